	.target	sm_90a

	.elftype	@"ET_EXEC"


//--------------------- .note.nv.tkinfo           --------------------------
	.section	.note.nv.tkinfo,"",@"SHT_NOTE"
	.sectionflags	@"SHF_NOTE_NV_TKINFO"
	.tkinfo
        /*0018*/ 	.word	0x00000002
        /*0030*/ 	.string	""
        /*0030*/ 	.string	"ptxas"
        /*0030*/ 	.string	"Cuda compilation tools, release 13.0, V13.0.88"
        /*0030*/ 	.string	"Build cuda_13.0.r13.0/compiler.36424714_0"
        /*0030*/ 	.string	"-arch sm_90a -m 64 "



//--------------------- .note.nv.cuinfo           --------------------------
	.section	.note.nv.cuinfo,"",@"SHT_NOTE"
	.sectionflags	@"SHF_NOTE_NV_CUINFO"
        /*0018*/ 	.short	0x0002
        /*001a*/ 	.short	0x005a
        /*001c*/ 	.short	0x0082
	.zero		2


//--------------------- .nv.info                  --------------------------
	.section	.nv.info,"",@"SHT_CUDA_INFO"
	.align	4


	//----- nvinfo : EIATTR_REGCOUNT
	.align		4
        /*0000*/ 	.byte	0x04, 0x2f
        /*0002*/ 	.short	(.L_22 - .L_21)
	.align		4
.L_21:
        /*0004*/ 	.word	index@(_ZN7cutlass13device_kernelIN5flash11enable_sm90INS1_16FlashAttnFwdSm90INS1_25CollectiveMainloopFwdSm90ILi2EN4cute5tupleIJNS5_1CILi1EEES8_S8_EEENS6_IJNS7_ILi128EEENS7_ILi160EEENS7_ILi192EEEEEELi128ENS_12float_e4m3_tEfNS_4arch4Sm90ELb1ELb0ELb0ELb1ELb0ELb1ELb0ELb1ELb1ELb1ELb1ELb0EEENS1_21CollectiveEpilogueFwdINS6_IJSA_SA_SB_EEES9_NS_10bfloat16_tESG_Li256ELb1ELb1ELb1ELb1EEENS1_36VarlenDynamicPersistentTileSchedulerILi128ELi160ELi256ELi128ELb1ELb1ELb1ELb1ELb1ELb1EEEEEEEEEvNT_6ParamsE)
        /*0008*/ 	.word	0x000000a8


	//----- nvinfo : EIATTR_FRAME_SIZE
	.align		4
.L_22:
        /*000c*/ 	.byte	0x04, 0x11
        /*000e*/ 	.short	(.L_24 - .L_23)
	.align		4
.L_23:
        /*0010*/ 	.word	index@(_ZN7cutlass13device_kernelIN5flash11enable_sm90INS1_16FlashAttnFwdSm90INS1_25CollectiveMainloopFwdSm90ILi2EN4cute5tupleIJNS5_1CILi1EEES8_S8_EEENS6_IJNS7_ILi128EEENS7_ILi160EEENS7_ILi192EEEEEELi128ENS_12float_e4m3_tEfNS_4arch4Sm90ELb1ELb0ELb0ELb1ELb0ELb1ELb0ELb1ELb1ELb1ELb1ELb0EEENS1_21CollectiveEpilogueFwdINS6_IJSA_SA_SB_EEES9_NS_10bfloat16_tESG_Li256ELb1ELb1ELb1ELb1EEENS1_36VarlenDynamicPersistentTileSchedulerILi128ELi160ELi256ELi128ELb1ELb1ELb1ELb1ELb1ELb1EEEEEEEEEvNT_6ParamsE)
        /*0014*/ 	.word	0x00000078


	//----- nvinfo : EIATTR_REGCOUNT
	.align		4
.L_24:
        /*0018*/ 	.byte	0x04, 0x2f
        /*001a*/ 	.short	(.L_26 - .L_25)
	.align		4
.L_25:
        /*001c*/ 	.word	index@(_ZN7cutlass13device_kernelIN5flash11enable_sm90INS1_16FlashAttnFwdSm90INS1_25CollectiveMainloopFwdSm90ILi2EN4cute5tupleIJNS5_1CILi1EEES8_S8_EEENS6_IJNS7_ILi128EEENS7_ILi160EEENS7_ILi192EEEEEELi128ENS_12float_e4m3_tEfNS_4arch4Sm90ELb1ELb0ELb0ELb1ELb0ELb0ELb0ELb1ELb1ELb1ELb1ELb0EEENS1_21CollectiveEpilogueFwdINS6_IJSA_SA_SB_EEES9_NS_10bfloat16_tESG_Li256ELb1ELb1ELb1ELb1EEENS1_36VarlenDynamicPersistentTileSchedulerILi128ELi160ELi256ELi128ELb1ELb1ELb1ELb1ELb1ELb1EEEEEEEEEvNT_6ParamsE)
        /*0020*/ 	.word	0x000000a8


	//----- nvinfo : EIATTR_FRAME_SIZE
	.align		4
.L_26:
        /*0024*/ 	.byte	0x04, 0x11
        /*0026*/ 	.short	(.L_28 - .L_27)
	.align		4
.L_27:
        /*0028*/ 	.word	index@(_ZN7cutlass13device_kernelIN5flash11enable_sm90INS1_16FlashAttnFwdSm90INS1_25CollectiveMainloopFwdSm90ILi2EN4cute5tupleIJNS5_1CILi1EEES8_S8_EEENS6_IJNS7_ILi128EEENS7_ILi160EEENS7_ILi192EEEEEELi128ENS_12float_e4m3_tEfNS_4arch4Sm90ELb1ELb0ELb0ELb1ELb0ELb0ELb0ELb1ELb1ELb1ELb1ELb0EEENS1_21CollectiveEpilogueFwdINS6_IJSA_SA_SB_EEES9_NS_10bfloat16_tESG_Li256ELb1ELb1ELb1ELb1EEENS1_36VarlenDynamicPersistentTileSchedulerILi128ELi160ELi256ELi128ELb1ELb1ELb1ELb1ELb1ELb1EEEEEEEEEvNT_6ParamsE)
        /*002c*/ 	.word	0x00000038


	//----- nvinfo : EIATTR_REGCOUNT
	.align		4
.L_28:
        /*0030*/ 	.byte	0x04, 0x2f
        /*0032*/ 	.short	(.L_30 - .L_29)
	.align		4
.L_29:
        /*0034*/ 	.word	index@(_ZN7cutlass13device_kernelIN5flash11enable_sm90INS1_16FlashAttnFwdSm90INS1_25CollectiveMainloopFwdSm90ILi2EN4cute5tupleIJNS5_1CILi1EEES8_S8_EEENS6_IJNS7_ILi128EEENS7_ILi160EEENS7_ILi192EEEEEELi128ENS_12float_e4m3_tEfNS_4arch4Sm90ELb1ELb0ELb0ELb0ELb0ELb0ELb0ELb1ELb1ELb1ELb1ELb0EEENS1_21CollectiveEpilogueFwdINS6_IJSA_SA_SB_EEES9_NS_10bfloat16_tESG_Li256ELb0ELb1ELb1ELb1EEENS1_19SingleTileSchedulerILb0ELb1ELb1ELi128EEEEEEEEEvNT_6ParamsE)
        /*0038*/ 	.word	0x000000a8


	//----- nvinfo : EIATTR_FRAME_SIZE
	.align		4
.L_30:
        /*003c*/ 	.byte	0x04, 0x11
        /*003e*/ 	.short	(.L_32 - .L_31)
	.align		4
.L_31:
        /*0040*/ 	.word	index@(_ZN7cutlass13device_kernelIN5flash11enable_sm90INS1_16FlashAttnFwdSm90INS1_25CollectiveMainloopFwdSm90ILi2EN4cute5tupleIJNS5_1CILi1EEES8_S8_EEENS6_IJNS7_ILi128EEENS7_ILi160EEENS7_ILi192EEEEEELi128ENS_12float_e4m3_tEfNS_4arch4Sm90ELb1ELb0ELb0ELb0ELb0ELb0ELb0ELb1ELb1ELb1ELb1ELb0EEENS1_21CollectiveEpilogueFwdINS6_IJSA_SA_SB_EEES9_NS_10bfloat16_tESG_Li256ELb0ELb1ELb1ELb1EEENS1_19SingleTileSchedulerILb0ELb1ELb1ELi128EEEEEEEEEvNT_6ParamsE)
        /*0044*/ 	.word	0x00000028


	//----- nvinfo : EIATTR_REGCOUNT
	.align		4
.L_32:
        /*0048*/ 	.byte	0x04, 0x2f
        /*004a*/ 	.short	(.L_34 - .L_33)
	.align		4
.L_33:
        /*004c*/ 	.word	index@(_ZN7cutlass13device_kernelIN5flash11enable_sm90INS1_16FlashAttnFwdSm90INS1_25CollectiveMainloopFwdSm90ILi2EN4cute5tupleIJNS5_1CILi1EEES8_S8_EEENS6_IJNS7_ILi128EEENS7_ILi160EEENS7_ILi192EEEEEELi128ENS_12float_e4m3_tEfNS_4arch4Sm90ELb0ELb1ELb0ELb1ELb0ELb1ELb0ELb1ELb1ELb1ELb1ELb0EEENS1_21CollectiveEpilogueFwdINS6_IJSA_SA_SB_EEES9_NS_10bfloat16_tESG_Li256ELb1ELb1ELb1ELb1EEENS1_36VarlenDynamicPersistentTileSchedulerILi128ELi160ELi256ELi128ELb1ELb1ELb1ELb1ELb0ELb1EEEEEEEEEvNT_6ParamsE)
        /*0050*/ 	.word	0x000000a8


	//----- nvinfo : EIATTR_FRAME_SIZE
	.align		4
.L_34:
        /*0054*/ 	.byte	0x04, 0x11
        /*0056*/ 	.short	(.L_36 - .L_35)
	.align		4
.L_35:
        /*0058*/ 	.word	index@(_ZN7cutlass13device_kernelIN5flash11enable_sm90INS1_16FlashAttnFwdSm90INS1_25CollectiveMainloopFwdSm90ILi2EN4cute5tupleIJNS5_1CILi1EEES8_S8_EEENS6_IJNS7_ILi128EEENS7_ILi160EEENS7_ILi192EEEEEELi128ENS_12float_e4m3_tEfNS_4arch4Sm90ELb0ELb1ELb0ELb1ELb0ELb1ELb0ELb1ELb1ELb1ELb1ELb0EEENS1_21CollectiveEpilogueFwdINS6_IJSA_SA_SB_EEES9_NS_10bfloat16_tESG_Li256ELb1ELb1ELb1ELb1EEENS1_36VarlenDynamicPersistentTileSchedulerILi128ELi160ELi256ELi128ELb1ELb1ELb1ELb1ELb0ELb1EEEEEEEEEvNT_6ParamsE)
        /*005c*/ 	.word	0x00000058


	//----- nvinfo : EIATTR_REGCOUNT
	.align		4
.L_36:
        /*0060*/ 	.byte	0x04, 0x2f
        /*0062*/ 	.short	(.L_38 - .L_37)
	.align		4
.L_37:
        /*0064*/ 	.word	index@(_ZN7cutlass13device_kernelIN5flash11enable_sm90INS1_16FlashAttnFwdSm90INS1_25CollectiveMainloopFwdSm90ILi2EN4cute5tupleIJNS5_1CILi1EEES8_S8_EEENS6_IJNS7_ILi128EEENS7_ILi160EEENS7_ILi192EEEEEELi128ENS_12float_e4m3_tEfNS_4arch4Sm90ELb0ELb1ELb0ELb1ELb0ELb0ELb0ELb1ELb1ELb1ELb1ELb0EEENS1_21CollectiveEpilogueFwdINS6_IJSA_SA_SB_EEES9_NS_10bfloat16_tESG_Li256ELb1ELb1ELb1ELb1EEENS1_36VarlenDynamicPersistentTileSchedulerILi128ELi160ELi256ELi128ELb1ELb1ELb1ELb1ELb0ELb1EEEEEEEEEvNT_6ParamsE)
        /*0068*/ 	.word	0x000000a8


	//----- nvinfo : EIATTR_FRAME_SIZE
	.align		4
.L_38:
        /*006c*/ 	.byte	0x04, 0x11
        /*006e*/ 	.short	(.L_40 - .L_39)
	.align		4
.L_39:
        /*0070*/ 	.word	index@(_ZN7cutlass13device_kernelIN5flash11enable_sm90INS1_16FlashAttnFwdSm90INS1_25CollectiveMainloopFwdSm90ILi2EN4cute5tupleIJNS5_1CILi1EEES8_S8_EEENS6_IJNS7_ILi128EEENS7_ILi160EEENS7_ILi192EEEEEELi128ENS_12float_e4m3_tEfNS_4arch4Sm90ELb0ELb1ELb0ELb1ELb0ELb0ELb0ELb1ELb1ELb1ELb1ELb0EEENS1_21CollectiveEpilogueFwdINS6_IJSA_SA_SB_EEES9_NS_10bfloat16_tESG_Li256ELb1ELb1ELb1ELb1EEENS1_36VarlenDynamicPersistentTileSchedulerILi128ELi160ELi256ELi128ELb1ELb1ELb1ELb1ELb0ELb1EEEEEEEEEvNT_6ParamsE)
        /*0074*/ 	.word	0x00000038


	//----- nvinfo : EIATTR_REGCOUNT
	.align		4
.L_40:
        /*0078*/ 	.byte	0x04, 0x2f
        /*007a*/ 	.short	(.L_42 - .L_41)
	.align		4
.L_41:
        /*007c*/ 	.word	index@(_ZN7cutlass13device_kernelIN5flash11enable_sm90INS1_16FlashAttnFwdSm90INS1_25CollectiveMainloopFwdSm90ILi2EN4cute5tupleIJNS5_1CILi1EEES8_S8_EEENS6_IJNS7_ILi128EEENS7_ILi160EEENS7_ILi192EEEEEELi128ENS_12float_e4m3_tEfNS_4arch4Sm90ELb0ELb1ELb0ELb0ELb0ELb0ELb0ELb1ELb1ELb1ELb1ELb0EEENS1_21CollectiveEpilogueFwdINS6_IJSA_SA_SB_EEES9_NS_10bfloat16_tESG_Li256ELb0ELb1ELb1ELb1EEENS1_19SingleTileSchedulerILb0ELb1ELb1ELi128EEEEEEEEEvNT_6ParamsE)
        /*0080*/ 	.word	0x000000a8


	//----- nvinfo : EIATTR_FRAME_SIZE
	.align		4
.L_42:
        /*0084*/ 	.byte	0x04, 0x11
        /*0086*/ 	.short	(.L_44 - .L_43)
	.align		4
.L_43:
        /*0088*/ 	.word	index@(_ZN7cutlass13device_kernelIN5flash11enable_sm90INS1_16FlashAttnFwdSm90INS1_25CollectiveMainloopFwdSm90ILi2EN4cute5tupleIJNS5_1CILi1EEES8_S8_EEENS6_IJNS7_ILi128EEENS7_ILi160EEENS7_ILi192EEEEEELi128ENS_12float_e4m3_tEfNS_4arch4Sm90ELb0ELb1ELb0ELb0ELb0ELb0ELb0ELb1ELb1ELb1ELb1ELb0EEENS1_21CollectiveEpilogueFwdINS6_IJSA_SA_SB_EEES9_NS_10bfloat16_tESG_Li256ELb0ELb1ELb1ELb1EEENS1_19SingleTileSchedulerILb0ELb1ELb1ELi128EEEEEEEEEvNT_6ParamsE)
        /*008c*/ 	.word	0x00000020


	//----- nvinfo : EIATTR_REGCOUNT
	.align		4
.L_44:
        /*0090*/ 	.byte	0x04, 0x2f
        /*0092*/ 	.short	(.L_46 - .L_45)
	.align		4
.L_45:
        /*0094*/ 	.word	index@(_ZN7cutlass13device_kernelIN5flash11enable_sm90INS1_16FlashAttnFwdSm90INS1_25CollectiveMainloopFwdSm90ILi2EN4cute5tupleIJNS5_1CILi1EEES8_S8_EEENS6_IJNS7_ILi128EEENS7_ILi160EEENS7_ILi192EEEEEELi128ENS_12float_e4m3_tEfNS_4arch4Sm90ELb0ELb0ELb0ELb1ELb0ELb1ELb0ELb1ELb1ELb1ELb1ELb0EEENS1_21CollectiveEpilogueFwdINS6_IJSA_SA_SB_EEES9_NS_10bfloat16_tESG_Li256ELb1ELb1ELb1ELb1EEENS1_36VarlenDynamicPersistentTileSchedulerILi128ELi160ELi256ELi128ELb1ELb1ELb1ELb0ELb1ELb1EEEEEEEEEvNT_6ParamsE)
        /*0098*/ 	.word	0x000000a8


	//----- nvinfo : EIATTR_FRAME_SIZE
	.align		4
.L_46:
        /*009c*/ 	.byte	0x04, 0x11
        /*009e*/ 	.short	(.L_48 - .L_47)
	.align		4
.L_47:
        /*00a0*/ 	.word	index@(_ZN7cutlass13device_kernelIN5flash11enable_sm90INS1_16FlashAttnFwdSm90INS1_25CollectiveMainloopFwdSm90ILi2EN4cute5tupleIJNS5_1CILi1EEES8_S8_EEENS6_IJNS7_ILi128EEENS7_ILi160EEENS7_ILi192EEEEEELi128ENS_12float_e4m3_tEfNS_4arch4Sm90ELb0ELb0ELb0ELb1ELb0ELb1ELb0ELb1ELb1ELb1ELb1ELb0EEENS1_21CollectiveEpilogueFwdINS6_IJSA_SA_SB_EEES9_NS_10bfloat16_tESG_Li256ELb1ELb1ELb1ELb1EEENS1_36VarlenDynamicPersistentTileSchedulerILi128ELi160ELi256ELi128ELb1ELb1ELb1ELb0ELb1ELb1EEEEEEEEEvNT_6ParamsE)
        /*00a4*/ 	.word	0x00000070


	//----- nvinfo : EIATTR_REGCOUNT
	.align		4
.L_48:
        /*00a8*/ 	.byte	0x04, 0x2f
        /*00aa*/ 	.short	(.L_50 - .L_49)
	.align		4
.L_49:
        /*00ac*/ 	.word	index@(_ZN7cutlass13device_kernelIN5flash11enable_sm90INS1_16FlashAttnFwdSm90INS1_25CollectiveMainloopFwdSm90ILi2EN4cute5tupleIJNS5_1CILi1EEES8_S8_EEENS6_IJNS7_ILi128EEENS7_ILi160EEENS7_ILi192EEEEEELi128ENS_12float_e4m3_tEfNS_4arch4Sm90ELb0ELb0ELb0ELb1ELb0ELb0ELb0ELb1ELb1ELb1ELb1ELb0EEENS1_21CollectiveEpilogueFwdINS6_IJSA_SA_SB_EEES9_NS_10bfloat16_tESG_Li256ELb1ELb1ELb1ELb1EEENS1_36VarlenDynamicPersistentTileSchedulerILi128ELi160ELi256ELi128ELb1ELb1ELb1ELb0ELb1ELb1EEEEEEEEEvNT_6ParamsE)
        /*00b0*/ 	.word	0x000000a8


	//----- nvinfo : EIATTR_FRAME_SIZE
	.align		4
.L_50:
        /*00b4*/ 	.byte	0x04, 0x11
        /*00b6*/ 	.short	(.L_52 - .L_51)
	.align		4
.L_51:
        /*00b8*/ 	.word	index@(_ZN7cutlass13device_kernelIN5flash11enable_sm90INS1_16FlashAttnFwdSm90INS1_25CollectiveMainloopFwdSm90ILi2EN4cute5tupleIJNS5_1CILi1EEES8_S8_EEENS6_IJNS7_ILi128EEENS7_ILi160EEENS7_ILi192EEEEEELi128ENS_12float_e4m3_tEfNS_4arch4Sm90ELb0ELb0ELb0ELb1ELb0ELb0ELb0ELb1ELb1ELb1ELb1ELb0EEENS1_21CollectiveEpilogueFwdINS6_IJSA_SA_SB_EEES9_NS_10bfloat16_tESG_Li256ELb1ELb1ELb1ELb1EEENS1_36VarlenDynamicPersistentTileSchedulerILi128ELi160ELi256ELi128ELb1ELb1ELb1ELb0ELb1ELb1EEEEEEEEEvNT_6ParamsE)
        /*00bc*/ 	.word	0x00000038


	//----- nvinfo : EIATTR_REGCOUNT
	.align		4
.L_52:
        /*00c0*/ 	.byte	0x04, 0x2f
        /*00c2*/ 	.short	(.L_54 - .L_53)
	.align		4
.L_53:
        /*00c4*/ 	.word	index@(_ZN7cutlass13device_kernelIN5flash11enable_sm90INS1_16FlashAttnFwdSm90INS1_25CollectiveMainloopFwdSm90ILi2EN4cute5tupleIJNS5_1CILi1EEES8_S8_EEENS6_IJNS7_ILi128EEENS7_ILi160EEENS7_ILi192EEEEEELi128ENS_12float_e4m3_tEfNS_4arch4Sm90ELb0ELb0ELb0ELb0ELb0ELb0ELb0ELb1ELb1ELb1ELb1ELb0EEENS1_21CollectiveEpilogueFwdINS6_IJSA_SA_SB_EEES9_NS_10bfloat16_tESG_Li256ELb0ELb1ELb1ELb1EEENS1_19SingleTileSchedulerILb0ELb1ELb1ELi128EEEEEEEEEvNT_6ParamsE)
        /*00c8*/ 	.word	0x000000a8


	//----- nvinfo : EIATTR_FRAME_SIZE
	.align		4
.L_54:
        /*00cc*/ 	.byte	0x04, 0x11
        /*00ce*/ 	.short	(.L_56 - .L_55)
	.align		4
.L_55:
        /*00d0*/ 	.word	index@(_ZN7cutlass13device_kernelIN5flash11enable_sm90INS1_16FlashAttnFwdSm90INS1_25CollectiveMainloopFwdSm90ILi2EN4cute5tupleIJNS5_1CILi1EEES8_S8_EEENS6_IJNS7_ILi128EEENS7_ILi160EEENS7_ILi192EEEEEELi128ENS_12float_e4m3_tEfNS_4arch4Sm90ELb0ELb0ELb0ELb0ELb0ELb0ELb0ELb1ELb1ELb1ELb1ELb0EEENS1_21CollectiveEpilogueFwdINS6_IJSA_SA_SB_EEES9_NS_10bfloat16_tESG_Li256ELb0ELb1ELb1ELb1EEENS1_19SingleTileSchedulerILb0ELb1ELb1ELi128EEEEEEEEEvNT_6ParamsE)
        /*00d4*/ 	.word	0x00000028


	//----- nvinfo : EIATTR_MIN_STACK_SIZE
	.align		4
.L_56:
        /*00d8*/ 	.byte	0x04, 0x12
        /*00da*/ 	.short	(.L_58 - .L_57)
	.align		4
.L_57:
        /*00dc*/ 	.word	index@(_ZN7cutlass13device_kernelIN5flash11enable_sm90INS1_16FlashAttnFwdSm90INS1_25CollectiveMainloopFwdSm90ILi2EN4cute5tupleIJNS5_1CILi1EEES8_S8_EEENS6_IJNS7_ILi128EEENS7_ILi160EEENS7_ILi192EEEEEELi128ENS_12float_e4m3_tEfNS_4arch4Sm90ELb0ELb0ELb0ELb0ELb0ELb0ELb0ELb1ELb1ELb1ELb1ELb0EEENS1_21CollectiveEpilogueFwdINS6_IJSA_SA_SB_EEES9_NS_10bfloat16_tESG_Li256ELb0ELb1ELb1ELb1EEENS1_19SingleTileSchedulerILb0ELb1ELb1ELi128EEEEEEEEEvNT_6ParamsE)
        /*00e0*/ 	.word	0x00000028


	//----- nvinfo : EIATTR_MIN_STACK_SIZE
	.align		4
.L_58:
        /*00e4*/ 	.byte	0x04, 0x12
        /*00e6*/ 	.short	(.L_60 - .L_59)
	.align		4
.L_59:
        /*00e8*/ 	.word	index@(_ZN7cutlass13device_kernelIN5flash11enable_sm90INS1_16FlashAttnFwdSm90INS1_25CollectiveMainloopFwdSm90ILi2EN4cute5tupleIJNS5_1CILi1EEES8_S8_EEENS6_IJNS7_ILi128EEENS7_ILi160EEENS7_ILi192EEEEEELi128ENS_12float_e4m3_tEfNS_4arch4Sm90ELb0ELb0ELb0ELb1ELb0ELb0ELb0ELb1ELb1ELb1ELb1ELb0EEENS1_21CollectiveEpilogueFwdINS6_IJSA_SA_SB_EEES9_NS_10bfloat16_tESG_Li256ELb1ELb1ELb1ELb1EEENS1_36VarlenDynamicPersistentTileSchedulerILi128ELi160ELi256ELi128ELb1ELb1ELb1ELb0ELb1ELb1EEEEEEEEEvNT_6ParamsE)
        /*00ec*/ 	.word	0x00000038


	//----- nvinfo : EIATTR_MIN_STACK_SIZE
	.align		4
.L_60:
        /*00f0*/ 	.byte	0x04, 0x12
        /*00f2*/ 	.short	(.L_62 - .L_61)
	.align		4
.L_61:
        /*00f4*/ 	.word	index@(_ZN7cutlass13device_kernelIN5flash11enable_sm90INS1_16FlashAttnFwdSm90INS1_25CollectiveMainloopFwdSm90ILi2EN4cute5tupleIJNS5_1CILi1EEES8_S8_EEENS6_IJNS7_ILi128EEENS7_ILi160EEENS7_ILi192EEEEEELi128ENS_12float_e4m3_tEfNS_4arch4Sm90ELb0ELb0ELb0ELb1ELb0ELb1ELb0ELb1ELb1ELb1ELb1ELb0EEENS1_21CollectiveEpilogueFwdINS6_IJSA_SA_SB_EEES9_NS_10bfloat16_tESG_Li256ELb1ELb1ELb1ELb1EEENS1_36VarlenDynamicPersistentTileSchedulerILi128ELi160ELi256ELi128ELb1ELb1ELb1ELb0ELb1ELb1EEEEEEEEEvNT_6ParamsE)
        /*00f8*/ 	.word	0x00000070


	//----- nvinfo : EIATTR_MIN_STACK_SIZE
	.align		4
.L_62:
        /*00fc*/ 	.byte	0x04, 0x12
        /*00fe*/ 	.short	(.L_64 - .L_63)
	.align		4
.L_63:
        /*0100*/ 	.word	index@(_ZN7cutlass13device_kernelIN5flash11enable_sm90INS1_16FlashAttnFwdSm90INS1_25CollectiveMainloopFwdSm90ILi2EN4cute5tupleIJNS5_1CILi1EEES8_S8_EEENS6_IJNS7_ILi128EEENS7_ILi160EEENS7_ILi192EEEEEELi128ENS_12float_e4m3_tEfNS_4arch4Sm90ELb0ELb1ELb0ELb0ELb0ELb0ELb0ELb1ELb1ELb1ELb1ELb0EEENS1_21CollectiveEpilogueFwdINS6_IJSA_SA_SB_EEES9_NS_10bfloat16_tESG_Li256ELb0ELb1ELb1ELb1EEENS1_19SingleTileSchedulerILb0ELb1ELb1ELi128EEEEEEEEEvNT_6ParamsE)
        /*0104*/ 	.word	0x00000020


	//----- nvinfo : EIATTR_MIN_STACK_SIZE
	.align		4
.L_64:
        /*0108*/ 	.byte	0x04, 0x12
        /*010a*/ 	.short	(.L_66 - .L_65)
	.align		4
.L_65:
        /*010c*/ 	.word	index@(_ZN7cutlass13device_kernelIN5flash11enable_sm90INS1_16FlashAttnFwdSm90INS1_25CollectiveMainloopFwdSm90ILi2EN4cute5tupleIJNS5_1CILi1EEES8_S8_EEENS6_IJNS7_ILi128EEENS7_ILi160EEENS7_ILi192EEEEEELi128ENS_12float_e4m3_tEfNS_4arch4Sm90ELb0ELb1ELb0ELb1ELb0ELb0ELb0ELb1ELb1ELb1ELb1ELb0EEENS1_21CollectiveEpilogueFwdINS6_IJSA_SA_SB_EEES9_NS_10bfloat16_tESG_Li256ELb1ELb1ELb1ELb1EEENS1_36VarlenDynamicPersistentTileSchedulerILi128ELi160ELi256ELi128ELb1ELb1ELb1ELb1ELb0ELb1EEEEEEEEEvNT_6ParamsE)
        /*0110*/ 	.word	0x00000038


	//----- nvinfo : EIATTR_MIN_STACK_SIZE
	.align		4
.L_66:
        /*0114*/ 	.byte	0x04, 0x12
        /*0116*/ 	.short	(.L_68 - .L_67)
	.align		4
.L_67:
        /*0118*/ 	.word	index@(_ZN7cutlass13device_kernelIN5flash11enable_sm90INS1_16FlashAttnFwdSm90INS1_25CollectiveMainloopFwdSm90ILi2EN4cute5tupleIJNS5_1CILi1EEES8_S8_EEENS6_IJNS7_ILi128EEENS7_ILi160EEENS7_ILi192EEEEEELi128ENS_12float_e4m3_tEfNS_4arch4Sm90ELb0ELb1ELb0ELb1ELb0ELb1ELb0ELb1ELb1ELb1ELb1ELb0EEENS1_21CollectiveEpilogueFwdINS6_IJSA_SA_SB_EEES9_NS_10bfloat16_tESG_Li256ELb1ELb1ELb1ELb1EEENS1_36VarlenDynamicPersistentTileSchedulerILi128ELi160ELi256ELi128ELb1ELb1ELb1ELb1ELb0ELb1EEEEEEEEEvNT_6ParamsE)
        /*011c*/ 	.word	0x00000058


	//----- nvinfo : EIATTR_MIN_STACK_SIZE
	.align		4
.L_68:
        /*0120*/ 	.byte	0x04, 0x12
        /*0122*/ 	.short	(.L_70 - .L_69)
	.align		4
.L_69:
        /*0124*/ 	.word	index@(_ZN7cutlass13device_kernelIN5flash11enable_sm90INS1_16FlashAttnFwdSm90INS1_25CollectiveMainloopFwdSm90ILi2EN4cute5tupleIJNS5_1CILi1EEES8_S8_EEENS6_IJNS7_ILi128EEENS7_ILi160EEENS7_ILi192EEEEEELi128ENS_12float_e4m3_tEfNS_4arch4Sm90ELb1ELb0ELb0ELb0ELb0ELb0ELb0ELb1ELb1ELb1ELb1ELb0EEENS1_21CollectiveEpilogueFwdINS6_IJSA_SA_SB_EEES9_NS_10bfloat16_tESG_Li256ELb0ELb1ELb1ELb1EEENS1_19SingleTileSchedulerILb0ELb1ELb1ELi128EEEEEEEEEvNT_6ParamsE)
        /*0128*/ 	.word	0x00000028


	//----- nvinfo : EIATTR_MIN_STACK_SIZE
	.align		4
.L_70:
        /*012c*/ 	.byte	0x04, 0x12
        /*012e*/ 	.short	(.L_72 - .L_71)
	.align		4
.L_71:
        /*0130*/ 	.word	index@(_ZN7cutlass13device_kernelIN5flash11enable_sm90INS1_16FlashAttnFwdSm90INS1_25CollectiveMainloopFwdSm90ILi2EN4cute5tupleIJNS5_1CILi1EEES8_S8_EEENS6_IJNS7_ILi128EEENS7_ILi160EEENS7_ILi192EEEEEELi128ENS_12float_e4m3_tEfNS_4arch4Sm90ELb1ELb0ELb0ELb1ELb0ELb0ELb0ELb1ELb1ELb1ELb1ELb0EEENS1_21CollectiveEpilogueFwdINS6_IJSA_SA_SB_EEES9_NS_10bfloat16_tESG_Li256ELb1ELb1ELb1ELb1EEENS1_36VarlenDynamicPersistentTileSchedulerILi128ELi160ELi256ELi128ELb1ELb1ELb1ELb1ELb1ELb1EEEEEEEEEvNT_6ParamsE)
        /*0134*/ 	.word	0x00000038


	//----- nvinfo : EIATTR_MIN_STACK_SIZE
	.align		4
.L_72:
        /*0138*/ 	.byte	0x04, 0x12
        /*013a*/ 	.short	(.L_74 - .L_73)
	.align		4
.L_73:
        /*013c*/ 	.word	index@(_ZN7cutlass13device_kernelIN5flash11enable_sm90INS1_16FlashAttnFwdSm90INS1_25CollectiveMainloopFwdSm90ILi2EN4cute5tupleIJNS5_1CILi1EEES8_S8_EEENS6_IJNS7_ILi128EEENS7_ILi160EEENS7_ILi192EEEEEELi128ENS_12float_e4m3_tEfNS_4arch4Sm90ELb1ELb0ELb0ELb1ELb0ELb1ELb0ELb1ELb1ELb1ELb1ELb0EEENS1_21CollectiveEpilogueFwdINS6_IJSA_SA_SB_EEES9_NS_10bfloat16_tESG_Li256ELb1ELb1ELb1ELb1EEENS1_36VarlenDynamicPersistentTileSchedulerILi128ELi160ELi256ELi128ELb1ELb1ELb1ELb1ELb1ELb1EEEEEEEEEvNT_6ParamsE)
        /*0140*/ 	.word	0x00000078
.L_74:


//--------------------- .nv.compat                --------------------------
	.section	.nv.compat,"",@"SHT_CUDA_COMPAT_INFO"
	.align	4
        /*0000*/ 	.byte	0x02, 0x09, 0x01, 0x00, 0x02, 0x02, 0x04, 0x00, 0x02, 0x05, 0x05, 0x00, 0x03, 0x07, 0x01, 0x01
        /*0010*/ 	.byte	0x02, 0x03, 0x01, 0x00, 0x02, 0x06, 0x01, 0x00, 0x04, 0x0b, 0x08, 0x00, 0x00, 0x00, 0x00, 0x00
        /*0020*/ 	.byte	0x00, 0x00, 0x00, 0x00


//--------------------- .nv.info._ZN7cutlass13device_kernelIN5flash11enable_sm90INS1_16FlashAttnFwdSm90INS1_25CollectiveMainloopFwdSm90ILi2EN4cute5tupleIJNS5_1CILi1EEES8_S8_EEENS6_IJNS7_ILi128EEENS7_ILi160EEENS7_ILi192EEEEEELi128ENS_12float_e4m3_tEfNS_4arch4Sm90ELb0ELb0ELb0ELb0ELb0ELb0ELb0ELb1ELb1ELb1ELb1ELb0EEENS1_21CollectiveEpilogueFwdINS6_IJSA_SA_SB_EEES9_NS_10bfloat16_tESG_Li256ELb0ELb1ELb1ELb1EEENS1_19SingleTileSchedulerILb0ELb1ELb1ELi128EEEEEEEEEvNT_6ParamsE --------------------------
	.section	.nv.info._ZN7cutlass13device_kernelIN5flash11enable_sm90INS1_16FlashAttnFwdSm90INS1_25CollectiveMainloopFwdSm90ILi2EN4cute5tupleIJNS5_1CILi1EEES8_S8_EEENS6_IJNS7_ILi128EEENS7_ILi160EEENS7_ILi192EEEEEELi128ENS_12float_e4m3_tEfNS_4arch4Sm90ELb0ELb0ELb0ELb0ELb0ELb0ELb0ELb1ELb1ELb1ELb1ELb0EEENS1_21CollectiveEpilogueFwdINS6_IJSA_SA_SB_EEES9_NS_10bfloat16_tESG_Li256ELb0ELb1ELb1ELb1EEENS1_19SingleTileSchedulerILb0ELb1ELb1ELi128EEEEEEEEEvNT_6ParamsE,"",@"SHT_CUDA_INFO"
	.sectionflags	@""
	.align	4


	//----- nvinfo : EIATTR_CUDA_API_VERSION
	.align		4
        /*0000*/ 	.byte	0x04, 0x37
        /*0002*/ 	.short	(.L_76 - .L_75)
.L_75:
        /*0004*/ 	.word	0x00000082


	//----- nvinfo : EIATTR_KPARAM_INFO
	.align		4
.L_76:
        /*0008*/ 	.byte	0x04, 0x17
        /*000a*/ 	.short	(.L_78 - .L_77)
.L_77:
        /*000c*/ 	.word	0x00000000
        /*0010*/ 	.short	0x0000
        /*0012*/ 	.short	0x0070
        /*0014*/ 	.byte	0x00, 0xf0, 0x01, 0x28


	//----- nvinfo : EIATTR_SPARSE_MMA_MASK
	.align		4
.L_78:
        /*0018*/ 	.byte	0x03, 0x50
        /*001a*/ 	.short	0x0000


	//----- nvinfo : EIATTR_MAXREG_COUNT
	.align		4
        /*001c*/ 	.byte	0x03, 0x1b
        /*001e*/ 	.short	0x00a8


	//----- nvinfo : EIATTR_NUM_BARRIERS
	.align		4
        /*0020*/ 	.byte	0x02, 0x4c
        /*0022*/ 	.byte	0x10
	.zero		1


	//----- nvinfo : EIATTR_EXTERNS
	.align		4
        /*0024*/ 	.byte	0x04, 0x0f
        /*0026*/ 	.short	(.L_80 - .L_79)


	//   ....[0]....
	.align		4
.L_79:
        /*0028*/ 	.word	index@(__assertfail)


	//----- nvinfo : EIATTR_ANNOTATIONS
	.align		4
.L_80:
        /*002c*/ 	.byte	0x04, 0x55
        /*002e*/ 	.short	(.L_82 - .L_81)


	//   ....[0]....
.L_81:
        /*0030*/ 	.word	0x00000001
        /*0034*/ 	.byte	0x40, 0x09, 0x00, 0x00, 0x01, 0x00, 0x00, 0x00, 0x10, 0x15, 0x00, 0x00, 0x01, 0x00, 0x00, 0x00
        /* <DEDUP_REMOVED lines=13> */
        /*0114*/ 	.byte	0x00, 0xd9, 0x00, 0x00


	//----- nvinfo : EIATTR_MERCURY_ISA_VERSION
	.align		4
.L_82:
        /*0118*/ 	.byte	0x03, 0x5f
        /*011a*/ 	.short	0x0101


	//----- nvinfo : EIATTR_INT_WARP_WIDE_INSTR_OFFSETS
	.align		4
        /*011c*/ 	.byte	0x04, 0x31
        /*011e*/ 	.short	(.L_84 - .L_83)


	//   ....[0]....
.L_83:
        /*0120*/ 	.word	0x00000120


	//   ....[1]....
        /*0124*/ 	.word	0x000001c0


	//   ....[2]....
        /*0128*/ 	.word	0x00000230


	//----- nvinfo : EIATTR_COOP_GROUP_MASK_REGIDS
	.align		4
.L_84:
        /*012c*/ 	.byte	0x04, 0x29
        /*012e*/ 	.short	(.L_86 - .L_85)


	//   ....[0]....
.L_85:
        /*0130*/ 	.word	0xffffffff


	//   ....[1]....
        /*0134*/ 	.word	0xffffffff


	//   ....[2]....
        /*0138*/ 	.word	0xffffffff


	//   ....[3]....
        /*013c*/ 	.word	0xffffffff


	//   ....[4]....
        /*0140*/ 	.word	0xffffffff


	//   ....[5]....
        /*0144*/ 	.word	0xffffffff


	//   ....[6]....
        /*0148*/ 	.word	0xffffffff


	//   ....[7]....
        /*014c*/ 	.word	0xffffffff


	//   ....[8]....
        /*0150*/ 	.word	0xffffffff


	//   ....[9]....
        /*0154*/ 	.word	0xffffffff


	//   ....[10]....
        /*0158*/ 	.word	0xffffffff


	//   ....[11]....
        /*015c*/ 	.word	0xffffffff


	//   ....[12]....
        /*0160*/ 	.word	0xffffffff


	//   ....[13]....
        /*0164*/ 	.word	0xffffffff


	//   ....[14]....
        /*0168*/ 	.word	0xffffffff


	//   ....[15]....
        /*016c*/ 	.word	0xffffffff


	//   ....[16]....
        /*0170*/ 	.word	0xffffffff


	//   ....[17]....
        /*0174*/ 	.word	0xffffffff


	//   ....[18]....
        /*0178*/ 	.word	0xffffffff


	//   ....[19]....
        /*017c*/ 	.word	0xffffffff


	//   ....[20]....
        /*0180*/ 	.word	0xffffffff


	//   ....[21]....
        /*0184*/ 	.word	0xffffffff


	//   ....[22]....
        /*0188*/ 	.word	0xffffffff


	//   ....[23]....
        /*018c*/ 	.word	0xffffffff


	//   ....[24]....
        /*0190*/ 	.word	0xffffffff


	//   ....[25]....
        /*0194*/ 	.word	0xffffffff


	//   ....[26]....
        /*0198*/ 	.word	0xffffffff


	//   ....[27]....
        /*019c*/ 	.word	0xffffffff


	//   ....[28]....
        /*01a0*/ 	.word	0xffffffff


	//   ....[29]....
        /*01a4*/ 	.word	0xffffffff


	//   ....[30]....
        /*01a8*/ 	.word	0xffffffff


	//   ....[31]....
        /*01ac*/ 	.word	0xffffffff


	//   ....[32]....
        /*01b0*/ 	.word	0xffffffff


	//   ....[33]....
        /*01b4*/ 	.word	0xffffffff


	//   ....[34]....
        /*01b8*/ 	.word	0xffffffff


	//   ....[35]....
        /*01bc*/ 	.word	0xffffffff


	//   ....[36]....
        /*01c0*/ 	.word	0xffffffff


	//   ....[37]....
        /*01c4*/ 	.word	0xffffffff


	//   ....[38]....
        /*01c8*/ 	.word	0xffffffff


	//   ....[39]....
        /*01cc*/ 	.word	0xffffffff


	//   ....[40]....
        /*01d0*/ 	.word	0xffffffff


	//   ....[41]....
        /*01d4*/ 	.word	0xffffffff


	//   ....[42]....
        /*01d8*/ 	.word	0xffffffff


	//   ....[43]....
        /*01dc*/ 	.word	0xffffffff


	//   ....[44]....
        /*01e0*/ 	.word	0xffffffff


	//   ....[45]....
        /*01e4*/ 	.word	0xffffffff


	//   ....[46]....
        /*01e8*/ 	.word	0xffffffff


	//   ....[47]....
        /*01ec*/ 	.word	0xffffffff


	//   ....[48]....
        /*01f0*/ 	.word	0xffffffff


	//   ....[49]....
        /*01f4*/ 	.word	0xffffffff


	//   ....[50]....
        /*01f8*/ 	.word	0xffffffff


	//   ....[51]....
        /*01fc*/ 	.word	0xffffffff


	//   ....[52]....
        /*0200*/ 	.word	0xffffffff


	//   ....[53]....
        /*0204*/ 	.word	0xffffffff


	//   ....[54]....
        /*0208*/ 	.word	0xffffffff


	//   ....[55]....
        /*020c*/ 	.word	0xffffffff


	//   ....[56]....
        /*0210*/ 	.word	0xffffffff


	//   ....[57]....
        /*0214*/ 	.word	0xffffffff


	//   ....[58]....
        /*0218*/ 	.word	0xffffffff


	//   ....[59]....
        /*021c*/ 	.word	0xffffffff


	//   ....[60]....
        /*0220*/ 	.word	0xffffffff


	//   ....[61]....
        /*0224*/ 	.word	0xffffffff


	//   ....[62]....
        /*0228*/ 	.word	0xffffffff


	//   ....[63]....
        /*022c*/ 	.word	0xffffffff


	//   ....[64]....
        /*0230*/ 	.word	0xffffffff


	//   ....[65]....
        /*0234*/ 	.word	0xffffffff


	//   ....[66]....
        /*0238*/ 	.word	0xffffffff


	//   ....[67]....
        /*023c*/ 	.word	0xffffffff


	//   ....[68]....
        /*0240*/ 	.word	0xffffffff


	//   ....[69]....
        /*0244*/ 	.word	0xffffffff


	//   ....[70]....
        /*0248*/ 	.word	0xffffffff


	//   ....[71]....
        /*024c*/ 	.word	0xffffffff


	//   ....[72]....
        /*0250*/ 	.word	0xffffffff


	//   ....[73]....
        /*0254*/ 	.word	0xffffffff


	//   ....[74]....
        /*0258*/ 	.word	0xffffffff


	//   ....[75]....
        /*025c*/ 	.word	0xffffffff


	//   ....[76]....
        /*0260*/ 	.word	0xffffffff


	//   ....[77]....
        /*0264*/ 	.word	0xffffffff


	//   ....[78]....
        /*0268*/ 	.word	0xffffffff


	//   ....[79]....
        /*026c*/ 	.word	0xffffffff


	//   ....[80]....
        /*0270*/ 	.word	0xffffffff


	//   ....[81]....
        /*0274*/ 	.word	0xffffffff


	//   ....[82]....
        /*0278*/ 	.word	0xffffffff


	//   ....[83]....
        /*027c*/ 	.word	0xffffffff


	//   ....[84]....
        /*0280*/ 	.word	0xffffffff


	//   ....[85]....
        /*0284*/ 	.word	0xffffffff


	//   ....[86]....
        /*0288*/ 	.word	0xffffffff


	//   ....[87]....
        /*028c*/ 	.word	0xffffffff


	//   ....[88]....
        /*0290*/ 	.word	0xffffffff


	//   ....[89]....
        /*0294*/ 	.word	0xffffffff


	//   ....[90]....
        /*0298*/ 	.word	0xffffffff


	//   ....[91]....
        /*029c*/ 	.word	0xffffffff


	//   ....[92]....
        /*02a0*/ 	.word	0xffffffff


	//   ....[93]....
        /*02a4*/ 	.word	0xffffffff


	//   ....[94]....
        /*02a8*/ 	.word	0xffffffff


	//   ....[95]....
        /*02ac*/ 	.word	0xffffffff


	//   ....[96]....
        /*02b0*/ 	.word	0xffffffff


	//   ....[97]....
        /*02b4*/ 	.word	0xffffffff


	//   ....[98]....
        /*02b8*/ 	.word	0xffffffff


	//   ....[99]....
        /*02bc*/ 	.word	0xffffffff


	//   ....[100]....
        /*02c0*/ 	.word	0xffffffff


	//   ....[101]....
        /*02c4*/ 	.word	0xffffffff


	//   ....[102]....
        /*02c8*/ 	.word	0xffffffff


	//   ....[103]....
        /*02cc*/ 	.word	0x0500000f


	//   ....[104]....
        /*02d0*/ 	.word	0x0500000f


	//   ....[105]....
        /*02d4*/ 	.word	0x0500000f


	//   ....[106]....
        /*02d8*/ 	.word	0x0500000f


	//   ....[107]....
        /*02dc*/ 	.word	0x0500000f


	//   ....[108]....
        /*02e0*/ 	.word	0x0500000f


	//   ....[109]....
        /*02e4*/ 	.word	0x0500000f


	//   ....[110]....
        /*02e8*/ 	.word	0x0500000f


	//   ....[111]....
        /*02ec*/ 	.word	0x0500000f


	//----- nvinfo : EIATTR_COOP_GROUP_INSTR_OFFSETS
	.align		4
.L_86:
        /*02f0*/ 	.byte	0x04, 0x28
        /*02f2*/ 	.short	(.L_88 - .L_87)


	//   ....[0]....
.L_87:
        /*02f4*/ 	.word	0x00000060


	//   ....[1]....
        /*02f8*/ 	.word	0x00000130


	//   ....[2]....
        /*02fc*/ 	.word	0x000001e0


	//   ....[3]....
        /*0300*/ 	.word	0x000003a0


	//   ....[4]....
        /*0304*/ 	.word	0x00000500


	//   ....[5]....
        /*0308*/ 	.word	0x00000620


	//   ....[6]....
        /*030c*/ 	.word	0x00000780


	//   ....[7]....
        /*0310*/ 	.word	0x00001340


	//   ....[8]....
        /*0314*/ 	.word	0x00002cf0


	//   ....[9]....
        /*0318*/ 	.word	0x00002da0


	//   ....[10]....
        /*031c*/ 	.word	0x00003440


	//   ....[11]....
        /*0320*/ 	.word	0x000034b0


	//   ....[12]....
        /*0324*/ 	.word	0x00005ce0


	//   ....[13]....
        /*0328*/ 	.word	0x00005d40


	//   ....[14]....
        /*032c*/ 	.word	0x00005d70


	//   ....[15]....
        /*0330*/ 	.word	0x00005d90


	//   ....[16]....
        /*0334*/ 	.word	0x00007950


	//   ....[17]....
        /*0338*/ 	.word	0x00007960


	//   ....[18]....
        /*033c*/ 	.word	0x000079e0


	//   ....[19]....
        /*0340*/ 	.word	0x000079f0


	//   ....[20]....
        /*0344*/ 	.word	0x00008820


	//   ....[21]....
        /*0348*/ 	.word	0x00008830


	//   ....[22]....
        /*034c*/ 	.word	0x00008840


	//   ....[23]....
        /*0350*/ 	.word	0x00008860


	//   ....[24]....
        /*0354*/ 	.word	0x00008870


	//   ....[25]....
        /*0358*/ 	.word	0x00008880


	//   ....[26]....
        /*035c*/ 	.word	0x00008890


	//   ....[27]....
        /*0360*/ 	.word	0x000088a0


	//   ....[28]....
        /*0364*/ 	.word	0x000088b0


	//   ....[29]....
        /*0368*/ 	.word	0x000088c0


	//   ....[30]....
        /*036c*/ 	.word	0x000088d0


	//   ....[31]....
        /*0370*/ 	.word	0x000088e0


	//   ....[32]....
        /*0374*/ 	.word	0x00008900


	//   ....[33]....
        /*0378*/ 	.word	0x00008920


	//   ....[34]....
        /*037c*/ 	.word	0x00008930


	//   ....[35]....
        /*0380*/ 	.word	0x00008940


	//   ....[36]....
        /*0384*/ 	.word	0x00008950


	//   ....[37]....
        /*0388*/ 	.word	0x00008960


	//   ....[38]....
        /*038c*/ 	.word	0x00008970


	//   ....[39]....
        /*0390*/ 	.word	0x00008980


	//   ....[40]....
        /*0394*/ 	.word	0x00008990


	//   ....[41]....
        /*0398*/ 	.word	0x000089a0


	//   ....[42]....
        /*039c*/ 	.word	0x000089b0


	//   ....[43]....
        /*03a0*/ 	.word	0x000089c0


	//   ....[44]....
        /*03a4*/ 	.word	0x000089d0


	//   ....[45]....
        /*03a8*/ 	.word	0x000089e0


	//   ....[46]....
        /*03ac*/ 	.word	0x000089f0


	//   ....[47]....
        /*03b0*/ 	.word	0x00008a00


	//   ....[48]....
        /*03b4*/ 	.word	0x00008a10


	//   ....[49]....
        /*03b8*/ 	.word	0x00008a20


	//   ....[50]....
        /*03bc*/ 	.word	0x00008a30


	//   ....[51]....
        /*03c0*/ 	.word	0x00008a50


	//   ....[52]....
        /*03c4*/ 	.word	0x00008a60


	//   ....[53]....
        /*03c8*/ 	.word	0x00008a70


	//   ....[54]....
        /*03cc*/ 	.word	0x00008a80


	//   ....[55]....
        /*03d0*/ 	.word	0x00008a90


	//   ....[56]....
        /*03d4*/ 	.word	0x00008ab0


	//   ....[57]....
        /*03d8*/ 	.word	0x00008ad0


	//   ....[58]....
        /*03dc*/ 	.word	0x00008ae0


	//   ....[59]....
        /*03e0*/ 	.word	0x00008b00


	//   ....[60]....
        /*03e4*/ 	.word	0x00008b30


	//   ....[61]....
        /*03e8*/ 	.word	0x00008b40


	//   ....[62]....
        /*03ec*/ 	.word	0x00008b50


	//   ....[63]....
        /*03f0*/ 	.word	0x00008b60


	//   ....[64]....
        /*03f4*/ 	.word	0x00008b70


	//   ....[65]....
        /*03f8*/ 	.word	0x00008b80


	//   ....[66]....
        /*03fc*/ 	.word	0x00008b90


	//   ....[67]....
        /*0400*/ 	.word	0x00008ba0


	//   ....[68]....
        /*0404*/ 	.word	0x00008bb0


	//   ....[69]....
        /*0408*/ 	.word	0x00008bc0


	//   ....[70]....
        /*040c*/ 	.word	0x00008bf0


	//   ....[71]....
        /*0410*/ 	.word	0x00008c20


	//   ....[72]....
        /*0414*/ 	.word	0x00008c60


	//   ....[73]....
        /*0418*/ 	.word	0x00008ca0


	//   ....[74]....
        /*041c*/ 	.word	0x00008cd0


	//   ....[75]....
        /*0420*/ 	.word	0x00008d10


	//   ....[76]....
        /*0424*/ 	.word	0x00008d40


	//   ....[77]....
        /*0428*/ 	.word	0x00008d60


	//   ....[78]....
        /*042c*/ 	.word	0x00008d70


	//   ....[79]....
        /*0430*/ 	.word	0x00008d80


	//   ....[80]....
        /*0434*/ 	.word	0x00008d90


	//   ....[81]....
        /*0438*/ 	.word	0x00008da0


	//   ....[82]....
        /*043c*/ 	.word	0x00008db0


	//   ....[83]....
        /*0440*/ 	.word	0x00008dc0


	//   ....[84]....
        /*0444*/ 	.word	0x000091e0


	//   ....[85]....
        /*0448*/ 	.word	0x00009230


	//   ....[86]....
        /*044c*/ 	.word	0x00009270


	//   ....[87]....
        /*0450*/ 	.word	0x000092b0


	//   ....[88]....
        /*0454*/ 	.word	0x000092e0


	//   ....[89]....
        /*0458*/ 	.word	0x00009320


	//   ....[90]....
        /*045c*/ 	.word	0x000099f0


	//   ....[91]....
        /*0460*/ 	.word	0x00009a20


	//   ....[92]....
        /*0464*/ 	.word	0x0000a540


	//   ....[93]....
        /*0468*/ 	.word	0x0000b240


	//   ....[94]....
        /*046c*/ 	.word	0x0000bd60


	//   ....[95]....
        /*0470*/ 	.word	0x0000bd90


	//   ....[96]....
        /*0474*/ 	.word	0x0000bdc0


	//   ....[97]....
        /*0478*/ 	.word	0x0000be90


	//   ....[98]....
        /*047c*/ 	.word	0x0000bec0


	//   ....[99]....
        /*0480*/ 	.word	0x0000bf50


	//   ....[100]....
        /*0484*/ 	.word	0x0000bf80


	//   ....[101]....
        /*0488*/ 	.word	0x0000bf90


	//   ....[102]....
        /*048c*/ 	.word	0x0000d8b0


	//   ....[103]....
        /*0490*/ 	.word	0x0000dda0


	//   ....[104]....
        /*0494*/ 	.word	0x0000df70


	//   ....[105]....
        /*0498*/ 	.word	0x0000dfd0


	//   ....[106]....
        /*049c*/ 	.word	0x0000e0d0


	//   ....[107]....
        /*04a0*/ 	.word	0x0000e1a0


	//   ....[108]....
        /*04a4*/ 	.word	0x0000e210


	//   ....[109]....
        /*04a8*/ 	.word	0x0000e310


	//   ....[110]....
        /*04ac*/ 	.word	0x0000e380


	//   ....[111]....
        /*04b0*/ 	.word	0x0000e470


	//----- nvinfo : EIATTR_REG_RECONFIG
	.align		4
.L_88:
        /*04b4*/ 	.byte	0x01, 0x54
	.zero		2


	//----- nvinfo : EIATTR_SYSCALL_OFFSETS
	.align		4
        /*04b8*/ 	.byte	0x04, 0x46
        /*04ba*/ 	.short	(.L_90 - .L_89)


	//   ....[0]....
.L_89:
        /*04bc*/ 	.word	0x00001500


	//   ....[1]....
        /*04c0*/ 	.word	0x0000abb0


	//   ....[2]....
        /*04c4*/ 	.word	0x0000acf0


	//   ....[3]....
        /*04c8*/ 	.word	0x0000ae30


	//   ....[4]....
        /*04cc*/ 	.word	0x0000af50


	//   ....[5]....
        /*04d0*/ 	.word	0x0000b980


	//----- nvinfo : EIATTR_MBARRIER_INSTR_OFFSETS
	.align		4
.L_90:
        /*04d4*/ 	.byte	0x04, 0x39
        /*04d6*/ 	.short	(.L_92 - .L_91)


	//   ....[0]....
.L_91:
        /*04d8*/ 	.word	0x00000250
        /*04dc*/ 	.word	0x000000ff
        /*04e0*/ 	.word	0x00029800
        /*04e4*/ 	.short	0x0100
        /*04e6*/ 	.byte	0x08
	.zero		1


	//   ....[1]....
        /*04e8*/ 	.word	0x00000260
        /*04ec*/ 	.word	0x000000ff
        /*04f0*/ 	.word	0x00029820
        /*04f4*/ 	.short	0x0100
        /*04f6*/ 	.byte	0x08
	.zero		1


	//   ....[2]....
        /*04f8*/ 	.word	0x00000350
        /*04fc*/ 	.word	0x000000ff
        /*0500*/ 	.word	0x00029830
        /*0504*/ 	.short	0x0100
        /*0506*/ 	.byte	0x08
	.zero		1


	//   ....[3]....
        /*0508*/ 	.word	0x00000360
        /*050c*/ 	.word	0x000000ff
        /*0510*/ 	.word	0x00029840
        /*0514*/ 	.short	0x0100
        /*0516*/ 	.byte	0x08
	.zero		1


	//   ....[4]....
        /*0518*/ 	.word	0x00000370
        /*051c*/ 	.word	0x000000ff
        /*0520*/ 	.word	0x00029838
        /*0524*/ 	.short	0x0100
        /*0526*/ 	.byte	0x08
	.zero		1


	//   ....[5]....
        /*0528*/ 	.word	0x00000380
        /*052c*/ 	.word	0x000000ff
        /*0530*/ 	.word	0x00029848
        /*0534*/ 	.short	0x0100
        /*0536*/ 	.byte	0x08
	.zero		1


	//   ....[6]....
        /*0538*/ 	.word	0x000004b0
        /*053c*/ 	.word	0x000000ff
        /*0540*/ 	.word	0x00029850
        /*0544*/ 	.short	0x0100
        /*0546*/ 	.byte	0x08
	.zero		1


	//   ....[7]....
        /*0548*/ 	.word	0x000004c0
        /*054c*/ 	.word	0x000000ff
        /*0550*/ 	.word	0x00029860
        /*0554*/ 	.short	0x0100
        /*0556*/ 	.byte	0x08
	.zero		1


	//   ....[8]....
        /*0558*/ 	.word	0x000004d0
        /*055c*/ 	.word	0x000000ff
        /*0560*/ 	.word	0x00029858
        /*0564*/ 	.short	0x0100
        /*0566*/ 	.byte	0x08
	.zero		1


	//   ....[9]....
        /*0568*/ 	.word	0x000004e0
        /*056c*/ 	.word	0x000000ff
        /*0570*/ 	.word	0x00029868
        /*0574*/ 	.short	0x0100
        /*0576*/ 	.byte	0x08
	.zero		1


	//   ....[10]....
        /*0578*/ 	.word	0x000005d0
        /*057c*/ 	.word	0x000000ff
        /*0580*/ 	.word	0x00029870
        /*0584*/ 	.short	0x0100
        /*0586*/ 	.byte	0x06
	.zero		1


	//   ....[11]....
        /*0588*/ 	.word	0x000005e0
        /*058c*/ 	.word	0x000000ff
        /*0590*/ 	.word	0x00029880
        /*0594*/ 	.short	0x0100
        /*0596*/ 	.byte	0x06
	.zero		1


	//   ....[12]....
        /*0598*/ 	.word	0x000005f0
        /*059c*/ 	.word	0x000000ff
        /*05a0*/ 	.word	0x00029878
        /*05a4*/ 	.short	0x0100
        /*05a6*/ 	.byte	0x06
	.zero		1


	//   ....[13]....
        /*05a8*/ 	.word	0x00000600
        /*05ac*/ 	.word	0x000000ff
        /*05b0*/ 	.word	0x00029888
        /*05b4*/ 	.short	0x0100
        /*05b6*/ 	.byte	0x06
	.zero		1


	//   ....[14]....
        /*05b8*/ 	.word	0x00000730
        /*05bc*/ 	.word	0x000000ff
        /*05c0*/ 	.word	0x00029890
        /*05c4*/ 	.short	0x0100
        /*05c6*/ 	.byte	0x08
	.zero		1


	//   ....[15]....
        /*05c8*/ 	.word	0x00000740
        /*05cc*/ 	.word	0x000000ff
        /*05d0*/ 	.word	0x000298a0
        /*05d4*/ 	.short	0x0100
        /*05d6*/ 	.byte	0x08
	.zero		1


	//   ....[16]....
        /*05d8*/ 	.word	0x00000750
        /*05dc*/ 	.word	0x000000ff
        /*05e0*/ 	.word	0x00029898
        /*05e4*/ 	.short	0x0100
        /*05e6*/ 	.byte	0x08
	.zero		1


	//   ....[17]....
        /*05e8*/ 	.word	0x00000760
        /*05ec*/ 	.word	0x000000ff
        /*05f0*/ 	.word	0x000298a8
        /*05f4*/ 	.short	0x0100
        /*05f6*/ 	.byte	0x08
	.zero		1


	//   ....[18]....
        /*05f8*/ 	.word	0x00000890
        /*05fc*/ 	.word	0x000000ff
        /*0600*/ 	.word	0x000298b0
        /*0604*/ 	.short	0x0100
        /*0606*/ 	.byte	0x08
	.zero		1


	//   ....[19]....
        /*0608*/ 	.word	0x000008a0
        /*060c*/ 	.word	0x000000ff
        /*0610*/ 	.word	0x000298c0
        /*0614*/ 	.short	0x0100
        /*0616*/ 	.byte	0x08
	.zero		1


	//   ....[20]....
        /*0618*/ 	.word	0x000008b0
        /*061c*/ 	.word	0x000000ff
        /*0620*/ 	.word	0x000298b8
        /*0624*/ 	.short	0x0100
        /*0626*/ 	.byte	0x08
	.zero		1


	//   ....[21]....
        /*0628*/ 	.word	0x000008c0
        /*062c*/ 	.word	0x000000ff
        /*0630*/ 	.word	0x000298c8
        /*0634*/ 	.short	0x0100
        /*0636*/ 	.byte	0x08
	.zero		1


	//   ....[22]....
        /*0638*/ 	.word	0x00001530
        /*063c*/ 	.word	0x000000ff
        /*0640*/ 	.word	0x00029800
        /*0644*/ 	.short	0x010a
        /*0646*/ 	.byte	0x28
	.zero		1


	//   ....[23]....
        /*0648*/ 	.word	0x00001590
        /*064c*/ 	.word	0x000000ff
        /*0650*/ 	.word	0x00029830
        /*0654*/ 	.short	0x010a
        /*0656*/ 	.byte	0x28
	.zero		1


	//   ....[24]....
        /*0658*/ 	.word	0x00001610
        /*065c*/ 	.word	0x000000ff
        /*0660*/ 	.word	0x00029830
        /*0664*/ 	.short	0x010a
        /*0666*/ 	.byte	0x28
	.zero		1


	//   ....[25]....
        /*0668*/ 	.word	0x00003a80
        /*066c*/ 	.word	0x00000015
        /*0670*/ 	.word	0x00000000
        /*0674*/ 	.short	0x0101
        /*0676*/ 	.byte	0x3f
	.zero		1


	//   ....[26]....
        /*0678*/ 	.word	0x000049f0
        /*067c*/ 	.word	0x000000ff
        /*0680*/ 	.word	0x00029830
        /*0684*/ 	.short	0x010a
        /*0686*/ 	.byte	0x04
	.zero		1


	//   ....[27]....
        /*0688*/ 	.word	0x00004a30
        /*068c*/ 	.word	0x000000ff
        /*0690*/ 	.word	0x00029830
        /*0694*/ 	.short	0x010a
        /*0696*/ 	.byte	0x04
	.zero		1


	//   ....[28]....
        /*0698*/ 	.word	0x000056e0
        /*069c*/ 	.word	0x000000ff
        /*06a0*/ 	.word	0x00029850
        /*06a4*/ 	.short	0x010a
        /*06a6*/ 	.byte	0x04
	.zero		1


	//   ....[29]....
        /*06a8*/ 	.word	0x00005720
        /*06ac*/ 	.word	0x000000ff
        /*06b0*/ 	.word	0x00029850
        /*06b4*/ 	.short	0x010a
        /*06b6*/ 	.byte	0x04
	.zero		1


	//   ....[30]....
        /*06b8*/ 	.word	0x00006dd0
        /*06bc*/ 	.word	0x00000000
        /*06c0*/ 	.word	0x00000000
        /*06c4*/ 	.short	0x0101
        /*06c6*/ 	.byte	0x3f
	.zero		1


	//   ....[31]....
        /*06c8*/ 	.word	0x00006fe0
        /*06cc*/ 	.word	0x000000ff
        /*06d0*/ 	.word	0x00000000
        /*06d4*/ 	.short	0x0101
        /*06d6*/ 	.byte	0x04
	.zero		1


	//   ....[32]....
        /*06d8*/ 	.word	0x00007660
        /*06dc*/ 	.word	0x000000ff
        /*06e0*/ 	.word	0x00029850
        /*06e4*/ 	.short	0x010a
        /*06e6*/ 	.byte	0x05
	.zero		1


	//   ....[33]....
        /*06e8*/ 	.word	0x000076a0
        /*06ec*/ 	.word	0x000000ff
        /*06f0*/ 	.word	0x00029850
        /*06f4*/ 	.short	0x010a
        /*06f6*/ 	.byte	0x05
	.zero		1


	//   ....[34]....
        /*06f8*/ 	.word	0x00007cb0
        /*06fc*/ 	.word	0x000000ff
        /*0700*/ 	.word	0x00000000
        /*0704*/ 	.short	0x0101
        /*0706*/ 	.byte	0x04
	.zero		1


	//   ....[35]....
        /*0708*/ 	.word	0x00009310
        /*070c*/ 	.word	0x000000ff
        /*0710*/ 	.word	0x00000000
        /*0714*/ 	.short	0x0101
        /*0716*/ 	.byte	0x04
	.zero		1


	//   ....[36]....
        /*0718*/ 	.word	0x0000b470
        /*071c*/ 	.word	0x000000ff
        /*0720*/ 	.word	0x00029880
        /*0724*/ 	.short	0x010a
        /*0726*/ 	.byte	0x28
	.zero		1


	//   ....[37]....
        /*0728*/ 	.word	0x0000b5c0
        /*072c*/ 	.word	0x000000ff
        /*0730*/ 	.word	0x00029840
        /*0734*/ 	.short	0x010a
        /*0736*/ 	.byte	0x28
	.zero		1


	//   ....[38]....
        /*0738*/ 	.word	0x0000c0f0
        /*073c*/ 	.word	0x000000ff
        /*0740*/ 	.word	0x00029800
        /*0744*/ 	.short	0x0107
        /*0746*/ 	.byte	0x28
	.zero		1


	//   ....[39]....
        /*0748*/ 	.word	0x0000c160
        /*074c*/ 	.word	0x000000ff
        /*0750*/ 	.word	0x00029800
        /*0754*/ 	.short	0x0101
        /*0756*/ 	.byte	0x28
	.zero		1


	//   ....[40]....
        /*0758*/ 	.word	0x0000c180
        /*075c*/ 	.word	0x000000ff
        /*0760*/ 	.word	0x00029820
        /*0764*/ 	.short	0x010a
        /*0766*/ 	.byte	0x28
	.zero		1


	//   ....[41]....
        /*0768*/ 	.word	0x0000c460
        /*076c*/ 	.word	0x00000006
        /*0770*/ 	.word	0x00029880
        /*0774*/ 	.short	0x010a
        /*0776*/ 	.byte	0x3f
	.zero		1


	//   ....[42]....
        /*0778*/ 	.word	0x0000c690
        /*077c*/ 	.word	0x00000006
        /*0780*/ 	.word	0x00029840
        /*0784*/ 	.short	0x010a
        /*0786*/ 	.byte	0x3f
	.zero		1


	//   ....[43]....
        /*0788*/ 	.word	0x0000cae0
        /*078c*/ 	.word	0x00000012
        /*0790*/ 	.word	0x00029870
        /*0794*/ 	.short	0x010a
        /*0796*/ 	.byte	0x3f
	.zero		1


	//   ....[44]....
        /*0798*/ 	.word	0x0000cb40
        /*079c*/ 	.word	0x00000012
        /*07a0*/ 	.word	0x00029860
        /*07a4*/ 	.short	0x010a
        /*07a6*/ 	.byte	0x3f
	.zero		1


	//   ....[45]....
        /*07a8*/ 	.word	0x0000d040
        /*07ac*/ 	.word	0x00000012
        /*07b0*/ 	.word	0x00029850
        /*07b4*/ 	.short	0x0101
        /*07b6*/ 	.byte	0x3f
	.zero		1


	//   ....[46]....
        /*07b8*/ 	.word	0x0000d0b0
        /*07bc*/ 	.word	0x00000000
        /*07c0*/ 	.word	0x00000000
        /*07c4*/ 	.short	0x0101
        /*07c6*/ 	.byte	0x3f
	.zero		1


	//   ....[47]....
        /*07c8*/ 	.word	0x0000d1d0
        /*07cc*/ 	.word	0x00000003
        /*07d0*/ 	.word	0x00029870
        /*07d4*/ 	.short	0x010a
        /*07d6*/ 	.byte	0x3f
	.zero		1


	//   ....[48]....
        /*07d8*/ 	.word	0x0000d260
        /*07dc*/ 	.word	0x00000003
        /*07e0*/ 	.word	0x00029860
        /*07e4*/ 	.short	0x010a
        /*07e6*/ 	.byte	0x3f
	.zero		1


	//   ....[49]....
        /*07e8*/ 	.word	0x0000d750
        /*07ec*/ 	.word	0x00000003
        /*07f0*/ 	.word	0x00029850
        /*07f4*/ 	.short	0x0101
        /*07f6*/ 	.byte	0x3f
	.zero		1


	//   ....[50]....
        /*07f8*/ 	.word	0x0000d7c0
        /*07fc*/ 	.word	0x00000000
        /*0800*/ 	.word	0x00000000
        /*0804*/ 	.short	0x0101
        /*0806*/ 	.byte	0x3f
	.zero		1


	//   ....[51]....
        /*0808*/ 	.word	0x0000d860
        /*080c*/ 	.word	0x00000009
        /*0810*/ 	.word	0x00029820
        /*0814*/ 	.short	0x010a
        /*0816*/ 	.byte	0x3f
	.zero		1


	//   ....[52]....
        /*0818*/ 	.word	0x0000d9a0
        /*081c*/ 	.word	0x00000005
        /*0820*/ 	.word	0x00000000
        /*0824*/ 	.short	0x010a
        /*0826*/ 	.byte	0x3f
	.zero		1


	//   ....[53]....
        /*0828*/ 	.word	0x0000da10
        /*082c*/ 	.word	0x00000007
        /*0830*/ 	.word	0x00000000
        /*0834*/ 	.short	0x010a
        /*0836*/ 	.byte	0x3f
	.zero		1


	//   ....[54]....
        /*0838*/ 	.word	0x0000da60
        /*083c*/ 	.word	0x00000005
        /*0840*/ 	.word	0x00029860
        /*0844*/ 	.short	0x010a
        /*0846*/ 	.byte	0x3f
	.zero		1


	//   ....[55]....
        /*0848*/ 	.word	0x0000dab0
        /*084c*/ 	.word	0x00000003
        /*0850*/ 	.word	0x00029860
        /*0854*/ 	.short	0x010a
        /*0856*/ 	.byte	0x3f
	.zero		1


	//   ....[56]....
        /*0858*/ 	.word	0x0000daf0
        /*085c*/ 	.word	0x00000005
        /*0860*/ 	.word	0x00029880
        /*0864*/ 	.short	0x010a
        /*0866*/ 	.byte	0x3f
	.zero		1


	//   ....[57]....
        /*0868*/ 	.word	0x0000db10
        /*086c*/ 	.word	0x00000003
        /*0870*/ 	.word	0x00029880
        /*0874*/ 	.short	0x010a
        /*0876*/ 	.byte	0x3f
	.zero		1


	//   ....[58]....
        /*0878*/ 	.word	0x0000db80
        /*087c*/ 	.word	0x00000000
        /*0880*/ 	.word	0x00029800
        /*0884*/ 	.short	0x010a
        /*0886*/ 	.byte	0x3f
	.zero		1


	//   ....[59]....
        /*0888*/ 	.word	0x0000dbe0
        /*088c*/ 	.word	0x00000000
        /*0890*/ 	.word	0x00029830
        /*0894*/ 	.short	0x010a
        /*0896*/ 	.byte	0x3f
	.zero		1


	//   ....[60]....
        /*0898*/ 	.word	0x0000dc40
        /*089c*/ 	.word	0x0000000e
        /*08a0*/ 	.word	0x00029830
        /*08a4*/ 	.short	0x010a
        /*08a6*/ 	.byte	0x3f
	.zero		1


	//   ....[61]....
        /*08a8*/ 	.word	0x0000dca0
        /*08ac*/ 	.word	0x0000000c
        /*08b0*/ 	.word	0x00029850
        /*08b4*/ 	.short	0x010a
        /*08b6*/ 	.byte	0x3f
	.zero		1


	//   ....[62]....
        /*08b8*/ 	.word	0x0000dd00
        /*08bc*/ 	.word	0x00000005
        /*08c0*/ 	.word	0x00029850
        /*08c4*/ 	.short	0x010a
        /*08c6*/ 	.byte	0x3f
	.zero		1


	//   ....[63]....
        /*08c8*/ 	.word	0x0000de60
        /*08cc*/ 	.word	0x00000003
        /*08d0*/ 	.word	0x00029880
        /*08d4*/ 	.short	0x010a
        /*08d6*/ 	.byte	0x3f
	.zero		1


	//   ....[64]....
        /*08d8*/ 	.word	0x0000dec0
        /*08dc*/ 	.word	0x00000003
        /*08e0*/ 	.word	0x00029840
        /*08e4*/ 	.short	0x010a
        /*08e6*/ 	.byte	0x3f
	.zero		1


	//   ....[65]....
        /*08e8*/ 	.word	0x0000e4b0
        /*08ec*/ 	.word	0x00000003
        /*08f0*/ 	.word	0x00029820
        /*08f4*/ 	.short	0x010a
        /*08f6*/ 	.byte	0x3f
	.zero		1


	//   ....[66]....
        /*08f8*/ 	.word	0x0000e500
        /*08fc*/ 	.word	0x00000006
        /*0900*/ 	.word	0x00029880
        /*0904*/ 	.short	0x010a
        /*0906*/ 	.byte	0x3f
	.zero		1


	//   ....[67]....
        /*0908*/ 	.word	0x0000e550
        /*090c*/ 	.word	0x00000006
        /*0910*/ 	.word	0x00029840
        /*0914*/ 	.short	0x010a
        /*0916*/ 	.byte	0x3f
	.zero		1


	//   ....[68]....
        /*0918*/ 	.word	0x0000e5a0
        /*091c*/ 	.word	0x00000012
        /*0920*/ 	.word	0x00029870
        /*0924*/ 	.short	0x010a
        /*0926*/ 	.byte	0x3f
	.zero		1


	//   ....[69]....
        /*0928*/ 	.word	0x0000e5f0
        /*092c*/ 	.word	0x00000012
        /*0930*/ 	.word	0x00029860
        /*0934*/ 	.short	0x010a
        /*0936*/ 	.byte	0x3f
	.zero		1


	//   ....[70]....
        /*0938*/ 	.word	0x0000e640
        /*093c*/ 	.word	0x00000003
        /*0940*/ 	.word	0x00029870
        /*0944*/ 	.short	0x010a
        /*0946*/ 	.byte	0x3f
	.zero		1


	//   ....[71]....
        /*0948*/ 	.word	0x0000e690
        /*094c*/ 	.word	0x00000003
        /*0950*/ 	.word	0x00029860
        /*0954*/ 	.short	0x010a
        /*0956*/ 	.byte	0x3f
	.zero		1


	//   ....[72]....
        /*0958*/ 	.word	0x0000e6e0
        /*095c*/ 	.word	0x00000009
        /*0960*/ 	.word	0x00029820
        /*0964*/ 	.short	0x010a
        /*0966*/ 	.byte	0x3f
	.zero		1


	//   ....[73]....
        /*0968*/ 	.word	0x0000e730
        /*096c*/ 	.word	0x00000005
        /*0970*/ 	.word	0x00000000
        /*0974*/ 	.short	0x010a
        /*0976*/ 	.byte	0x3f
	.zero		1


	//   ....[74]....
        /*0978*/ 	.word	0x0000e780
        /*097c*/ 	.word	0x00000007
        /*0980*/ 	.word	0x00000000
        /*0984*/ 	.short	0x010a
        /*0986*/ 	.byte	0x3f
	.zero		1


	//   ....[75]....
        /*0988*/ 	.word	0x0000e7d0
        /*098c*/ 	.word	0x00000005
        /*0990*/ 	.word	0x00029860
        /*0994*/ 	.short	0x010a
        /*0996*/ 	.byte	0x3f
	.zero		1


	//   ....[76]....
        /*0998*/ 	.word	0x0000e820
        /*099c*/ 	.word	0x00000003
        /*09a0*/ 	.word	0x00029860
        /*09a4*/ 	.short	0x010a
        /*09a6*/ 	.byte	0x3f
	.zero		1


	//   ....[77]....
        /*09a8*/ 	.word	0x0000e870
        /*09ac*/ 	.word	0x00000005
        /*09b0*/ 	.word	0x00029880
        /*09b4*/ 	.short	0x010a
        /*09b6*/ 	.byte	0x3f
	.zero		1


	//----- nvinfo : EIATTR_NUM_MBARRIERS
	.align		4
.L_92:
        /*09b8*/ 	.byte	0x03, 0x38
        /*09ba*/ 	.short	0x0016


	//----- nvinfo : EIATTR_EXIT_INSTR_OFFSETS
	.align		4
        /*09bc*/ 	.byte	0x04, 0x1c
        /*09be*/ 	.short	(.L_94 - .L_93)


	//   ....[0]....
.L_93:
        /*09c0*/ 	.word	0x0000db60


	//----- nvinfo : EIATTR_MAX_THREADS
	.align		4
.L_94:
        /*09c4*/ 	.byte	0x04, 0x05
        /*09c6*/ 	.short	(.L_96 - .L_95)
.L_95:
        /*09c8*/ 	.word	0x00000180
        /*09cc*/ 	.word	0x00000001
        /*09d0*/ 	.word	0x00000001


	//----- nvinfo : EIATTR_CRS_STACK_SIZE
	.align		4
.L_96:
        /*09d4*/ 	.byte	0x04, 0x1e
        /*09d6*/ 	.short	(.L_98 - .L_97)
.L_97:
        /*09d8*/ 	.word	0x00000000


	//----- nvinfo : EIATTR_CBANK_PARAM_SIZE
	.align		4
.L_98:
        /*09dc*/ 	.byte	0x03, 0x19
        /*09de*/ 	.short	0x0a70


	//----- nvinfo : EIATTR_PARAM_CBANK
	.align		4
        /*09e0*/ 	.byte	0x04, 0x0a
        /*09e2*/ 	.short	(.L_100 - .L_99)
	.align		4
.L_99:
        /*09e4*/ 	.word	index@(.nv.constant0._ZN7cutlass13device_kernelIN5flash11enable_sm90INS1_16FlashAttnFwdSm90INS1_25CollectiveMainloopFwdSm90ILi2EN4cute5tupleIJNS5_1CILi1EEES8_S8_EEENS6_IJNS7_ILi128EEENS7_ILi160EEENS7_ILi192EEEEEELi128ENS_12float_e4m3_tEfNS_4arch4Sm90ELb0ELb0ELb0ELb0ELb0ELb0ELb0ELb1ELb1ELb1ELb1ELb0EEENS1_21CollectiveEpilogueFwdINS6_IJSA_SA_SB_EEES9_NS_10bfloat16_tESG_Li256ELb0ELb1ELb1ELb1EEENS1_19SingleTileSchedulerILb0ELb1ELb1ELi128EEEEEEEEEvNT_6ParamsE)
        /*09e8*/ 	.short	0x0210
        /*09ea*/ 	.short	0x0a70


	//----- nvinfo : EIATTR_SW_WAR
	.align		4
.L_100:
        /*09ec*/ 	.byte	0x04, 0x36
        /*09ee*/ 	.short	(.L_102 - .L_101)
.L_101:
        /*09f0*/ 	.word	0x00000008
.L_102:


//--------------------- .nv.info._ZN7cutlass13device_kernelIN5flash11enable_sm90INS1_16FlashAttnFwdSm90INS1_25CollectiveMainloopFwdSm90ILi2EN4cute5tupleIJNS5_1CILi1EEES8_S8_EEENS6_IJNS7_ILi128EEENS7_ILi160EEENS7_ILi192EEEEEELi128ENS_12float_e4m3_tEfNS_4arch4Sm90ELb0ELb0ELb0ELb1ELb0ELb0ELb0ELb1ELb1ELb1ELb1ELb0EEENS1_21CollectiveEpilogueFwdINS6_IJSA_SA_SB_EEES9_NS_10bfloat16_tESG_Li256ELb1ELb1ELb1ELb1EEENS1_36VarlenDynamicPersistentTileSchedulerILi128ELi160ELi256ELi128ELb1ELb1ELb1ELb0ELb1ELb1EEEEEEEEEvNT_6ParamsE --------------------------
	.section	.nv.info._ZN7cutlass13device_kernelIN5flash11enable_sm90INS1_16FlashAttnFwdSm90INS1_25CollectiveMainloopFwdSm90ILi2EN4cute5tupleIJNS5_1CILi1EEES8_S8_EEENS6_IJNS7_ILi128EEENS7_ILi160EEENS7_ILi192EEEEEELi128ENS_12float_e4m3_tEfNS_4arch4Sm90ELb0ELb0ELb0ELb1ELb0ELb0ELb0ELb1ELb1ELb1ELb1ELb0EEENS1_21CollectiveEpilogueFwdINS6_IJSA_SA_SB_EEES9_NS_10bfloat16_tESG_Li256ELb1ELb1ELb1ELb1EEENS1_36VarlenDynamicPersistentTileSchedulerILi128ELi160ELi256ELi128ELb1ELb1ELb1ELb0ELb1ELb1EEEEEEEEEvNT_6ParamsE,"",@"SHT_CUDA_INFO"
	.sectionflags	@""
	.align	4


	//----- nvinfo : EIATTR_CUDA_API_VERSION
	.align		4
        /*0000*/ 	.byte	0x04, 0x37
        /*0002*/ 	.short	(.L_104 - .L_103)
.L_103:
        /*0004*/ 	.word	0x00000082


	//----- nvinfo : EIATTR_KPARAM_INFO
	.align		4
.L_104:
        /*0008*/ 	.byte	0x04, 0x17
        /*000a*/ 	.short	(.L_106 - .L_105)
.L_105:
        /*000c*/ 	.word	0x00000000
        /*0010*/ 	.short	0x0000
        /*0012*/ 	.short	0x0070
        /*0014*/ 	.byte	0x00, 0xf0, 0x01, 0x2a


	//----- nvinfo : EIATTR_SPARSE_MMA_MASK
	.align		4
.L_106:
        /*0018*/ 	.byte	0x03, 0x50
        /*001a*/ 	.short	0x0000


	//----- nvinfo : EIATTR_MAXREG_COUNT
	.align		4
        /*001c*/ 	.byte	0x03, 0x1b
        /*001e*/ 	.short	0x00a8


	//----- nvinfo : EIATTR_NUM_BARRIERS
	.align		4
        /*0020*/ 	.byte	0x02, 0x4c
        /*0022*/ 	.byte	0x10
	.zero		1


	//----- nvinfo : EIATTR_EXTERNS
	.align		4
        /*0024*/ 	.byte	0x04, 0x0f
        /*0026*/ 	.short	(.L_108 - .L_107)


	//   ....[0]....
	.align		4
.L_107:
        /*0028*/ 	.word	index@(__assertfail)


	//----- nvinfo : EIATTR_ANNOTATIONS
	.align		4
.L_108:
        /*002c*/ 	.byte	0x04, 0x55
        /*002e*/ 	.short	(.L_110 - .L_109)


	//   ....[0]....
.L_109:
        /* <DEDUP_REMOVED lines=40> */


	//----- nvinfo : EIATTR_MERCURY_ISA_VERSION
	.align		4
.L_110:
        /*0298*/ 	.byte	0x03, 0x5f
        /*029a*/ 	.short	0x0101


	//----- nvinfo : EIATTR_UNUSED_LOAD_BYTE_OFFSET
	.align		4
        /*029c*/ 	.byte	0x04, 0x44
        /*029e*/ 	.short	(.L_112 - .L_111)


	//   ....[0]....
.L_111:
        /*02a0*/ 	.word	0x00000a40
        /*02a4*/ 	.word	0x0000fff0


	//   ....[1]....
        /*02a8*/ 	.word	0x00008a60
        /*02ac*/ 	.word	0x0000fff0


	//----- nvinfo : EIATTR_INT_WARP_WIDE_INSTR_OFFSETS
	.align		4
.L_112:
        /*02b0*/ 	.byte	0x04, 0x31
        /*02b2*/ 	.short	(.L_114 - .L_113)


	//   ....[0]....
.L_113:
        /*02b4*/ 	.word	0x00000130


	//   ....[1]....
        /*02b8*/ 	.word	0x00000170


	//   ....[2]....
        /*02bc*/ 	.word	0x000001e0


	//   ....[3]....
        /*02c0*/ 	.word	0x0000ddd0


	//   ....[4]....
        /*02c4*/ 	.word	0x0000de60


	//   ....[5]....
        /*02c8*/ 	.word	0x00010710


	//   ....[6]....
        /*02cc*/ 	.word	0x000107a0


	//----- nvinfo : EIATTR_COOP_GROUP_MASK_REGIDS
	.align		4
.L_114:
        /*02d0*/ 	.byte	0x04, 0x29
        /*02d2*/ 	.short	(.L_116 - .L_115)


	//   ....[0]....
.L_115:
        /*02d4*/ 	.word	0xffffffff


	//   ....[1]....
        /*02d8*/ 	.word	0xffffffff


	//   ....[2]....
        /*02dc*/ 	.word	0xffffffff


	//   ....[3]....
        /*02e0*/ 	.word	0xffffffff


	//   ....[4]....
        /*02e4*/ 	.word	0xffffffff


	//   ....[5]....
        /*02e8*/ 	.word	0xffffffff


	//   ....[6]....
        /*02ec*/ 	.word	0xffffffff


	//   ....[7]....
        /*02f0*/ 	.word	0xffffffff


	//   ....[8]....
        /*02f4*/ 	.word	0xffffffff


	//   ....[9]....
        /*02f8*/ 	.word	0xffffffff


	//   ....[10]....
        /*02fc*/ 	.word	0xffffffff


	//   ....[11]....
        /*0300*/ 	.word	0xffffffff


	//   ....[12]....
        /*0304*/ 	.word	0xffffffff


	//   ....[13]....
        /*0308*/ 	.word	0xffffffff


	//   ....[14]....
        /*030c*/ 	.word	0xffffffff


	//   ....[15]....
        /*0310*/ 	.word	0xffffffff


	//   ....[16]....
        /*0314*/ 	.word	0xffffffff


	//   ....[17]....
        /*0318*/ 	.word	0xffffffff


	//   ....[18]....
        /*031c*/ 	.word	0xffffffff


	//   ....[19]....
        /*0320*/ 	.word	0xffffffff


	//   ....[20]....
        /*0324*/ 	.word	0xffffffff


	//   ....[21]....
        /*0328*/ 	.word	0xffffffff


	//   ....[22]....
        /*032c*/ 	.word	0xffffffff


	//   ....[23]....
        /*0330*/ 	.word	0xffffffff


	//   ....[24]....
        /*0334*/ 	.word	0xffffffff


	//   ....[25]....
        /*0338*/ 	.word	0xffffffff


	//   ....[26]....
        /*033c*/ 	.word	0xffffffff


	//   ....[27]....
        /*0340*/ 	.word	0xffffffff


	//   ....[28]....
        /*0344*/ 	.word	0xffffffff


	//   ....[29]....
        /*0348*/ 	.word	0xffffffff


	//   ....[30]....
        /*034c*/ 	.word	0xffffffff


	//   ....[31]....
        /*0350*/ 	.word	0xffffffff


	//   ....[32]....
        /*0354*/ 	.word	0xffffffff


	//   ....[33]....
        /*0358*/ 	.word	0xffffffff


	//   ....[34]....
        /*035c*/ 	.word	0xffffffff


	//   ....[35]....
        /*0360*/ 	.word	0xffffffff


	//   ....[36]....
        /*0364*/ 	.word	0xffffffff


	//   ....[37]....
        /*0368*/ 	.word	0xffffffff


	//   ....[38]....
        /*036c*/ 	.word	0xffffffff


	//   ....[39]....
        /*0370*/ 	.word	0xffffffff


	//   ....[40]....
        /*0374*/ 	.word	0xffffffff


	//   ....[41]....
        /*0378*/ 	.word	0xffffffff


	//   ....[42]....
        /*037c*/ 	.word	0xffffffff


	//   ....[43]....
        /*0380*/ 	.word	0xffffffff


	//   ....[44]....
        /*0384*/ 	.word	0xffffffff


	//   ....[45]....
        /*0388*/ 	.word	0xffffffff


	//   ....[46]....
        /*038c*/ 	.word	0xffffffff


	//   ....[47]....
        /*0390*/ 	.word	0xffffffff


	//   ....[48]....
        /*0394*/ 	.word	0xffffffff


	//   ....[49]....
        /*0398*/ 	.word	0xffffffff


	//   ....[50]....
        /*039c*/ 	.word	0xffffffff


	//   ....[51]....
        /*03a0*/ 	.word	0xffffffff


	//   ....[52]....
        /*03a4*/ 	.word	0xffffffff


	//   ....[53]....
        /*03a8*/ 	.word	0xffffffff


	//   ....[54]....
        /*03ac*/ 	.word	0xffffffff


	//   ....[55]....
        /*03b0*/ 	.word	0xffffffff


	//   ....[56]....
        /*03b4*/ 	.word	0xffffffff


	//   ....[57]....
        /*03b8*/ 	.word	0xffffffff


	//   ....[58]....
        /*03bc*/ 	.word	0xffffffff


	//   ....[59]....
        /*03c0*/ 	.word	0xffffffff


	//   ....[60]....
        /*03c4*/ 	.word	0xffffffff


	//   ....[61]....
        /*03c8*/ 	.word	0xffffffff


	//   ....[62]....
        /*03cc*/ 	.word	0xffffffff


	//   ....[63]....
        /*03d0*/ 	.word	0xffffffff


	//   ....[64]....
        /*03d4*/ 	.word	0xffffffff


	//   ....[65]....
        /*03d8*/ 	.word	0xffffffff


	//   ....[66]....
        /*03dc*/ 	.word	0xffffffff


	//   ....[67]....
        /*03e0*/ 	.word	0xffffffff


	//   ....[68]....
        /*03e4*/ 	.word	0xffffffff


	//   ....[69]....
        /*03e8*/ 	.word	0xffffffff


	//   ....[70]....
        /*03ec*/ 	.word	0xffffffff


	//   ....[71]....
        /*03f0*/ 	.word	0xffffffff


	//   ....[72]....
        /*03f4*/ 	.word	0xffffffff


	//   ....[73]....
        /*03f8*/ 	.word	0xffffffff


	//   ....[74]....
        /*03fc*/ 	.word	0xffffffff


	//   ....[75]....
        /*0400*/ 	.word	0xffffffff


	//   ....[76]....
        /*0404*/ 	.word	0xffffffff


	//   ....[77]....
        /*0408*/ 	.word	0xffffffff


	//   ....[78]....
        /*040c*/ 	.word	0xffffffff


	//   ....[79]....
        /*0410*/ 	.word	0xffffffff


	//   ....[80]....
        /*0414*/ 	.word	0xffffffff


	//   ....[81]....
        /*0418*/ 	.word	0xffffffff


	//   ....[82]....
        /*041c*/ 	.word	0xffffffff


	//   ....[83]....
        /*0420*/ 	.word	0xffffffff


	//   ....[84]....
        /*0424*/ 	.word	0xffffffff


	//   ....[85]....
        /*0428*/ 	.word	0xffffffff


	//   ....[86]....
        /*042c*/ 	.word	0xffffffff


	//   ....[87]....
        /*0430*/ 	.word	0xffffffff


	//   ....[88]....
        /*0434*/ 	.word	0xffffffff


	//   ....[89]....
        /*0438*/ 	.word	0xffffffff


	//   ....[90]....
        /*043c*/ 	.word	0xffffffff


	//   ....[91]....
        /*0440*/ 	.word	0xffffffff


	//   ....[92]....
        /*0444*/ 	.word	0xffffffff


	//   ....[93]....
        /*0448*/ 	.word	0xffffffff


	//   ....[94]....
        /*044c*/ 	.word	0xffffffff


	//   ....[95]....
        /*0450*/ 	.word	0xffffffff


	//   ....[96]....
        /*0454*/ 	.word	0xffffffff


	//   ....[97]....
        /*0458*/ 	.word	0xffffffff


	//   ....[98]....
        /*045c*/ 	.word	0xffffffff


	//   ....[99]....
        /*0460*/ 	.word	0xffffffff


	//   ....[100]....
        /*0464*/ 	.word	0xffffffff


	//   ....[101]....
        /*0468*/ 	.word	0xffffffff


	//   ....[102]....
        /*046c*/ 	.word	0xffffffff


	//   ....[103]....
        /*0470*/ 	.word	0xffffffff


	//   ....[104]....
        /*0474*/ 	.word	0xffffffff


	//   ....[105]....
        /*0478*/ 	.word	0xffffffff


	//   ....[106]....
        /*047c*/ 	.word	0xffffffff


	//   ....[107]....
        /*0480*/ 	.word	0xffffffff


	//   ....[108]....
        /*0484*/ 	.word	0xffffffff


	//   ....[109]....
        /*0488*/ 	.word	0xffffffff


	//   ....[110]....
        /*048c*/ 	.word	0xffffffff


	//   ....[111]....
        /*0490*/ 	.word	0xffffffff


	//   ....[112]....
        /*0494*/ 	.word	0xffffffff


	//   ....[113]....
        /*0498*/ 	.word	0xffffffff


	//   ....[114]....
        /*049c*/ 	.word	0xffffffff


	//   ....[115]....
        /*04a0*/ 	.word	0xffffffff


	//   ....[116]....
        /*04a4*/ 	.word	0xffffffff


	//   ....[117]....
        /*04a8*/ 	.word	0xffffffff


	//   ....[118]....
        /*04ac*/ 	.word	0xffffffff


	//   ....[119]....
        /*04b0*/ 	.word	0xffffffff


	//   ....[120]....
        /*04b4*/ 	.word	0xffffffff


	//   ....[121]....
        /*04b8*/ 	.word	0xffffffff


	//   ....[122]....
        /*04bc*/ 	.word	0xffffffff


	//   ....[123]....
        /*04c0*/ 	.word	0xffffffff


	//   ....[124]....
        /*04c4*/ 	.word	0xffffffff


	//   ....[125]....
        /*04c8*/ 	.word	0xffffffff


	//   ....[126]....
        /*04cc*/ 	.word	0xffffffff


	//   ....[127]....
        /*04d0*/ 	.word	0xffffffff


	//   ....[128]....
        /*04d4*/ 	.word	0xffffffff


	//   ....[129]....
        /*04d8*/ 	.word	0xffffffff


	//   ....[130]....
        /*04dc*/ 	.word	0xffffffff


	//   ....[131]....
        /*04e0*/ 	.word	0xffffffff


	//   ....[132]....
        /*04e4*/ 	.word	0xffffffff


	//   ....[133]....
        /*04e8*/ 	.word	0xffffffff


	//   ....[134]....
        /*04ec*/ 	.word	0xffffffff


	//   ....[135]....
        /*04f0*/ 	.word	0xffffffff


	//   ....[136]....
        /*04f4*/ 	.word	0xffffffff


	//   ....[137]....
        /*04f8*/ 	.word	0xffffffff


	//   ....[138]....
        /*04fc*/ 	.word	0xffffffff


	//   ....[139]....
        /*0500*/ 	.word	0xffffffff


	//   ....[140]....
        /*0504*/ 	.word	0xffffffff


	//   ....[141]....
        /*0508*/ 	.word	0xffffffff


	//   ....[142]....
        /*050c*/ 	.word	0xffffffff


	//   ....[143]....
        /*0510*/ 	.word	0xffffffff


	//   ....[144]....
        /*0514*/ 	.word	0xffffffff


	//   ....[145]....
        /*0518*/ 	.word	0xffffffff


	//   ....[146]....
        /*051c*/ 	.word	0xffffffff


	//   ....[147]....
        /*0520*/ 	.word	0xffffffff


	//   ....[148]....
        /*0524*/ 	.word	0xffffffff


	//   ....[149]....
        /*0528*/ 	.word	0xffffffff


	//   ....[150]....
        /*052c*/ 	.word	0xffffffff


	//   ....[151]....
        /*0530*/ 	.word	0xffffffff


	//   ....[152]....
        /*0534*/ 	.word	0xffffffff


	//   ....[153]....
        /*0538*/ 	.word	0x0500000f


	//   ....[154]....
        /*053c*/ 	.word	0x0500000f


	//   ....[155]....
        /*0540*/ 	.word	0x0500000f


	//   ....[156]....
        /*0544*/ 	.word	0x0500000f


	//   ....[157]....
        /*0548*/ 	.word	0x0500000f


	//   ....[158]....
        /*054c*/ 	.word	0x0500000f


	//   ....[159]....
        /*0550*/ 	.word	0x0500000f


	//   ....[160]....
        /*0554*/ 	.word	0x0500000f


	//   ....[161]....
        /*0558*/ 	.word	0x0500000f


	//   ....[162]....
        /*055c*/ 	.word	0x0500000f


	//----- nvinfo : EIATTR_COOP_GROUP_INSTR_OFFSETS
	.align		4
.L_116:
        /*0560*/ 	.byte	0x04, 0x28
        /*0562*/ 	.short	(.L_118 - .L_117)


	//   ....[0]....
.L_117:
        /*0564*/ 	.word	0x00000070


	//   ....[1]....
        /*0568*/ 	.word	0x00000140


	//   ....[2]....
        /*056c*/ 	.word	0x00000190


	//   ....[3]....
        /*0570*/ 	.word	0x000003c0


	//   ....[4]....
        /*0574*/ 	.word	0x00000520


	//   ....[5]....
        /*0578*/ 	.word	0x00000640


	//   ....[6]....
        /*057c*/ 	.word	0x000007a0


	//   ....[7]....
        /*0580*/ 	.word	0x00001b30


	//   ....[8]....
        /*0584*/ 	.word	0x00003550


	//   ....[9]....
        /*0588*/ 	.word	0x00003660


	//   ....[10]....
        /*058c*/ 	.word	0x00003c70


	//   ....[11]....
        /*0590*/ 	.word	0x00003cd0


	//   ....[12]....
        /*0594*/ 	.word	0x000064c0


	//   ....[13]....
        /*0598*/ 	.word	0x00006500


	//   ....[14]....
        /*059c*/ 	.word	0x00006530


	//   ....[15]....
        /*05a0*/ 	.word	0x00006570


	//   ....[16]....
        /*05a4*/ 	.word	0x000082a0


	//   ....[17]....
        /*05a8*/ 	.word	0x00008300


	//   ....[18]....
        /*05ac*/ 	.word	0x00008320


	//   ....[19]....
        /*05b0*/ 	.word	0x00008340


	//   ....[20]....
        /*05b4*/ 	.word	0x000092d0


	//   ....[21]....
        /*05b8*/ 	.word	0x000092e0


	//   ....[22]....
        /*05bc*/ 	.word	0x000092f0


	//   ....[23]....
        /*05c0*/ 	.word	0x00009300


	//   ....[24]....
        /*05c4*/ 	.word	0x00009310


	//   ....[25]....
        /*05c8*/ 	.word	0x00009320


	//   ....[26]....
        /*05cc*/ 	.word	0x00009330


	//   ....[27]....
        /*05d0*/ 	.word	0x00009340


	//   ....[28]....
        /*05d4*/ 	.word	0x00009350


	//   ....[29]....
        /*05d8*/ 	.word	0x00009360


	//   ....[30]....
        /*05dc*/ 	.word	0x00009370


	//   ....[31]....
        /*05e0*/ 	.word	0x000093a0


	//   ....[32]....
        /*05e4*/ 	.word	0x000093d0


	//   ....[33]....
        /*05e8*/ 	.word	0x000093e0


	//   ....[34]....
        /*05ec*/ 	.word	0x000093f0


	//   ....[35]....
        /*05f0*/ 	.word	0x00009400


	//   ....[36]....
        /*05f4*/ 	.word	0x00009410


	//   ....[37]....
        /*05f8*/ 	.word	0x00009420


	//   ....[38]....
        /*05fc*/ 	.word	0x00009430


	//   ....[39]....
        /*0600*/ 	.word	0x00009450


	//   ....[40]....
        /*0604*/ 	.word	0x00009480


	//   ....[41]....
        /*0608*/ 	.word	0x00009490


	//   ....[42]....
        /*060c*/ 	.word	0x000094b0


	//   ....[43]....
        /*0610*/ 	.word	0x000094d0


	//   ....[44]....
        /*0614*/ 	.word	0x000094e0


	//   ....[45]....
        /*0618*/ 	.word	0x000094f0


	//   ....[46]....
        /*061c*/ 	.word	0x00009500


	//   ....[47]....
        /*0620*/ 	.word	0x00009520


	//   ....[48]....
        /*0624*/ 	.word	0x00009530


	//   ....[49]....
        /*0628*/ 	.word	0x00009550


	//   ....[50]....
        /*062c*/ 	.word	0x00009580


	//   ....[51]....
        /*0630*/ 	.word	0x00009590


	//   ....[52]....
        /*0634*/ 	.word	0x000095a0


	//   ....[53]....
        /*0638*/ 	.word	0x000095b0


	//   ....[54]....
        /*063c*/ 	.word	0x000095c0


	//   ....[55]....
        /*0640*/ 	.word	0x000095d0


	//   ....[56]....
        /*0644*/ 	.word	0x000095e0


	//   ....[57]....
        /*0648*/ 	.word	0x000095f0


	//   ....[58]....
        /*064c*/ 	.word	0x00009600


	//   ....[59]....
        /*0650*/ 	.word	0x00009620


	//   ....[60]....
        /*0654*/ 	.word	0x00009640


	//   ....[61]....
        /*0658*/ 	.word	0x00009670


	//   ....[62]....
        /*065c*/ 	.word	0x00009680


	//   ....[63]....
        /*0660*/ 	.word	0x000096a0


	//   ....[64]....
        /*0664*/ 	.word	0x000096b0


	//   ....[65]....
        /*0668*/ 	.word	0x000096d0


	//   ....[66]....
        /*066c*/ 	.word	0x000096f0


	//   ....[67]....
        /*0670*/ 	.word	0x00009710


	//   ....[68]....
        /*0674*/ 	.word	0x00009720


	//   ....[69]....
        /*0678*/ 	.word	0x00009750


	//   ....[70]....
        /*067c*/ 	.word	0x00009780


	//   ....[71]....
        /*0680*/ 	.word	0x000097a0


	//   ....[72]....
        /*0684*/ 	.word	0x000097b0


	//   ....[73]....
        /*0688*/ 	.word	0x000097c0


	//   ....[74]....
        /*068c*/ 	.word	0x000097d0


	//   ....[75]....
        /*0690*/ 	.word	0x000097e0


	//   ....[76]....
        /*0694*/ 	.word	0x000097f0


	//   ....[77]....
        /*0698*/ 	.word	0x00009810


	//   ....[78]....
        /*069c*/ 	.word	0x00009840


	//   ....[79]....
        /*06a0*/ 	.word	0x00009870


	//   ....[80]....
        /*06a4*/ 	.word	0x000098a0


	//   ....[81]....
        /*06a8*/ 	.word	0x000098d0


	//   ....[82]....
        /*06ac*/ 	.word	0x00009900


	//   ....[83]....
        /*06b0*/ 	.word	0x00009930


	//   ....[84]....
        /*06b4*/ 	.word	0x0000a220


	//   ....[85]....
        /*06b8*/ 	.word	0x0000a260


	//   ....[86]....
        /*06bc*/ 	.word	0x0000a280


	//   ....[87]....
        /*06c0*/ 	.word	0x0000a2a0


	//   ....[88]....
        /*06c4*/ 	.word	0x0000a990


	//   ....[89]....
        /*06c8*/ 	.word	0x0000a9b0


	//   ....[90]....
        /*06cc*/ 	.word	0x0000aa80


	//   ....[91]....
        /*06d0*/ 	.word	0x0000aaa0


	//   ....[92]....
        /*06d4*/ 	.word	0x0000ab60


	//   ....[93]....
        /*06d8*/ 	.word	0x0000ab80


	//   ....[94]....
        /*06dc*/ 	.word	0x0000ac50


	//   ....[95]....
        /*06e0*/ 	.word	0x0000ac70


	//   ....[96]....
        /*06e4*/ 	.word	0x0000b040


	//   ....[97]....
        /*06e8*/ 	.word	0x0000b050


	//   ....[98]....
        /*06ec*/ 	.word	0x0000b490


	//   ....[99]....
        /*06f0*/ 	.word	0x0000b4a0


	//   ....[100]....
        /*06f4*/ 	.word	0x0000c1a0


	//   ....[101]....
        /*06f8*/ 	.word	0x0000c1d0


	//   ....[102]....
        /*06fc*/ 	.word	0x0000c2a0


	//   ....[103]....
        /*0700*/ 	.word	0x0000c2c0


	//   ....[104]....
        /*0704*/ 	.word	0x0000c380


	//   ....[105]....
        /*0708*/ 	.word	0x0000c3a0


	//   ....[106]....
        /*070c*/ 	.word	0x0000c470


	//   ....[107]....
        /*0710*/ 	.word	0x0000c490


	//   ....[108]....
        /*0714*/ 	.word	0x0000c5e0


	//   ....[109]....
        /*0718*/ 	.word	0x0000c820


	//   ....[110]....
        /*071c*/ 	.word	0x0000c850


	//   ....[111]....
        /*0720*/ 	.word	0x0000c890


	//   ....[112]....
        /*0724*/ 	.word	0x0000c8c0


	//   ....[113]....
        /*0728*/ 	.word	0x0000c8f0


	//   ....[114]....
        /*072c*/ 	.word	0x0000c930


	//   ....[115]....
        /*0730*/ 	.word	0x0000cac0


	//   ....[116]....
        /*0734*/ 	.word	0x0000caf0


	//   ....[117]....
        /*0738*/ 	.word	0x0000cb20


	//   ....[118]....
        /*073c*/ 	.word	0x0000cb50


	//   ....[119]....
        /*0740*/ 	.word	0x0000cb80


	//   ....[120]....
        /*0744*/ 	.word	0x0000cbc0


	//   ....[121]....
        /*0748*/ 	.word	0x0000cc50


	//   ....[122]....
        /*074c*/ 	.word	0x0000cca0


	//   ....[123]....
        /*0750*/ 	.word	0x0000ccb0


	//   ....[124]....
        /*0754*/ 	.word	0x0000cd40


	//   ....[125]....
        /*0758*/ 	.word	0x0000e580


	//   ....[126]....
        /*075c*/ 	.word	0x0000f270


	//   ....[127]....
        /*0760*/ 	.word	0x0000f290


	//   ....[128]....
        /*0764*/ 	.word	0x0000f2d0


	//   ....[129]....
        /*0768*/ 	.word	0x0000f340


	//   ....[130]....
        /*076c*/ 	.word	0x0000f3d0


	//   ....[131]....
        /*0770*/ 	.word	0x0000f3e0


	//   ....[132]....
        /*0774*/ 	.word	0x0000f3f0


	//   ....[133]....
        /*0778*/ 	.word	0x0000f400


	//   ....[134]....
        /*077c*/ 	.word	0x000110f0


	//   ....[135]....
        /*0780*/ 	.word	0x00011120


	//   ....[136]....
        /*0784*/ 	.word	0x00011150


	//   ....[137]....
        /*0788*/ 	.word	0x00011180


	//   ....[138]....
        /*078c*/ 	.word	0x000111b0


	//   ....[139]....
        /*0790*/ 	.word	0x000111e0


	//   ....[140]....
        /*0794*/ 	.word	0x00011210


	//   ....[141]....
        /*0798*/ 	.word	0x00011250


	//   ....[142]....
        /*079c*/ 	.word	0x000113b0


	//   ....[143]....
        /*07a0*/ 	.word	0x000113e0


	//   ....[144]....
        /*07a4*/ 	.word	0x00011410


	//   ....[145]....
        /*07a8*/ 	.word	0x00011440


	//   ....[146]....
        /*07ac*/ 	.word	0x00011470


	//   ....[147]....
        /*07b0*/ 	.word	0x000114b0


	//   ....[148]....
        /*07b4*/ 	.word	0x00011530


	//   ....[149]....
        /*07b8*/ 	.word	0x00011570


	//   ....[150]....
        /*07bc*/ 	.word	0x00011580


	//   ....[151]....
        /*07c0*/ 	.word	0x000115c0


	//   ....[152]....
        /*07c4*/ 	.word	0x00011c40


	//   ....[153]....
        /*07c8*/ 	.word	0x00012140


	//   ....[154]....
        /*07cc*/ 	.word	0x00012320


	//   ....[155]....
        /*07d0*/ 	.word	0x00012380


	//   ....[156]....
        /*07d4*/ 	.word	0x00012400


	//   ....[157]....
        /*07d8*/ 	.word	0x000124b0


	//   ....[158]....
        /*07dc*/ 	.word	0x00012570


	//   ....[159]....
        /*07e0*/ 	.word	0x00012670


	//   ....[160]....
        /*07e4*/ 	.word	0x000126d0


	//   ....[161]....
        /*07e8*/ 	.word	0x000127b0


	//   ....[162]....
        /*07ec*/ 	.word	0x00012b00


	//----- nvinfo : EIATTR_REG_RECONFIG
	.align		4
.L_118:
        /*07f0*/ 	.byte	0x01, 0x54
	.zero		2


	//----- nvinfo : EIATTR_SYSCALL_OFFSETS
	.align		4
        /*07f4*/ 	.byte	0x04, 0x46
        /*07f6*/ 	.short	(.L_120 - .L_119)


	//   ....[0]....
.L_119:
        /*07f8*/ 	.word	0x00001d10


	//   ....[1]....
        /*07fc*/ 	.word	0x0000dfd0


	//   ....[2]....
        /*0800*/ 	.word	0x0000e160


	//   ....[3]....
        /*0804*/ 	.word	0x0000e2b0


	//   ....[4]....
        /*0808*/ 	.word	0x0000e3f0


	//   ....[5]....
        /*080c*/ 	.word	0x0000ee40


	//----- nvinfo : EIATTR_MBARRIER_INSTR_OFFSETS
	.align		4
.L_120:
        /*0810*/ 	.byte	0x04, 0x39
        /*0812*/ 	.short	(.L_122 - .L_121)


	//   ....[0]....
.L_121:
        /*0814*/ 	.word	0x00000270
        /*0818*/ 	.word	0x000000ff
        /*081c*/ 	.word	0x00029800
        /*0820*/ 	.short	0x0100
        /*0822*/ 	.byte	0x08
	.zero		1


	//   ....[1]....
        /*0824*/ 	.word	0x00000280
        /*0828*/ 	.word	0x000000ff
        /*082c*/ 	.word	0x00029820
        /*0830*/ 	.short	0x0100
        /*0832*/ 	.byte	0x08
	.zero		1


	//   ....[2]....
        /*0834*/ 	.word	0x00000370
        /*0838*/ 	.word	0x000000ff
        /*083c*/ 	.word	0x00029830
        /*0840*/ 	.short	0x0100
        /*0842*/ 	.byte	0x08
	.zero		1


	//   ....[3]....
        /*0844*/ 	.word	0x00000380
        /*0848*/ 	.word	0x000000ff
        /*084c*/ 	.word	0x00029840
        /*0850*/ 	.short	0x0100
        /*0852*/ 	.byte	0x08
	.zero		1


	//   ....[4]....
        /*0854*/ 	.word	0x00000390
        /*0858*/ 	.word	0x000000ff
        /*085c*/ 	.word	0x00029838
        /*0860*/ 	.short	0x0100
        /*0862*/ 	.byte	0x08
	.zero		1


	//   ....[5]....
        /*0864*/ 	.word	0x000003a0
        /*0868*/ 	.word	0x000000ff
        /*086c*/ 	.word	0x00029848
        /*0870*/ 	.short	0x0100
        /*0872*/ 	.byte	0x08
	.zero		1


	//   ....[6]....
        /*0874*/ 	.word	0x000004d0
        /*0878*/ 	.word	0x000000ff
        /*087c*/ 	.word	0x00029850
        /*0880*/ 	.short	0x0100
        /*0882*/ 	.byte	0x08
	.zero		1


	//   ....[7]....
        /*0884*/ 	.word	0x000004e0
        /*0888*/ 	.word	0x000000ff
        /*088c*/ 	.word	0x00029860
        /*0890*/ 	.short	0x0100
        /*0892*/ 	.byte	0x08
	.zero		1


	//   ....[8]....
        /*0894*/ 	.word	0x000004f0
        /*0898*/ 	.word	0x000000ff
        /*089c*/ 	.word	0x00029858
        /*08a0*/ 	.short	0x0100
        /*08a2*/ 	.byte	0x08
	.zero		1


	//   ....[9]....
        /*08a4*/ 	.word	0x00000500
        /*08a8*/ 	.word	0x000000ff
        /*08ac*/ 	.word	0x00029868
        /*08b0*/ 	.short	0x0100
        /*08b2*/ 	.byte	0x08
	.zero		1


	//   ....[10]....
        /*08b4*/ 	.word	0x000005f0
        /*08b8*/ 	.word	0x000000ff
        /*08bc*/ 	.word	0x00029870
        /*08c0*/ 	.short	0x0100
        /*08c2*/ 	.byte	0x06
	.zero		1


	//   ....[11]....
        /*08c4*/ 	.word	0x00000600
        /*08c8*/ 	.word	0x000000ff
        /*08cc*/ 	.word	0x00029880
        /*08d0*/ 	.short	0x0100
        /*08d2*/ 	.byte	0x06
	.zero		1


	//   ....[12]....
        /*08d4*/ 	.word	0x00000610
        /*08d8*/ 	.word	0x000000ff
        /*08dc*/ 	.word	0x00029878
        /*08e0*/ 	.short	0x0100
        /*08e2*/ 	.byte	0x06
	.zero		1


	//   ....[13]....
        /*08e4*/ 	.word	0x00000620
        /*08e8*/ 	.word	0x000000ff
        /*08ec*/ 	.word	0x00029888
        /*08f0*/ 	.short	0x0100
        /*08f2*/ 	.byte	0x06
	.zero		1


	//   ....[14]....
        /*08f4*/ 	.word	0x00000750
        /*08f8*/ 	.word	0x000000ff
        /*08fc*/ 	.word	0x00029890
        /*0900*/ 	.short	0x0100
        /*0902*/ 	.byte	0x08
	.zero		1


	//   ....[15]....
        /*0904*/ 	.word	0x00000760
        /*0908*/ 	.word	0x000000ff
        /*090c*/ 	.word	0x000298a0
        /*0910*/ 	.short	0x0100
        /*0912*/ 	.byte	0x08
	.zero		1


	//   ....[16]....
        /*0914*/ 	.word	0x00000770
        /*0918*/ 	.word	0x000000ff
        /*091c*/ 	.word	0x00029898
        /*0920*/ 	.short	0x0100
        /*0922*/ 	.byte	0x08
	.zero		1


	//   ....[17]....
        /*0924*/ 	.word	0x00000780
        /*0928*/ 	.word	0x000000ff
        /*092c*/ 	.word	0x000298a8
        /*0930*/ 	.short	0x0100
        /*0932*/ 	.byte	0x08
	.zero		1


	//   ....[18]....
        /*0934*/ 	.word	0x000008b0
        /*0938*/ 	.word	0x000000ff
        /*093c*/ 	.word	0x000298b0
        /*0940*/ 	.short	0x0100
        /*0942*/ 	.byte	0x08
	.zero		1


	//   ....[19]....
        /*0944*/ 	.word	0x000008c0
        /*0948*/ 	.word	0x000000ff
        /*094c*/ 	.word	0x000298c0
        /*0950*/ 	.short	0x0100
        /*0952*/ 	.byte	0x08
	.zero		1


	//   ....[20]....
        /*0954*/ 	.word	0x000008d0
        /*0958*/ 	.word	0x000000ff
        /*095c*/ 	.word	0x000298b8
        /*0960*/ 	.short	0x0100
        /*0962*/ 	.byte	0x08
	.zero		1


	//   ....[21]....
        /*0964*/ 	.word	0x000008e0
        /*0968*/ 	.word	0x000000ff
        /*096c*/ 	.word	0x000298c8
        /*0970*/ 	.short	0x0100
        /*0972*/ 	.byte	0x08
	.zero		1


	//   ....[22]....
        /*0974*/ 	.word	0x00001dd0
        /*0978*/ 	.word	0x00000003
        /*097c*/ 	.word	0x00029800
        /*0980*/ 	.short	0x010a
        /*0982*/ 	.byte	0x3f
	.zero		1


	//   ....[23]....
        /*0984*/ 	.word	0x00001e50
        /*0988*/ 	.word	0x00000006
        /*098c*/ 	.word	0x00029830
        /*0990*/ 	.short	0x010a
        /*0992*/ 	.byte	0x3f
	.zero		1


	//   ....[24]....
        /*0994*/ 	.word	0x00001ec0
        /*0998*/ 	.word	0x00000006
        /*099c*/ 	.word	0x00029830
        /*09a0*/ 	.short	0x010a
        /*09a2*/ 	.byte	0x3f
	.zero		1


	//   ....[25]....
        /*09a4*/ 	.word	0x00003f50
        /*09a8*/ 	.word	0x0000002e
        /*09ac*/ 	.word	0x00000000
        /*09b0*/ 	.short	0x0101
        /*09b2*/ 	.byte	0x3f
	.zero		1


	//   ....[26]....
        /*09b4*/ 	.word	0x00005270
        /*09b8*/ 	.word	0x000000ff
        /*09bc*/ 	.word	0x00029830
        /*09c0*/ 	.short	0x010a
        /*09c2*/ 	.byte	0x06
	.zero		1


	//   ....[27]....
        /*09c4*/ 	.word	0x000052b0
        /*09c8*/ 	.word	0x000000ff
        /*09cc*/ 	.word	0x00029830
        /*09d0*/ 	.short	0x010a
        /*09d2*/ 	.byte	0x06
	.zero		1


	//   ....[28]....
        /*09d4*/ 	.word	0x00005f20
        /*09d8*/ 	.word	0x000000ff
        /*09dc*/ 	.word	0x00029850
        /*09e0*/ 	.short	0x010a
        /*09e2*/ 	.byte	0x06
	.zero		1


	//   ....[29]....
        /*09e4*/ 	.word	0x00005f60
        /*09e8*/ 	.word	0x000000ff
        /*09ec*/ 	.word	0x00029850
        /*09f0*/ 	.short	0x010a
        /*09f2*/ 	.byte	0x06
	.zero		1


	//   ....[30]....
        /*09f4*/ 	.word	0x000076e0
        /*09f8*/ 	.word	0x00000008
        /*09fc*/ 	.word	0x00000000
        /*0a00*/ 	.short	0x0101
        /*0a02*/ 	.byte	0x3f
	.zero		1


	//   ....[31]....
        /*0a04*/ 	.word	0x00007900
        /*0a08*/ 	.word	0x0000000b
        /*0a0c*/ 	.word	0x00000000
        /*0a10*/ 	.short	0x0101
        /*0a12*/ 	.byte	0x3f
	.zero		1


	//   ....[32]....
        /*0a14*/ 	.word	0x00007f50
        /*0a18*/ 	.word	0x00000015
        /*0a1c*/ 	.word	0x00029850
        /*0a20*/ 	.short	0x010a
        /*0a22*/ 	.byte	0x3f
	.zero		1


	//   ....[33]....
        /*0a24*/ 	.word	0x00007fe0
        /*0a28*/ 	.word	0x00000015
        /*0a2c*/ 	.word	0x00029850
        /*0a30*/ 	.short	0x010a
        /*0a32*/ 	.byte	0x3f
	.zero		1


	//   ....[34]....
        /*0a34*/ 	.word	0x000085e0
        /*0a38*/ 	.word	0x00000005
        /*0a3c*/ 	.word	0x00000000
        /*0a40*/ 	.short	0x0101
        /*0a42*/ 	.byte	0x3f
	.zero		1


	//   ....[35]....
        /*0a44*/ 	.word	0x0000a980
        /*0a48*/ 	.word	0x00000020
        /*0a4c*/ 	.word	0x00000000
        /*0a50*/ 	.short	0x0101
        /*0a52*/ 	.byte	0x3f
	.zero		1


	//   ....[36]....
        /*0a54*/ 	.word	0x0000ae30
        /*0a58*/ 	.word	0x00000020
        /*0a5c*/ 	.word	0x00000000
        /*0a60*/ 	.short	0x0101
        /*0a62*/ 	.byte	0x3f
	.zero		1


	//   ....[37]....
        /*0a64*/ 	.word	0x0000e7f0
        /*0a68*/ 	.word	0x00000002
        /*0a6c*/ 	.word	0x00029880
        /*0a70*/ 	.short	0x010a
        /*0a72*/ 	.byte	0x3f
	.zero		1


	//   ....[38]....
        /*0a74*/ 	.word	0x0000e980
        /*0a78*/ 	.word	0x00000002
        /*0a7c*/ 	.word	0x00029840
        /*0a80*/ 	.short	0x010a
        /*0a82*/ 	.byte	0x3f
	.zero		1


	//   ....[39]....
        /*0a84*/ 	.word	0x0000f540
        /*0a88*/ 	.word	0x00000011
        /*0a8c*/ 	.word	0x00029800
        /*0a90*/ 	.short	0x0107
        /*0a92*/ 	.byte	0x3f
	.zero		1


	//   ....[40]....
        /*0a94*/ 	.word	0x0000f640
        /*0a98*/ 	.word	0x00000011
        /*0a9c*/ 	.word	0x00029800
        /*0aa0*/ 	.short	0x0101
        /*0aa2*/ 	.byte	0x3f
	.zero		1


	//   ....[41]....
        /*0aa4*/ 	.word	0x0000f660
        /*0aa8*/ 	.word	0x00000011
        /*0aac*/ 	.word	0x00029820
        /*0ab0*/ 	.short	0x010a
        /*0ab2*/ 	.byte	0x3f
	.zero		1


	//   ....[42]....
        /*0ab4*/ 	.word	0x0000f980
        /*0ab8*/ 	.word	0x00000005
        /*0abc*/ 	.word	0x00029880
        /*0ac0*/ 	.short	0x010a
        /*0ac2*/ 	.byte	0x3f
	.zero		1


	//   ....[43]....
        /*0ac4*/ 	.word	0x0000fbb0
        /*0ac8*/ 	.word	0x00000005
        /*0acc*/ 	.word	0x00029840
        /*0ad0*/ 	.short	0x010a
        /*0ad2*/ 	.byte	0x3f
	.zero		1


	//   ....[44]....
        /*0ad4*/ 	.word	0x00010070
        /*0ad8*/ 	.word	0x00000013
        /*0adc*/ 	.word	0x00029870
        /*0ae0*/ 	.short	0x010a
        /*0ae2*/ 	.byte	0x3f
	.zero		1


	//   ....[45]....
        /*0ae4*/ 	.word	0x000100e0
        /*0ae8*/ 	.word	0x00000013
        /*0aec*/ 	.word	0x00029860
        /*0af0*/ 	.short	0x010a
        /*0af2*/ 	.byte	0x3f
	.zero		1


	//   ....[46]....
        /*0af4*/ 	.word	0x000105e0
        /*0af8*/ 	.word	0x00000013
        /*0afc*/ 	.word	0x00029850
        /*0b00*/ 	.short	0x0101
        /*0b02*/ 	.byte	0x3f
	.zero		1


	//   ....[47]....
        /*0b04*/ 	.word	0x00010650
        /*0b08*/ 	.word	0x00000013
        /*0b0c*/ 	.word	0x00000000
        /*0b10*/ 	.short	0x0101
        /*0b12*/ 	.byte	0x3f
	.zero		1


	//   ....[48]....
        /*0b14*/ 	.word	0x00010890
        /*0b18*/ 	.word	0x00000010
        /*0b1c*/ 	.word	0x00029870
        /*0b20*/ 	.short	0x010a
        /*0b22*/ 	.byte	0x3f
	.zero		1


	//   ....[49]....
        /*0b24*/ 	.word	0x00010900
        /*0b28*/ 	.word	0x00000010
        /*0b2c*/ 	.word	0x00029860
        /*0b30*/ 	.short	0x010a
        /*0b32*/ 	.byte	0x3f
	.zero		1


	//   ....[50]....
        /*0b34*/ 	.word	0x00010e10
        /*0b38*/ 	.word	0x00000010
        /*0b3c*/ 	.word	0x00029850
        /*0b40*/ 	.short	0x0101
        /*0b42*/ 	.byte	0x3f
	.zero		1


	//   ....[51]....
        /*0b44*/ 	.word	0x00010e60
        /*0b48*/ 	.word	0x00000010
        /*0b4c*/ 	.word	0x00000000
        /*0b50*/ 	.short	0x0101
        /*0b52*/ 	.byte	0x3f
	.zero		1


	//   ....[52]....
        /*0b54*/ 	.word	0x00011bc0
        /*0b58*/ 	.word	0x00000003
        /*0b5c*/ 	.word	0x00029820
        /*0b60*/ 	.short	0x010a
        /*0b62*/ 	.byte	0x3f
	.zero		1


	//   ....[53]....
        /*0b64*/ 	.word	0x00011d90
        /*0b68*/ 	.word	0x00000007
        /*0b6c*/ 	.word	0x00000000
        /*0b70*/ 	.short	0x010a
        /*0b72*/ 	.byte	0x3f
	.zero		1


	//   ....[54]....
        /*0b74*/ 	.word	0x00011de0
        /*0b78*/ 	.word	0x00000005
        /*0b7c*/ 	.word	0x00000000
        /*0b80*/ 	.short	0x010a
        /*0b82*/ 	.byte	0x3f
	.zero		1


	//   ....[55]....
        /*0b84*/ 	.word	0x00011e30
        /*0b88*/ 	.word	0x00000005
        /*0b8c*/ 	.word	0x00029860
        /*0b90*/ 	.short	0x010a
        /*0b92*/ 	.byte	0x3f
	.zero		1


	//   ....[56]....
        /*0b94*/ 	.word	0x00011e80
        /*0b98*/ 	.word	0x00000003
        /*0b9c*/ 	.word	0x00029860
        /*0ba0*/ 	.short	0x010a
        /*0ba2*/ 	.byte	0x3f
	.zero		1


	//   ....[57]....
        /*0ba4*/ 	.word	0x00011ec0
        /*0ba8*/ 	.word	0x00000005
        /*0bac*/ 	.word	0x00029880
        /*0bb0*/ 	.short	0x010a
        /*0bb2*/ 	.byte	0x3f
	.zero		1


	//   ....[58]....
        /*0bb4*/ 	.word	0x00011ee0
        /*0bb8*/ 	.word	0x00000003
        /*0bbc*/ 	.word	0x00029880
        /*0bc0*/ 	.short	0x010a
        /*0bc2*/ 	.byte	0x3f
	.zero		1


	//   ....[59]....
        /*0bc4*/ 	.word	0x00011f40
        /*0bc8*/ 	.word	0x00000003
        /*0bcc*/ 	.word	0x00029800
        /*0bd0*/ 	.short	0x010a
        /*0bd2*/ 	.byte	0x3f
	.zero		1


	//   ....[60]....
        /*0bd4*/ 	.word	0x00011f90
        /*0bd8*/ 	.word	0x00000006
        /*0bdc*/ 	.word	0x00029830
        /*0be0*/ 	.short	0x010a
        /*0be2*/ 	.byte	0x3f
	.zero		1


	//   ....[61]....
        /*0be4*/ 	.word	0x00011ff0
        /*0be8*/ 	.word	0x00000004
        /*0bec*/ 	.word	0x00029830
        /*0bf0*/ 	.short	0x010a
        /*0bf2*/ 	.byte	0x3f
	.zero		1


	//   ....[62]....
        /*0bf4*/ 	.word	0x00012050
        /*0bf8*/ 	.word	0x00000004
        /*0bfc*/ 	.word	0x00029850
        /*0c00*/ 	.short	0x010a
        /*0c02*/ 	.byte	0x3f
	.zero		1


	//   ....[63]....
        /*0c04*/ 	.word	0x000120a0
        /*0c08*/ 	.word	0x00000015
        /*0c0c*/ 	.word	0x00029850
        /*0c10*/ 	.short	0x010a
        /*0c12*/ 	.byte	0x3f
	.zero		1


	//   ....[64]....
        /*0c14*/ 	.word	0x000121f0
        /*0c18*/ 	.word	0x00000002
        /*0c1c*/ 	.word	0x00029880
        /*0c20*/ 	.short	0x010a
        /*0c22*/ 	.byte	0x3f
	.zero		1


	//   ....[65]....
        /*0c24*/ 	.word	0x00012240
        /*0c28*/ 	.word	0x00000002
        /*0c2c*/ 	.word	0x00029840
        /*0c30*/ 	.short	0x010a
        /*0c32*/ 	.byte	0x3f
	.zero		1


	//   ....[66]....
        /*0c34*/ 	.word	0x000127f0
        /*0c38*/ 	.word	0x00000011
        /*0c3c*/ 	.word	0x00029820
        /*0c40*/ 	.short	0x010a
        /*0c42*/ 	.byte	0x3f
	.zero		1


	//   ....[67]....
        /*0c44*/ 	.word	0x00012840
        /*0c48*/ 	.word	0x00000005
        /*0c4c*/ 	.word	0x00029880
        /*0c50*/ 	.short	0x010a
        /*0c52*/ 	.byte	0x3f
	.zero		1


	//   ....[68]....
        /*0c54*/ 	.word	0x00012890
        /*0c58*/ 	.word	0x00000005
        /*0c5c*/ 	.word	0x00029840
        /*0c60*/ 	.short	0x010a
        /*0c62*/ 	.byte	0x3f
	.zero		1


	//   ....[69]....
        /*0c64*/ 	.word	0x000128e0
        /*0c68*/ 	.word	0x00000013
        /*0c6c*/ 	.word	0x00029870
        /*0c70*/ 	.short	0x010a
        /*0c72*/ 	.byte	0x3f
	.zero		1


	//   ....[70]....
        /*0c74*/ 	.word	0x00012930
        /*0c78*/ 	.word	0x00000013
        /*0c7c*/ 	.word	0x00029860
        /*0c80*/ 	.short	0x010a
        /*0c82*/ 	.byte	0x3f
	.zero		1


	//   ....[71]....
        /*0c84*/ 	.word	0x00012980
        /*0c88*/ 	.word	0x00000010
        /*0c8c*/ 	.word	0x00029870
        /*0c90*/ 	.short	0x010a
        /*0c92*/ 	.byte	0x3f
	.zero		1


	//   ....[72]....
        /*0c94*/ 	.word	0x000129d0
        /*0c98*/ 	.word	0x00000010
        /*0c9c*/ 	.word	0x00029860
        /*0ca0*/ 	.short	0x010a
        /*0ca2*/ 	.byte	0x3f
	.zero		1


	//   ....[73]....
        /*0ca4*/ 	.word	0x00012a20
        /*0ca8*/ 	.word	0x00000003
        /*0cac*/ 	.word	0x00029820
        /*0cb0*/ 	.short	0x010a
        /*0cb2*/ 	.byte	0x3f
	.zero		1


	//   ....[74]....
        /*0cb4*/ 	.word	0x00012bc0
        /*0cb8*/ 	.word	0x00000007
        /*0cbc*/ 	.word	0x00000000
        /*0cc0*/ 	.short	0x010a
        /*0cc2*/ 	.byte	0x3f
	.zero		1


	//   ....[75]....
        /*0cc4*/ 	.word	0x00012c10
        /*0cc8*/ 	.word	0x00000005
        /*0ccc*/ 	.word	0x00000000
        /*0cd0*/ 	.short	0x010a
        /*0cd2*/ 	.byte	0x3f
	.zero		1


	//   ....[76]....
        /*0cd4*/ 	.word	0x00012c60
        /*0cd8*/ 	.word	0x00000005
        /*0cdc*/ 	.word	0x00029860
        /*0ce0*/ 	.short	0x010a
        /*0ce2*/ 	.byte	0x3f
	.zero		1


	//   ....[77]....
        /*0ce4*/ 	.word	0x00012cb0
        /*0ce8*/ 	.word	0x00000003
        /*0cec*/ 	.word	0x00029860
        /*0cf0*/ 	.short	0x010a
        /*0cf2*/ 	.byte	0x3f
	.zero		1


	//   ....[78]....
        /*0cf4*/ 	.word	0x00012d00
        /*0cf8*/ 	.word	0x00000005
        /*0cfc*/ 	.word	0x00029880
        /*0d00*/ 	.short	0x010a
        /*0d02*/ 	.byte	0x3f
	.zero		1


	//----- nvinfo : EIATTR_NUM_MBARRIERS
	.align		4
.L_122:
        /*0d04*/ 	.byte	0x03, 0x38
        /*0d06*/ 	.short	0x0016


	//----- nvinfo : EIATTR_EXIT_INSTR_OFFSETS
	.align		4
        /*0d08*/ 	.byte	0x04, 0x1c
        /*0d0a*/ 	.short	(.L_124 - .L_123)


	//   ....[0]....
.L_123:
        /*0d0c*/ 	.word	0x00000a80


	//   ....[1]....
        /*0d10*/ 	.word	0x0000c580


	//   ....[2]....
        /*0d14*/ 	.word	0x00011f30


	//----- nvinfo : EIATTR_MAX_THREADS
	.align		4
.L_124:
        /*0d18*/ 	.byte	0x04, 0x05
        /*0d1a*/ 	.short	(.L_126 - .L_125)
.L_125:
        /*0d1c*/ 	.word	0x00000180
        /*0d20*/ 	.word	0x00000001
        /*0d24*/ 	.word	0x00000001


	//----- nvinfo : EIATTR_CRS_STACK_SIZE
	.align		4
.L_126:
        /*0d28*/ 	.byte	0x04, 0x1e
        /*0d2a*/ 	.short	(.L_128 - .L_127)
.L_127:
        /*0d2c*/ 	.word	0x00000000


	//----- nvinfo : EIATTR_CBANK_PARAM_SIZE
	.align		4
.L_128:
        /*0d30*/ 	.byte	0x03, 0x19
        /*0d32*/ 	.short	0x0af0


	//----- nvinfo : EIATTR_PARAM_CBANK
	.align		4
        /*0d34*/ 	.byte	0x04, 0x0a
        /*0d36*/ 	.short	(.L_130 - .L_129)
	.align		4
.L_129:
        /*0d38*/ 	.word	index@(.nv.constant0._ZN7cutlass13device_kernelIN5flash11enable_sm90INS1_16FlashAttnFwdSm90INS1_25CollectiveMainloopFwdSm90ILi2EN4cute5tupleIJNS5_1CILi1EEES8_S8_EEENS6_IJNS7_ILi128EEENS7_ILi160EEENS7_ILi192EEEEEELi128ENS_12float_e4m3_tEfNS_4arch4Sm90ELb0ELb0ELb0ELb1ELb0ELb0ELb0ELb1ELb1ELb1ELb1ELb0EEENS1_21CollectiveEpilogueFwdINS6_IJSA_SA_SB_EEES9_NS_10bfloat16_tESG_Li256ELb1ELb1ELb1ELb1EEENS1_36VarlenDynamicPersistentTileSchedulerILi128ELi160ELi256ELi128ELb1ELb1ELb1ELb0ELb1ELb1EEEEEEEEEvNT_6ParamsE)
        /*0d3c*/ 	.short	0x0210
        /*0d3e*/ 	.short	0x0af0


	//----- nvinfo : EIATTR_SW_WAR
	.align		4
.L_130:
        /*0d40*/ 	.byte	0x04, 0x36
        /*0d42*/ 	.short	(.L_132 - .L_131)
.L_131:
        /*0d44*/ 	.word	0x00000008
.L_132:


//--------------------- .nv.info._ZN7cutlass13device_kernelIN5flash11enable_sm90INS1_16FlashAttnFwdSm90INS1_25CollectiveMainloopFwdSm90ILi2EN4cute5tupleIJNS5_1CILi1EEES8_S8_EEENS6_IJNS7_ILi128EEENS7_ILi160EEENS7_ILi192EEEEEELi128ENS_12float_e4m3_tEfNS_4arch4Sm90ELb0ELb0ELb0ELb1ELb0ELb1ELb0ELb1ELb1ELb1ELb1ELb0EEENS1_21CollectiveEpilogueFwdINS6_IJSA_SA_SB_EEES9_NS_10bfloat16_tESG_Li256ELb1ELb1ELb1ELb1EEENS1_36VarlenDynamicPersistentTileSchedulerILi128ELi160ELi256ELi128ELb1ELb1ELb1ELb0ELb1ELb1EEEEEEEEEvNT_6ParamsE --------------------------
	.section	.nv.info._ZN7cutlass13device_kernelIN5flash11enable_sm90INS1_16FlashAttnFwdSm90INS1_25CollectiveMainloopFwdSm90ILi2EN4cute5tupleIJNS5_1CILi1EEES8_S8_EEENS6_IJNS7_ILi128EEENS7_ILi160EEENS7_ILi192EEEEEELi128ENS_12float_e4m3_tEfNS_4arch4Sm90ELb0ELb0ELb0ELb1ELb0ELb1ELb0ELb1ELb1ELb1ELb1ELb0EEENS1_21CollectiveEpilogueFwdINS6_IJSA_SA_SB_EEES9_NS_10bfloat16_tESG_Li256ELb1ELb1ELb1ELb1EEENS1_36VarlenDynamicPersistentTileSchedulerILi128ELi160ELi256ELi128ELb1ELb1ELb1ELb0ELb1ELb1EEEEEEEEEvNT_6ParamsE,"",@"SHT_CUDA_INFO"
	.sectionflags	@""
	.align	4


	//----- nvinfo : EIATTR_CUDA_API_VERSION
	.align		4
        /*0000*/ 	.byte	0x04, 0x37
        /*0002*/ 	.short	(.L_134 - .L_133)
.L_133:
        /*0004*/ 	.word	0x00000082


	//----- nvinfo : EIATTR_KPARAM_INFO
	.align		4
.L_134:
        /*0008*/ 	.byte	0x04, 0x17
        /*000a*/ 	.short	(.L_136 - .L_135)
.L_135:
        /*000c*/ 	.word	0x00000000
        /*0010*/ 	.short	0x0000
        /*0012*/ 	.short	0x0070
        /*0014*/ 	.byte	0x00, 0xf0, 0x01, 0x2a


	//----- nvinfo : EIATTR_SPARSE_MMA_MASK
	.align		4
.L_136:
        /*0018*/ 	.byte	0x03, 0x50
        /*001a*/ 	.short	0x0000


	//----- nvinfo : EIATTR_MAXREG_COUNT
	.align		4
        /*001c*/ 	.byte	0x03, 0x1b
        /*001e*/ 	.short	0x00a8


	//----- nvinfo : EIATTR_NUM_BARRIERS
	.align		4
        /*0020*/ 	.byte	0x02, 0x4c
        /*0022*/ 	.byte	0x10
	.zero		1


	//----- nvinfo : EIATTR_EXTERNS
	.align		4
        /*0024*/ 	.byte	0x04, 0x0f
        /*0026*/ 	.short	(.L_138 - .L_137)


	//   ....[0]....
	.align		4
.L_137:
        /*0028*/ 	.word	index@(__assertfail)


	//----- nvinfo : EIATTR_ANNOTATIONS
	.align		4
.L_138:
        /*002c*/ 	.byte	0x04, 0x55
        /*002e*/ 	.short	(.L_140 - .L_139)


	//   ....[0]....
.L_139:
        /* <DEDUP_REMOVED lines=83> */
        /*0554*/ 	.byte	0xa0, 0xd9, 0x02, 0x00, 0x01, 0x00, 0x00, 0x00, 0x40, 0xda, 0x02, 0x00


	//----- nvinfo : EIATTR_MERCURY_ISA_VERSION
	.align		4
.L_140:
        /*0560*/ 	.byte	0x03, 0x5f
        /*0562*/ 	.short	0x0101


	//----- nvinfo : EIATTR_UNUSED_LOAD_BYTE_OFFSET
	.align		4
        /*0564*/ 	.byte	0x04, 0x44
        /*0566*/ 	.short	(.L_142 - .L_141)


	//   ....[0]....
.L_141:
        /*0568*/ 	.word	0x00000ae0
        /*056c*/ 	.word	0x0000fff0


	//   ....[1]....
        /*0570*/ 	.word	0x0001ebf0
        /*0574*/ 	.word	0x0000fff0


	//----- nvinfo : EIATTR_INT_WARP_WIDE_INSTR_OFFSETS
	.align		4
.L_142:
        /*0578*/ 	.byte	0x04, 0x31
        /*057a*/ 	.short	(.L_144 - .L_143)


	//   ....[0]....
.L_143:
        /*057c*/ 	.word	0x00000190


	//   ....[1]....
        /*0580*/ 	.word	0x000001d0


	//   ....[2]....
        /*0584*/ 	.word	0x00000240


	//   ....[3]....
        /*0588*/ 	.word	0x000259f0


	//   ....[4]....
        /*058c*/ 	.word	0x00025a50


	//   ....[5]....
        /*0590*/ 	.word	0x000283c0


	//   ....[6]....
        /*0594*/ 	.word	0x00028420


	//----- nvinfo : EIATTR_COOP_GROUP_MASK_REGIDS
	.align		4
.L_144:
        /*0598*/ 	.byte	0x04, 0x29
        /*059a*/ 	.short	(.L_146 - .L_145)


	//   ....[0]....
.L_145:
        /*059c*/ 	.word	0xffffffff


	//   ....[1]....
        /*05a0*/ 	.word	0xffffffff


	//   ....[2]....
        /*05a4*/ 	.word	0xffffffff


	//   ....[3]....
        /*05a8*/ 	.word	0xffffffff


	//   ....[4]....
        /*05ac*/ 	.word	0xffffffff


	//   ....[5]....
        /*05b0*/ 	.word	0xffffffff


	//   ....[6]....
        /*05b4*/ 	.word	0xffffffff


	//   ....[7]....
        /*05b8*/ 	.word	0xffffffff


	//   ....[8]....
        /*05bc*/ 	.word	0xffffffff


	//   ....[9]....
        /*05c0*/ 	.word	0xffffffff


	//   ....[10]....
        /*05c4*/ 	.word	0xffffffff


	//   ....[11]....
        /*05c8*/ 	.word	0xffffffff


	//   ....[12]....
        /*05cc*/ 	.word	0xffffffff


	//   ....[13]....
        /*05d0*/ 	.word	0xffffffff


	//   ....[14]....
        /*05d4*/ 	.word	0xffffffff


	//   ....[15]....
        /*05d8*/ 	.word	0xffffffff


	//   ....[16]....
        /*05dc*/ 	.word	0xffffffff


	//   ....[17]....
        /*05e0*/ 	.word	0xffffffff


	//   ....[18]....
        /*05e4*/ 	.word	0xffffffff


	//   ....[19]....
        /*05e8*/ 	.word	0xffffffff


	//   ....[20]....
        /*05ec*/ 	.word	0xffffffff


	//   ....[21]....
        /*05f0*/ 	.word	0xffffffff


	//   ....[22]....
        /*05f4*/ 	.word	0xffffffff


	//   ....[23]....
        /*05f8*/ 	.word	0xffffffff


	//   ....[24]....
        /*05fc*/ 	.word	0xffffffff


	//   ....[25]....
        /*0600*/ 	.word	0xffffffff


	//   ....[26]....
        /*0604*/ 	.word	0xffffffff


	//   ....[27]....
        /*0608*/ 	.word	0xffffffff


	//   ....[28]....
        /*060c*/ 	.word	0xffffffff


	//   ....[29]....
        /*0610*/ 	.word	0xffffffff


	//   ....[30]....
        /*0614*/ 	.word	0xffffffff


	//   ....[31]....
        /*0618*/ 	.word	0xffffffff


	//   ....[32]....
        /*061c*/ 	.word	0xffffffff


	//   ....[33]....
        /*0620*/ 	.word	0xffffffff


	//   ....[34]....
        /*0624*/ 	.word	0xffffffff


	//   ....[35]....
        /*0628*/ 	.word	0xffffffff


	//   ....[36]....
        /*062c*/ 	.word	0xffffffff


	//   ....[37]....
        /*0630*/ 	.word	0xffffffff


	//   ....[38]....
        /*0634*/ 	.word	0xffffffff


	//   ....[39]....
        /*0638*/ 	.word	0xffffffff


	//   ....[40]....
        /*063c*/ 	.word	0xffffffff


	//   ....[41]....
        /*0640*/ 	.word	0xffffffff


	//   ....[42]....
        /*0644*/ 	.word	0xffffffff


	//   ....[43]....
        /*0648*/ 	.word	0xffffffff


	//   ....[44]....
        /*064c*/ 	.word	0xffffffff


	//   ....[45]....
        /*0650*/ 	.word	0xffffffff


	//   ....[46]....
        /*0654*/ 	.word	0xffffffff


	//   ....[47]....
        /*0658*/ 	.word	0xffffffff


	//   ....[48]....
        /*065c*/ 	.word	0xffffffff


	//   ....[49]....
        /*0660*/ 	.word	0xffffffff


	//   ....[50]....
        /*0664*/ 	.word	0xffffffff


	//   ....[51]....
        /*0668*/ 	.word	0xffffffff


	//   ....[52]....
        /*066c*/ 	.word	0xffffffff


	//   ....[53]....
        /*0670*/ 	.word	0xffffffff


	//   ....[54]....
        /*0674*/ 	.word	0xffffffff


	//   ....[55]....
        /*0678*/ 	.word	0xffffffff


	//   ....[56]....
        /*067c*/ 	.word	0xffffffff


	//   ....[57]....
        /*0680*/ 	.word	0xffffffff


	//   ....[58]....
        /*0684*/ 	.word	0xffffffff


	//   ....[59]....
        /*0688*/ 	.word	0xffffffff


	//   ....[60]....
        /*068c*/ 	.word	0xffffffff


	//   ....[61]....
        /*0690*/ 	.word	0xffffffff


	//   ....[62]....
        /*0694*/ 	.word	0xffffffff


	//   ....[63]....
        /*0698*/ 	.word	0xffffffff


	//   ....[64]....
        /*069c*/ 	.word	0xffffffff


	//   ....[65]....
        /*06a0*/ 	.word	0xffffffff


	//   ....[66]....
        /*06a4*/ 	.word	0xffffffff


	//   ....[67]....
        /*06a8*/ 	.word	0xffffffff


	//   ....[68]....
        /*06ac*/ 	.word	0xffffffff


	//   ....[69]....
        /*06b0*/ 	.word	0xffffffff


	//   ....[70]....
        /*06b4*/ 	.word	0xffffffff


	//   ....[71]....
        /*06b8*/ 	.word	0xffffffff


	//   ....[72]....
        /*06bc*/ 	.word	0xffffffff


	//   ....[73]....
        /*06c0*/ 	.word	0xffffffff


	//   ....[74]....
        /*06c4*/ 	.word	0xffffffff


	//   ....[75]....
        /*06c8*/ 	.word	0xffffffff


	//   ....[76]....
        /*06cc*/ 	.word	0xffffffff


	//   ....[77]....
        /*06d0*/ 	.word	0xffffffff


	//   ....[78]....
        /*06d4*/ 	.word	0xffffffff


	//   ....[79]....
        /*06d8*/ 	.word	0xffffffff


	//   ....[80]....
        /*06dc*/ 	.word	0xffffffff


	//   ....[81]....
        /*06e0*/ 	.word	0xffffffff


	//   ....[82]....
        /*06e4*/ 	.word	0xffffffff


	//   ....[83]....
        /*06e8*/ 	.word	0xffffffff


	//   ....[84]....
        /*06ec*/ 	.word	0xffffffff


	//   ....[85]....
        /*06f0*/ 	.word	0xffffffff


	//   ....[86]....
        /*06f4*/ 	.word	0xffffffff


	//   ....[87]....
        /*06f8*/ 	.word	0xffffffff


	//   ....[88]....
        /*06fc*/ 	.word	0xffffffff


	//   ....[89]....
        /*0700*/ 	.word	0xffffffff


	//   ....[90]....
        /*0704*/ 	.word	0xffffffff


	//   ....[91]....
        /*0708*/ 	.word	0xffffffff


	//   ....[92]....
        /*070c*/ 	.word	0xffffffff


	//   ....[93]....
        /*0710*/ 	.word	0xffffffff


	//   ....[94]....
        /*0714*/ 	.word	0xffffffff


	//   ....[95]....
        /*0718*/ 	.word	0xffffffff


	//   ....[96]....
        /*071c*/ 	.word	0xffffffff


	//   ....[97]....
        /*0720*/ 	.word	0xffffffff


	//   ....[98]....
        /*0724*/ 	.word	0xffffffff


	//   ....[99]....
        /*0728*/ 	.word	0xffffffff


	//   ....[100]....
        /*072c*/ 	.word	0xffffffff


	//   ....[101]....
        /*0730*/ 	.word	0xffffffff


	//   ....[102]....
        /*0734*/ 	.word	0xffffffff


	//   ....[103]....
        /*0738*/ 	.word	0xffffffff


	//   ....[104]....
        /*073c*/ 	.word	0xffffffff


	//   ....[105]....
        /*0740*/ 	.word	0xffffffff


	//   ....[106]....
        /*0744*/ 	.word	0xffffffff


	//   ....[107]....
        /*0748*/ 	.word	0xffffffff


	//   ....[108]....
        /*074c*/ 	.word	0xffffffff


	//   ....[109]....
        /*0750*/ 	.word	0xffffffff


	//   ....[110]....
        /*0754*/ 	.word	0xffffffff


	//   ....[111]....
        /*0758*/ 	.word	0xffffffff


	//   ....[112]....
        /*075c*/ 	.word	0xffffffff


	//   ....[113]....
        /*0760*/ 	.word	0xffffffff


	//   ....[114]....
        /*0764*/ 	.word	0xffffffff


	//   ....[115]....
        /*0768*/ 	.word	0xffffffff


	//   ....[116]....
        /*076c*/ 	.word	0xffffffff


	//   ....[117]....
        /*0770*/ 	.word	0xffffffff


	//   ....[118]....
        /*0774*/ 	.word	0xffffffff


	//   ....[119]....
        /*0778*/ 	.word	0xffffffff


	//   ....[120]....
        /*077c*/ 	.word	0xffffffff


	//   ....[121]....
        /*0780*/ 	.word	0xffffffff


	//   ....[122]....
        /*0784*/ 	.word	0xffffffff


	//   ....[123]....
        /*0788*/ 	.word	0xffffffff


	//   ....[124]....
        /*078c*/ 	.word	0xffffffff


	//   ....[125]....
        /*0790*/ 	.word	0xffffffff


	//   ....[126]....
        /*0794*/ 	.word	0xffffffff


	//   ....[127]....
        /*0798*/ 	.word	0xffffffff


	//   ....[128]....
        /*079c*/ 	.word	0xffffffff


	//   ....[129]....
        /*07a0*/ 	.word	0xffffffff


	//   ....[130]....
        /*07a4*/ 	.word	0xffffffff


	//   ....[131]....
        /*07a8*/ 	.word	0xffffffff


	//   ....[132]....
        /*07ac*/ 	.word	0xffffffff


	//   ....[133]....
        /*07b0*/ 	.word	0xffffffff


	//   ....[134]....
        /*07b4*/ 	.word	0xffffffff


	//   ....[135]....
        /*07b8*/ 	.word	0xffffffff


	//   ....[136]....
        /*07bc*/ 	.word	0xffffffff


	//   ....[137]....
        /*07c0*/ 	.word	0xffffffff


	//   ....[138]....
        /*07c4*/ 	.word	0xffffffff


	//   ....[139]....
        /*07c8*/ 	.word	0xffffffff


	//   ....[140]....
        /*07cc*/ 	.word	0xffffffff


	//   ....[141]....
        /*07d0*/ 	.word	0xffffffff


	//   ....[142]....
        /*07d4*/ 	.word	0xffffffff


	//   ....[143]....
        /*07d8*/ 	.word	0xffffffff


	//   ....[144]....
        /*07dc*/ 	.word	0xffffffff


	//   ....[145]....
        /*07e0*/ 	.word	0xffffffff


	//   ....[146]....
        /*07e4*/ 	.word	0xffffffff


	//   ....[147]....
        /*07e8*/ 	.word	0xffffffff


	//   ....[148]....
        /*07ec*/ 	.word	0xffffffff


	//   ....[149]....
        /*07f0*/ 	.word	0xffffffff


	//   ....[150]....
        /*07f4*/ 	.word	0xffffffff


	//   ....[151]....
        /*07f8*/ 	.word	0xffffffff


	//   ....[152]....
        /*07fc*/ 	.word	0xffffffff


	//   ....[153]....
        /*0800*/ 	.word	0xffffffff


	//   ....[154]....
        /*0804*/ 	.word	0xffffffff


	//   ....[155]....
        /*0808*/ 	.word	0xffffffff


	//   ....[156]....
        /*080c*/ 	.word	0xffffffff


	//   ....[157]....
        /*0810*/ 	.word	0xffffffff


	//   ....[158]....
        /*0814*/ 	.word	0xffffffff


	//   ....[159]....
        /*0818*/ 	.word	0xffffffff


	//   ....[160]....
        /*081c*/ 	.word	0xffffffff


	//   ....[161]....
        /*0820*/ 	.word	0xffffffff


	//   ....[162]....
        /*0824*/ 	.word	0x0500000f


	//   ....[163]....
        /*0828*/ 	.word	0x0500000f


	//   ....[164]....
        /*082c*/ 	.word	0x0500000f


	//   ....[165]....
        /*0830*/ 	.word	0x0500000f


	//   ....[166]....
        /*0834*/ 	.word	0x0500000f


	//   ....[167]....
        /*0838*/ 	.word	0x0500000f


	//   ....[168]....
        /*083c*/ 	.word	0x0500000f


	//   ....[169]....
        /*0840*/ 	.word	0x0500000f


	//   ....[170]....
        /*0844*/ 	.word	0x0500000f


	//   ....[171]....
        /*0848*/ 	.word	0x0500000f


	//   ....[172]....
        /*084c*/ 	.word	0x0500000f


	//   ....[173]....
        /*0850*/ 	.word	0x0500000f


	//   ....[174]....
        /*0854*/ 	.word	0x0500000f


	//   ....[175]....
        /*0858*/ 	.word	0x0500000f


	//   ....[176]....
        /*085c*/ 	.word	0x0500000f


	//   ....[177]....
        /*0860*/ 	.word	0x0500000f


	//   ....[178]....
        /*0864*/ 	.word	0x0500000f


	//   ....[179]....
        /*0868*/ 	.word	0x0500000f


	//   ....[180]....
        /*086c*/ 	.word	0x0500000f


	//   ....[181]....
        /*0870*/ 	.word	0x0500000f


	//   ....[182]....
        /*0874*/ 	.word	0x0500000f


	//   ....[183]....
        /*0878*/ 	.word	0x0500000f


	//   ....[184]....
        /*087c*/ 	.word	0x0500000f


	//   ....[185]....
        /*0880*/ 	.word	0x0500000f


	//   ....[186]....
        /*0884*/ 	.word	0x0500000f


	//   ....[187]....
        /*0888*/ 	.word	0x0500000f


	//   ....[188]....
        /*088c*/ 	.word	0x0500000f


	//   ....[189]....
        /*0890*/ 	.word	0x0500000f


	//   ....[190]....
        /*0894*/ 	.word	0x0500000f


	//   ....[191]....
        /*0898*/ 	.word	0x0500000f


	//   ....[192]....
        /*089c*/ 	.word	0x0500000f


	//   ....[193]....
        /*08a0*/ 	.word	0x0500000f


	//   ....[194]....
        /*08a4*/ 	.word	0x0500000f


	//   ....[195]....
        /*08a8*/ 	.word	0x0500000f


	//   ....[196]....
        /*08ac*/ 	.word	0x0500000f


	//   ....[197]....
        /*08b0*/ 	.word	0x0500000f


	//   ....[198]....
        /*08b4*/ 	.word	0x0500000f


	//   ....[199]....
        /*08b8*/ 	.word	0x0500000f


	//   ....[200]....
        /*08bc*/ 	.word	0x0500000f


	//   ....[201]....
        /*08c0*/ 	.word	0x0500000f


	//   ....[202]....
        /*08c4*/ 	.word	0x0500000f


	//   ....[203]....
        /*08c8*/ 	.word	0x0500000f


	//   ....[204]....
        /*08cc*/ 	.word	0x0500000f


	//   ....[205]....
        /*08d0*/ 	.word	0x0500000f


	//   ....[206]....
        /*08d4*/ 	.word	0x0500000f


	//   ....[207]....
        /*08d8*/ 	.word	0x0500000f


	//   ....[208]....
        /*08dc*/ 	.word	0x0500000f


	//   ....[209]....
        /*08e0*/ 	.word	0x0500000f


	//   ....[210]....
        /*08e4*/ 	.word	0x0500000f


	//   ....[211]....
        /*08e8*/ 	.word	0x0500000f


	//   ....[212]....
        /*08ec*/ 	.word	0x0500000f


	//   ....[213]....
        /*08f0*/ 	.word	0x0500000f


	//   ....[214]....
        /*08f4*/ 	.word	0x0500000f


	//   ....[215]....
        /*08f8*/ 	.word	0x0500000f


	//   ....[216]....
        /*08fc*/ 	.word	0x0500000f


	//   ....[217]....
        /*0900*/ 	.word	0x0500000f


	//   ....[218]....
        /*0904*/ 	.word	0x0500000f


	//   ....[219]....
        /*0908*/ 	.word	0x0500000f


	//   ....[220]....
        /*090c*/ 	.word	0x0500000f


	//   ....[221]....
        /*0910*/ 	.word	0x0500000f


	//   ....[222]....
        /*0914*/ 	.word	0x0500000f


	//   ....[223]....
        /*0918*/ 	.word	0x0500000f


	//   ....[224]....
        /*091c*/ 	.word	0x0500000f


	//   ....[225]....
        /*0920*/ 	.word	0x0500000f


	//   ....[226]....
        /*0924*/ 	.word	0x0500000f


	//   ....[227]....
        /*0928*/ 	.word	0x0500000f


	//   ....[228]....
        /*092c*/ 	.word	0x0500000f


	//   ....[229]....
        /*0930*/ 	.word	0x0500000f


	//   ....[230]....
        /*0934*/ 	.word	0x0500000f


	//   ....[231]....
        /*0938*/ 	.word	0x0500000f


	//   ....[232]....
        /*093c*/ 	.word	0x0500000f


	//   ....[233]....
        /*0940*/ 	.word	0x0500000f


	//   ....[234]....
        /*0944*/ 	.word	0x0500000f


	//   ....[235]....
        /*0948*/ 	.word	0x0500000f


	//   ....[236]....
        /*094c*/ 	.word	0x0500000f


	//   ....[237]....
        /*0950*/ 	.word	0x0500000f


	//   ....[238]....
        /*0954*/ 	.word	0x0500000f


	//   ....[239]....
        /*0958*/ 	.word	0x0500000f


	//   ....[240]....
        /*095c*/ 	.word	0x0500000f


	//   ....[241]....
        /*0960*/ 	.word	0x0500000f


	//   ....[242]....
        /*0964*/ 	.word	0x0500000f


	//   ....[243]....
        /*0968*/ 	.word	0x0500000f


	//   ....[244]....
        /*096c*/ 	.word	0x0500000f


	//   ....[245]....
        /*0970*/ 	.word	0x0500000f


	//   ....[246]....
        /*0974*/ 	.word	0x0500000f


	//   ....[247]....
        /*0978*/ 	.word	0x0500000f


	//   ....[248]....
        /*097c*/ 	.word	0x0500000f


	//   ....[249]....
        /*0980*/ 	.word	0x0500000f


	//   ....[250]....
        /*0984*/ 	.word	0x0500000f


	//   ....[251]....
        /*0988*/ 	.word	0x0500000f


	//   ....[252]....
        /*098c*/ 	.word	0x0500000f


	//   ....[253]....
        /*0990*/ 	.word	0x0500000f


	//   ....[254]....
        /*0994*/ 	.word	0x0500000f


	//   ....[255]....
        /*0998*/ 	.word	0x0500000f


	//   ....[0]....
        /*099c*/ 	.word	0x0500000f


	//   ....[1]....
        /*09a0*/ 	.word	0x0500000f


	//   ....[2]....
        /*09a4*/ 	.word	0x0500000f


	//   ....[3]....
        /*09a8*/ 	.word	0x0500000f


	//   ....[4]....
        /*09ac*/ 	.word	0x0500000f


	//   ....[5]....
        /*09b0*/ 	.word	0x0500000f


	//   ....[6]....
        /*09b4*/ 	.word	0x0500000f


	//   ....[7]....
        /*09b8*/ 	.word	0x0500000f


	//   ....[8]....
        /*09bc*/ 	.word	0x0500000f


	//   ....[9]....
        /*09c0*/ 	.word	0x0500000f


	//   ....[10]....
        /*09c4*/ 	.word	0x0500000f


	//   ....[11]....
        /*09c8*/ 	.word	0x0500000f


	//   ....[12]....
        /*09cc*/ 	.word	0x0500000f


	//   ....[13]....
        /*09d0*/ 	.word	0x0500000f


	//   ....[14]....
        /*09d4*/ 	.word	0x0500000f


	//   ....[15]....
        /*09d8*/ 	.word	0x0500000f


	//   ....[16]....
        /*09dc*/ 	.word	0x0500000f


	//   ....[17]....
        /*09e0*/ 	.word	0x0500000f


	//   ....[18]....
        /*09e4*/ 	.word	0x0500000f


	//   ....[19]....
        /*09e8*/ 	.word	0x0500000f


	//   ....[20]....
        /*09ec*/ 	.word	0x0500000f


	//   ....[21]....
        /*09f0*/ 	.word	0x0500000f


	//   ....[22]....
        /*09f4*/ 	.word	0x0500000f


	//   ....[23]....
        /*09f8*/ 	.word	0x0500000f


	//   ....[24]....
        /*09fc*/ 	.word	0x0500000f


	//   ....[25]....
        /*0a00*/ 	.word	0x0500000f


	//   ....[26]....
        /*0a04*/ 	.word	0x0500000f


	//   ....[27]....
        /*0a08*/ 	.word	0x0500000f


	//----- nvinfo : EIATTR_COOP_GROUP_INSTR_OFFSETS
	.align		4
.L_146:
        /*0a0c*/ 	.byte	0x04, 0x28
        /*0a0e*/ 	.short	(.L_148 - .L_147)


	//   ....[0]....
.L_147:
        /*0a10*/ 	.word	0x00000070


	//   ....[1]....
        /*0a14*/ 	.word	0x000001a0


	//   ....[2]....
        /*0a18*/ 	.word	0x000001f0


	//   ....[3]....
        /*0a1c*/ 	.word	0x00000420


	//   ....[4]....
        /*0a20*/ 	.word	0x00000580


	//   ....[5]....
        /*0a24*/ 	.word	0x000006a0


	//   ....[6]....
        /*0a28*/ 	.word	0x00000800


	//   ....[7]....
        /*0a2c*/ 	.word	0x000107b0


	//   ....[8]....
        /*0a30*/ 	.word	0x00010cf0


	//   ....[9]....
        /*0a34*/ 	.word	0x00010d00


	//   ....[10]....
        /*0a38*/ 	.word	0x00010d10


	//   ....[11]....
        /*0a3c*/ 	.word	0x00010d20


	//   ....[12]....
        /*0a40*/ 	.word	0x000141a0


	//   ....[13]....
        /*0a44*/ 	.word	0x000141b0


	//   ....[14]....
        /*0a48*/ 	.word	0x000141c0


	//   ....[15]....
        /*0a4c*/ 	.word	0x000141d0


	//   ....[16]....
        /*0a50*/ 	.word	0x000193a0


	//   ....[17]....
        /*0a54*/ 	.word	0x00019440


	//   ....[18]....
        /*0a58*/ 	.word	0x00019740


	//   ....[19]....
        /*0a5c*/ 	.word	0x000198f0


	//   ....[20]....
        /*0a60*/ 	.word	0x0001c760


	//   ....[21]....
        /*0a64*/ 	.word	0x0001c830


	//   ....[22]....
        /*0a68*/ 	.word	0x0001c860


	//   ....[23]....
        /*0a6c*/ 	.word	0x0001c8f0


	//   ....[24]....
        /*0a70*/ 	.word	0x0001e420


	//   ....[25]....
        /*0a74*/ 	.word	0x0001e480


	//   ....[26]....
        /*0a78*/ 	.word	0x0001e4a0


	//   ....[27]....
        /*0a7c*/ 	.word	0x0001e4c0


	//   ....[28]....
        /*0a80*/ 	.word	0x0001f070


	//   ....[29]....
        /*0a84*/ 	.word	0x0001f0c0


	//   ....[30]....
        /*0a88*/ 	.word	0x0001f0f0


	//   ....[31]....
        /*0a8c*/ 	.word	0x0001f120


	//   ....[32]....
        /*0a90*/ 	.word	0x0001f150


	//   ....[33]....
        /*0a94*/ 	.word	0x0001f180


	//   ....[34]....
        /*0a98*/ 	.word	0x0001f1b0


	//   ....[35]....
        /*0a9c*/ 	.word	0x0001f1e0


	//   ....[36]....
        /*0aa0*/ 	.word	0x0001f210


	//   ....[37]....
        /*0aa4*/ 	.word	0x0001f240


	//   ....[38]....
        /*0aa8*/ 	.word	0x0001f270


	//   ....[39]....
        /*0aac*/ 	.word	0x0001f2a0


	//   ....[40]....
        /*0ab0*/ 	.word	0x0001f2d0


	//   ....[41]....
        /*0ab4*/ 	.word	0x0001f300


	//   ....[42]....
        /*0ab8*/ 	.word	0x0001f330


	//   ....[43]....
        /*0abc*/ 	.word	0x0001f360


	//   ....[44]....
        /*0ac0*/ 	.word	0x0001f390


	//   ....[45]....
        /*0ac4*/ 	.word	0x0001f3c0


	//   ....[46]....
        /*0ac8*/ 	.word	0x0001f3f0


	//   ....[47]....
        /*0acc*/ 	.word	0x0001f420


	//   ....[48]....
        /*0ad0*/ 	.word	0x0001f450


	//   ....[49]....
        /*0ad4*/ 	.word	0x0001f480


	//   ....[50]....
        /*0ad8*/ 	.word	0x0001f4b0


	//   ....[51]....
        /*0adc*/ 	.word	0x0001f4e0


	//   ....[52]....
        /*0ae0*/ 	.word	0x0001f510


	//   ....[53]....
        /*0ae4*/ 	.word	0x0001f540


	//   ....[54]....
        /*0ae8*/ 	.word	0x0001f570


	//   ....[55]....
        /*0aec*/ 	.word	0x0001f5a0


	//   ....[56]....
        /*0af0*/ 	.word	0x0001f5d0


	//   ....[57]....
        /*0af4*/ 	.word	0x0001f600


	//   ....[58]....
        /*0af8*/ 	.word	0x0001f630


	//   ....[59]....
        /*0afc*/ 	.word	0x0001f660


	//   ....[60]....
        /*0b00*/ 	.word	0x0001f690


	//   ....[61]....
        /*0b04*/ 	.word	0x0001f6c0


	//   ....[62]....
        /*0b08*/ 	.word	0x0001f6f0


	//   ....[63]....
        /*0b0c*/ 	.word	0x0001f720


	//   ....[64]....
        /*0b10*/ 	.word	0x0001f750


	//   ....[65]....
        /*0b14*/ 	.word	0x0001f780


	//   ....[66]....
        /*0b18*/ 	.word	0x0001f790


	//   ....[67]....
        /*0b1c*/ 	.word	0x0001f7a0


	//   ....[68]....
        /*0b20*/ 	.word	0x0001f7b0


	//   ....[69]....
        /*0b24*/ 	.word	0x0001f7c0


	//   ....[70]....
        /*0b28*/ 	.word	0x0001f7d0


	//   ....[71]....
        /*0b2c*/ 	.word	0x0001f7e0


	//   ....[72]....
        /*0b30*/ 	.word	0x0001f7f0


	//   ....[73]....
        /*0b34*/ 	.word	0x0001f810


	//   ....[74]....
        /*0b38*/ 	.word	0x0001f830


	//   ....[75]....
        /*0b3c*/ 	.word	0x0001f840


	//   ....[76]....
        /*0b40*/ 	.word	0x0001f850


	//   ....[77]....
        /*0b44*/ 	.word	0x0001f880


	//   ....[78]....
        /*0b48*/ 	.word	0x0001f8b0


	//   ....[79]....
        /*0b4c*/ 	.word	0x0001f8e0


	//   ....[80]....
        /*0b50*/ 	.word	0x0001f900


	//   ....[81]....
        /*0b54*/ 	.word	0x0001f930


	//   ....[82]....
        /*0b58*/ 	.word	0x0001f960


	//   ....[83]....
        /*0b5c*/ 	.word	0x0001f990


	//   ....[84]....
        /*0b60*/ 	.word	0x0001f9c0


	//   ....[85]....
        /*0b64*/ 	.word	0x0001f9f0


	//   ....[86]....
        /*0b68*/ 	.word	0x0001fa20


	//   ....[87]....
        /*0b6c*/ 	.word	0x0001fa50


	//   ....[88]....
        /*0b70*/ 	.word	0x0001fa80


	//   ....[89]....
        /*0b74*/ 	.word	0x0001fab0


	//   ....[90]....
        /*0b78*/ 	.word	0x0001fae0


	//   ....[91]....
        /*0b7c*/ 	.word	0x0001fb10


	//   ....[92]....
        /*0b80*/ 	.word	0x00020360


	//   ....[93]....
        /*0b84*/ 	.word	0x00020380


	//   ....[94]....
        /*0b88*/ 	.word	0x000203a0


	//   ....[95]....
        /*0b8c*/ 	.word	0x000203c0


	//   ....[96]....
        /*0b90*/ 	.word	0x00020a60


	//   ....[97]....
        /*0b94*/ 	.word	0x00020a70


	//   ....[98]....
        /*0b98*/ 	.word	0x00020ba0


	//   ....[99]....
        /*0b9c*/ 	.word	0x00020bb0


	//   ....[100]....
        /*0ba0*/ 	.word	0x00020ce0


	//   ....[101]....
        /*0ba4*/ 	.word	0x00020cf0


	//   ....[102]....
        /*0ba8*/ 	.word	0x00020e20


	//   ....[103]....
        /*0bac*/ 	.word	0x00020e30


	//   ....[104]....
        /*0bb0*/ 	.word	0x00021210


	//   ....[105]....
        /*0bb4*/ 	.word	0x00021220


	//   ....[106]....
        /*0bb8*/ 	.word	0x00021990


	//   ....[107]....
        /*0bbc*/ 	.word	0x000219a0


	//   ....[108]....
        /*0bc0*/ 	.word	0x000227c0


	//   ....[109]....
        /*0bc4*/ 	.word	0x000227d0


	//   ....[110]....
        /*0bc8*/ 	.word	0x00022910


	//   ....[111]....
        /*0bcc*/ 	.word	0x00022920


	//   ....[112]....
        /*0bd0*/ 	.word	0x00022a50


	//   ....[113]....
        /*0bd4*/ 	.word	0x00022a60


	//   ....[114]....
        /*0bd8*/ 	.word	0x00022b90


	//   ....[115]....
        /*0bdc*/ 	.word	0x00022ba0


	//   ....[116]....
        /*0be0*/ 	.word	0x00022d30


	//   ....[117]....
        /*0be4*/ 	.word	0x00022f70


	//   ....[118]....
        /*0be8*/ 	.word	0x00022fa0


	//   ....[119]....
        /*0bec*/ 	.word	0x00022fd0


	//   ....[120]....
        /*0bf0*/ 	.word	0x00023000


	//   ....[121]....
        /*0bf4*/ 	.word	0x00023030


	//   ....[122]....
        /*0bf8*/ 	.word	0x00023060


	//   ....[123]....
        /*0bfc*/ 	.word	0x00023200


	//   ....[124]....
        /*0c00*/ 	.word	0x00023230


	//   ....[125]....
        /*0c04*/ 	.word	0x00023260


	//   ....[126]....
        /*0c08*/ 	.word	0x00023290


	//   ....[127]....
        /*0c0c*/ 	.word	0x000232c0


	//   ....[128]....
        /*0c10*/ 	.word	0x000232f0


	//   ....[129]....
        /*0c14*/ 	.word	0x00023370


	//   ....[130]....
        /*0c18*/ 	.word	0x000233b0


	//   ....[131]....
        /*0c1c*/ 	.word	0x000233c0


	//   ....[132]....
        /*0c20*/ 	.word	0x00023470


	//   ....[133]....
        /*0c24*/ 	.word	0x00024650


	//   ....[134]....
        /*0c28*/ 	.word	0x00026190


	//   ....[135]....
        /*0c2c*/ 	.word	0x00026ec0


	//   ....[136]....
        /*0c30*/ 	.word	0x00026f00


	//   ....[137]....
        /*0c34*/ 	.word	0x00026f50


	//   ....[138]....
        /*0c38*/ 	.word	0x00026fd0


	//   ....[139]....
        /*0c3c*/ 	.word	0x00027060


	//   ....[140]....
        /*0c40*/ 	.word	0x00027070


	//   ....[141]....
        /*0c44*/ 	.word	0x000270c0


	//   ....[142]....
        /*0c48*/ 	.word	0x00027100


	//   ....[143]....
        /*0c4c*/ 	.word	0x00028d90


	//   ....[144]....
        /*0c50*/ 	.word	0x00028dc0


	//   ....[145]....
        /*0c54*/ 	.word	0x00028e30


	//   ....[146]....
        /*0c58*/ 	.word	0x00028e60


	//   ....[147]....
        /*0c5c*/ 	.word	0x00028e90


	//   ....[148]....
        /*0c60*/ 	.word	0x00028ec0


	//   ....[149]....
        /*0c64*/ 	.word	0x00028ef0


	//   ....[150]....
        /*0c68*/ 	.word	0x00028f20


	//   ....[151]....
        /*0c6c*/ 	.word	0x000290f0


	//   ....[152]....
        /*0c70*/ 	.word	0x00029120


	//   ....[153]....
        /*0c74*/ 	.word	0x00029150


	//   ....[154]....
        /*0c78*/ 	.word	0x00029180


	//   ....[155]....
        /*0c7c*/ 	.word	0x000291b0


	//   ....[156]....
        /*0c80*/ 	.word	0x000291e0


	//   ....[157]....
        /*0c84*/ 	.word	0x000292a0


	//   ....[158]....
        /*0c88*/ 	.word	0x000292c0


	//   ....[159]....
        /*0c8c*/ 	.word	0x000292d0


	//   ....[160]....
        /*0c90*/ 	.word	0x00029330


	//   ....[161]....
        /*0c94*/ 	.word	0x00029a50


	//   ....[162]....
        /*0c98*/ 	.word	0x00029f30


	//   ....[163]....
        /*0c9c*/ 	.word	0x00029fe0


	//   ....[164]....
        /*0ca0*/ 	.word	0x0002a070


	//   ....[165]....
        /*0ca4*/ 	.word	0x0002a0c0


	//   ....[166]....
        /*0ca8*/ 	.word	0x0002a110


	//   ....[167]....
        /*0cac*/ 	.word	0x0002a1f0


	//   ....[168]....
        /*0cb0*/ 	.word	0x0002a280


	//   ....[169]....
        /*0cb4*/ 	.word	0x0002a2d0


	//   ....[170]....
        /*0cb8*/ 	.word	0x0002a320


	//   ....[171]....
        /*0cbc*/ 	.word	0x0002a570


	//   ....[172]....
        /*0cc0*/ 	.word	0x0002a690


	//   ....[173]....
        /*0cc4*/ 	.word	0x0002a7b0


	//   ....[174]....
        /*0cc8*/ 	.word	0x0002a8d0


	//   ....[175]....
        /*0ccc*/ 	.word	0x0002a9f0


	//   ....[176]....
        /*0cd0*/ 	.word	0x0002aaf0


	//   ....[177]....
        /*0cd4*/ 	.word	0x0002ab50


	//   ....[178]....
        /*0cd8*/ 	.word	0x0002aba0


	//   ....[179]....
        /*0cdc*/ 	.word	0x0002ac20


	//   ....[180]....
        /*0ce0*/ 	.word	0x0002ac70


	//   ....[181]....
        /*0ce4*/ 	.word	0x0002acf0


	//   ....[182]....
        /*0ce8*/ 	.word	0x0002ad40


	//   ....[183]....
        /*0cec*/ 	.word	0x0002adc0


	//   ....[184]....
        /*0cf0*/ 	.word	0x0002ae30


	//   ....[185]....
        /*0cf4*/ 	.word	0x0002ae90


	//   ....[186]....
        /*0cf8*/ 	.word	0x0002aee0


	//   ....[187]....
        /*0cfc*/ 	.word	0x0002af60


	//   ....[188]....
        /*0d00*/ 	.word	0x0002afd0


	//   ....[189]....
        /*0d04*/ 	.word	0x0002b030


	//   ....[190]....
        /*0d08*/ 	.word	0x0002b080


	//   ....[191]....
        /*0d0c*/ 	.word	0x0002b100


	//   ....[192]....
        /*0d10*/ 	.word	0x0002b150


	//   ....[193]....
        /*0d14*/ 	.word	0x0002b1b0


	//   ....[194]....
        /*0d18*/ 	.word	0x0002b200


	//   ....[195]....
        /*0d1c*/ 	.word	0x0002b260


	//   ....[196]....
        /*0d20*/ 	.word	0x0002b2d0


	//   ....[197]....
        /*0d24*/ 	.word	0x0002b330


	//   ....[198]....
        /*0d28*/ 	.word	0x0002b380


	//   ....[199]....
        /*0d2c*/ 	.word	0x0002b3e0


	//   ....[200]....
        /*0d30*/ 	.word	0x0002b430


	//   ....[201]....
        /*0d34*/ 	.word	0x0002b490


	//   ....[202]....
        /*0d38*/ 	.word	0x0002b500


	//   ....[203]....
        /*0d3c*/ 	.word	0x0002b580


	//   ....[204]....
        /*0d40*/ 	.word	0x0002b5f0


	//   ....[205]....
        /*0d44*/ 	.word	0x0002b670


	//   ....[206]....
        /*0d48*/ 	.word	0x0002b6e0


	//   ....[207]....
        /*0d4c*/ 	.word	0x0002b760


	//   ....[208]....
        /*0d50*/ 	.word	0x0002b7c0


	//   ....[209]....
        /*0d54*/ 	.word	0x0002b840


	//   ....[210]....
        /*0d58*/ 	.word	0x0002b890


	//   ....[211]....
        /*0d5c*/ 	.word	0x0002b910


	//   ....[212]....
        /*0d60*/ 	.word	0x0002b970


	//   ....[213]....
        /*0d64*/ 	.word	0x0002b9d0


	//   ....[214]....
        /*0d68*/ 	.word	0x0002ba30


	//   ....[215]....
        /*0d6c*/ 	.word	0x0002baa0


	//   ....[216]....
        /*0d70*/ 	.word	0x0002bb30


	//   ....[217]....
        /*0d74*/ 	.word	0x0002bb90


	//   ....[218]....
        /*0d78*/ 	.word	0x0002bbe0


	//   ....[219]....
        /*0d7c*/ 	.word	0x0002bc60


	//   ....[220]....
        /*0d80*/ 	.word	0x0002bcd0


	//   ....[221]....
        /*0d84*/ 	.word	0x0002bd30


	//   ....[222]....
        /*0d88*/ 	.word	0x0002bd80


	//   ....[223]....
        /*0d8c*/ 	.word	0x0002be00


	//   ....[224]....
        /*0d90*/ 	.word	0x0002be70


	//   ....[225]....
        /*0d94*/ 	.word	0x0002bed0


	//   ....[226]....
        /*0d98*/ 	.word	0x0002bf20


	//   ....[227]....
        /*0d9c*/ 	.word	0x0002bfa0


	//   ....[228]....
        /*0da0*/ 	.word	0x0002c010


	//   ....[229]....
        /*0da4*/ 	.word	0x0002c080


	//   ....[230]....
        /*0da8*/ 	.word	0x0002c0d0


	//   ....[231]....
        /*0dac*/ 	.word	0x0002c150


	//   ....[232]....
        /*0db0*/ 	.word	0x0002c1c0


	//   ....[233]....
        /*0db4*/ 	.word	0x0002c220


	//   ....[234]....
        /*0db8*/ 	.word	0x0002c270


	//   ....[235]....
        /*0dbc*/ 	.word	0x0002c2f0


	//   ....[236]....
        /*0dc0*/ 	.word	0x0002c340


	//   ....[237]....
        /*0dc4*/ 	.word	0x0002c3d0


	//   ....[238]....
        /*0dc8*/ 	.word	0x0002c460


	//   ....[239]....
        /*0dcc*/ 	.word	0x0002c4f0


	//   ....[240]....
        /*0dd0*/ 	.word	0x0002c580


	//   ....[241]....
        /*0dd4*/ 	.word	0x0002c610


	//   ....[242]....
        /*0dd8*/ 	.word	0x0002c6a0


	//   ....[243]....
        /*0ddc*/ 	.word	0x0002c720


	//   ....[244]....
        /*0de0*/ 	.word	0x0002c770


	//   ....[245]....
        /*0de4*/ 	.word	0x0002c800


	//   ....[246]....
        /*0de8*/ 	.word	0x0002c890


	//   ....[247]....
        /*0dec*/ 	.word	0x0002c910


	//   ....[248]....
        /*0df0*/ 	.word	0x0002c960


	//   ....[249]....
        /*0df4*/ 	.word	0x0002c9f0


	//   ....[250]....
        /*0df8*/ 	.word	0x0002ca80


	//   ....[251]....
        /*0dfc*/ 	.word	0x0002cb10


	//   ....[252]....
        /*0e00*/ 	.word	0x0002cba0


	//   ....[253]....
        /*0e04*/ 	.word	0x0002cc30


	//   ....[254]....
        /*0e08*/ 	.word	0x0002ccc0


	//   ....[255]....
        /*0e0c*/ 	.word	0x0002cd80


	//   ....[0]....
        /*0e10*/ 	.word	0x0002d060


	//   ....[1]....
        /*0e14*/ 	.word	0x0002d280


	//   ....[2]....
        /*0e18*/ 	.word	0x0002d2d0


	//   ....[3]....
        /*0e1c*/ 	.word	0x0002d330


	//   ....[4]....
        /*0e20*/ 	.word	0x0002d440


	//   ....[5]....
        /*0e24*/ 	.word	0x0002d4a0


	//   ....[6]....
        /*0e28*/ 	.word	0x0002d5b0


	//   ....[7]....
        /*0e2c*/ 	.word	0x0002d610


	//   ....[8]....
        /*0e30*/ 	.word	0x0002d6f0


	//   ....[9]....
        /*0e34*/ 	.word	0x0002da10


	//   ....[10]....
        /*0e38*/ 	.word	0x0002dab0


	//   ....[11]....
        /*0e3c*/ 	.word	0x0002dc50


	//   ....[12]....
        /*0e40*/ 	.word	0x0002dcd0


	//   ....[13]....
        /*0e44*/ 	.word	0x0002dd50


	//   ....[14]....
        /*0e48*/ 	.word	0x0002ddd0


	//   ....[15]....
        /*0e4c*/ 	.word	0x0002de50


	//   ....[16]....
        /*0e50*/ 	.word	0x0002dee0


	//   ....[17]....
        /*0e54*/ 	.word	0x0002df80


	//   ....[18]....
        /*0e58*/ 	.word	0x0002e030


	//   ....[19]....
        /*0e5c*/ 	.word	0x0002e0b0


	//   ....[20]....
        /*0e60*/ 	.word	0x0002e130


	//   ....[21]....
        /*0e64*/ 	.word	0x0002e1b0


	//   ....[22]....
        /*0e68*/ 	.word	0x0002e240


	//   ....[23]....
        /*0e6c*/ 	.word	0x0002e2c0


	//   ....[24]....
        /*0e70*/ 	.word	0x0002e360


	//   ....[25]....
        /*0e74*/ 	.word	0x0002e3b0


	//   ....[26]....
        /*0e78*/ 	.word	0x0002e440


	//   ....[27]....
        /*0e7c*/ 	.word	0x0002e570


	//----- nvinfo : EIATTR_REG_RECONFIG
	.align		4
.L_148:
        /*0e80*/ 	.byte	0x01, 0x54
	.zero		2


	//----- nvinfo : EIATTR_SYSCALL_OFFSETS
	.align		4
        /*0e84*/ 	.byte	0x04, 0x46
        /*0e86*/ 	.short	(.L_150 - .L_149)


	//   ....[0]....
.L_149:
        /*0e88*/ 	.word	0x000020a0


	//   ....[1]....
        /*0e8c*/ 	.word	0x000021f0


	//   ....[2]....
        /*0e90*/ 	.word	0x00010940


	//   ....[3]....
        /*0e94*/ 	.word	0x00010c70


	//   ....[4]....
        /*0e98*/ 	.word	0x00025bf0


	//   ....[5]....
        /*0e9c*/ 	.word	0x00025d80


	//   ....[6]....
        /*0ea0*/ 	.word	0x00025ed0


	//   ....[7]....
        /*0ea4*/ 	.word	0x00026010


	//   ....[8]....
        /*0ea8*/ 	.word	0x00026ab0


	//----- nvinfo : EIATTR_MBARRIER_INSTR_OFFSETS
	.align		4
.L_150:
        /*0eac*/ 	.byte	0x04, 0x39
        /*0eae*/ 	.short	(.L_152 - .L_151)


	//   ....[0]....
.L_151:
        /*0eb0*/ 	.word	0x000002d0
        /*0eb4*/ 	.word	0x000000ff
        /*0eb8*/ 	.word	0x00029800
        /*0ebc*/ 	.short	0x0100
        /*0ebe*/ 	.byte	0x08
	.zero		1


	//   ....[1]....
        /*0ec0*/ 	.word	0x000002e0
        /*0ec4*/ 	.word	0x000000ff
        /*0ec8*/ 	.word	0x00029820
        /*0ecc*/ 	.short	0x0100
        /*0ece*/ 	.byte	0x08
	.zero		1


	//   ....[2]....
        /*0ed0*/ 	.word	0x000003d0
        /*0ed4*/ 	.word	0x000000ff
        /*0ed8*/ 	.word	0x00029830
        /*0edc*/ 	.short	0x0100
        /*0ede*/ 	.byte	0x08
	.zero		1


	//   ....[3]....
        /*0ee0*/ 	.word	0x000003e0
        /*0ee4*/ 	.word	0x000000ff
        /*0ee8*/ 	.word	0x00029840
        /*0eec*/ 	.short	0x0100
        /*0eee*/ 	.byte	0x08
	.zero		1


	//   ....[4]....
        /*0ef0*/ 	.word	0x000003f0
        /*0ef4*/ 	.word	0x000000ff
        /*0ef8*/ 	.word	0x00029838
        /*0efc*/ 	.short	0x0100
        /*0efe*/ 	.byte	0x08
	.zero		1


	//   ....[5]....
        /*0f00*/ 	.word	0x00000400
        /*0f04*/ 	.word	0x000000ff
        /*0f08*/ 	.word	0x00029848
        /*0f0c*/ 	.short	0x0100
        /*0f0e*/ 	.byte	0x08
	.zero		1


	//   ....[6]....
        /*0f10*/ 	.word	0x00000530
        /*0f14*/ 	.word	0x000000ff
        /*0f18*/ 	.word	0x00029850
        /*0f1c*/ 	.short	0x0100
        /*0f1e*/ 	.byte	0x08
	.zero		1


	//   ....[7]....
        /*0f20*/ 	.word	0x00000540
        /*0f24*/ 	.word	0x000000ff
        /*0f28*/ 	.word	0x00029860
        /*0f2c*/ 	.short	0x0100
        /*0f2e*/ 	.byte	0x08
	.zero		1


	//   ....[8]....
        /*0f30*/ 	.word	0x00000550
        /*0f34*/ 	.word	0x000000ff
        /*0f38*/ 	.word	0x00029858
        /*0f3c*/ 	.short	0x0100
        /*0f3e*/ 	.byte	0x08
	.zero		1


	//   ....[9]....
        /*0f40*/ 	.word	0x00000560
        /*0f44*/ 	.word	0x000000ff
        /*0f48*/ 	.word	0x00029868
        /*0f4c*/ 	.short	0x0100
        /*0f4e*/ 	.byte	0x08
	.zero		1


	//   ....[10]....
        /*0f50*/ 	.word	0x00000650
        /*0f54*/ 	.word	0x000000ff
        /*0f58*/ 	.word	0x00029870
        /*0f5c*/ 	.short	0x0100
        /*0f5e*/ 	.byte	0x06
	.zero		1


	//   ....[11]....
        /*0f60*/ 	.word	0x00000660
        /*0f64*/ 	.word	0x000000ff
        /*0f68*/ 	.word	0x00029880
        /*0f6c*/ 	.short	0x0100
        /*0f6e*/ 	.byte	0x06
	.zero		1


	//   ....[12]....
        /*0f70*/ 	.word	0x00000670
        /*0f74*/ 	.word	0x000000ff
        /*0f78*/ 	.word	0x00029878
        /*0f7c*/ 	.short	0x0100
        /*0f7e*/ 	.byte	0x06
	.zero		1


	//   ....[13]....
        /*0f80*/ 	.word	0x00000680
        /*0f84*/ 	.word	0x000000ff
        /*0f88*/ 	.word	0x00029888
        /*0f8c*/ 	.short	0x0100
        /*0f8e*/ 	.byte	0x06
	.zero		1


	//   ....[14]....
        /*0f90*/ 	.word	0x000007b0
        /*0f94*/ 	.word	0x000000ff
        /*0f98*/ 	.word	0x00029890
        /*0f9c*/ 	.short	0x0100
        /*0f9e*/ 	.byte	0x08
	.zero		1


	//   ....[15]....
        /*0fa0*/ 	.word	0x000007c0
        /*0fa4*/ 	.word	0x000000ff
        /*0fa8*/ 	.word	0x000298a0
        /*0fac*/ 	.short	0x0100
        /*0fae*/ 	.byte	0x08
	.zero		1


	//   ....[16]....
        /*0fb0*/ 	.word	0x000007d0
        /*0fb4*/ 	.word	0x000000ff
        /*0fb8*/ 	.word	0x00029898
        /*0fbc*/ 	.short	0x0100
        /*0fbe*/ 	.byte	0x08
	.zero		1


	//   ....[17]....
        /*0fc0*/ 	.word	0x000007e0
        /*0fc4*/ 	.word	0x000000ff
        /*0fc8*/ 	.word	0x000298a8
        /*0fcc*/ 	.short	0x0100
        /*0fce*/ 	.byte	0x08
	.zero		1


	//   ....[18]....
        /*0fd0*/ 	.word	0x00000910
        /*0fd4*/ 	.word	0x000000ff
        /*0fd8*/ 	.word	0x000298b0
        /*0fdc*/ 	.short	0x0100
        /*0fde*/ 	.byte	0x08
	.zero		1


	//   ....[19]....
        /*0fe0*/ 	.word	0x00000920
        /*0fe4*/ 	.word	0x000000ff
        /*0fe8*/ 	.word	0x000298c0
        /*0fec*/ 	.short	0x0100
        /*0fee*/ 	.byte	0x08
	.zero		1


	//   ....[20]....
        /*0ff0*/ 	.word	0x00000930
        /*0ff4*/ 	.word	0x000000ff
        /*0ff8*/ 	.word	0x000298b8
        /*0ffc*/ 	.short	0x0100
        /*0ffe*/ 	.byte	0x08
	.zero		1


	//   ....[21]....
        /*1000*/ 	.word	0x00000940
        /*1004*/ 	.word	0x000000ff
        /*1008*/ 	.word	0x000298c8
        /*100c*/ 	.short	0x0100
        /*100e*/ 	.byte	0x08
	.zero		1


	//   ....[22]....
        /*1010*/ 	.word	0x00003940
        /*1014*/ 	.word	0x00000061
        /*1018*/ 	.word	0x00029890
        /*101c*/ 	.short	0x010a
        /*101e*/ 	.byte	0x3f
	.zero		1


	//   ....[23]....
        /*1020*/ 	.word	0x000096f0
        /*1024*/ 	.word	0x00000061
        /*1028*/ 	.word	0x00029890
        /*102c*/ 	.short	0x010a
        /*102e*/ 	.byte	0x3f
	.zero		1


	//   ....[24]....
        /*1030*/ 	.word	0x0000f630
        /*1034*/ 	.word	0x00000061
        /*1038*/ 	.word	0x00029890
        /*103c*/ 	.short	0x010a
        /*103e*/ 	.byte	0x3f
	.zero		1


	//   ....[25]....
        /*1040*/ 	.word	0x0000fa00
        /*1044*/ 	.word	0x00000028
        /*1048*/ 	.word	0x00000000
        /*104c*/ 	.short	0x0101
        /*104e*/ 	.byte	0x3f
	.zero		1


	//   ....[26]....
        /*1050*/ 	.word	0x0000fa40
        /*1054*/ 	.word	0x00000061
        /*1058*/ 	.word	0x000298b0
        /*105c*/ 	.short	0x010a
        /*105e*/ 	.byte	0x3f
	.zero		1


	//   ....[27]....
        /*1060*/ 	.word	0x0000fee0
        /*1064*/ 	.word	0x00000061
        /*1068*/ 	.word	0x00000000
        /*106c*/ 	.short	0x0101
        /*106e*/ 	.byte	0x3f
	.zero		1


	//   ....[28]....
        /*1070*/ 	.word	0x000109d0
        /*1074*/ 	.word	0x00000010
        /*1078*/ 	.word	0x00029800
        /*107c*/ 	.short	0x010a
        /*107e*/ 	.byte	0x3f
	.zero		1


	//   ....[29]....
        /*1080*/ 	.word	0x00010a20
        /*1084*/ 	.word	0x00000010
        /*1088*/ 	.word	0x00029800
        /*108c*/ 	.short	0x010a
        /*108e*/ 	.byte	0x3f
	.zero		1


	//   ....[30]....
        /*1090*/ 	.word	0x000112b0
        /*1094*/ 	.word	0x00000010
        /*1098*/ 	.word	0x00029800
        /*109c*/ 	.short	0x010a
        /*109e*/ 	.byte	0x3f
	.zero		1


	//   ....[31]....
        /*10a0*/ 	.word	0x00014640
        /*10a4*/ 	.word	0x00000010
        /*10a8*/ 	.word	0x00029800
        /*10ac*/ 	.short	0x010a
        /*10ae*/ 	.byte	0x3f
	.zero		1


	//   ....[32]....
        /*10b0*/ 	.word	0x00017780
        /*10b4*/ 	.word	0x00000003
        /*10b8*/ 	.word	0x00029830
        /*10bc*/ 	.short	0x010a
        /*10be*/ 	.byte	0x3f
	.zero		1


	//   ....[33]....
        /*10c0*/ 	.word	0x00017800
        /*10c4*/ 	.word	0x00000003
        /*10c8*/ 	.word	0x00029830
        /*10cc*/ 	.short	0x010a
        /*10ce*/ 	.byte	0x3f
	.zero		1


	//   ....[34]....
        /*10d0*/ 	.word	0x00019ba0
        /*10d4*/ 	.word	0x0000002d
        /*10d8*/ 	.word	0x00000000
        /*10dc*/ 	.short	0x0101
        /*10de*/ 	.byte	0x3f
	.zero		1


	//   ....[35]....
        /*10e0*/ 	.word	0x0001af30
        /*10e4*/ 	.word	0x0000000b
        /*10e8*/ 	.word	0x00029830
        /*10ec*/ 	.short	0x010a
        /*10ee*/ 	.byte	0x3f
	.zero		1


	//   ....[36]....
        /*10f0*/ 	.word	0x0001af80
        /*10f4*/ 	.word	0x0000000b
        /*10f8*/ 	.word	0x00029830
        /*10fc*/ 	.short	0x010a
        /*10fe*/ 	.byte	0x3f
	.zero		1


	//   ....[37]....
        /*1100*/ 	.word	0x0001c080
        /*1104*/ 	.word	0x0000000b
        /*1108*/ 	.word	0x00029850
        /*110c*/ 	.short	0x010a
        /*110e*/ 	.byte	0x3f
	.zero		1


	//   ....[38]....
        /*1110*/ 	.word	0x0001c0c0
        /*1114*/ 	.word	0x0000000b
        /*1118*/ 	.word	0x00029850
        /*111c*/ 	.short	0x010a
        /*111e*/ 	.byte	0x3f
	.zero		1


	//   ....[39]....
        /*1120*/ 	.word	0x0001d720
        /*1124*/ 	.word	0x00000004
        /*1128*/ 	.word	0x00000000
        /*112c*/ 	.short	0x0101
        /*112e*/ 	.byte	0x3f
	.zero		1


	//   ....[40]....
        /*1130*/ 	.word	0x0001da10
        /*1134*/ 	.word	0x00000009
        /*1138*/ 	.word	0x00000000
        /*113c*/ 	.short	0x0101
        /*113e*/ 	.byte	0x3f
	.zero		1


	//   ....[41]....
        /*1140*/ 	.word	0x0001e0e0
        /*1144*/ 	.word	0x0000000d
        /*1148*/ 	.word	0x00029850
        /*114c*/ 	.short	0x010a
        /*114e*/ 	.byte	0x3f
	.zero		1


	//   ....[42]....
        /*1150*/ 	.word	0x0001e160
        /*1154*/ 	.word	0x0000000d
        /*1158*/ 	.word	0x00029850
        /*115c*/ 	.short	0x010a
        /*115e*/ 	.byte	0x3f
	.zero		1


	//   ....[43]....
        /*1160*/ 	.word	0x0001e740
        /*1164*/ 	.word	0x00000002
        /*1168*/ 	.word	0x00000000
        /*116c*/ 	.short	0x0101
        /*116e*/ 	.byte	0x3f
	.zero		1


	//   ....[44]....
        /*1170*/ 	.word	0x00020980
        /*1174*/ 	.word	0x00000000
        /*1178*/ 	.word	0x00000000
        /*117c*/ 	.short	0x0101
        /*117e*/ 	.byte	0x3f
	.zero		1


	//   ....[45]....
        /*1180*/ 	.word	0x00021110
        /*1184*/ 	.word	0x00000008
        /*1188*/ 	.word	0x00000000
        /*118c*/ 	.short	0x0101
        /*118e*/ 	.byte	0x3f
	.zero		1


	//   ....[46]....
        /*1190*/ 	.word	0x00024730
        /*1194*/ 	.word	0x00000012
        /*1198*/ 	.word	0x00029820
        /*119c*/ 	.short	0x010a
        /*119e*/ 	.byte	0x3f
	.zero		1


	//   ....[47]....
        /*11a0*/ 	.word	0x00024800
        /*11a4*/ 	.word	0x00000007
        /*11a8*/ 	.word	0x000298a0
        /*11ac*/ 	.short	0x010a
        /*11ae*/ 	.byte	0x3f
	.zero		1


	//   ....[48]....
        /*11b0*/ 	.word	0x00024c20
        /*11b4*/ 	.word	0x00000007
        /*11b8*/ 	.word	0x000298c0
        /*11bc*/ 	.short	0x010a
        /*11be*/ 	.byte	0x3f
	.zero		1


	//   ....[49]....
        /*11c0*/ 	.word	0x00024ff0
        /*11c4*/ 	.word	0x00000008
        /*11c8*/ 	.word	0x000298a0
        /*11cc*/ 	.short	0x010a
        /*11ce*/ 	.byte	0x3f
	.zero		1


	//   ....[50]....
        /*11d0*/ 	.word	0x00025400
        /*11d4*/ 	.word	0x00000008
        /*11d8*/ 	.word	0x000298c0
        /*11dc*/ 	.short	0x010a
        /*11de*/ 	.byte	0x3f
	.zero		1


	//   ....[51]....
        /*11e0*/ 	.word	0x00026410
        /*11e4*/ 	.word	0x00000002
        /*11e8*/ 	.word	0x00029880
        /*11ec*/ 	.short	0x010a
        /*11ee*/ 	.byte	0x3f
	.zero		1


	//   ....[52]....
        /*11f0*/ 	.word	0x000265b0
        /*11f4*/ 	.word	0x00000002
        /*11f8*/ 	.word	0x00029840
        /*11fc*/ 	.short	0x010a
        /*11fe*/ 	.byte	0x3f
	.zero		1


	//   ....[53]....
        /*1200*/ 	.word	0x000271e0
        /*1204*/ 	.word	0x00000012
        /*1208*/ 	.word	0x00029800
        /*120c*/ 	.short	0x0107
        /*120e*/ 	.byte	0x3f
	.zero		1


	//   ....[54]....
        /*1210*/ 	.word	0x000272e0
        /*1214*/ 	.word	0x00000012
        /*1218*/ 	.word	0x00029800
        /*121c*/ 	.short	0x0101
        /*121e*/ 	.byte	0x3f
	.zero		1


	//   ....[55]....
        /*1220*/ 	.word	0x00027300
        /*1224*/ 	.word	0x00000012
        /*1228*/ 	.word	0x00029820
        /*122c*/ 	.short	0x010a
        /*122e*/ 	.byte	0x3f
	.zero		1


	//   ....[56]....
        /*1230*/ 	.word	0x00027630
        /*1234*/ 	.word	0x00000005
        /*1238*/ 	.word	0x00029880
        /*123c*/ 	.short	0x010a
        /*123e*/ 	.byte	0x3f
	.zero		1


	//   ....[57]....
        /*1240*/ 	.word	0x00027860
        /*1244*/ 	.word	0x00000005
        /*1248*/ 	.word	0x00029840
        /*124c*/ 	.short	0x010a
        /*124e*/ 	.byte	0x3f
	.zero		1


	//   ....[58]....
        /*1250*/ 	.word	0x00027d20
        /*1254*/ 	.word	0x00000014
        /*1258*/ 	.word	0x00029870
        /*125c*/ 	.short	0x010a
        /*125e*/ 	.byte	0x3f
	.zero		1


	//   ....[59]....
        /*1260*/ 	.word	0x00027d90
        /*1264*/ 	.word	0x00000014
        /*1268*/ 	.word	0x00029860
        /*126c*/ 	.short	0x010a
        /*126e*/ 	.byte	0x3f
	.zero		1


	//   ....[60]....
        /*1270*/ 	.word	0x00028290
        /*1274*/ 	.word	0x00000014
        /*1278*/ 	.word	0x00029850
        /*127c*/ 	.short	0x0101
        /*127e*/ 	.byte	0x3f
	.zero		1


	//   ....[61]....
        /*1280*/ 	.word	0x00028310
        /*1284*/ 	.word	0x00000014
        /*1288*/ 	.word	0x00000000
        /*128c*/ 	.short	0x0101
        /*128e*/ 	.byte	0x3f
	.zero		1


	//   ....[62]....
        /*1290*/ 	.word	0x00028540
        /*1294*/ 	.word	0x00000010
        /*1298*/ 	.word	0x00029870
        /*129c*/ 	.short	0x010a
        /*129e*/ 	.byte	0x3f
	.zero		1


	//   ....[63]....
        /*12a0*/ 	.word	0x000285b0
        /*12a4*/ 	.word	0x00000010
        /*12a8*/ 	.word	0x00029860
        /*12ac*/ 	.short	0x010a
        /*12ae*/ 	.byte	0x3f
	.zero		1


	//   ....[64]....
        /*12b0*/ 	.word	0x00028ac0
        /*12b4*/ 	.word	0x00000010
        /*12b8*/ 	.word	0x00029850
        /*12bc*/ 	.short	0x0101
        /*12be*/ 	.byte	0x3f
	.zero		1


	//   ....[65]....
        /*12c0*/ 	.word	0x00028b10
        /*12c4*/ 	.word	0x00000010
        /*12c8*/ 	.word	0x00000000
        /*12cc*/ 	.short	0x0101
        /*12ce*/ 	.byte	0x3f
	.zero		1


	//   ....[66]....
        /*12d0*/ 	.word	0x000299d0
        /*12d4*/ 	.word	0x00000000
        /*12d8*/ 	.word	0x00029820
        /*12dc*/ 	.short	0x010a
        /*12de*/ 	.byte	0x3f
	.zero		1


	//   ....[67]....
        /*12e0*/ 	.word	0x00029bb0
        /*12e4*/ 	.word	0x00000006
        /*12e8*/ 	.word	0x00000000
        /*12ec*/ 	.short	0x010a
        /*12ee*/ 	.byte	0x3f
	.zero		1


	//   ....[68]....
        /*12f0*/ 	.word	0x00029be0
        /*12f4*/ 	.word	0x00000007
        /*12f8*/ 	.word	0x00000000
        /*12fc*/ 	.short	0x010a
        /*12fe*/ 	.byte	0x3f
	.zero		1


	//   ....[69]....
        /*1300*/ 	.word	0x00029c30
        /*1304*/ 	.word	0x00000004
        /*1308*/ 	.word	0x00029860
        /*130c*/ 	.short	0x010a
        /*130e*/ 	.byte	0x3f
	.zero		1


	//   ....[70]....
        /*1310*/ 	.word	0x00029c80
        /*1314*/ 	.word	0x00000003
        /*1318*/ 	.word	0x00029860
        /*131c*/ 	.short	0x010a
        /*131e*/ 	.byte	0x3f
	.zero		1


	//   ....[71]....
        /*1320*/ 	.word	0x00029cc0
        /*1324*/ 	.word	0x00000004
        /*1328*/ 	.word	0x00029880
        /*132c*/ 	.short	0x010a
        /*132e*/ 	.byte	0x3f
	.zero		1


	//   ....[72]....
        /*1330*/ 	.word	0x00029ce0
        /*1334*/ 	.word	0x00000003
        /*1338*/ 	.word	0x00029880
        /*133c*/ 	.short	0x010a
        /*133e*/ 	.byte	0x3f
	.zero		1


	//   ....[73]....
        /*1340*/ 	.word	0x00029d40
        /*1344*/ 	.word	0x00000061
        /*1348*/ 	.word	0x00029890
        /*134c*/ 	.short	0x010a
        /*134e*/ 	.byte	0x3f
	.zero		1


	//   ....[74]....
        /*1350*/ 	.word	0x00029d90
        /*1354*/ 	.word	0x00000061
        /*1358*/ 	.word	0x00029890
        /*135c*/ 	.short	0x010a
        /*135e*/ 	.byte	0x3f
	.zero		1


	//   ....[75]....
        /*1360*/ 	.word	0x00029de0
        /*1364*/ 	.word	0x00000061
        /*1368*/ 	.word	0x00029890
        /*136c*/ 	.short	0x010a
        /*136e*/ 	.byte	0x3f
	.zero		1


	//   ....[76]....
        /*1370*/ 	.word	0x00029e30
        /*1374*/ 	.word	0x00000061
        /*1378*/ 	.word	0x000298b0
        /*137c*/ 	.short	0x010a
        /*137e*/ 	.byte	0x3f
	.zero		1


	//   ....[77]....
        /*1380*/ 	.word	0x0002a140
        /*1384*/ 	.word	0x00000010
        /*1388*/ 	.word	0x00029800
        /*138c*/ 	.short	0x010a
        /*138e*/ 	.byte	0x3f
	.zero		1


	//   ....[78]....
        /*1390*/ 	.word	0x0002a360
        /*1394*/ 	.word	0x00000010
        /*1398*/ 	.word	0x00029800
        /*139c*/ 	.short	0x010a
        /*139e*/ 	.byte	0x3f
	.zero		1


	//   ....[79]....
        /*13a0*/ 	.word	0x0002a3b0
        /*13a4*/ 	.word	0x00000003
        /*13a8*/ 	.word	0x00029830
        /*13ac*/ 	.short	0x010a
        /*13ae*/ 	.byte	0x3f
	.zero		1


	//   ....[80]....
        /*13b0*/ 	.word	0x0002a400
        /*13b4*/ 	.word	0x0000000b
        /*13b8*/ 	.word	0x00029830
        /*13bc*/ 	.short	0x010a
        /*13be*/ 	.byte	0x3f
	.zero		1


	//   ....[81]....
        /*13c0*/ 	.word	0x0002a450
        /*13c4*/ 	.word	0x0000000b
        /*13c8*/ 	.word	0x00029850
        /*13cc*/ 	.short	0x010a
        /*13ce*/ 	.byte	0x3f
	.zero		1


	//   ....[82]....
        /*13d0*/ 	.word	0x0002a4a0
        /*13d4*/ 	.word	0x0000000d
        /*13d8*/ 	.word	0x00029850
        /*13dc*/ 	.short	0x010a
        /*13de*/ 	.byte	0x3f
	.zero		1


	//   ....[83]....
        /*13e0*/ 	.word	0x0002ce40
        /*13e4*/ 	.word	0x00000012
        /*13e8*/ 	.word	0x00029820
        /*13ec*/ 	.short	0x010a
        /*13ee*/ 	.byte	0x3f
	.zero		1


	//   ....[84]....
        /*13f0*/ 	.word	0x0002ce90
        /*13f4*/ 	.word	0x00000007
        /*13f8*/ 	.word	0x000298a0
        /*13fc*/ 	.short	0x010a
        /*13fe*/ 	.byte	0x3f
	.zero		1


	//   ....[85]....
        /*1400*/ 	.word	0x0002cee0
        /*1404*/ 	.word	0x00000007
        /*1408*/ 	.word	0x000298c0
        /*140c*/ 	.short	0x010a
        /*140e*/ 	.byte	0x3f
	.zero		1


	//   ....[86]....
        /*1410*/ 	.word	0x0002cf30
        /*1414*/ 	.word	0x00000008
        /*1418*/ 	.word	0x000298a0
        /*141c*/ 	.short	0x010a
        /*141e*/ 	.byte	0x3f
	.zero		1


	//   ....[87]....
        /*1420*/ 	.word	0x0002cf80
        /*1424*/ 	.word	0x00000008
        /*1428*/ 	.word	0x000298c0
        /*142c*/ 	.short	0x010a
        /*142e*/ 	.byte	0x3f
	.zero		1


	//   ....[88]....
        /*1430*/ 	.word	0x0002d120
        /*1434*/ 	.word	0x00000002
        /*1438*/ 	.word	0x00029880
        /*143c*/ 	.short	0x010a
        /*143e*/ 	.byte	0x3f
	.zero		1


	//   ....[89]....
        /*1440*/ 	.word	0x0002d170
        /*1444*/ 	.word	0x00000002
        /*1448*/ 	.word	0x00029840
        /*144c*/ 	.short	0x010a
        /*144e*/ 	.byte	0x3f
	.zero		1


	//   ....[90]....
        /*1450*/ 	.word	0x0002d770
        /*1454*/ 	.word	0x00000012
        /*1458*/ 	.word	0x00029820
        /*145c*/ 	.short	0x010a
        /*145e*/ 	.byte	0x3f
	.zero		1


	//   ....[91]....
        /*1460*/ 	.word	0x0002d7c0
        /*1464*/ 	.word	0x00000005
        /*1468*/ 	.word	0x00029880
        /*146c*/ 	.short	0x010a
        /*146e*/ 	.byte	0x3f
	.zero		1


	//   ....[92]....
        /*1470*/ 	.word	0x0002d810
        /*1474*/ 	.word	0x00000005
        /*1478*/ 	.word	0x00029840
        /*147c*/ 	.short	0x010a
        /*147e*/ 	.byte	0x3f
	.zero		1


	//   ....[93]....
        /*1480*/ 	.word	0x0002d860
        /*1484*/ 	.word	0x00000014
        /*1488*/ 	.word	0x00029870
        /*148c*/ 	.short	0x010a
        /*148e*/ 	.byte	0x3f
	.zero		1


	//   ....[94]....
        /*1490*/ 	.word	0x0002d8b0
        /*1494*/ 	.word	0x00000014
        /*1498*/ 	.word	0x00029860
        /*149c*/ 	.short	0x010a
        /*149e*/ 	.byte	0x3f
	.zero		1


	//   ....[95]....
        /*14a0*/ 	.word	0x0002d900
        /*14a4*/ 	.word	0x00000010
        /*14a8*/ 	.word	0x00029870
        /*14ac*/ 	.short	0x010a
        /*14ae*/ 	.byte	0x3f
	.zero		1


	//   ....[96]....
        /*14b0*/ 	.word	0x0002d950
        /*14b4*/ 	.word	0x00000010
        /*14b8*/ 	.word	0x00029860
        /*14bc*/ 	.short	0x010a
        /*14be*/ 	.byte	0x3f
	.zero		1


	//   ....[97]....
        /*14c0*/ 	.word	0x0002e490
        /*14c4*/ 	.word	0x00000000
        /*14c8*/ 	.word	0x00029820
        /*14cc*/ 	.short	0x010a
        /*14ce*/ 	.byte	0x3f
	.zero		1


	//   ....[98]....
        /*14d0*/ 	.word	0x0002e630
        /*14d4*/ 	.word	0x00000006
        /*14d8*/ 	.word	0x00000000
        /*14dc*/ 	.short	0x010a
        /*14de*/ 	.byte	0x3f
	.zero		1


	//   ....[99]....
        /*14e0*/ 	.word	0x0002e680
        /*14e4*/ 	.word	0x00000007
        /*14e8*/ 	.word	0x00000000
        /*14ec*/ 	.short	0x010a
        /*14ee*/ 	.byte	0x3f
	.zero		1


	//   ....[100]....
        /*14f0*/ 	.word	0x0002e6d0
        /*14f4*/ 	.word	0x00000004
        /*14f8*/ 	.word	0x00029860
        /*14fc*/ 	.short	0x010a
        /*14fe*/ 	.byte	0x3f
	.zero		1


	//   ....[101]....
        /*1500*/ 	.word	0x0002e720
        /*1504*/ 	.word	0x00000003
        /*1508*/ 	.word	0x00029860
        /*150c*/ 	.short	0x010a
        /*150e*/ 	.byte	0x3f
	.zero		1


	//   ....[102]....
        /*1510*/ 	.word	0x0002e770
        /*1514*/ 	.word	0x00000004
        /*1518*/ 	.word	0x00029880
        /*151c*/ 	.short	0x010a
        /*151e*/ 	.byte	0x3f
	.zero		1


	//----- nvinfo : EIATTR_NUM_MBARRIERS
	.align		4
.L_152:
        /*1520*/ 	.byte	0x03, 0x38
        /*1522*/ 	.short	0x0016


	//----- nvinfo : EIATTR_EXIT_INSTR_OFFSETS
	.align		4
        /*1524*/ 	.byte	0x04, 0x1c
        /*1526*/ 	.short	(.L_154 - .L_153)


	//   ....[0]....
.L_153:
        /*1528*/ 	.word	0x00029d30


	//----- nvinfo : EIATTR_MAX_THREADS
	.align		4
.L_154:
        /*152c*/ 	.byte	0x04, 0x05
        /*152e*/ 	.short	(.L_156 - .L_155)
.L_155:
        /*1530*/ 	.word	0x00000180
        /*1534*/ 	.word	0x00000001
        /*1538*/ 	.word	0x00000001


	//----- nvinfo : EIATTR_CRS_STACK_SIZE
	.align		4
.L_156:
        /*153c*/ 	.byte	0x04, 0x1e
        /*153e*/ 	.short	(.L_158 - .L_157)
.L_157:
        /*1540*/ 	.word	0x00000000


	//----- nvinfo : EIATTR_CBANK_PARAM_SIZE
	.align		4
.L_158:
        /*1544*/ 	.byte	0x03, 0x19
        /*1546*/ 	.short	0x0af0


	//----- nvinfo : EIATTR_PARAM_CBANK
	.align		4
        /*1548*/ 	.byte	0x04, 0x0a
        /*154a*/ 	.short	(.L_160 - .L_159)
	.align		4
.L_159:
        /*154c*/ 	.word	index@(.nv.constant0._ZN7cutlass13device_kernelIN5flash11enable_sm90INS1_16FlashAttnFwdSm90INS1_25CollectiveMainloopFwdSm90ILi2EN4cute5tupleIJNS5_1CILi1EEES8_S8_EEENS6_IJNS7_ILi128EEENS7_ILi160EEENS7_ILi192EEEEEELi128ENS_12float_e4m3_tEfNS_4arch4Sm90ELb0ELb0ELb0ELb1ELb0ELb1ELb0ELb1ELb1ELb1ELb1ELb0EEENS1_21CollectiveEpilogueFwdINS6_IJSA_SA_SB_EEES9_NS_10bfloat16_tESG_Li256ELb1ELb1ELb1ELb1EEENS1_36VarlenDynamicPersistentTileSchedulerILi128ELi160ELi256ELi128ELb1ELb1ELb1ELb0ELb1ELb1EEEEEEEEEvNT_6ParamsE)
        /*1550*/ 	.short	0x0210
        /*1552*/ 	.short	0x0af0


	//----- nvinfo : EIATTR_SW_WAR
	.align		4
.L_160:
        /*1554*/ 	.byte	0x04, 0x36
        /*1556*/ 	.short	(.L_162 - .L_161)
.L_161:
        /*1558*/ 	.word	0x00000008
.L_162:


//--------------------- .nv.info._ZN7cutlass13device_kernelIN5flash11enable_sm90INS1_16FlashAttnFwdSm90INS1_25CollectiveMainloopFwdSm90ILi2EN4cute5tupleIJNS5_1CILi1EEES8_S8_EEENS6_IJNS7_ILi128EEENS7_ILi160EEENS7_ILi192EEEEEELi128ENS_12float_e4m3_tEfNS_4arch4Sm90ELb0ELb1ELb0ELb0ELb0ELb0ELb0ELb1ELb1ELb1ELb1ELb0EEENS1_21CollectiveEpilogueFwdINS6_IJSA_SA_SB_EEES9_NS_10bfloat16_tESG_Li256ELb0ELb1ELb1ELb1EEENS1_19SingleTileSchedulerILb0ELb1ELb1ELi128EEEEEEEEEvNT_6ParamsE --------------------------
	.section	.nv.info._ZN7cutlass13device_kernelIN5flash11enable_sm90INS1_16FlashAttnFwdSm90INS1_25CollectiveMainloopFwdSm90ILi2EN4cute5tupleIJNS5_1CILi1EEES8_S8_EEENS6_IJNS7_ILi128EEENS7_ILi160EEENS7_ILi192EEEEEELi128ENS_12float_e4m3_tEfNS_4arch4Sm90ELb0ELb1ELb0ELb0ELb0ELb0ELb0ELb1ELb1ELb1ELb1ELb0EEENS1_21CollectiveEpilogueFwdINS6_IJSA_SA_SB_EEES9_NS_10bfloat16_tESG_Li256ELb0ELb1ELb1ELb1EEENS1_19SingleTileSchedulerILb0ELb1ELb1ELi128EEEEEEEEEvNT_6ParamsE,"",@"SHT_CUDA_INFO"
	.sectionflags	@""
	.align	4


	//----- nvinfo : EIATTR_CUDA_API_VERSION
	.align		4
        /*0000*/ 	.byte	0x04, 0x37
        /*0002*/ 	.short	(.L_164 - .L_163)
.L_163:
        /*0004*/ 	.word	0x00000082


	//----- nvinfo : EIATTR_KPARAM_INFO
	.align		4
.L_164:
        /*0008*/ 	.byte	0x04, 0x17
        /*000a*/ 	.short	(.L_166 - .L_165)
.L_165:
        /*000c*/ 	.word	0x00000000
        /*0010*/ 	.short	0x0000
        /*0012*/ 	.short	0x0070
        /*0014*/ 	.byte	0x00, 0xf0, 0x01, 0x28


	//----- nvinfo : EIATTR_SPARSE_MMA_MASK
	.align		4
.L_166:
        /*0018*/ 	.byte	0x03, 0x50
        /*001a*/ 	.short	0x0000


	//----- nvinfo : EIATTR_MAXREG_COUNT
	.align		4
        /*001c*/ 	.byte	0x03, 0x1b
        /*001e*/ 	.short	0x00a8


	//----- nvinfo : EIATTR_NUM_BARRIERS
	.align		4
        /*0020*/ 	.byte	0x02, 0x4c
        /*0022*/ 	.byte	0x10
	.zero		1


	//----- nvinfo : EIATTR_EXTERNS
	.align		4
        /*0024*/ 	.byte	0x04, 0x0f
        /*0026*/ 	.short	(.L_168 - .L_167)


	//   ....[0]....
	.align		4
.L_167:
        /*0028*/ 	.word	index@(__assertfail)


	//----- nvinfo : EIATTR_ANNOTATIONS
	.align		4
.L_168:
        /*002c*/ 	.byte	0x04, 0x55
        /*002e*/ 	.short	(.L_170 - .L_169)


	//   ....[0]....
.L_169:
        /* <DEDUP_REMOVED lines=13> */


	//----- nvinfo : EIATTR_MERCURY_ISA_VERSION
	.align		4
.L_170:
        /*00f0*/ 	.byte	0x03, 0x5f
        /*00f2*/ 	.short	0x0101


	//----- nvinfo : EIATTR_INT_WARP_WIDE_INSTR_OFFSETS
	.align		4
        /*00f4*/ 	.byte	0x04, 0x31
        /*00f6*/ 	.short	(.L_172 - .L_171)


	//   ....[0]....
.L_171:
        /*00f8*/ 	.word	0x00000130


	//   ....[1]....
        /*00fc*/ 	.word	0x00000170


	//   ....[2]....
        /*0100*/ 	.word	0x000001e0


	//----- nvinfo : EIATTR_COOP_GROUP_MASK_REGIDS
	.align		4
.L_172:
        /*0104*/ 	.byte	0x04, 0x29
        /*0106*/ 	.short	(.L_174 - .L_173)


	//   ....[0]....
.L_173:
        /*0108*/ 	.word	0xffffffff


	//   ....[1]....
        /*010c*/ 	.word	0xffffffff


	//   ....[2]....
        /*0110*/ 	.word	0xffffffff


	//   ....[3]....
        /*0114*/ 	.word	0xffffffff


	//   ....[4]....
        /*0118*/ 	.word	0xffffffff


	//   ....[5]....
        /*011c*/ 	.word	0xffffffff


	//   ....[6]....
        /*0120*/ 	.word	0xffffffff


	//   ....[7]....
        /*0124*/ 	.word	0xffffffff


	//   ....[8]....
        /*0128*/ 	.word	0xffffffff


	//   ....[9]....
        /*012c*/ 	.word	0xffffffff


	//   ....[10]....
        /*0130*/ 	.word	0xffffffff


	//   ....[11]....
        /*0134*/ 	.word	0xffffffff


	//   ....[12]....
        /*0138*/ 	.word	0xffffffff


	//   ....[13]....
        /*013c*/ 	.word	0xffffffff


	//   ....[14]....
        /*0140*/ 	.word	0xffffffff


	//   ....[15]....
        /*0144*/ 	.word	0xffffffff


	//   ....[16]....
        /*0148*/ 	.word	0xffffffff


	//   ....[17]....
        /*014c*/ 	.word	0xffffffff


	//   ....[18]....
        /*0150*/ 	.word	0xffffffff


	//   ....[19]....
        /*0154*/ 	.word	0xffffffff


	//   ....[20]....
        /*0158*/ 	.word	0xffffffff


	//   ....[21]....
        /*015c*/ 	.word	0xffffffff


	//   ....[22]....
        /*0160*/ 	.word	0xffffffff


	//   ....[23]....
        /*0164*/ 	.word	0xffffffff


	//   ....[24]....
        /*0168*/ 	.word	0xffffffff


	//   ....[25]....
        /*016c*/ 	.word	0xffffffff


	//   ....[26]....
        /*0170*/ 	.word	0xffffffff


	//   ....[27]....
        /*0174*/ 	.word	0xffffffff


	//   ....[28]....
        /*0178*/ 	.word	0xffffffff


	//   ....[29]....
        /*017c*/ 	.word	0xffffffff


	//   ....[30]....
        /*0180*/ 	.word	0xffffffff


	//   ....[31]....
        /*0184*/ 	.word	0xffffffff


	//   ....[32]....
        /*0188*/ 	.word	0xffffffff


	//   ....[33]....
        /*018c*/ 	.word	0xffffffff


	//   ....[34]....
        /*0190*/ 	.word	0xffffffff


	//   ....[35]....
        /*0194*/ 	.word	0xffffffff


	//   ....[36]....
        /*0198*/ 	.word	0xffffffff


	//   ....[37]....
        /*019c*/ 	.word	0xffffffff


	//   ....[38]....
        /*01a0*/ 	.word	0xffffffff


	//   ....[39]....
        /*01a4*/ 	.word	0xffffffff


	//   ....[40]....
        /*01a8*/ 	.word	0xffffffff


	//   ....[41]....
        /*01ac*/ 	.word	0xffffffff


	//   ....[42]....
        /*01b0*/ 	.word	0xffffffff


	//   ....[43]....
        /*01b4*/ 	.word	0xffffffff


	//   ....[44]....
        /*01b8*/ 	.word	0xffffffff


	//   ....[45]....
        /*01bc*/ 	.word	0xffffffff


	//   ....[46]....
        /*01c0*/ 	.word	0xffffffff


	//   ....[47]....
        /*01c4*/ 	.word	0xffffffff


	//   ....[48]....
        /*01c8*/ 	.word	0xffffffff


	//   ....[49]....
        /*01cc*/ 	.word	0xffffffff


	//   ....[50]....
        /*01d0*/ 	.word	0xffffffff


	//   ....[51]....
        /*01d4*/ 	.word	0xffffffff


	//   ....[52]....
        /*01d8*/ 	.word	0xffffffff


	//   ....[53]....
        /*01dc*/ 	.word	0xffffffff


	//   ....[54]....
        /*01e0*/ 	.word	0xffffffff


	//   ....[55]....
        /*01e4*/ 	.word	0xffffffff


	//   ....[56]....
        /*01e8*/ 	.word	0xffffffff


	//   ....[57]....
        /*01ec*/ 	.word	0xffffffff


	//   ....[58]....
        /*01f0*/ 	.word	0xffffffff


	//   ....[59]....
        /*01f4*/ 	.word	0xffffffff


	//   ....[60]....
        /*01f8*/ 	.word	0xffffffff


	//   ....[61]....
        /*01fc*/ 	.word	0xffffffff


	//   ....[62]....
        /*0200*/ 	.word	0xffffffff


	//   ....[63]....
        /*0204*/ 	.word	0xffffffff


	//   ....[64]....
        /*0208*/ 	.word	0xffffffff


	//   ....[65]....
        /*020c*/ 	.word	0xffffffff


	//   ....[66]....
        /*0210*/ 	.word	0xffffffff


	//   ....[67]....
        /*0214*/ 	.word	0xffffffff


	//   ....[68]....
        /*0218*/ 	.word	0xffffffff


	//   ....[69]....
        /*021c*/ 	.word	0xffffffff


	//   ....[70]....
        /*0220*/ 	.word	0xffffffff


	//   ....[71]....
        /*0224*/ 	.word	0xffffffff


	//   ....[72]....
        /*0228*/ 	.word	0xffffffff


	//   ....[73]....
        /*022c*/ 	.word	0xffffffff


	//   ....[74]....
        /*0230*/ 	.word	0xffffffff


	//   ....[75]....
        /*0234*/ 	.word	0xffffffff


	//   ....[76]....
        /*0238*/ 	.word	0xffffffff


	//   ....[77]....
        /*023c*/ 	.word	0xffffffff


	//   ....[78]....
        /*0240*/ 	.word	0xffffffff


	//   ....[79]....
        /*0244*/ 	.word	0xffffffff


	//   ....[80]....
        /*0248*/ 	.word	0xffffffff


	//   ....[81]....
        /*024c*/ 	.word	0xffffffff


	//   ....[82]....
        /*0250*/ 	.word	0xffffffff


	//   ....[83]....
        /*0254*/ 	.word	0xffffffff


	//   ....[84]....
        /*0258*/ 	.word	0xffffffff


	//   ....[85]....
        /*025c*/ 	.word	0xffffffff


	//   ....[86]....
        /*0260*/ 	.word	0xffffffff


	//   ....[87]....
        /*0264*/ 	.word	0xffffffff


	//   ....[88]....
        /*0268*/ 	.word	0xffffffff


	//   ....[89]....
        /*026c*/ 	.word	0xffffffff


	//   ....[90]....
        /*0270*/ 	.word	0xffffffff


	//   ....[91]....
        /*0274*/ 	.word	0xffffffff


	//   ....[92]....
        /*0278*/ 	.word	0xffffffff


	//   ....[93]....
        /*027c*/ 	.word	0xffffffff


	//   ....[94]....
        /*0280*/ 	.word	0xffffffff


	//   ....[95]....
        /*0284*/ 	.word	0xffffffff


	//   ....[96]....
        /*0288*/ 	.word	0xffffffff


	//   ....[97]....
        /*028c*/ 	.word	0xffffffff


	//   ....[98]....
        /*0290*/ 	.word	0xffffffff


	//   ....[99]....
        /*0294*/ 	.word	0xffffffff


	//   ....[100]....
        /*0298*/ 	.word	0xffffffff


	//   ....[101]....
        /*029c*/ 	.word	0xffffffff


	//   ....[102]....
        /*02a0*/ 	.word	0xffffffff


	//   ....[103]....
        /*02a4*/ 	.word	0xffffffff


	//   ....[104]....
        /*02a8*/ 	.word	0xffffffff


	//   ....[105]....
        /*02ac*/ 	.word	0xffffffff


	//   ....[106]....
        /*02b0*/ 	.word	0xffffffff


	//   ....[107]....
        /*02b4*/ 	.word	0xffffffff


	//   ....[108]....
        /*02b8*/ 	.word	0xffffffff


	//   ....[109]....
        /*02bc*/ 	.word	0xffffffff


	//   ....[110]....
        /*02c0*/ 	.word	0xffffffff


	//   ....[111]....
        /*02c4*/ 	.word	0xffffffff


	//   ....[112]....
        /*02c8*/ 	.word	0xffffffff


	//   ....[113]....
        /*02cc*/ 	.word	0xffffffff


	//   ....[114]....
        /*02d0*/ 	.word	0xffffffff


	//   ....[115]....
        /*02d4*/ 	.word	0xffffffff


	//   ....[116]....
        /*02d8*/ 	.word	0xffffffff


	//   ....[117]....
        /*02dc*/ 	.word	0x0500000f


	//   ....[118]....
        /*02e0*/ 	.word	0x0500000f


	//   ....[119]....
        /*02e4*/ 	.word	0x0500000f


	//   ....[120]....
        /*02e8*/ 	.word	0x0500000f


	//   ....[121]....
        /*02ec*/ 	.word	0x0500000f


	//   ....[122]....
        /*02f0*/ 	.word	0x0500000f


	//   ....[123]....
        /*02f4*/ 	.word	0x0500000f


	//   ....[124]....
        /*02f8*/ 	.word	0x0500000f


	//   ....[125]....
        /*02fc*/ 	.word	0x0500000f


	//----- nvinfo : EIATTR_COOP_GROUP_INSTR_OFFSETS
	.align		4
.L_174:
        /*0300*/ 	.byte	0x04, 0x28
        /*0302*/ 	.short	(.L_176 - .L_175)


	//   ....[0]....
.L_175:
        /*0304*/ 	.word	0x00000070


	//   ....[1]....
        /*0308*/ 	.word	0x00000140


	//   ....[2]....
        /*030c*/ 	.word	0x00000190


	//   ....[3]....
        /*0310*/ 	.word	0x000003c0


	//   ....[4]....
        /*0314*/ 	.word	0x00000520


	//   ....[5]....
        /*0318*/ 	.word	0x00000640


	//   ....[6]....
        /*031c*/ 	.word	0x000007a0


	//   ....[7]....
        /*0320*/ 	.word	0x000018e0


	//   ....[8]....
        /*0324*/ 	.word	0x00002ca0


	//   ....[9]....
        /*0328*/ 	.word	0x00003b90


	//   ....[10]....
        /*032c*/ 	.word	0x000043e0


	//   ....[11]....
        /*0330*/ 	.word	0x000044f0


	//   ....[12]....
        /*0334*/ 	.word	0x00005090


	//   ....[13]....
        /*0338*/ 	.word	0x000050f0


	//   ....[14]....
        /*033c*/ 	.word	0x00007530


	//   ....[15]....
        /*0340*/ 	.word	0x000083d0


	//   ....[16]....
        /*0344*/ 	.word	0x00008c10


	//   ....[17]....
        /*0348*/ 	.word	0x00008d20


	//   ....[18]....
        /*034c*/ 	.word	0x00009850


	//   ....[19]....
        /*0350*/ 	.word	0x000098d0


	//   ....[20]....
        /*0354*/ 	.word	0x0000c320


	//   ....[21]....
        /*0358*/ 	.word	0x0000c380


	//   ....[22]....
        /*035c*/ 	.word	0x0000c3b0


	//   ....[23]....
        /*0360*/ 	.word	0x0000c3d0


	//   ....[24]....
        /*0364*/ 	.word	0x0000ed50


	//   ....[25]....
        /*0368*/ 	.word	0x0000efe0


	//   ....[26]....
        /*036c*/ 	.word	0x00010430


	//   ....[27]....
        /*0370*/ 	.word	0x00010540


	//   ....[28]....
        /*0374*/ 	.word	0x000110a0


	//   ....[29]....
        /*0378*/ 	.word	0x00011110


	//   ....[30]....
        /*037c*/ 	.word	0x00012820


	//   ....[31]....
        /*0380*/ 	.word	0x00012830


	//   ....[32]....
        /*0384*/ 	.word	0x000128b0


	//   ....[33]....
        /*0388*/ 	.word	0x000128c0


	//   ....[34]....
        /*038c*/ 	.word	0x000137a0


	//   ....[35]....
        /*0390*/ 	.word	0x000137b0


	//   ....[36]....
        /*0394*/ 	.word	0x000137c0


	//   ....[37]....
        /*0398*/ 	.word	0x000137e0


	//   ....[38]....
        /*039c*/ 	.word	0x000137f0


	//   ....[39]....
        /*03a0*/ 	.word	0x00013800


	//   ....[40]....
        /*03a4*/ 	.word	0x00013810


	//   ....[41]....
        /*03a8*/ 	.word	0x00013820


	//   ....[42]....
        /*03ac*/ 	.word	0x00013830


	//   ....[43]....
        /*03b0*/ 	.word	0x00013840


	//   ....[44]....
        /*03b4*/ 	.word	0x00013850


	//   ....[45]....
        /*03b8*/ 	.word	0x00013870


	//   ....[46]....
        /*03bc*/ 	.word	0x00013880


	//   ....[47]....
        /*03c0*/ 	.word	0x00013890


	//   ....[48]....
        /*03c4*/ 	.word	0x000138a0


	//   ....[49]....
        /*03c8*/ 	.word	0x000138b0


	//   ....[50]....
        /*03cc*/ 	.word	0x000138c0


	//   ....[51]....
        /*03d0*/ 	.word	0x000138d0


	//   ....[52]....
        /*03d4*/ 	.word	0x000138e0


	//   ....[53]....
        /*03d8*/ 	.word	0x000138f0


	//   ....[54]....
        /*03dc*/ 	.word	0x00013900


	//   ....[55]....
        /*03e0*/ 	.word	0x00013910


	//   ....[56]....
        /*03e4*/ 	.word	0x00013920


	//   ....[57]....
        /*03e8*/ 	.word	0x00013930


	//   ....[58]....
        /*03ec*/ 	.word	0x00013940


	//   ....[59]....
        /*03f0*/ 	.word	0x00013950


	//   ....[60]....
        /*03f4*/ 	.word	0x00013960


	//   ....[61]....
        /*03f8*/ 	.word	0x00013970


	//   ....[62]....
        /*03fc*/ 	.word	0x00013980


	//   ....[63]....
        /*0400*/ 	.word	0x00013990


	//   ....[64]....
        /*0404*/ 	.word	0x000139b0


	//   ....[65]....
        /*0408*/ 	.word	0x000139c0


	//   ....[66]....
        /*040c*/ 	.word	0x000139d0


	//   ....[67]....
        /*0410*/ 	.word	0x000139e0


	//   ....[68]....
        /*0414*/ 	.word	0x000139f0


	//   ....[69]....
        /*0418*/ 	.word	0x00013a00


	//   ....[70]....
        /*041c*/ 	.word	0x00013a10


	//   ....[71]....
        /*0420*/ 	.word	0x00013a30


	//   ....[72]....
        /*0424*/ 	.word	0x00013a40


	//   ....[73]....
        /*0428*/ 	.word	0x00013a50


	//   ....[74]....
        /*042c*/ 	.word	0x00013a60


	//   ....[75]....
        /*0430*/ 	.word	0x00013a80


	//   ....[76]....
        /*0434*/ 	.word	0x00013a90


	//   ....[77]....
        /*0438*/ 	.word	0x00013ac0


	//   ....[78]....
        /*043c*/ 	.word	0x00013ad0


	//   ....[79]....
        /*0440*/ 	.word	0x00013ae0


	//   ....[80]....
        /*0444*/ 	.word	0x00013af0


	//   ....[81]....
        /*0448*/ 	.word	0x00013b10


	//   ....[82]....
        /*044c*/ 	.word	0x00013b20


	//   ....[83]....
        /*0450*/ 	.word	0x00013b30


	//   ....[84]....
        /*0454*/ 	.word	0x00013b40


	//   ....[85]....
        /*0458*/ 	.word	0x00013b50


	//   ....[86]....
        /*045c*/ 	.word	0x00013b80


	//   ....[87]....
        /*0460*/ 	.word	0x00013bc0


	//   ....[88]....
        /*0464*/ 	.word	0x00013bf0


	//   ....[89]....
        /*0468*/ 	.word	0x00013c30


	//   ....[90]....
        /*046c*/ 	.word	0x00013c60


	//   ....[91]....
        /*0470*/ 	.word	0x00013c90


	//   ....[92]....
        /*0474*/ 	.word	0x00013cc0


	//   ....[93]....
        /*0478*/ 	.word	0x00013ce0


	//   ....[94]....
        /*047c*/ 	.word	0x00013cf0


	//   ....[95]....
        /*0480*/ 	.word	0x00013d20


	//   ....[96]....
        /*0484*/ 	.word	0x00013d50


	//   ....[97]....
        /*0488*/ 	.word	0x00013d70


	//   ....[98]....
        /*048c*/ 	.word	0x00014180


	//   ....[99]....
        /*0490*/ 	.word	0x000141c0


	//   ....[100]....
        /*0494*/ 	.word	0x00014200


	//   ....[101]....
        /*0498*/ 	.word	0x00014240


	//   ....[102]....
        /*049c*/ 	.word	0x00014290


	//   ....[103]....
        /*04a0*/ 	.word	0x000142c0


	//   ....[104]....
        /*04a4*/ 	.word	0x00014970


	//   ....[105]....
        /*04a8*/ 	.word	0x000149a0


	//   ....[106]....
        /*04ac*/ 	.word	0x00015520


	//   ....[107]....
        /*04b0*/ 	.word	0x00016700


	//   ....[108]....
        /*04b4*/ 	.word	0x00017230


	//   ....[109]....
        /*04b8*/ 	.word	0x00017270


	//   ....[110]....
        /*04bc*/ 	.word	0x000172b0


	//   ....[111]....
        /*04c0*/ 	.word	0x00017350


	//   ....[112]....
        /*04c4*/ 	.word	0x00017360


	//   ....[113]....
        /*04c8*/ 	.word	0x000173f0


	//   ....[114]....
        /*04cc*/ 	.word	0x00017420


	//   ....[115]....
        /*04d0*/ 	.word	0x00017430


	//   ....[116]....
        /*04d4*/ 	.word	0x00018e00


	//   ....[117]....
        /*04d8*/ 	.word	0x00019490


	//   ....[118]....
        /*04dc*/ 	.word	0x00019660


	//   ....[119]....
        /*04e0*/ 	.word	0x000196b0


	//   ....[120]....
        /*04e4*/ 	.word	0x00019750


	//   ....[121]....
        /*04e8*/ 	.word	0x00019850


	//   ....[122]....
        /*04ec*/ 	.word	0x000198b0


	//   ....[123]....
        /*04f0*/ 	.word	0x000199b0


	//   ....[124]....
        /*04f4*/ 	.word	0x00019a20


	//   ....[125]....
        /*04f8*/ 	.word	0x00019b00


	//----- nvinfo : EIATTR_REG_RECONFIG
	.align		4
.L_176:
        /*04fc*/ 	.byte	0x01, 0x54
	.zero		2


	//----- nvinfo : EIATTR_SYSCALL_OFFSETS
	.align		4
        /*0500*/ 	.byte	0x04, 0x46
        /*0502*/ 	.short	(.L_178 - .L_177)


	//   ....[0]....
.L_177:
        /*0504*/ 	.word	0x00001aa0


	//   ....[1]....
        /*0508*/ 	.word	0x00016070


	//   ....[2]....
        /*050c*/ 	.word	0x000161b0


	//   ....[3]....
        /*0510*/ 	.word	0x000162f0


	//   ....[4]....
        /*0514*/ 	.word	0x00016410


	//   ....[5]....
        /*0518*/ 	.word	0x00016e70


	//----- nvinfo : EIATTR_MBARRIER_INSTR_OFFSETS
	.align		4
.L_178:
        /*051c*/ 	.byte	0x04, 0x39
        /*051e*/ 	.short	(.L_180 - .L_179)


	//   ....[0]....
.L_179:
        /*0520*/ 	.word	0x00000270
        /*0524*/ 	.word	0x000000ff
        /*0528*/ 	.word	0x00029800
        /*052c*/ 	.short	0x0100
        /*052e*/ 	.byte	0x08
	.zero		1


	//   ....[1]....
        /*0530*/ 	.word	0x00000280
        /*0534*/ 	.word	0x000000ff
        /*0538*/ 	.word	0x00029820
        /*053c*/ 	.short	0x0100
        /*053e*/ 	.byte	0x08
	.zero		1


	//   ....[2]....
        /*0540*/ 	.word	0x00000370
        /*0544*/ 	.word	0x000000ff
        /*0548*/ 	.word	0x00029830
        /*054c*/ 	.short	0x0100
        /*054e*/ 	.byte	0x08
	.zero		1


	//   ....[3]....
        /*0550*/ 	.word	0x00000380
        /*0554*/ 	.word	0x000000ff
        /*0558*/ 	.word	0x00029840
        /*055c*/ 	.short	0x0100
        /*055e*/ 	.byte	0x08
	.zero		1


	//   ....[4]....
        /*0560*/ 	.word	0x00000390
        /*0564*/ 	.word	0x000000ff
        /*0568*/ 	.word	0x00029838
        /*056c*/ 	.short	0x0100
        /*056e*/ 	.byte	0x08
	.zero		1


	//   ....[5]....
        /*0570*/ 	.word	0x000003a0
        /*0574*/ 	.word	0x000000ff
        /*0578*/ 	.word	0x00029848
        /*057c*/ 	.short	0x0100
        /*057e*/ 	.byte	0x08
	.zero		1


	//   ....[6]....
        /*0580*/ 	.word	0x000004d0
        /*0584*/ 	.word	0x000000ff
        /*0588*/ 	.word	0x00029850
        /*058c*/ 	.short	0x0100
        /*058e*/ 	.byte	0x08
	.zero		1


	//   ....[7]....
        /*0590*/ 	.word	0x000004e0
        /*0594*/ 	.word	0x000000ff
        /*0598*/ 	.word	0x00029860
        /*059c*/ 	.short	0x0100
        /*059e*/ 	.byte	0x08
	.zero		1


	//   ....[8]....
        /*05a0*/ 	.word	0x000004f0
        /*05a4*/ 	.word	0x000000ff
        /*05a8*/ 	.word	0x00029858
        /*05ac*/ 	.short	0x0100
        /*05ae*/ 	.byte	0x08
	.zero		1


	//   ....[9]....
        /*05b0*/ 	.word	0x00000500
        /*05b4*/ 	.word	0x000000ff
        /*05b8*/ 	.word	0x00029868
        /*05bc*/ 	.short	0x0100
        /*05be*/ 	.byte	0x08
	.zero		1


	//   ....[10]....
        /*05c0*/ 	.word	0x000005f0
        /*05c4*/ 	.word	0x000000ff
        /*05c8*/ 	.word	0x00029870
        /*05cc*/ 	.short	0x0100
        /*05ce*/ 	.byte	0x06
	.zero		1


	//   ....[11]....
        /*05d0*/ 	.word	0x00000600
        /*05d4*/ 	.word	0x000000ff
        /*05d8*/ 	.word	0x00029880
        /*05dc*/ 	.short	0x0100
        /*05de*/ 	.byte	0x06
	.zero		1


	//   ....[12]....
        /*05e0*/ 	.word	0x00000610
        /*05e4*/ 	.word	0x000000ff
        /*05e8*/ 	.word	0x00029878
        /*05ec*/ 	.short	0x0100
        /*05ee*/ 	.byte	0x06
	.zero		1


	//   ....[13]....
        /*05f0*/ 	.word	0x00000620
        /*05f4*/ 	.word	0x000000ff
        /*05f8*/ 	.word	0x00029888
        /*05fc*/ 	.short	0x0100
        /*05fe*/ 	.byte	0x06
	.zero		1


	//   ....[14]....
        /*0600*/ 	.word	0x00000750
        /*0604*/ 	.word	0x000000ff
        /*0608*/ 	.word	0x00029890
        /*060c*/ 	.short	0x0100
        /*060e*/ 	.byte	0x08
	.zero		1


	//   ....[15]....
        /*0610*/ 	.word	0x00000760
        /*0614*/ 	.word	0x000000ff
        /*0618*/ 	.word	0x000298a0
        /*061c*/ 	.short	0x0100
        /*061e*/ 	.byte	0x08
	.zero		1


	//   ....[16]....
        /*0620*/ 	.word	0x00000770
        /*0624*/ 	.word	0x000000ff
        /*0628*/ 	.word	0x00029898
        /*062c*/ 	.short	0x0100
        /*062e*/ 	.byte	0x08
	.zero		1


	//   ....[17]....
        /*0630*/ 	.word	0x00000780
        /*0634*/ 	.word	0x000000ff
        /*0638*/ 	.word	0x000298a8
        /*063c*/ 	.short	0x0100
        /*063e*/ 	.byte	0x08
	.zero		1


	//   ....[18]....
        /*0640*/ 	.word	0x000008b0
        /*0644*/ 	.word	0x000000ff
        /*0648*/ 	.word	0x000298b0
        /*064c*/ 	.short	0x0100
        /*064e*/ 	.byte	0x08
	.zero		1


	//   ....[19]....
        /*0650*/ 	.word	0x000008c0
        /*0654*/ 	.word	0x000000ff
        /*0658*/ 	.word	0x000298c0
        /*065c*/ 	.short	0x0100
        /*065e*/ 	.byte	0x08
	.zero		1


	//   ....[20]....
        /*0660*/ 	.word	0x000008d0
        /*0664*/ 	.word	0x000000ff
        /*0668*/ 	.word	0x000298b8
        /*066c*/ 	.short	0x0100
        /*066e*/ 	.byte	0x08
	.zero		1


	//   ....[21]....
        /*0670*/ 	.word	0x000008e0
        /*0674*/ 	.word	0x000000ff
        /*0678*/ 	.word	0x000298c8
        /*067c*/ 	.short	0x0100
        /*067e*/ 	.byte	0x08
	.zero		1


	//   ....[22]....
        /*0680*/ 	.word	0x00001ac0
        /*0684*/ 	.word	0x000000ff
        /*0688*/ 	.word	0x00029800
        /*068c*/ 	.short	0x010a
        /*068e*/ 	.byte	0x25
	.zero		1


	//   ....[23]....
        /*0690*/ 	.word	0x00001b50
        /*0694*/ 	.word	0x000000ff
        /*0698*/ 	.word	0x00029830
        /*069c*/ 	.short	0x010a
        /*069e*/ 	.byte	0x25
	.zero		1


	//   ....[24]....
        /*06a0*/ 	.word	0x00001be0
        /*06a4*/ 	.word	0x000000ff
        /*06a8*/ 	.word	0x00029830
        /*06ac*/ 	.short	0x010a
        /*06ae*/ 	.byte	0x25
	.zero		1


	//   ....[25]....
        /*06b0*/ 	.word	0x00002dc0
        /*06b4*/ 	.word	0x00000000
        /*06b8*/ 	.word	0x00000000
        /*06bc*/ 	.short	0x0101
        /*06be*/ 	.byte	0x3f
	.zero		1


	//   ....[26]....
        /*06c0*/ 	.word	0x000065d0
        /*06c4*/ 	.word	0x000000ff
        /*06c8*/ 	.word	0x00029830
        /*06cc*/ 	.short	0x010a
        /*06ce*/ 	.byte	0x0a
	.zero		1


	//   ....[27]....
        /*06d0*/ 	.word	0x00006610
        /*06d4*/ 	.word	0x000000ff
        /*06d8*/ 	.word	0x00029830
        /*06dc*/ 	.short	0x010a
        /*06de*/ 	.byte	0x0a
	.zero		1


	//   ....[28]....
        /*06e0*/ 	.word	0x00007250
        /*06e4*/ 	.word	0x000000ff
        /*06e8*/ 	.word	0x00029850
        /*06ec*/ 	.short	0x010a
        /*06ee*/ 	.byte	0x0a
	.zero		1


	//   ....[29]....
        /*06f0*/ 	.word	0x00007290
        /*06f4*/ 	.word	0x000000ff
        /*06f8*/ 	.word	0x00029850
        /*06fc*/ 	.short	0x010a
        /*06fe*/ 	.byte	0x0a
	.zero		1


	//   ....[30]....
        /*0700*/ 	.word	0x000075c0
        /*0704*/ 	.word	0x0000000a
        /*0708*/ 	.word	0x00000000
        /*070c*/ 	.short	0x0101
        /*070e*/ 	.byte	0x3f
	.zero		1


	//   ....[31]....
        /*0710*/ 	.word	0x0000a620
        /*0714*/ 	.word	0x000000ff
        /*0718*/ 	.word	0x00000000
        /*071c*/ 	.short	0x0101
        /*071e*/ 	.byte	0x06
	.zero		1


	//   ....[32]....
        /*0720*/ 	.word	0x0000b010
        /*0724*/ 	.word	0x000000ff
        /*0728*/ 	.word	0x00029830
        /*072c*/ 	.short	0x010a
        /*072e*/ 	.byte	0x07
	.zero		1


	//   ....[33]....
        /*0730*/ 	.word	0x0000b050
        /*0734*/ 	.word	0x000000ff
        /*0738*/ 	.word	0x00029830
        /*073c*/ 	.short	0x010a
        /*073e*/ 	.byte	0x07
	.zero		1


	//   ....[34]....
        /*0740*/ 	.word	0x0000bd20
        /*0744*/ 	.word	0x000000ff
        /*0748*/ 	.word	0x00029850
        /*074c*/ 	.short	0x010a
        /*074e*/ 	.byte	0x0a
	.zero		1


	//   ....[35]....
        /*0750*/ 	.word	0x0000bd60
        /*0754*/ 	.word	0x000000ff
        /*0758*/ 	.word	0x00029850
        /*075c*/ 	.short	0x010a
        /*075e*/ 	.byte	0x0a
	.zero		1


	//   ....[36]....
        /*0760*/ 	.word	0x0000d350
        /*0764*/ 	.word	0x00000006
        /*0768*/ 	.word	0x00000000
        /*076c*/ 	.short	0x0101
        /*076e*/ 	.byte	0x3f
	.zero		1


	//   ....[37]....
        /*0770*/ 	.word	0x0000d630
        /*0774*/ 	.word	0x000000ff
        /*0778*/ 	.word	0x00000000
        /*077c*/ 	.short	0x0101
        /*077e*/ 	.byte	0x05
	.zero		1


	//   ....[38]....
        /*0780*/ 	.word	0x0000ddd0
        /*0784*/ 	.word	0x000000ff
        /*0788*/ 	.word	0x00029830
        /*078c*/ 	.short	0x010a
        /*078e*/ 	.byte	0x0a
	.zero		1


	//   ....[39]....
        /*0790*/ 	.word	0x0000de10
        /*0794*/ 	.word	0x000000ff
        /*0798*/ 	.word	0x00029830
        /*079c*/ 	.short	0x010a
        /*079e*/ 	.byte	0x0a
	.zero		1


	//   ....[40]....
        /*07a0*/ 	.word	0x0000eaa0
        /*07a4*/ 	.word	0x000000ff
        /*07a8*/ 	.word	0x00029850
        /*07ac*/ 	.short	0x010a
        /*07ae*/ 	.byte	0x0a
	.zero		1


	//   ....[41]....
        /*07b0*/ 	.word	0x0000eae0
        /*07b4*/ 	.word	0x000000ff
        /*07b8*/ 	.word	0x00029850
        /*07bc*/ 	.short	0x010a
        /*07be*/ 	.byte	0x0a
	.zero		1


	//   ....[42]....
        /*07c0*/ 	.word	0x0000ee30
        /*07c4*/ 	.word	0x00000004
        /*07c8*/ 	.word	0x00000000
        /*07cc*/ 	.short	0x0101
        /*07ce*/ 	.byte	0x3f
	.zero		1


	//   ....[43]....
        /*07d0*/ 	.word	0x00011e40
        /*07d4*/ 	.word	0x000000ff
        /*07d8*/ 	.word	0x00000000
        /*07dc*/ 	.short	0x0101
        /*07de*/ 	.byte	0x06
	.zero		1


	//   ....[44]....
        /*07e0*/ 	.word	0x000124b0
        /*07e4*/ 	.word	0x000000ff
        /*07e8*/ 	.word	0x00029850
        /*07ec*/ 	.short	0x010a
        /*07ee*/ 	.byte	0x09
	.zero		1


	//   ....[45]....
        /*07f0*/ 	.word	0x000124f0
        /*07f4*/ 	.word	0x000000ff
        /*07f8*/ 	.word	0x00029850
        /*07fc*/ 	.short	0x010a
        /*07fe*/ 	.byte	0x09
	.zero		1


	//   ....[46]....
        /*0800*/ 	.word	0x00012ba0
        /*0804*/ 	.word	0x000000ff
        /*0808*/ 	.word	0x00000000
        /*080c*/ 	.short	0x0101
        /*080e*/ 	.byte	0x04
	.zero		1


	//   ....[47]....
        /*0810*/ 	.word	0x000142b0
        /*0814*/ 	.word	0x000000ff
        /*0818*/ 	.word	0x00000000
        /*081c*/ 	.short	0x0101
        /*081e*/ 	.byte	0x04
	.zero		1


	//   ....[48]....
        /*0820*/ 	.word	0x00016930
        /*0824*/ 	.word	0x000000ff
        /*0828*/ 	.word	0x00029880
        /*082c*/ 	.short	0x010a
        /*082e*/ 	.byte	0x26
	.zero		1


	//   ....[49]....
        /*0830*/ 	.word	0x00016a90
        /*0834*/ 	.word	0x000000ff
        /*0838*/ 	.word	0x00029840
        /*083c*/ 	.short	0x010a
        /*083e*/ 	.byte	0x26
	.zero		1


	//   ....[50]....
        /*0840*/ 	.word	0x00017580
        /*0844*/ 	.word	0x000000ff
        /*0848*/ 	.word	0x00029800
        /*084c*/ 	.short	0x0107
        /*084e*/ 	.byte	0x26
	.zero		1


	//   ....[51]....
        /*0850*/ 	.word	0x000175e0
        /*0854*/ 	.word	0x000000ff
        /*0858*/ 	.word	0x00029800
        /*085c*/ 	.short	0x0101
        /*085e*/ 	.byte	0x26
	.zero		1


	//   ....[52]....
        /*0860*/ 	.word	0x00017610
        /*0864*/ 	.word	0x000000ff
        /*0868*/ 	.word	0x00029820
        /*086c*/ 	.short	0x010a
        /*086e*/ 	.byte	0x26
	.zero		1


	//   ....[53]....
        /*0870*/ 	.word	0x00017930
        /*0874*/ 	.word	0x00000006
        /*0878*/ 	.word	0x00029880
        /*087c*/ 	.short	0x010a
        /*087e*/ 	.byte	0x3f
	.zero		1


	//   ....[54]....
        /*0880*/ 	.word	0x00017b40
        /*0884*/ 	.word	0x00000006
        /*0888*/ 	.word	0x00029840
        /*088c*/ 	.short	0x010a
        /*088e*/ 	.byte	0x3f
	.zero		1


	//   ....[55]....
        /*0890*/ 	.word	0x00017f80
        /*0894*/ 	.word	0x00000012
        /*0898*/ 	.word	0x00029870
        /*089c*/ 	.short	0x010a
        /*089e*/ 	.byte	0x3f
	.zero		1


	//   ....[56]....
        /*08a0*/ 	.word	0x00017ff0
        /*08a4*/ 	.word	0x00000012
        /*08a8*/ 	.word	0x00029860
        /*08ac*/ 	.short	0x010a
        /*08ae*/ 	.byte	0x3f
	.zero		1


	//   ....[57]....
        /*08b0*/ 	.word	0x00018520
        /*08b4*/ 	.word	0x00000012
        /*08b8*/ 	.word	0x00029850
        /*08bc*/ 	.short	0x0101
        /*08be*/ 	.byte	0x3f
	.zero		1


	//   ....[58]....
        /*08c0*/ 	.word	0x00018590
        /*08c4*/ 	.word	0x00000000
        /*08c8*/ 	.word	0x00000000
        /*08cc*/ 	.short	0x0101
        /*08ce*/ 	.byte	0x3f
	.zero		1


	//   ....[59]....
        /*08d0*/ 	.word	0x000186b0
        /*08d4*/ 	.word	0x00000003
        /*08d8*/ 	.word	0x00029870
        /*08dc*/ 	.short	0x010a
        /*08de*/ 	.byte	0x3f
	.zero		1


	//   ....[60]....
        /*08e0*/ 	.word	0x00018780
        /*08e4*/ 	.word	0x00000003
        /*08e8*/ 	.word	0x00029860
        /*08ec*/ 	.short	0x010a
        /*08ee*/ 	.byte	0x3f
	.zero		1


	//   ....[61]....
        /*08f0*/ 	.word	0x00018ca0
        /*08f4*/ 	.word	0x00000003
        /*08f8*/ 	.word	0x00029850
        /*08fc*/ 	.short	0x0101
        /*08fe*/ 	.byte	0x3f
	.zero		1


	//   ....[62]....
        /*0900*/ 	.word	0x00018d10
        /*0904*/ 	.word	0x00000000
        /*0908*/ 	.word	0x00000000
        /*090c*/ 	.short	0x0101
        /*090e*/ 	.byte	0x3f
	.zero		1


	//   ....[63]....
        /*0910*/ 	.word	0x00018db0
        /*0914*/ 	.word	0x00000009
        /*0918*/ 	.word	0x00029820
        /*091c*/ 	.short	0x010a
        /*091e*/ 	.byte	0x3f
	.zero		1


	//   ....[64]....
        /*0920*/ 	.word	0x00018f10
        /*0924*/ 	.word	0x00000005
        /*0928*/ 	.word	0x00000000
        /*092c*/ 	.short	0x010a
        /*092e*/ 	.byte	0x3f
	.zero		1


	//   ....[65]....
        /*0930*/ 	.word	0x00018f80
        /*0934*/ 	.word	0x00000007
        /*0938*/ 	.word	0x00000000
        /*093c*/ 	.short	0x010a
        /*093e*/ 	.byte	0x3f
	.zero		1


	//   ....[66]....
        /*0940*/ 	.word	0x00018fd0
        /*0944*/ 	.word	0x00000005
        /*0948*/ 	.word	0x00029860
        /*094c*/ 	.short	0x010a
        /*094e*/ 	.byte	0x3f
	.zero		1


	//   ....[67]....
        /*0950*/ 	.word	0x00019020
        /*0954*/ 	.word	0x00000003
        /*0958*/ 	.word	0x00029860
        /*095c*/ 	.short	0x010a
        /*095e*/ 	.byte	0x3f
	.zero		1


	//   ....[68]....
        /*0960*/ 	.word	0x00019060
        /*0964*/ 	.word	0x00000005
        /*0968*/ 	.word	0x00029880
        /*096c*/ 	.short	0x010a
        /*096e*/ 	.byte	0x3f
	.zero		1


	//   ....[69]....
        /*0970*/ 	.word	0x00019080
        /*0974*/ 	.word	0x00000003
        /*0978*/ 	.word	0x00029880
        /*097c*/ 	.short	0x010a
        /*097e*/ 	.byte	0x3f
	.zero		1


	//   ....[70]....
        /*0980*/ 	.word	0x000190f0
        /*0984*/ 	.word	0x00000003
        /*0988*/ 	.word	0x00029800
        /*098c*/ 	.short	0x010a
        /*098e*/ 	.byte	0x3f
	.zero		1


	//   ....[71]....
        /*0990*/ 	.word	0x00019150
        /*0994*/ 	.word	0x00000005
        /*0998*/ 	.word	0x00029830
        /*099c*/ 	.short	0x010a
        /*099e*/ 	.byte	0x3f
	.zero		1


	//   ....[72]....
        /*09a0*/ 	.word	0x000191b0
        /*09a4*/ 	.word	0x0000000b
        /*09a8*/ 	.word	0x00029830
        /*09ac*/ 	.short	0x010a
        /*09ae*/ 	.byte	0x3f
	.zero		1


	//   ....[73]....
        /*09b0*/ 	.word	0x00019210
        /*09b4*/ 	.word	0x0000000b
        /*09b8*/ 	.word	0x00029850
        /*09bc*/ 	.short	0x010a
        /*09be*/ 	.byte	0x3f
	.zero		1


	//   ....[74]....
        /*09c0*/ 	.word	0x00019270
        /*09c4*/ 	.word	0x0000000f
        /*09c8*/ 	.word	0x00029830
        /*09cc*/ 	.short	0x010a
        /*09ce*/ 	.byte	0x3f
	.zero		1


	//   ....[75]....
        /*09d0*/ 	.word	0x000192d0
        /*09d4*/ 	.word	0x0000000f
        /*09d8*/ 	.word	0x00029850
        /*09dc*/ 	.short	0x010a
        /*09de*/ 	.byte	0x3f
	.zero		1


	//   ....[76]....
        /*09e0*/ 	.word	0x00019330
        /*09e4*/ 	.word	0x0000000d
        /*09e8*/ 	.word	0x00029830
        /*09ec*/ 	.short	0x010a
        /*09ee*/ 	.byte	0x3f
	.zero		1


	//   ....[77]....
        /*09f0*/ 	.word	0x00019390
        /*09f4*/ 	.word	0x0000000d
        /*09f8*/ 	.word	0x00029850
        /*09fc*/ 	.short	0x010a
        /*09fe*/ 	.byte	0x3f
	.zero		1


	//   ....[78]....
        /*0a00*/ 	.word	0x000193f0
        /*0a04*/ 	.word	0x00000003
        /*0a08*/ 	.word	0x00029850
        /*0a0c*/ 	.short	0x010a
        /*0a0e*/ 	.byte	0x3f
	.zero		1


	//   ....[79]....
        /*0a10*/ 	.word	0x00019550
        /*0a14*/ 	.word	0x00000003
        /*0a18*/ 	.word	0x00029880
        /*0a1c*/ 	.short	0x010a
        /*0a1e*/ 	.byte	0x3f
	.zero		1


	//   ....[80]....
        /*0a20*/ 	.word	0x000195b0
        /*0a24*/ 	.word	0x00000003
        /*0a28*/ 	.word	0x00029840
        /*0a2c*/ 	.short	0x010a
        /*0a2e*/ 	.byte	0x3f
	.zero		1


	//   ....[81]....
        /*0a30*/ 	.word	0x00019b40
        /*0a34*/ 	.word	0x00000003
        /*0a38*/ 	.word	0x00029820
        /*0a3c*/ 	.short	0x010a
        /*0a3e*/ 	.byte	0x3f
	.zero		1


	//   ....[82]....
        /*0a40*/ 	.word	0x00019b90
        /*0a44*/ 	.word	0x00000006
        /*0a48*/ 	.word	0x00029880
        /*0a4c*/ 	.short	0x010a
        /*0a4e*/ 	.byte	0x3f
	.zero		1


	//   ....[83]....
        /*0a50*/ 	.word	0x00019be0
        /*0a54*/ 	.word	0x00000006
        /*0a58*/ 	.word	0x00029840
        /*0a5c*/ 	.short	0x010a
        /*0a5e*/ 	.byte	0x3f
	.zero		1


	//   ....[84]....
        /*0a60*/ 	.word	0x00019c30
        /*0a64*/ 	.word	0x00000012
        /*0a68*/ 	.word	0x00029870
        /*0a6c*/ 	.short	0x010a
        /*0a6e*/ 	.byte	0x3f
	.zero		1


	//   ....[85]....
        /*0a70*/ 	.word	0x00019c80
        /*0a74*/ 	.word	0x00000012
        /*0a78*/ 	.word	0x00029860
        /*0a7c*/ 	.short	0x010a
        /*0a7e*/ 	.byte	0x3f
	.zero		1


	//   ....[86]....
        /*0a80*/ 	.word	0x00019cd0
        /*0a84*/ 	.word	0x00000003
        /*0a88*/ 	.word	0x00029870
        /*0a8c*/ 	.short	0x010a
        /*0a8e*/ 	.byte	0x3f
	.zero		1


	//   ....[87]....
        /*0a90*/ 	.word	0x00019d20
        /*0a94*/ 	.word	0x00000003
        /*0a98*/ 	.word	0x00029860
        /*0a9c*/ 	.short	0x010a
        /*0a9e*/ 	.byte	0x3f
	.zero		1


	//   ....[88]....
        /*0aa0*/ 	.word	0x00019d70
        /*0aa4*/ 	.word	0x00000009
        /*0aa8*/ 	.word	0x00029820
        /*0aac*/ 	.short	0x010a
        /*0aae*/ 	.byte	0x3f
	.zero		1


	//   ....[89]....
        /*0ab0*/ 	.word	0x00019dc0
        /*0ab4*/ 	.word	0x00000005
        /*0ab8*/ 	.word	0x00000000
        /*0abc*/ 	.short	0x010a
        /*0abe*/ 	.byte	0x3f
	.zero		1


	//   ....[90]....
        /*0ac0*/ 	.word	0x00019e10
        /*0ac4*/ 	.word	0x00000007
        /*0ac8*/ 	.word	0x00000000
        /*0acc*/ 	.short	0x010a
        /*0ace*/ 	.byte	0x3f
	.zero		1


	//   ....[91]....
        /*0ad0*/ 	.word	0x00019e60
        /*0ad4*/ 	.word	0x00000005
        /*0ad8*/ 	.word	0x00029860
        /*0adc*/ 	.short	0x010a
        /*0ade*/ 	.byte	0x3f
	.zero		1


	//   ....[92]....
        /*0ae0*/ 	.word	0x00019eb0
        /*0ae4*/ 	.word	0x00000003
        /*0ae8*/ 	.word	0x00029860
        /*0aec*/ 	.short	0x010a
        /*0aee*/ 	.byte	0x3f
	.zero		1


	//   ....[93]....
        /*0af0*/ 	.word	0x00019f00
        /*0af4*/ 	.word	0x00000005
        /*0af8*/ 	.word	0x00029880
        /*0afc*/ 	.short	0x010a
        /*0afe*/ 	.byte	0x3f
	.zero		1


	//----- nvinfo : EIATTR_NUM_MBARRIERS
	.align		4
.L_180:
        /*0b00*/ 	.byte	0x03, 0x38
        /*0b02*/ 	.short	0x0016


	//----- nvinfo : EIATTR_EXIT_INSTR_OFFSETS
	.align		4
        /*0b04*/ 	.byte	0x04, 0x1c
        /*0b06*/ 	.short	(.L_182 - .L_181)


	//   ....[0]....
.L_181:
        /*0b08*/ 	.word	0x000190d0


	//----- nvinfo : EIATTR_MAX_THREADS
	.align		4
.L_182:
        /*0b0c*/ 	.byte	0x04, 0x05
        /*0b0e*/ 	.short	(.L_184 - .L_183)
.L_183:
        /*0b10*/ 	.word	0x00000180
        /*0b14*/ 	.word	0x00000001
        /*0b18*/ 	.word	0x00000001


	//----- nvinfo : EIATTR_CRS_STACK_SIZE
	.align		4
.L_184:
        /*0b1c*/ 	.byte	0x04, 0x1e
        /*0b1e*/ 	.short	(.L_186 - .L_185)
.L_185:
        /*0b20*/ 	.word	0x00000000


	//----- nvinfo : EIATTR_CBANK_PARAM_SIZE
	.align		4
.L_186:
        /*0b24*/ 	.byte	0x03, 0x19
        /*0b26*/ 	.short	0x0a70


	//----- nvinfo : EIATTR_PARAM_CBANK
	.align		4
        /*0b28*/ 	.byte	0x04, 0x0a
        /*0b2a*/ 	.short	(.L_188 - .L_187)
	.align		4
.L_187:
        /*0b2c*/ 	.word	index@(.nv.constant0._ZN7cutlass13device_kernelIN5flash11enable_sm90INS1_16FlashAttnFwdSm90INS1_25CollectiveMainloopFwdSm90ILi2EN4cute5tupleIJNS5_1CILi1EEES8_S8_EEENS6_IJNS7_ILi128EEENS7_ILi160EEENS7_ILi192EEEEEELi128ENS_12float_e4m3_tEfNS_4arch4Sm90ELb0ELb1ELb0ELb0ELb0ELb0ELb0ELb1ELb1ELb1ELb1ELb0EEENS1_21CollectiveEpilogueFwdINS6_IJSA_SA_SB_EEES9_NS_10bfloat16_tESG_Li256ELb0ELb1ELb1ELb1EEENS1_19SingleTileSchedulerILb0ELb1ELb1ELi128EEEEEEEEEvNT_6ParamsE)
        /*0b30*/ 	.short	0x0210
        /*0b32*/ 	.short	0x0a70


	//----- nvinfo : EIATTR_SW_WAR
	.align		4
.L_188:
        /*0b34*/ 	.byte	0x04, 0x36
        /*0b36*/ 	.short	(.L_190 - .L_189)
.L_189:
        /*0b38*/ 	.word	0x00000008
.L_190:


//--------------------- .nv.info._ZN7cutlass13device_kernelIN5flash11enable_sm90INS1_16FlashAttnFwdSm90INS1_25CollectiveMainloopFwdSm90ILi2EN4cute5tupleIJNS5_1CILi1EEES8_S8_EEENS6_IJNS7_ILi128EEENS7_ILi160EEENS7_ILi192EEEEEELi128ENS_12float_e4m3_tEfNS_4arch4Sm90ELb0ELb1ELb0ELb1ELb0ELb0ELb0ELb1ELb1ELb1ELb1ELb0EEENS1_21CollectiveEpilogueFwdINS6_IJSA_SA_SB_EEES9_NS_10bfloat16_tESG_Li256ELb1ELb1ELb1ELb1EEENS1_36VarlenDynamicPersistentTileSchedulerILi128ELi160ELi256ELi128ELb1ELb1ELb1ELb1ELb0ELb1EEEEEEEEEvNT_6ParamsE --------------------------
	.section	.nv.info._ZN7cutlass13device_kernelIN5flash11enable_sm90INS1_16FlashAttnFwdSm90INS1_25CollectiveMainloopFwdSm90ILi2EN4cute5tupleIJNS5_1CILi1EEES8_S8_EEENS6_IJNS7_ILi128EEENS7_ILi160EEENS7_ILi192EEEEEELi128ENS_12float_e4m3_tEfNS_4arch4Sm90ELb0ELb1ELb0ELb1ELb0ELb0ELb0ELb1ELb1ELb1ELb1ELb0EEENS1_21CollectiveEpilogueFwdINS6_IJSA_SA_SB_EEES9_NS_10bfloat16_tESG_Li256ELb1ELb1ELb1ELb1EEENS1_36VarlenDynamicPersistentTileSchedulerILi128ELi160ELi256ELi128ELb1ELb1ELb1ELb1ELb0ELb1EEEEEEEEEvNT_6ParamsE,"",@"SHT_CUDA_INFO"
	.sectionflags	@""
	.align	4


	//----- nvinfo : EIATTR_CUDA_API_VERSION
	.align		4
        /*0000*/ 	.byte	0x04, 0x37
        /*0002*/ 	.short	(.L_192 - .L_191)
.L_191:
        /*0004*/ 	.word	0x00000082


	//----- nvinfo : EIATTR_KPARAM_INFO
	.align		4
.L_192:
        /*0008*/ 	.byte	0x04, 0x17
        /*000a*/ 	.short	(.L_194 - .L_193)
.L_193:
        /*000c*/ 	.word	0x00000000
        /*0010*/ 	.short	0x0000
        /*0012*/ 	.short	0x0070
        /*0014*/ 	.byte	0x00, 0xf0, 0x01, 0x2a


	//----- nvinfo : EIATTR_SPARSE_MMA_MASK
	.align		4
.L_194:
        /*0018*/ 	.byte	0x03, 0x50
        /*001a*/ 	.short	0x0000


	//----- nvinfo : EIATTR_MAXREG_COUNT
	.align		4
        /*001c*/ 	.byte	0x03, 0x1b
        /*001e*/ 	.short	0x00a8


	//----- nvinfo : EIATTR_NUM_BARRIERS
	.align		4
        /*0020*/ 	.byte	0x02, 0x4c
        /*0022*/ 	.byte	0x10
	.zero		1


	//----- nvinfo : EIATTR_EXTERNS
	.align		4
        /*0024*/ 	.byte	0x04, 0x0f
        /*0026*/ 	.short	(.L_196 - .L_195)


	//   ....[0]....
	.align		4
.L_195:
        /*0028*/ 	.word	index@(__assertfail)


	//----- nvinfo : EIATTR_ANNOTATIONS
	.align		4
.L_196:
        /*002c*/ 	.byte	0x04, 0x55
        /*002e*/ 	.short	(.L_198 - .L_197)


	//   ....[0]....
.L_197:
        /* <DEDUP_REMOVED lines=38> */


	//----- nvinfo : EIATTR_MERCURY_ISA_VERSION
	.align		4
.L_198:
        /*0278*/ 	.byte	0x03, 0x5f
        /*027a*/ 	.short	0x0101


	//----- nvinfo : EIATTR_UNUSED_LOAD_BYTE_OFFSET
	.align		4
        /*027c*/ 	.byte	0x04, 0x44
        /*027e*/ 	.short	(.L_200 - .L_199)


	//   ....[0]....
.L_199:
        /*0280*/ 	.word	0x00000a40
        /*0284*/ 	.word	0x0000fff0


	//   ....[1]....
        /*0288*/ 	.word	0x00013640
        /*028c*/ 	.word	0x0000fff0


	//----- nvinfo : EIATTR_INT_WARP_WIDE_INSTR_OFFSETS
	.align		4
.L_200:
        /*0290*/ 	.byte	0x04, 0x31
        /*0292*/ 	.short	(.L_202 - .L_201)


	//   ....[0]....
.L_201:
        /*0294*/ 	.word	0x00000130


	//   ....[1]....
        /*0298*/ 	.word	0x00000170


	//   ....[2]....
        /*029c*/ 	.word	0x000001e0


	//   ....[3]....
        /*02a0*/ 	.word	0x000191d0


	//   ....[4]....
        /*02a4*/ 	.word	0x00019260


	//   ....[5]....
        /*02a8*/ 	.word	0x0001bb30


	//   ....[6]....
        /*02ac*/ 	.word	0x0001bbc0


	//----- nvinfo : EIATTR_COOP_GROUP_MASK_REGIDS
	.align		4
.L_202:
        /*02b0*/ 	.byte	0x04, 0x29
        /*02b2*/ 	.short	(.L_204 - .L_203)


	//   ....[0]....
.L_203:
        /*02b4*/ 	.word	0xffffffff


	//   ....[1]....
        /*02b8*/ 	.word	0xffffffff


	//   ....[2]....
        /*02bc*/ 	.word	0xffffffff


	//   ....[3]....
        /*02c0*/ 	.word	0xffffffff


	//   ....[4]....
        /*02c4*/ 	.word	0xffffffff


	//   ....[5]....
        /*02c8*/ 	.word	0xffffffff


	//   ....[6]....
        /*02cc*/ 	.word	0xffffffff


	//   ....[7]....
        /*02d0*/ 	.word	0xffffffff


	//   ....[8]....
        /*02d4*/ 	.word	0xffffffff


	//   ....[9]....
        /*02d8*/ 	.word	0xffffffff


	//   ....[10]....
        /*02dc*/ 	.word	0xffffffff


	//   ....[11]....
        /*02e0*/ 	.word	0xffffffff


	//   ....[12]....
        /*02e4*/ 	.word	0xffffffff


	//   ....[13]....
        /*02e8*/ 	.word	0xffffffff


	//   ....[14]....
        /*02ec*/ 	.word	0xffffffff


	//   ....[15]....
        /*02f0*/ 	.word	0xffffffff


	//   ....[16]....
        /*02f4*/ 	.word	0xffffffff


	//   ....[17]....
        /*02f8*/ 	.word	0xffffffff


	//   ....[18]....
        /*02fc*/ 	.word	0xffffffff


	//   ....[19]....
        /*0300*/ 	.word	0xffffffff


	//   ....[20]....
        /*0304*/ 	.word	0xffffffff


	//   ....[21]....
        /*0308*/ 	.word	0xffffffff


	//   ....[22]....
        /*030c*/ 	.word	0xffffffff


	//   ....[23]....
        /*0310*/ 	.word	0xffffffff


	//   ....[24]....
        /*0314*/ 	.word	0xffffffff


	//   ....[25]....
        /*0318*/ 	.word	0xffffffff


	//   ....[26]....
        /*031c*/ 	.word	0xffffffff


	//   ....[27]....
        /*0320*/ 	.word	0xffffffff


	//   ....[28]....
        /*0324*/ 	.word	0xffffffff


	//   ....[29]....
        /*0328*/ 	.word	0xffffffff


	//   ....[30]....
        /*032c*/ 	.word	0xffffffff


	//   ....[31]....
        /*0330*/ 	.word	0xffffffff


	//   ....[32]....
        /*0334*/ 	.word	0xffffffff


	//   ....[33]....
        /*0338*/ 	.word	0xffffffff


	//   ....[34]....
        /*033c*/ 	.word	0xffffffff


	//   ....[35]....
        /*0340*/ 	.word	0xffffffff


	//   ....[36]....
        /*0344*/ 	.word	0xffffffff


	//   ....[37]....
        /*0348*/ 	.word	0xffffffff


	//   ....[38]....
        /*034c*/ 	.word	0xffffffff


	//   ....[39]....
        /*0350*/ 	.word	0xffffffff


	//   ....[40]....
        /*0354*/ 	.word	0xffffffff


	//   ....[41]....
        /*0358*/ 	.word	0xffffffff


	//   ....[42]....
        /*035c*/ 	.word	0xffffffff


	//   ....[43]....
        /*0360*/ 	.word	0xffffffff


	//   ....[44]....
        /*0364*/ 	.word	0xffffffff


	//   ....[45]....
        /*0368*/ 	.word	0xffffffff


	//   ....[46]....
        /*036c*/ 	.word	0xffffffff


	//   ....[47]....
        /*0370*/ 	.word	0xffffffff


	//   ....[48]....
        /*0374*/ 	.word	0xffffffff


	//   ....[49]....
        /*0378*/ 	.word	0xffffffff


	//   ....[50]....
        /*037c*/ 	.word	0xffffffff


	//   ....[51]....
        /*0380*/ 	.word	0xffffffff


	//   ....[52]....
        /*0384*/ 	.word	0xffffffff


	//   ....[53]....
        /*0388*/ 	.word	0xffffffff


	//   ....[54]....
        /*038c*/ 	.word	0xffffffff


	//   ....[55]....
        /*0390*/ 	.word	0xffffffff


	//   ....[56]....
        /*0394*/ 	.word	0xffffffff


	//   ....[57]....
        /*0398*/ 	.word	0xffffffff


	//   ....[58]....
        /*039c*/ 	.word	0xffffffff


	//   ....[59]....
        /*03a0*/ 	.word	0xffffffff


	//   ....[60]....
        /*03a4*/ 	.word	0xffffffff


	//   ....[61]....
        /*03a8*/ 	.word	0xffffffff


	//   ....[62]....
        /*03ac*/ 	.word	0xffffffff


	//   ....[63]....
        /*03b0*/ 	.word	0xffffffff


	//   ....[64]....
        /*03b4*/ 	.word	0xffffffff


	//   ....[65]....
        /*03b8*/ 	.word	0xffffffff


	//   ....[66]....
        /*03bc*/ 	.word	0xffffffff


	//   ....[67]....
        /*03c0*/ 	.word	0xffffffff


	//   ....[68]....
        /*03c4*/ 	.word	0xffffffff


	//   ....[69]....
        /*03c8*/ 	.word	0xffffffff


	//   ....[70]....
        /*03cc*/ 	.word	0xffffffff


	//   ....[71]....
        /*03d0*/ 	.word	0xffffffff


	//   ....[72]....
        /*03d4*/ 	.word	0xffffffff


	//   ....[73]....
        /*03d8*/ 	.word	0xffffffff


	//   ....[74]....
        /*03dc*/ 	.word	0xffffffff


	//   ....[75]....
        /*03e0*/ 	.word	0xffffffff


	//   ....[76]....
        /*03e4*/ 	.word	0xffffffff


	//   ....[77]....
        /*03e8*/ 	.word	0xffffffff


	//   ....[78]....
        /*03ec*/ 	.word	0xffffffff


	//   ....[79]....
        /*03f0*/ 	.word	0xffffffff


	//   ....[80]....
        /*03f4*/ 	.word	0xffffffff


	//   ....[81]....
        /*03f8*/ 	.word	0xffffffff


	//   ....[82]....
        /*03fc*/ 	.word	0xffffffff


	//   ....[83]....
        /*0400*/ 	.word	0xffffffff


	//   ....[84]....
        /*0404*/ 	.word	0xffffffff


	//   ....[85]....
        /*0408*/ 	.word	0xffffffff


	//   ....[86]....
        /*040c*/ 	.word	0xffffffff


	//   ....[87]....
        /*0410*/ 	.word	0xffffffff


	//   ....[88]....
        /*0414*/ 	.word	0xffffffff


	//   ....[89]....
        /*0418*/ 	.word	0xffffffff


	//   ....[90]....
        /*041c*/ 	.word	0xffffffff


	//   ....[91]....
        /*0420*/ 	.word	0xffffffff


	//   ....[92]....
        /*0424*/ 	.word	0xffffffff


	//   ....[93]....
        /*0428*/ 	.word	0xffffffff


	//   ....[94]....
        /*042c*/ 	.word	0xffffffff


	//   ....[95]....
        /*0430*/ 	.word	0xffffffff


	//   ....[96]....
        /*0434*/ 	.word	0xffffffff


	//   ....[97]....
        /*0438*/ 	.word	0xffffffff


	//   ....[98]....
        /*043c*/ 	.word	0xffffffff


	//   ....[99]....
        /*0440*/ 	.word	0xffffffff


	//   ....[100]....
        /*0444*/ 	.word	0xffffffff


	//   ....[101]....
        /*0448*/ 	.word	0xffffffff


	//   ....[102]....
        /*044c*/ 	.word	0xffffffff


	//   ....[103]....
        /*0450*/ 	.word	0xffffffff


	//   ....[104]....
        /*0454*/ 	.word	0xffffffff


	//   ....[105]....
        /*0458*/ 	.word	0xffffffff


	//   ....[106]....
        /*045c*/ 	.word	0xffffffff


	//   ....[107]....
        /*0460*/ 	.word	0xffffffff


	//   ....[108]....
        /*0464*/ 	.word	0xffffffff


	//   ....[109]....
        /*0468*/ 	.word	0xffffffff


	//   ....[110]....
        /*046c*/ 	.word	0xffffffff


	//   ....[111]....
        /*0470*/ 	.word	0xffffffff


	//   ....[112]....
        /*0474*/ 	.word	0xffffffff


	//   ....[113]....
        /*0478*/ 	.word	0xffffffff


	//   ....[114]....
        /*047c*/ 	.word	0xffffffff


	//   ....[115]....
        /*0480*/ 	.word	0xffffffff


	//   ....[116]....
        /*0484*/ 	.word	0xffffffff


	//   ....[117]....
        /*0488*/ 	.word	0xffffffff


	//   ....[118]....
        /*048c*/ 	.word	0xffffffff


	//   ....[119]....
        /*0490*/ 	.word	0xffffffff


	//   ....[120]....
        /*0494*/ 	.word	0xffffffff


	//   ....[121]....
        /*0498*/ 	.word	0xffffffff


	//   ....[122]....
        /*049c*/ 	.word	0xffffffff


	//   ....[123]....
        /*04a0*/ 	.word	0xffffffff


	//   ....[124]....
        /*04a4*/ 	.word	0xffffffff


	//   ....[125]....
        /*04a8*/ 	.word	0xffffffff


	//   ....[126]....
        /*04ac*/ 	.word	0xffffffff


	//   ....[127]....
        /*04b0*/ 	.word	0xffffffff


	//   ....[128]....
        /*04b4*/ 	.word	0xffffffff


	//   ....[129]....
        /*04b8*/ 	.word	0xffffffff


	//   ....[130]....
        /*04bc*/ 	.word	0xffffffff


	//   ....[131]....
        /*04c0*/ 	.word	0xffffffff


	//   ....[132]....
        /*04c4*/ 	.word	0xffffffff


	//   ....[133]....
        /*04c8*/ 	.word	0xffffffff


	//   ....[134]....
        /*04cc*/ 	.word	0xffffffff


	//   ....[135]....
        /*04d0*/ 	.word	0xffffffff


	//   ....[136]....
        /*04d4*/ 	.word	0xffffffff


	//   ....[137]....
        /*04d8*/ 	.word	0xffffffff


	//   ....[138]....
        /*04dc*/ 	.word	0xffffffff


	//   ....[139]....
        /*04e0*/ 	.word	0xffffffff


	//   ....[140]....
        /*04e4*/ 	.word	0xffffffff


	//   ....[141]....
        /*04e8*/ 	.word	0xffffffff


	//   ....[142]....
        /*04ec*/ 	.word	0xffffffff


	//   ....[143]....
        /*04f0*/ 	.word	0xffffffff


	//   ....[144]....
        /*04f4*/ 	.word	0xffffffff


	//   ....[145]....
        /*04f8*/ 	.word	0xffffffff


	//   ....[146]....
        /*04fc*/ 	.word	0xffffffff


	//   ....[147]....
        /*0500*/ 	.word	0xffffffff


	//   ....[148]....
        /*0504*/ 	.word	0xffffffff


	//   ....[149]....
        /*0508*/ 	.word	0xffffffff


	//   ....[150]....
        /*050c*/ 	.word	0xffffffff


	//   ....[151]....
        /*0510*/ 	.word	0xffffffff


	//   ....[152]....
        /*0514*/ 	.word	0xffffffff


	//   ....[153]....
        /*0518*/ 	.word	0xffffffff


	//   ....[154]....
        /*051c*/ 	.word	0xffffffff


	//   ....[155]....
        /*0520*/ 	.word	0xffffffff


	//   ....[156]....
        /*0524*/ 	.word	0xffffffff


	//   ....[157]....
        /*0528*/ 	.word	0xffffffff


	//   ....[158]....
        /*052c*/ 	.word	0xffffffff


	//   ....[159]....
        /*0530*/ 	.word	0xffffffff


	//   ....[160]....
        /*0534*/ 	.word	0xffffffff


	//   ....[161]....
        /*0538*/ 	.word	0xffffffff


	//   ....[162]....
        /*053c*/ 	.word	0xffffffff


	//   ....[163]....
        /*0540*/ 	.word	0xffffffff


	//   ....[164]....
        /*0544*/ 	.word	0xffffffff


	//   ....[165]....
        /*0548*/ 	.word	0xffffffff


	//   ....[166]....
        /*054c*/ 	.word	0xffffffff


	//   ....[167]....
        /*0550*/ 	.word	0x0500000f


	//   ....[168]....
        /*0554*/ 	.word	0x0500000f


	//   ....[169]....
        /*0558*/ 	.word	0x0500000f


	//   ....[170]....
        /*055c*/ 	.word	0x0500000f


	//   ....[171]....
        /*0560*/ 	.word	0x0500000f


	//   ....[172]....
        /*0564*/ 	.word	0x0500000f


	//   ....[173]....
        /*0568*/ 	.word	0x0500000f


	//   ....[174]....
        /*056c*/ 	.word	0x0500000f


	//   ....[175]....
        /*0570*/ 	.word	0x0500000f


	//   ....[176]....
        /*0574*/ 	.word	0x0500000f


	//----- nvinfo : EIATTR_COOP_GROUP_INSTR_OFFSETS
	.align		4
.L_204:
        /*0578*/ 	.byte	0x04, 0x28
        /*057a*/ 	.short	(.L_206 - .L_205)


	//   ....[0]....
.L_205:
        /*057c*/ 	.word	0x00000070


	//   ....[1]....
        /*0580*/ 	.word	0x00000140


	//   ....[2]....
        /*0584*/ 	.word	0x00000190


	//   ....[3]....
        /*0588*/ 	.word	0x000003c0


	//   ....[4]....
        /*058c*/ 	.word	0x00000520


	//   ....[5]....
        /*0590*/ 	.word	0x00000640


	//   ....[6]....
        /*0594*/ 	.word	0x000007a0


	//   ....[7]....
        /*0598*/ 	.word	0x00002050


	//   ....[8]....
        /*059c*/ 	.word	0x00003070


	//   ....[9]....
        /*05a0*/ 	.word	0x00003360


	//   ....[10]....
        /*05a4*/ 	.word	0x00004870


	//   ....[11]....
        /*05a8*/ 	.word	0x00004980


	//   ....[12]....
        /*05ac*/ 	.word	0x000054c0


	//   ....[13]....
        /*05b0*/ 	.word	0x00005520


	//   ....[14]....
        /*05b4*/ 	.word	0x000078f0


	//   ....[15]....
        /*05b8*/ 	.word	0x00008940


	//   ....[16]....
        /*05bc*/ 	.word	0x00009150


	//   ....[17]....
        /*05c0*/ 	.word	0x00009260


	//   ....[18]....
        /*05c4*/ 	.word	0x00009da0


	//   ....[19]....
        /*05c8*/ 	.word	0x00009e00


	//   ....[20]....
        /*05cc*/ 	.word	0x0000c810


	//   ....[21]....
        /*05d0*/ 	.word	0x0000c870


	//   ....[22]....
        /*05d4*/ 	.word	0x0000c8a0


	//   ....[23]....
        /*05d8*/ 	.word	0x0000c8d0


	//   ....[24]....
        /*05dc*/ 	.word	0x0000f290


	//   ....[25]....
        /*05e0*/ 	.word	0x000102e0


	//   ....[26]....
        /*05e4*/ 	.word	0x00010af0


	//   ....[27]....
        /*05e8*/ 	.word	0x00010c00


	//   ....[28]....
        /*05ec*/ 	.word	0x00011740


	//   ....[29]....
        /*05f0*/ 	.word	0x000117a0


	//   ....[30]....
        /*05f4*/ 	.word	0x00012e80


	//   ....[31]....
        /*05f8*/ 	.word	0x00012e90


	//   ....[32]....
        /*05fc*/ 	.word	0x00012f10


	//   ....[33]....
        /*0600*/ 	.word	0x00012f20


	//   ....[34]....
        /*0604*/ 	.word	0x00013ea0


	//   ....[35]....
        /*0608*/ 	.word	0x00013eb0


	//   ....[36]....
        /*060c*/ 	.word	0x00013ec0


	//   ....[37]....
        /*0610*/ 	.word	0x00013ed0


	//   ....[38]....
        /*0614*/ 	.word	0x00013ee0


	//   ....[39]....
        /*0618*/ 	.word	0x00013ef0


	//   ....[40]....
        /*061c*/ 	.word	0x00013f00


	//   ....[41]....
        /*0620*/ 	.word	0x00013f10


	//   ....[42]....
        /*0624*/ 	.word	0x00013f40


	//   ....[43]....
        /*0628*/ 	.word	0x00013f50


	//   ....[44]....
        /*062c*/ 	.word	0x00013f60


	//   ....[45]....
        /*0630*/ 	.word	0x00013f70


	//   ....[46]....
        /*0634*/ 	.word	0x00013f80


	//   ....[47]....
        /*0638*/ 	.word	0x00013f90


	//   ....[48]....
        /*063c*/ 	.word	0x00013fa0


	//   ....[49]....
        /*0640*/ 	.word	0x00013fb0


	//   ....[50]....
        /*0644*/ 	.word	0x00013fc0


	//   ....[51]....
        /*0648*/ 	.word	0x00013fd0


	//   ....[52]....
        /*064c*/ 	.word	0x00013fe0


	//   ....[53]....
        /*0650*/ 	.word	0x00013ff0


	//   ....[54]....
        /*0654*/ 	.word	0x00014000


	//   ....[55]....
        /*0658*/ 	.word	0x00014010


	//   ....[56]....
        /*065c*/ 	.word	0x00014020


	//   ....[57]....
        /*0660*/ 	.word	0x00014030


	//   ....[58]....
        /*0664*/ 	.word	0x00014040


	//   ....[59]....
        /*0668*/ 	.word	0x00014050


	//   ....[60]....
        /*066c*/ 	.word	0x00014060


	//   ....[61]....
        /*0670*/ 	.word	0x00014070


	//   ....[62]....
        /*0674*/ 	.word	0x00014080


	//   ....[63]....
        /*0678*/ 	.word	0x00014090


	//   ....[64]....
        /*067c*/ 	.word	0x000140a0


	//   ....[65]....
        /*0680*/ 	.word	0x000140b0


	//   ....[66]....
        /*0684*/ 	.word	0x000140c0


	//   ....[67]....
        /*0688*/ 	.word	0x000140d0


	//   ....[68]....
        /*068c*/ 	.word	0x000140e0


	//   ....[69]....
        /*0690*/ 	.word	0x000140f0


	//   ....[70]....
        /*0694*/ 	.word	0x00014100


	//   ....[71]....
        /*0698*/ 	.word	0x00014110


	//   ....[72]....
        /*069c*/ 	.word	0x00014120


	//   ....[73]....
        /*06a0*/ 	.word	0x00014130


	//   ....[74]....
        /*06a4*/ 	.word	0x00014160


	//   ....[75]....
        /*06a8*/ 	.word	0x00014180


	//   ....[76]....
        /*06ac*/ 	.word	0x000141a0


	//   ....[77]....
        /*06b0*/ 	.word	0x000141d0


	//   ....[78]....
        /*06b4*/ 	.word	0x00014200


	//   ....[79]....
        /*06b8*/ 	.word	0x00014210


	//   ....[80]....
        /*06bc*/ 	.word	0x00014230


	//   ....[81]....
        /*06c0*/ 	.word	0x00014260


	//   ....[82]....
        /*06c4*/ 	.word	0x00014270


	//   ....[83]....
        /*06c8*/ 	.word	0x000142a0


	//   ....[84]....
        /*06cc*/ 	.word	0x000142d0


	//   ....[85]....
        /*06d0*/ 	.word	0x00014300


	//   ....[86]....
        /*06d4*/ 	.word	0x00014320


	//   ....[87]....
        /*06d8*/ 	.word	0x00014350


	//   ....[88]....
        /*06dc*/ 	.word	0x00014370


	//   ....[89]....
        /*06e0*/ 	.word	0x000143a0


	//   ....[90]....
        /*06e4*/ 	.word	0x000143d0


	//   ....[91]....
        /*06e8*/ 	.word	0x00014400


	//   ....[92]....
        /*06ec*/ 	.word	0x00014430


	//   ....[93]....
        /*06f0*/ 	.word	0x00014460


	//   ....[94]....
        /*06f4*/ 	.word	0x00014490


	//   ....[95]....
        /*06f8*/ 	.word	0x000144c0


	//   ....[96]....
        /*06fc*/ 	.word	0x000144f0


	//   ....[97]....
        /*0700*/ 	.word	0x00014520


	//   ....[98]....
        /*0704*/ 	.word	0x00014e00


	//   ....[99]....
        /*0708*/ 	.word	0x00014e40


	//   ....[100]....
        /*070c*/ 	.word	0x00014e60


	//   ....[101]....
        /*0710*/ 	.word	0x00014e90


	//   ....[102]....
        /*0714*/ 	.word	0x00015560


	//   ....[103]....
        /*0718*/ 	.word	0x00015590


	//   ....[104]....
        /*071c*/ 	.word	0x00015650


	//   ....[105]....
        /*0720*/ 	.word	0x00015670


	//   ....[106]....
        /*0724*/ 	.word	0x00015730


	//   ....[107]....
        /*0728*/ 	.word	0x00015750


	//   ....[108]....
        /*072c*/ 	.word	0x00015820


	//   ....[109]....
        /*0730*/ 	.word	0x00015840


	//   ....[110]....
        /*0734*/ 	.word	0x00015c00


	//   ....[111]....
        /*0738*/ 	.word	0x00015c10


	//   ....[112]....
        /*073c*/ 	.word	0x00016050


	//   ....[113]....
        /*0740*/ 	.word	0x00016060


	//   ....[114]....
        /*0744*/ 	.word	0x00016dd0


	//   ....[115]....
        /*0748*/ 	.word	0x00016df0


	//   ....[116]....
        /*074c*/ 	.word	0x00016eb0


	//   ....[117]....
        /*0750*/ 	.word	0x00016ed0


	//   ....[118]....
        /*0754*/ 	.word	0x00016f90


	//   ....[119]....
        /*0758*/ 	.word	0x00016fb0


	//   ....[120]....
        /*075c*/ 	.word	0x00017080


	//   ....[121]....
        /*0760*/ 	.word	0x000170a0


	//   ....[122]....
        /*0764*/ 	.word	0x00017200


	//   ....[123]....
        /*0768*/ 	.word	0x00017420


	//   ....[124]....
        /*076c*/ 	.word	0x00017460


	//   ....[125]....
        /*0770*/ 	.word	0x000174a0


	//   ....[126]....
        /*0774*/ 	.word	0x000174d0


	//   ....[127]....
        /*0778*/ 	.word	0x00017500


	//   ....[128]....
        /*077c*/ 	.word	0x00017530


	//   ....[129]....
        /*0780*/ 	.word	0x000176c0


	//   ....[130]....
        /*0784*/ 	.word	0x000176f0


	//   ....[131]....
        /*0788*/ 	.word	0x00017730


	//   ....[132]....
        /*078c*/ 	.word	0x00017760


	//   ....[133]....
        /*0790*/ 	.word	0x00017790


	//   ....[134]....
        /*0794*/ 	.word	0x000177c0


	//   ....[135]....
        /*0798*/ 	.word	0x00017860


	//   ....[136]....
        /*079c*/ 	.word	0x000178b0


	//   ....[137]....
        /*07a0*/ 	.word	0x000178c0


	//   ....[138]....
        /*07a4*/ 	.word	0x00017900


	//   ....[139]....
        /*07a8*/ 	.word	0x00019960


	//   ....[140]....
        /*07ac*/ 	.word	0x0001a630


	//   ....[141]....
        /*07b0*/ 	.word	0x0001a650


	//   ....[142]....
        /*07b4*/ 	.word	0x0001a720


	//   ....[143]....
        /*07b8*/ 	.word	0x0001a730


	//   ....[144]....
        /*07bc*/ 	.word	0x0001a7c0


	//   ....[145]....
        /*07c0*/ 	.word	0x0001a7d0


	//   ....[146]....
        /*07c4*/ 	.word	0x0001a7e0


	//   ....[147]....
        /*07c8*/ 	.word	0x0001a7f0


	//   ....[148]....
        /*07cc*/ 	.word	0x0001c550


	//   ....[149]....
        /*07d0*/ 	.word	0x0001c580


	//   ....[150]....
        /*07d4*/ 	.word	0x0001c5b0


	//   ....[151]....
        /*07d8*/ 	.word	0x0001c5e0


	//   ....[152]....
        /*07dc*/ 	.word	0x0001c610


	//   ....[153]....
        /*07e0*/ 	.word	0x0001c640


	//   ....[154]....
        /*07e4*/ 	.word	0x0001c670


	//   ....[155]....
        /*07e8*/ 	.word	0x0001c6a0


	//   ....[156]....
        /*07ec*/ 	.word	0x0001c810


	//   ....[157]....
        /*07f0*/ 	.word	0x0001c840


	//   ....[158]....
        /*07f4*/ 	.word	0x0001c870


	//   ....[159]....
        /*07f8*/ 	.word	0x0001c8a0


	//   ....[160]....
        /*07fc*/ 	.word	0x0001c8d0


	//   ....[161]....
        /*0800*/ 	.word	0x0001c900


	//   ....[162]....
        /*0804*/ 	.word	0x0001c980


	//   ....[163]....
        /*0808*/ 	.word	0x0001c9c0


	//   ....[164]....
        /*080c*/ 	.word	0x0001c9d0


	//   ....[165]....
        /*0810*/ 	.word	0x0001ca10


	//   ....[166]....
        /*0814*/ 	.word	0x0001d4f0


	//   ....[167]....
        /*0818*/ 	.word	0x0001db90


	//   ....[168]....
        /*081c*/ 	.word	0x0001dda0


	//   ....[169]....
        /*0820*/ 	.word	0x0001ddf0


	//   ....[170]....
        /*0824*/ 	.word	0x0001de50


	//   ....[171]....
        /*0828*/ 	.word	0x0001df50


	//   ....[172]....
        /*082c*/ 	.word	0x0001dff0


	//   ....[173]....
        /*0830*/ 	.word	0x0001e0f0


	//   ....[174]....
        /*0834*/ 	.word	0x0001e150


	//   ....[175]....
        /*0838*/ 	.word	0x0001e230


	//   ....[176]....
        /*083c*/ 	.word	0x0001e580


	//----- nvinfo : EIATTR_REG_RECONFIG
	.align		4
.L_206:
        /*0840*/ 	.byte	0x01, 0x54
	.zero		2


	//----- nvinfo : EIATTR_SYSCALL_OFFSETS
	.align		4
        /*0844*/ 	.byte	0x04, 0x46
        /*0846*/ 	.short	(.L_208 - .L_207)


	//   ....[0]....
.L_207:
        /*0848*/ 	.word	0x00002230


	//   ....[1]....
        /*084c*/ 	.word	0x000193d0


	//   ....[2]....
        /*0850*/ 	.word	0x00019540


	//   ....[3]....
        /*0854*/ 	.word	0x00019690


	//   ....[4]....
        /*0858*/ 	.word	0x000197d0


	//   ....[5]....
        /*085c*/ 	.word	0x0001a1a0


	//----- nvinfo : EIATTR_MBARRIER_INSTR_OFFSETS
	.align		4
.L_208:
        /*0860*/ 	.byte	0x04, 0x39
        /*0862*/ 	.short	(.L_210 - .L_209)


	//   ....[0]....
.L_209:
        /*0864*/ 	.word	0x00000270
        /*0868*/ 	.word	0x000000ff
        /*086c*/ 	.word	0x00029800
        /*0870*/ 	.short	0x0100
        /*0872*/ 	.byte	0x08
	.zero		1


	//   ....[1]....
        /*0874*/ 	.word	0x00000280
        /*0878*/ 	.word	0x000000ff
        /*087c*/ 	.word	0x00029820
        /*0880*/ 	.short	0x0100
        /*0882*/ 	.byte	0x08
	.zero		1


	//   ....[2]....
        /*0884*/ 	.word	0x00000370
        /*0888*/ 	.word	0x000000ff
        /*088c*/ 	.word	0x00029830
        /*0890*/ 	.short	0x0100
        /*0892*/ 	.byte	0x08
	.zero		1


	//   ....[3]....
        /*0894*/ 	.word	0x00000380
        /*0898*/ 	.word	0x000000ff
        /*089c*/ 	.word	0x00029840
        /*08a0*/ 	.short	0x0100
        /*08a2*/ 	.byte	0x08
	.zero		1


	//   ....[4]....
        /*08a4*/ 	.word	0x00000390
        /*08a8*/ 	.word	0x000000ff
        /*08ac*/ 	.word	0x00029838
        /*08b0*/ 	.short	0x0100
        /*08b2*/ 	.byte	0x08
	.zero		1


	//   ....[5]....
        /*08b4*/ 	.word	0x000003a0
        /*08b8*/ 	.word	0x000000ff
        /*08bc*/ 	.word	0x00029848
        /*08c0*/ 	.short	0x0100
        /*08c2*/ 	.byte	0x08
	.zero		1


	//   ....[6]....
        /*08c4*/ 	.word	0x000004d0
        /*08c8*/ 	.word	0x000000ff
        /*08cc*/ 	.word	0x00029850
        /*08d0*/ 	.short	0x0100
        /*08d2*/ 	.byte	0x08
	.zero		1


	//   ....[7]....
        /*08d4*/ 	.word	0x000004e0
        /*08d8*/ 	.word	0x000000ff
        /*08dc*/ 	.word	0x00029860
        /*08e0*/ 	.short	0x0100
        /*08e2*/ 	.byte	0x08
	.zero		1


	//   ....[8]....
        /*08e4*/ 	.word	0x000004f0
        /*08e8*/ 	.word	0x000000ff
        /*08ec*/ 	.word	0x00029858
        /*08f0*/ 	.short	0x0100
        /*08f2*/ 	.byte	0x08
	.zero		1


	//   ....[9]....
        /*08f4*/ 	.word	0x00000500
        /*08f8*/ 	.word	0x000000ff
        /*08fc*/ 	.word	0x00029868
        /*0900*/ 	.short	0x0100
        /*0902*/ 	.byte	0x08
	.zero		1


	//   ....[10]....
        /*0904*/ 	.word	0x000005f0
        /*0908*/ 	.word	0x000000ff
        /*090c*/ 	.word	0x00029870
        /*0910*/ 	.short	0x0100
        /*0912*/ 	.byte	0x06
	.zero		1


	//   ....[11]....
        /*0914*/ 	.word	0x00000600
        /*0918*/ 	.word	0x000000ff
        /*091c*/ 	.word	0x00029880
        /*0920*/ 	.short	0x0100
        /*0922*/ 	.byte	0x06
	.zero		1


	//   ....[12]....
        /*0924*/ 	.word	0x00000610
        /*0928*/ 	.word	0x000000ff
        /*092c*/ 	.word	0x00029878
        /*0930*/ 	.short	0x0100
        /*0932*/ 	.byte	0x06
	.zero		1


	//   ....[13]....
        /*0934*/ 	.word	0x00000620
        /*0938*/ 	.word	0x000000ff
        /*093c*/ 	.word	0x00029888
        /*0940*/ 	.short	0x0100
        /*0942*/ 	.byte	0x06
	.zero		1


	//   ....[14]....
        /*0944*/ 	.word	0x00000750
        /*0948*/ 	.word	0x000000ff
        /*094c*/ 	.word	0x00029890
        /*0950*/ 	.short	0x0100
        /*0952*/ 	.byte	0x08
	.zero		1


	//   ....[15]....
        /*0954*/ 	.word	0x00000760
        /*0958*/ 	.word	0x000000ff
        /*095c*/ 	.word	0x000298a0
        /*0960*/ 	.short	0x0100
        /*0962*/ 	.byte	0x08
	.zero		1


	//   ....[16]....
        /*0964*/ 	.word	0x00000770
        /*0968*/ 	.word	0x000000ff
        /*096c*/ 	.word	0x00029898
        /*0970*/ 	.short	0x0100
        /*0972*/ 	.byte	0x08
	.zero		1


	//   ....[17]....
        /*0974*/ 	.word	0x00000780
        /*0978*/ 	.word	0x000000ff
        /*097c*/ 	.word	0x000298a8
        /*0980*/ 	.short	0x0100
        /*0982*/ 	.byte	0x08
	.zero		1


	//   ....[18]....
        /*0984*/ 	.word	0x000008b0
        /*0988*/ 	.word	0x000000ff
        /*098c*/ 	.word	0x000298b0
        /*0990*/ 	.short	0x0100
        /*0992*/ 	.byte	0x08
	.zero		1


	//   ....[19]....
        /*0994*/ 	.word	0x000008c0
        /*0998*/ 	.word	0x000000ff
        /*099c*/ 	.word	0x000298c0
        /*09a0*/ 	.short	0x0100
        /*09a2*/ 	.byte	0x08
	.zero		1


	//   ....[20]....
        /*09a4*/ 	.word	0x000008d0
        /*09a8*/ 	.word	0x000000ff
        /*09ac*/ 	.word	0x000298b8
        /*09b0*/ 	.short	0x0100
        /*09b2*/ 	.byte	0x08
	.zero		1


	//   ....[21]....
        /*09b4*/ 	.word	0x000008e0
        /*09b8*/ 	.word	0x000000ff
        /*09bc*/ 	.word	0x000298c8
        /*09c0*/ 	.short	0x0100
        /*09c2*/ 	.byte	0x08
	.zero		1


	//   ....[22]....
        /*09c4*/ 	.word	0x000022b0
        /*09c8*/ 	.word	0x000000ff
        /*09cc*/ 	.word	0x00029800
        /*09d0*/ 	.short	0x010a
        /*09d2*/ 	.byte	0x29
	.zero		1


	//   ....[23]....
        /*09d4*/ 	.word	0x00002330
        /*09d8*/ 	.word	0x00000005
        /*09dc*/ 	.word	0x00029830
        /*09e0*/ 	.short	0x010a
        /*09e2*/ 	.byte	0x3f
	.zero		1


	//   ....[24]....
        /*09e4*/ 	.word	0x000023b0
        /*09e8*/ 	.word	0x00000005
        /*09ec*/ 	.word	0x00029830
        /*09f0*/ 	.short	0x010a
        /*09f2*/ 	.byte	0x3f
	.zero		1


	//   ....[25]....
        /*09f4*/ 	.word	0x000031b0
        /*09f8*/ 	.word	0x00000000
        /*09fc*/ 	.word	0x00000000
        /*0a00*/ 	.short	0x0101
        /*0a02*/ 	.byte	0x3f
	.zero		1


	//   ....[26]....
        /*0a04*/ 	.word	0x00006950
        /*0a08*/ 	.word	0x000000ff
        /*0a0c*/ 	.word	0x00029830
        /*0a10*/ 	.short	0x010a
        /*0a12*/ 	.byte	0x06
	.zero		1


	//   ....[27]....
        /*0a14*/ 	.word	0x00006990
        /*0a18*/ 	.word	0x000000ff
        /*0a1c*/ 	.word	0x00029830
        /*0a20*/ 	.short	0x010a
        /*0a22*/ 	.byte	0x06
	.zero		1


	//   ....[28]....
        /*0a24*/ 	.word	0x000075a0
        /*0a28*/ 	.word	0x000000ff
        /*0a2c*/ 	.word	0x00029850
        /*0a30*/ 	.short	0x010a
        /*0a32*/ 	.byte	0x06
	.zero		1


	//   ....[29]....
        /*0a34*/ 	.word	0x000075e0
        /*0a38*/ 	.word	0x000000ff
        /*0a3c*/ 	.word	0x00029850
        /*0a40*/ 	.short	0x010a
        /*0a42*/ 	.byte	0x06
	.zero		1


	//   ....[30]....
        /*0a44*/ 	.word	0x00007920
        /*0a48*/ 	.word	0x00000007
        /*0a4c*/ 	.word	0x00000000
        /*0a50*/ 	.short	0x0101
        /*0a52*/ 	.byte	0x3f
	.zero		1


	//   ....[31]....
        /*0a54*/ 	.word	0x0000ab70
        /*0a58*/ 	.word	0x000000ff
        /*0a5c*/ 	.word	0x00000000
        /*0a60*/ 	.short	0x0101
        /*0a62*/ 	.byte	0x06
	.zero		1


	//   ....[32]....
        /*0a64*/ 	.word	0x0000b570
        /*0a68*/ 	.word	0x000000ff
        /*0a6c*/ 	.word	0x00029830
        /*0a70*/ 	.short	0x010a
        /*0a72*/ 	.byte	0x06
	.zero		1


	//   ....[33]....
        /*0a74*/ 	.word	0x0000b5b0
        /*0a78*/ 	.word	0x000000ff
        /*0a7c*/ 	.word	0x00029830
        /*0a80*/ 	.short	0x010a
        /*0a82*/ 	.byte	0x06
	.zero		1


	//   ....[34]....
        /*0a84*/ 	.word	0x0000c1f0
        /*0a88*/ 	.word	0x000000ff
        /*0a8c*/ 	.word	0x00029850
        /*0a90*/ 	.short	0x010a
        /*0a92*/ 	.byte	0x06
	.zero		1


	//   ....[35]....
        /*0a94*/ 	.word	0x0000c230
        /*0a98*/ 	.word	0x000000ff
        /*0a9c*/ 	.word	0x00029850
        /*0aa0*/ 	.short	0x010a
        /*0aa2*/ 	.byte	0x06
	.zero		1


	//   ....[36]....
        /*0aa4*/ 	.word	0x0000d870
        /*0aa8*/ 	.word	0x00000005
        /*0aac*/ 	.word	0x00000000
        /*0ab0*/ 	.short	0x0101
        /*0ab2*/ 	.byte	0x3f
	.zero		1


	//   ....[37]....
        /*0ab4*/ 	.word	0x0000db40
        /*0ab8*/ 	.word	0x000000ff
        /*0abc*/ 	.word	0x00000000
        /*0ac0*/ 	.short	0x0101
        /*0ac2*/ 	.byte	0x06
	.zero		1


	//   ....[38]....
        /*0ac4*/ 	.word	0x0000e2c0
        /*0ac8*/ 	.word	0x000000ff
        /*0acc*/ 	.word	0x00029830
        /*0ad0*/ 	.short	0x010a
        /*0ad2*/ 	.byte	0x06
	.zero		1


	//   ....[39]....
        /*0ad4*/ 	.word	0x0000e300
        /*0ad8*/ 	.word	0x000000ff
        /*0adc*/ 	.word	0x00029830
        /*0ae0*/ 	.short	0x010a
        /*0ae2*/ 	.byte	0x06
	.zero		1


	//   ....[40]....
        /*0ae4*/ 	.word	0x0000ef40
        /*0ae8*/ 	.word	0x000000ff
        /*0aec*/ 	.word	0x00029850
        /*0af0*/ 	.short	0x010a
        /*0af2*/ 	.byte	0x06
	.zero		1


	//   ....[41]....
        /*0af4*/ 	.word	0x0000ef80
        /*0af8*/ 	.word	0x000000ff
        /*0afc*/ 	.word	0x00029850
        /*0b00*/ 	.short	0x010a
        /*0b02*/ 	.byte	0x06
	.zero		1


	//   ....[42]....
        /*0b04*/ 	.word	0x0000f2c0
        /*0b08*/ 	.word	0x00000000
        /*0b0c*/ 	.word	0x00000000
        /*0b10*/ 	.short	0x0101
        /*0b12*/ 	.byte	0x3f
	.zero		1


	//   ....[43]....
        /*0b14*/ 	.word	0x00012510
        /*0b18*/ 	.word	0x000000ff
        /*0b1c*/ 	.word	0x00000000
        /*0b20*/ 	.short	0x0101
        /*0b22*/ 	.byte	0x06
	.zero		1


	//   ....[44]....
        /*0b24*/ 	.word	0x00012b90
        /*0b28*/ 	.word	0x000000ff
        /*0b2c*/ 	.word	0x00029850
        /*0b30*/ 	.short	0x010a
        /*0b32*/ 	.byte	0x09
	.zero		1


	//   ....[45]....
        /*0b34*/ 	.word	0x00012bd0
        /*0b38*/ 	.word	0x000000ff
        /*0b3c*/ 	.word	0x00029850
        /*0b40*/ 	.short	0x010a
        /*0b42*/ 	.byte	0x09
	.zero		1


	//   ....[46]....
        /*0b44*/ 	.word	0x00013200
        /*0b48*/ 	.word	0x000000ff
        /*0b4c*/ 	.word	0x00000000
        /*0b50*/ 	.short	0x0101
        /*0b52*/ 	.byte	0x04
	.zero		1


	//   ....[47]....
        /*0b54*/ 	.word	0x00015550
        /*0b58*/ 	.word	0x00000000
        /*0b5c*/ 	.word	0x00000000
        /*0b60*/ 	.short	0x0101
        /*0b62*/ 	.byte	0x3f
	.zero		1


	//   ....[48]....
        /*0b64*/ 	.word	0x00015bf0
        /*0b68*/ 	.word	0x00000006
        /*0b6c*/ 	.word	0x00000000
        /*0b70*/ 	.short	0x0101
        /*0b72*/ 	.byte	0x3f
	.zero		1


	//   ....[49]....
        /*0b74*/ 	.word	0x00019bc0
        /*0b78*/ 	.word	0x00000002
        /*0b7c*/ 	.word	0x00029880
        /*0b80*/ 	.short	0x010a
        /*0b82*/ 	.byte	0x3f
	.zero		1


	//   ....[50]....
        /*0b84*/ 	.word	0x00019d50
        /*0b88*/ 	.word	0x00000002
        /*0b8c*/ 	.word	0x00029840
        /*0b90*/ 	.short	0x010a
        /*0b92*/ 	.byte	0x3f
	.zero		1


	//   ....[51]....
        /*0b94*/ 	.word	0x0001a930
        /*0b98*/ 	.word	0x00000012
        /*0b9c*/ 	.word	0x00029800
        /*0ba0*/ 	.short	0x0107
        /*0ba2*/ 	.byte	0x3f
	.zero		1


	//   ....[52]....
        /*0ba4*/ 	.word	0x0001aa30
        /*0ba8*/ 	.word	0x00000012
        /*0bac*/ 	.word	0x00029800
        /*0bb0*/ 	.short	0x0101
        /*0bb2*/ 	.byte	0x3f
	.zero		1


	//   ....[53]....
        /*0bb4*/ 	.word	0x0001aa50
        /*0bb8*/ 	.word	0x00000012
        /*0bbc*/ 	.word	0x00029820
        /*0bc0*/ 	.short	0x010a
        /*0bc2*/ 	.byte	0x3f
	.zero		1


	//   ....[54]....
        /*0bc4*/ 	.word	0x0001ad70
        /*0bc8*/ 	.word	0x00000005
        /*0bcc*/ 	.word	0x00029880
        /*0bd0*/ 	.short	0x010a
        /*0bd2*/ 	.byte	0x3f
	.zero		1


	//   ....[55]....
        /*0bd4*/ 	.word	0x0001afa0
        /*0bd8*/ 	.word	0x00000005
        /*0bdc*/ 	.word	0x00029840
        /*0be0*/ 	.short	0x010a
        /*0be2*/ 	.byte	0x3f
	.zero		1


	//   ....[56]....
        /*0be4*/ 	.word	0x0001b460
        /*0be8*/ 	.word	0x00000014
        /*0bec*/ 	.word	0x00029870
        /*0bf0*/ 	.short	0x010a
        /*0bf2*/ 	.byte	0x3f
	.zero		1


	//   ....[57]....
        /*0bf4*/ 	.word	0x0001b4d0
        /*0bf8*/ 	.word	0x00000014
        /*0bfc*/ 	.word	0x00029860
        /*0c00*/ 	.short	0x010a
        /*0c02*/ 	.byte	0x3f
	.zero		1


	//   ....[58]....
        /*0c04*/ 	.word	0x0001ba00
        /*0c08*/ 	.word	0x00000014
        /*0c0c*/ 	.word	0x00029850
        /*0c10*/ 	.short	0x0101
        /*0c12*/ 	.byte	0x3f
	.zero		1


	//   ....[59]....
        /*0c14*/ 	.word	0x0001ba80
        /*0c18*/ 	.word	0x00000014
        /*0c1c*/ 	.word	0x00000000
        /*0c20*/ 	.short	0x0101
        /*0c22*/ 	.byte	0x3f
	.zero		1


	//   ....[60]....
        /*0c24*/ 	.word	0x0001bcb0
        /*0c28*/ 	.word	0x00000011
        /*0c2c*/ 	.word	0x00029870
        /*0c30*/ 	.short	0x010a
        /*0c32*/ 	.byte	0x3f
	.zero		1


	//   ....[61]....
        /*0c34*/ 	.word	0x0001bd20
        /*0c38*/ 	.word	0x00000011
        /*0c3c*/ 	.word	0x00029860
        /*0c40*/ 	.short	0x010a
        /*0c42*/ 	.byte	0x3f
	.zero		1


	//   ....[62]....
        /*0c44*/ 	.word	0x0001c260
        /*0c48*/ 	.word	0x00000011
        /*0c4c*/ 	.word	0x00029850
        /*0c50*/ 	.short	0x0101
        /*0c52*/ 	.byte	0x3f
	.zero		1


	//   ....[63]....
        /*0c54*/ 	.word	0x0001c2b0
        /*0c58*/ 	.word	0x00000011
        /*0c5c*/ 	.word	0x00000000
        /*0c60*/ 	.short	0x0101
        /*0c62*/ 	.byte	0x3f
	.zero		1


	//   ....[64]....
        /*0c64*/ 	.word	0x0001d470
        /*0c68*/ 	.word	0x00000000
        /*0c6c*/ 	.word	0x00029820
        /*0c70*/ 	.short	0x010a
        /*0c72*/ 	.byte	0x3f
	.zero		1


	//   ....[65]....
        /*0c74*/ 	.word	0x0001d660
        /*0c78*/ 	.word	0x00000006
        /*0c7c*/ 	.word	0x00000000
        /*0c80*/ 	.short	0x010a
        /*0c82*/ 	.byte	0x3f
	.zero		1


	//   ....[66]....
        /*0c84*/ 	.word	0x0001d690
        /*0c88*/ 	.word	0x00000007
        /*0c8c*/ 	.word	0x00000000
        /*0c90*/ 	.short	0x010a
        /*0c92*/ 	.byte	0x3f
	.zero		1


	//   ....[67]....
        /*0c94*/ 	.word	0x0001d6e0
        /*0c98*/ 	.word	0x00000004
        /*0c9c*/ 	.word	0x00029860
        /*0ca0*/ 	.short	0x010a
        /*0ca2*/ 	.byte	0x3f
	.zero		1


	//   ....[68]....
        /*0ca4*/ 	.word	0x0001d730
        /*0ca8*/ 	.word	0x00000003
        /*0cac*/ 	.word	0x00029860
        /*0cb0*/ 	.short	0x010a
        /*0cb2*/ 	.byte	0x3f
	.zero		1


	//   ....[69]....
        /*0cb4*/ 	.word	0x0001d770
        /*0cb8*/ 	.word	0x00000004
        /*0cbc*/ 	.word	0x00029880
        /*0cc0*/ 	.short	0x010a
        /*0cc2*/ 	.byte	0x3f
	.zero		1


	//   ....[70]....
        /*0cc4*/ 	.word	0x0001d790
        /*0cc8*/ 	.word	0x00000003
        /*0ccc*/ 	.word	0x00029880
        /*0cd0*/ 	.short	0x010a
        /*0cd2*/ 	.byte	0x3f
	.zero		1


	//   ....[71]....
        /*0cd4*/ 	.word	0x0001d800
        /*0cd8*/ 	.word	0x00000003
        /*0cdc*/ 	.word	0x00029800
        /*0ce0*/ 	.short	0x010a
        /*0ce2*/ 	.byte	0x3f
	.zero		1


	//   ....[72]....
        /*0ce4*/ 	.word	0x0001d850
        /*0ce8*/ 	.word	0x00000005
        /*0cec*/ 	.word	0x00029830
        /*0cf0*/ 	.short	0x010a
        /*0cf2*/ 	.byte	0x3f
	.zero		1


	//   ....[73]....
        /*0cf4*/ 	.word	0x0001d8b0
        /*0cf8*/ 	.word	0x00000008
        /*0cfc*/ 	.word	0x00029830
        /*0d00*/ 	.short	0x010a
        /*0d02*/ 	.byte	0x3f
	.zero		1


	//   ....[74]....
        /*0d04*/ 	.word	0x0001d910
        /*0d08*/ 	.word	0x00000008
        /*0d0c*/ 	.word	0x00029850
        /*0d10*/ 	.short	0x010a
        /*0d12*/ 	.byte	0x3f
	.zero		1


	//   ....[75]....
        /*0d14*/ 	.word	0x0001d970
        /*0d18*/ 	.word	0x00000003
        /*0d1c*/ 	.word	0x00029830
        /*0d20*/ 	.short	0x010a
        /*0d22*/ 	.byte	0x3f
	.zero		1


	//   ....[76]....
        /*0d24*/ 	.word	0x0001d9d0
        /*0d28*/ 	.word	0x00000003
        /*0d2c*/ 	.word	0x00029850
        /*0d30*/ 	.short	0x010a
        /*0d32*/ 	.byte	0x3f
	.zero		1


	//   ....[77]....
        /*0d34*/ 	.word	0x0001da30
        /*0d38*/ 	.word	0x00000003
        /*0d3c*/ 	.word	0x00029830
        /*0d40*/ 	.short	0x010a
        /*0d42*/ 	.byte	0x3f
	.zero		1


	//   ....[78]....
        /*0d44*/ 	.word	0x0001da90
        /*0d48*/ 	.word	0x00000003
        /*0d4c*/ 	.word	0x00029850
        /*0d50*/ 	.short	0x010a
        /*0d52*/ 	.byte	0x3f
	.zero		1


	//   ....[79]....
        /*0d54*/ 	.word	0x0001daf0
        /*0d58*/ 	.word	0x00000007
        /*0d5c*/ 	.word	0x00029850
        /*0d60*/ 	.short	0x010a
        /*0d62*/ 	.byte	0x3f
	.zero		1


	//   ....[80]....
        /*0d64*/ 	.word	0x0001dc40
        /*0d68*/ 	.word	0x00000002
        /*0d6c*/ 	.word	0x00029880
        /*0d70*/ 	.short	0x010a
        /*0d72*/ 	.byte	0x3f
	.zero		1


	//   ....[81]....
        /*0d74*/ 	.word	0x0001dc90
        /*0d78*/ 	.word	0x00000002
        /*0d7c*/ 	.word	0x00029840
        /*0d80*/ 	.short	0x010a
        /*0d82*/ 	.byte	0x3f
	.zero		1


	//   ....[82]....
        /*0d84*/ 	.word	0x0001e270
        /*0d88*/ 	.word	0x00000012
        /*0d8c*/ 	.word	0x00029820
        /*0d90*/ 	.short	0x010a
        /*0d92*/ 	.byte	0x3f
	.zero		1


	//   ....[83]....
        /*0d94*/ 	.word	0x0001e2c0
        /*0d98*/ 	.word	0x00000005
        /*0d9c*/ 	.word	0x00029880
        /*0da0*/ 	.short	0x010a
        /*0da2*/ 	.byte	0x3f
	.zero		1


	//   ....[84]....
        /*0da4*/ 	.word	0x0001e310
        /*0da8*/ 	.word	0x00000005
        /*0dac*/ 	.word	0x00029840
        /*0db0*/ 	.short	0x010a
        /*0db2*/ 	.byte	0x3f
	.zero		1


	//   ....[85]....
        /*0db4*/ 	.word	0x0001e360
        /*0db8*/ 	.word	0x00000014
        /*0dbc*/ 	.word	0x00029870
        /*0dc0*/ 	.short	0x010a
        /*0dc2*/ 	.byte	0x3f
	.zero		1


	//   ....[86]....
        /*0dc4*/ 	.word	0x0001e3b0
        /*0dc8*/ 	.word	0x00000014
        /*0dcc*/ 	.word	0x00029860
        /*0dd0*/ 	.short	0x010a
        /*0dd2*/ 	.byte	0x3f
	.zero		1


	//   ....[87]....
        /*0dd4*/ 	.word	0x0001e400
        /*0dd8*/ 	.word	0x00000011
        /*0ddc*/ 	.word	0x00029870
        /*0de0*/ 	.short	0x010a
        /*0de2*/ 	.byte	0x3f
	.zero		1


	//   ....[88]....
        /*0de4*/ 	.word	0x0001e450
        /*0de8*/ 	.word	0x00000011
        /*0dec*/ 	.word	0x00029860
        /*0df0*/ 	.short	0x010a
        /*0df2*/ 	.byte	0x3f
	.zero		1


	//   ....[89]....
        /*0df4*/ 	.word	0x0001e4a0
        /*0df8*/ 	.word	0x00000000
        /*0dfc*/ 	.word	0x00029820
        /*0e00*/ 	.short	0x010a
        /*0e02*/ 	.byte	0x3f
	.zero		1


	//   ....[90]....
        /*0e04*/ 	.word	0x0001e640
        /*0e08*/ 	.word	0x00000006
        /*0e0c*/ 	.word	0x00000000
        /*0e10*/ 	.short	0x010a
        /*0e12*/ 	.byte	0x3f
	.zero		1


	//   ....[91]....
        /*0e14*/ 	.word	0x0001e690
        /*0e18*/ 	.word	0x00000007
        /*0e1c*/ 	.word	0x00000000
        /*0e20*/ 	.short	0x010a
        /*0e22*/ 	.byte	0x3f
	.zero		1


	//   ....[92]....
        /*0e24*/ 	.word	0x0001e6e0
        /*0e28*/ 	.word	0x00000004
        /*0e2c*/ 	.word	0x00029860
        /*0e30*/ 	.short	0x010a
        /*0e32*/ 	.byte	0x3f
	.zero		1


	//   ....[93]....
        /*0e34*/ 	.word	0x0001e730
        /*0e38*/ 	.word	0x00000003
        /*0e3c*/ 	.word	0x00029860
        /*0e40*/ 	.short	0x010a
        /*0e42*/ 	.byte	0x3f
	.zero		1


	//   ....[94]....
        /*0e44*/ 	.word	0x0001e780
        /*0e48*/ 	.word	0x00000004
        /*0e4c*/ 	.word	0x00029880
        /*0e50*/ 	.short	0x010a
        /*0e52*/ 	.byte	0x3f
	.zero		1


	//----- nvinfo : EIATTR_NUM_MBARRIERS
	.align		4
.L_210:
        /*0e54*/ 	.byte	0x03, 0x38
        /*0e56*/ 	.short	0x0016


	//----- nvinfo : EIATTR_EXIT_INSTR_OFFSETS
	.align		4
        /*0e58*/ 	.byte	0x04, 0x1c
        /*0e5a*/ 	.short	(.L_212 - .L_211)


	//   ....[0]....
.L_211:
        /*0e5c*/ 	.word	0x00000a80


	//   ....[1]....
        /*0e60*/ 	.word	0x000171a0


	//   ....[2]....
        /*0e64*/ 	.word	0x0001d7e0


	//----- nvinfo : EIATTR_MAX_THREADS
	.align		4
.L_212:
        /*0e68*/ 	.byte	0x04, 0x05
        /*0e6a*/ 	.short	(.L_214 - .L_213)
.L_213:
        /*0e6c*/ 	.word	0x00000180
        /*0e70*/ 	.word	0x00000001
        /*0e74*/ 	.word	0x00000001


	//----- nvinfo : EIATTR_CRS_STACK_SIZE
	.align		4
.L_214:
        /*0e78*/ 	.byte	0x04, 0x1e
        /*0e7a*/ 	.short	(.L_216 - .L_215)
.L_215:
        /*0e7c*/ 	.word	0x00000000


	//----- nvinfo : EIATTR_CBANK_PARAM_SIZE
	.align		4
.L_216:
        /*0e80*/ 	.byte	0x03, 0x19
        /*0e82*/ 	.short	0x0af0


	//----- nvinfo : EIATTR_PARAM_CBANK
	.align		4
        /*0e84*/ 	.byte	0x04, 0x0a
        /*0e86*/ 	.short	(.L_218 - .L_217)
	.align		4
.L_217:
        /*0e88*/ 	.word	index@(.nv.constant0._ZN7cutlass13device_kernelIN5flash11enable_sm90INS1_16FlashAttnFwdSm90INS1_25CollectiveMainloopFwdSm90ILi2EN4cute5tupleIJNS5_1CILi1EEES8_S8_EEENS6_IJNS7_ILi128EEENS7_ILi160EEENS7_ILi192EEEEEELi128ENS_12float_e4m3_tEfNS_4arch4Sm90ELb0ELb1ELb0ELb1ELb0ELb0ELb0ELb1ELb1ELb1ELb1ELb0EEENS1_21CollectiveEpilogueFwdINS6_IJSA_SA_SB_EEES9_NS_10bfloat16_tESG_Li256ELb1ELb1ELb1ELb1EEENS1_36VarlenDynamicPersistentTileSchedulerILi128ELi160ELi256ELi128ELb1ELb1ELb1ELb1ELb0ELb1EEEEEEEEEvNT_6ParamsE)
        /*0e8c*/ 	.short	0x0210
        /*0e8e*/ 	.short	0x0af0


	//----- nvinfo : EIATTR_SW_WAR
	.align		4
.L_218:
        /*0e90*/ 	.byte	0x04, 0x36
        /*0e92*/ 	.short	(.L_220 - .L_219)
.L_219:
        /*0e94*/ 	.word	0x00000008
.L_220:


//--------------------- .nv.info._ZN7cutlass13device_kernelIN5flash11enable_sm90INS1_16FlashAttnFwdSm90INS1_25CollectiveMainloopFwdSm90ILi2EN4cute5tupleIJNS5_1CILi1EEES8_S8_EEENS6_IJNS7_ILi128EEENS7_ILi160EEENS7_ILi192EEEEEELi128ENS_12float_e4m3_tEfNS_4arch4Sm90ELb0ELb1ELb0ELb1ELb0ELb1ELb0ELb1ELb1ELb1ELb1ELb0EEENS1_21CollectiveEpilogueFwdINS6_IJSA_SA_SB_EEES9_NS_10bfloat16_tESG_Li256ELb1ELb1ELb1ELb1EEENS1_36VarlenDynamicPersistentTileSchedulerILi128ELi160ELi256ELi128ELb1ELb1ELb1ELb1ELb0ELb1EEEEEEEEEvNT_6ParamsE --------------------------
	.section	.nv.info._ZN7cutlass13device_kernelIN5flash11enable_sm90INS1_16FlashAttnFwdSm90INS1_25CollectiveMainloopFwdSm90ILi2EN4cute5tupleIJNS5_1CILi1EEES8_S8_EEENS6_IJNS7_ILi128EEENS7_ILi160EEENS7_ILi192EEEEEELi128ENS_12float_e4m3_tEfNS_4arch4Sm90ELb0ELb1ELb0ELb1ELb0ELb1ELb0ELb1ELb1ELb1ELb1ELb0EEENS1_21CollectiveEpilogueFwdINS6_IJSA_SA_SB_EEES9_NS_10bfloat16_tESG_Li256ELb1ELb1ELb1ELb1EEENS1_36VarlenDynamicPersistentTileSchedulerILi128ELi160ELi256ELi128ELb1ELb1ELb1ELb1ELb0ELb1EEEEEEEEEvNT_6ParamsE,"",@"SHT_CUDA_INFO"
	.sectionflags	@""
	.align	4


	//----- nvinfo : EIATTR_CUDA_API_VERSION
	.align		4
        /*0000*/ 	.byte	0x04, 0x37
        /*0002*/ 	.short	(.L_222 - .L_221)
.L_221:
        /*0004*/ 	.word	0x00000082


	//----- nvinfo : EIATTR_KPARAM_INFO
	.align		4
.L_222:
        /*0008*/ 	.byte	0x04, 0x17
        /*000a*/ 	.short	(.L_224 - .L_223)
.L_223:
        /*000c*/ 	.word	0x00000000
        /*0010*/ 	.short	0x0000
        /*0012*/ 	.short	0x0070
        /*0014*/ 	.byte	0x00, 0xf0, 0x01, 0x2a


	//----- nvinfo : EIATTR_SPARSE_MMA_MASK
	.align		4
.L_224:
        /*0018*/ 	.byte	0x03, 0x50
        /*001a*/ 	.short	0x0000


	//----- nvinfo : EIATTR_MAXREG_COUNT
	.align		4
        /*001c*/ 	.byte	0x03, 0x1b
        /*001e*/ 	.short	0x00a8


	//----- nvinfo : EIATTR_NUM_BARRIERS
	.align		4
        /*0020*/ 	.byte	0x02, 0x4c
        /*0022*/ 	.byte	0x10
	.zero		1


	//----- nvinfo : EIATTR_EXTERNS
	.align		4
        /*0024*/ 	.byte	0x04, 0x0f
        /*0026*/ 	.short	(.L_226 - .L_225)


	//   ....[0]....
	.align		4
.L_225:
        /*0028*/ 	.word	index@(__assertfail)


	//----- nvinfo : EIATTR_ANNOTATIONS
	.align		4
.L_226:
        /*002c*/ 	.byte	0x04, 0x55
        /*002e*/ 	.short	(.L_228 - .L_227)


	//   ....[0]....
.L_227:
        /* <DEDUP_REMOVED lines=74> */


	//----- nvinfo : EIATTR_MERCURY_ISA_VERSION
	.align		4
.L_228:
        /*04c0*/ 	.byte	0x03, 0x5f
        /*04c2*/ 	.short	0x0101


	//----- nvinfo : EIATTR_UNUSED_LOAD_BYTE_OFFSET
	.align		4
        /*04c4*/ 	.byte	0x04, 0x44
        /*04c6*/ 	.short	(.L_230 - .L_229)


	//   ....[0]....
.L_229:
        /*04c8*/ 	.word	0x00000af0
        /*04cc*/ 	.word	0x0000fff0


	//   ....[1]....
        /*04d0*/ 	.word	0x0002a650
        /*04d4*/ 	.word	0x0000fff0


	//----- nvinfo : EIATTR_INT_WARP_WIDE_INSTR_OFFSETS
	.align		4
.L_230:
        /*04d8*/ 	.byte	0x04, 0x31
        /*04da*/ 	.short	(.L_232 - .L_231)


	//   ....[0]....
.L_231:
        /*04dc*/ 	.word	0x00000190


	//   ....[1]....
        /*04e0*/ 	.word	0x000001d0


	//   ....[2]....
        /*04e4*/ 	.word	0x00000240


	//   ....[3]....
        /*04e8*/ 	.word	0x00031d70


	//   ....[4]....
        /*04ec*/ 	.word	0x00031dd0


	//   ....[5]....
        /*04f0*/ 	.word	0x00034710


	//   ....[6]....
        /*04f4*/ 	.word	0x00034770


	//----- nvinfo : EIATTR_COOP_GROUP_MASK_REGIDS
	.align		4
.L_232:
        /*04f8*/ 	.byte	0x04, 0x29
        /*04fa*/ 	.short	(.L_234 - .L_233)


	//   ....[0]....
.L_233:
        /*04fc*/ 	.word	0xffffffff


	//   ....[1]....
        /*0500*/ 	.word	0xffffffff


	//   ....[2]....
        /*0504*/ 	.word	0xffffffff


	//   ....[3]....
        /*0508*/ 	.word	0xffffffff


	//   ....[4]....
        /*050c*/ 	.word	0xffffffff


	//   ....[5]....
        /*0510*/ 	.word	0xffffffff


	//   ....[6]....
        /*0514*/ 	.word	0xffffffff


	//   ....[7]....
        /*0518*/ 	.word	0xffffffff


	//   ....[8]....
        /*051c*/ 	.word	0xffffffff


	//   ....[9]....
        /*0520*/ 	.word	0xffffffff


	//   ....[10]....
        /*0524*/ 	.word	0xffffffff


	//   ....[11]....
        /*0528*/ 	.word	0xffffffff


	//   ....[12]....
        /*052c*/ 	.word	0xffffffff


	//   ....[13]....
        /*0530*/ 	.word	0xffffffff


	//   ....[14]....
        /*0534*/ 	.word	0xffffffff


	//   ....[15]....
        /*0538*/ 	.word	0xffffffff


	//   ....[16]....
        /*053c*/ 	.word	0xffffffff


	//   ....[17]....
        /*0540*/ 	.word	0xffffffff


	//   ....[18]....
        /*0544*/ 	.word	0xffffffff


	//   ....[19]....
        /*0548*/ 	.word	0xffffffff


	//   ....[20]....
        /*054c*/ 	.word	0xffffffff


	//   ....[21]....
        /*0550*/ 	.word	0xffffffff


	//   ....[22]....
        /*0554*/ 	.word	0xffffffff


	//   ....[23]....
        /*0558*/ 	.word	0xffffffff


	//   ....[24]....
        /*055c*/ 	.word	0xffffffff


	//   ....[25]....
        /*0560*/ 	.word	0xffffffff


	//   ....[26]....
        /*0564*/ 	.word	0xffffffff


	//   ....[27]....
        /*0568*/ 	.word	0xffffffff


	//   ....[28]....
        /*056c*/ 	.word	0xffffffff


	//   ....[29]....
        /*0570*/ 	.word	0xffffffff


	//   ....[30]....
        /*0574*/ 	.word	0xffffffff


	//   ....[31]....
        /*0578*/ 	.word	0xffffffff


	//   ....[32]....
        /*057c*/ 	.word	0xffffffff


	//   ....[33]....
        /*0580*/ 	.word	0xffffffff


	//   ....[34]....
        /*0584*/ 	.word	0xffffffff


	//   ....[35]....
        /*0588*/ 	.word	0xffffffff


	//   ....[36]....
        /*058c*/ 	.word	0xffffffff


	//   ....[37]....
        /*0590*/ 	.word	0xffffffff


	//   ....[38]....
        /*0594*/ 	.word	0xffffffff


	//   ....[39]....
        /*0598*/ 	.word	0xffffffff


	//   ....[40]....
        /*059c*/ 	.word	0xffffffff


	//   ....[41]....
        /*05a0*/ 	.word	0xffffffff


	//   ....[42]....
        /*05a4*/ 	.word	0xffffffff


	//   ....[43]....
        /*05a8*/ 	.word	0xffffffff


	//   ....[44]....
        /*05ac*/ 	.word	0xffffffff


	//   ....[45]....
        /*05b0*/ 	.word	0xffffffff


	//   ....[46]....
        /*05b4*/ 	.word	0xffffffff


	//   ....[47]....
        /*05b8*/ 	.word	0xffffffff


	//   ....[48]....
        /*05bc*/ 	.word	0xffffffff


	//   ....[49]....
        /*05c0*/ 	.word	0xffffffff


	//   ....[50]....
        /*05c4*/ 	.word	0xffffffff


	//   ....[51]....
        /*05c8*/ 	.word	0xffffffff


	//   ....[52]....
        /*05cc*/ 	.word	0xffffffff


	//   ....[53]....
        /*05d0*/ 	.word	0xffffffff


	//   ....[54]....
        /*05d4*/ 	.word	0xffffffff


	//   ....[55]....
        /*05d8*/ 	.word	0xffffffff


	//   ....[56]....
        /*05dc*/ 	.word	0xffffffff


	//   ....[57]....
        /*05e0*/ 	.word	0xffffffff


	//   ....[58]....
        /*05e4*/ 	.word	0xffffffff


	//   ....[59]....
        /*05e8*/ 	.word	0xffffffff


	//   ....[60]....
        /*05ec*/ 	.word	0xffffffff


	//   ....[61]....
        /*05f0*/ 	.word	0xffffffff


	//   ....[62]....
        /*05f4*/ 	.word	0xffffffff


	//   ....[63]....
        /*05f8*/ 	.word	0xffffffff


	//   ....[64]....
        /*05fc*/ 	.word	0xffffffff


	//   ....[65]....
        /*0600*/ 	.word	0xffffffff


	//   ....[66]....
        /*0604*/ 	.word	0xffffffff


	//   ....[67]....
        /*0608*/ 	.word	0xffffffff


	//   ....[68]....
        /*060c*/ 	.word	0xffffffff


	//   ....[69]....
        /*0610*/ 	.word	0xffffffff


	//   ....[70]....
        /*0614*/ 	.word	0xffffffff


	//   ....[71]....
        /*0618*/ 	.word	0xffffffff


	//   ....[72]....
        /*061c*/ 	.word	0xffffffff


	//   ....[73]....
        /*0620*/ 	.word	0xffffffff


	//   ....[74]....
        /*0624*/ 	.word	0xffffffff


	//   ....[75]....
        /*0628*/ 	.word	0xffffffff


	//   ....[76]....
        /*062c*/ 	.word	0xffffffff


	//   ....[77]....
        /*0630*/ 	.word	0xffffffff


	//   ....[78]....
        /*0634*/ 	.word	0xffffffff


	//   ....[79]....
        /*0638*/ 	.word	0xffffffff


	//   ....[80]....
        /*063c*/ 	.word	0xffffffff


	//   ....[81]....
        /*0640*/ 	.word	0xffffffff


	//   ....[82]....
        /*0644*/ 	.word	0xffffffff


	//   ....[83]....
        /*0648*/ 	.word	0xffffffff


	//   ....[84]....
        /*064c*/ 	.word	0xffffffff


	//   ....[85]....
        /*0650*/ 	.word	0xffffffff


	//   ....[86]....
        /*0654*/ 	.word	0xffffffff


	//   ....[87]....
        /*0658*/ 	.word	0xffffffff


	//   ....[88]....
        /*065c*/ 	.word	0xffffffff


	//   ....[89]....
        /*0660*/ 	.word	0xffffffff


	//   ....[90]....
        /*0664*/ 	.word	0xffffffff


	//   ....[91]....
        /*0668*/ 	.word	0xffffffff


	//   ....[92]....
        /*066c*/ 	.word	0xffffffff


	//   ....[93]....
        /*0670*/ 	.word	0xffffffff


	//   ....[94]....
        /*0674*/ 	.word	0xffffffff


	//   ....[95]....
        /*0678*/ 	.word	0xffffffff


	//   ....[96]....
        /*067c*/ 	.word	0xffffffff


	//   ....[97]....
        /*0680*/ 	.word	0xffffffff


	//   ....[98]....
        /*0684*/ 	.word	0xffffffff


	//   ....[99]....
        /*0688*/ 	.word	0xffffffff


	//   ....[100]....
        /*068c*/ 	.word	0xffffffff


	//   ....[101]....
        /*0690*/ 	.word	0xffffffff


	//   ....[102]....
        /*0694*/ 	.word	0xffffffff


	//   ....[103]....
        /*0698*/ 	.word	0xffffffff


	//   ....[104]....
        /*069c*/ 	.word	0xffffffff


	//   ....[105]....
        /*06a0*/ 	.word	0xffffffff


	//   ....[106]....
        /*06a4*/ 	.word	0xffffffff


	//   ....[107]....
        /*06a8*/ 	.word	0xffffffff


	//   ....[108]....
        /*06ac*/ 	.word	0xffffffff


	//   ....[109]....
        /*06b0*/ 	.word	0xffffffff


	//   ....[110]....
        /*06b4*/ 	.word	0xffffffff


	//   ....[111]....
        /*06b8*/ 	.word	0xffffffff


	//   ....[112]....
        /*06bc*/ 	.word	0xffffffff


	//   ....[113]....
        /*06c0*/ 	.word	0xffffffff


	//   ....[114]....
        /*06c4*/ 	.word	0xffffffff


	//   ....[115]....
        /*06c8*/ 	.word	0xffffffff


	//   ....[116]....
        /*06cc*/ 	.word	0xffffffff


	//   ....[117]....
        /*06d0*/ 	.word	0xffffffff


	//   ....[118]....
        /*06d4*/ 	.word	0xffffffff


	//   ....[119]....
        /*06d8*/ 	.word	0xffffffff


	//   ....[120]....
        /*06dc*/ 	.word	0xffffffff


	//   ....[121]....
        /*06e0*/ 	.word	0xffffffff


	//   ....[122]....
        /*06e4*/ 	.word	0xffffffff


	//   ....[123]....
        /*06e8*/ 	.word	0xffffffff


	//   ....[124]....
        /*06ec*/ 	.word	0xffffffff


	//   ....[125]....
        /*06f0*/ 	.word	0xffffffff


	//   ....[126]....
        /*06f4*/ 	.word	0xffffffff


	//   ....[127]....
        /*06f8*/ 	.word	0xffffffff


	//   ....[128]....
        /*06fc*/ 	.word	0xffffffff


	//   ....[129]....
        /*0700*/ 	.word	0xffffffff


	//   ....[130]....
        /*0704*/ 	.word	0xffffffff


	//   ....[131]....
        /*0708*/ 	.word	0xffffffff


	//   ....[132]....
        /*070c*/ 	.word	0xffffffff


	//   ....[133]....
        /*0710*/ 	.word	0xffffffff


	//   ....[134]....
        /*0714*/ 	.word	0xffffffff


	//   ....[135]....
        /*0718*/ 	.word	0xffffffff


	//   ....[136]....
        /*071c*/ 	.word	0xffffffff


	//   ....[137]....
        /*0720*/ 	.word	0xffffffff


	//   ....[138]....
        /*0724*/ 	.word	0xffffffff


	//   ....[139]....
        /*0728*/ 	.word	0xffffffff


	//   ....[140]....
        /*072c*/ 	.word	0xffffffff


	//   ....[141]....
        /*0730*/ 	.word	0xffffffff


	//   ....[142]....
        /*0734*/ 	.word	0xffffffff


	//   ....[143]....
        /*0738*/ 	.word	0xffffffff


	//   ....[144]....
        /*073c*/ 	.word	0xffffffff


	//   ....[145]....
        /*0740*/ 	.word	0xffffffff


	//   ....[146]....
        /*0744*/ 	.word	0xffffffff


	//   ....[147]....
        /*0748*/ 	.word	0xffffffff


	//   ....[148]....
        /*074c*/ 	.word	0xffffffff


	//   ....[149]....
        /*0750*/ 	.word	0xffffffff


	//   ....[150]....
        /*0754*/ 	.word	0xffffffff


	//   ....[151]....
        /*0758*/ 	.word	0xffffffff


	//   ....[152]....
        /*075c*/ 	.word	0xffffffff


	//   ....[153]....
        /*0760*/ 	.word	0xffffffff


	//   ....[154]....
        /*0764*/ 	.word	0xffffffff


	//   ....[155]....
        /*0768*/ 	.word	0xffffffff


	//   ....[156]....
        /*076c*/ 	.word	0xffffffff


	//   ....[157]....
        /*0770*/ 	.word	0xffffffff


	//   ....[158]....
        /*0774*/ 	.word	0xffffffff


	//   ....[159]....
        /*0778*/ 	.word	0xffffffff


	//   ....[160]....
        /*077c*/ 	.word	0xffffffff


	//   ....[161]....
        /*0780*/ 	.word	0xffffffff


	//   ....[162]....
        /*0784*/ 	.word	0xffffffff


	//   ....[163]....
        /*0788*/ 	.word	0xffffffff


	//   ....[164]....
        /*078c*/ 	.word	0xffffffff


	//   ....[165]....
        /*0790*/ 	.word	0xffffffff


	//   ....[166]....
        /*0794*/ 	.word	0xffffffff


	//   ....[167]....
        /*0798*/ 	.word	0xffffffff


	//   ....[168]....
        /*079c*/ 	.word	0xffffffff


	//   ....[169]....
        /*07a0*/ 	.word	0xffffffff


	//   ....[170]....
        /*07a4*/ 	.word	0xffffffff


	//   ....[171]....
        /*07a8*/ 	.word	0xffffffff


	//   ....[172]....
        /*07ac*/ 	.word	0xffffffff


	//   ....[173]....
        /*07b0*/ 	.word	0xffffffff


	//   ....[174]....
        /*07b4*/ 	.word	0xffffffff


	//   ....[175]....
        /*07b8*/ 	.word	0xffffffff


	//   ....[176]....
        /*07bc*/ 	.word	0x0500000f


	//   ....[177]....
        /*07c0*/ 	.word	0x0500000f


	//   ....[178]....
        /*07c4*/ 	.word	0x0500000f


	//   ....[179]....
        /*07c8*/ 	.word	0x0500000f


	//   ....[180]....
        /*07cc*/ 	.word	0x0500000f


	//   ....[181]....
        /*07d0*/ 	.word	0x0500000f


	//   ....[182]....
        /*07d4*/ 	.word	0x0500000f


	//   ....[183]....
        /*07d8*/ 	.word	0x0500000f


	//   ....[184]....
        /*07dc*/ 	.word	0x0500000f


	//   ....[185]....
        /*07e0*/ 	.word	0x0500000f


	//   ....[186]....
        /*07e4*/ 	.word	0x0500000f


	//   ....[187]....
        /*07e8*/ 	.word	0x0500000f


	//   ....[188]....
        /*07ec*/ 	.word	0x0500000f


	//   ....[189]....
        /*07f0*/ 	.word	0x0500000f


	//   ....[190]....
        /*07f4*/ 	.word	0x0500000f


	//   ....[191]....
        /*07f8*/ 	.word	0x0500000f


	//   ....[192]....
        /*07fc*/ 	.word	0x0500000f


	//   ....[193]....
        /*0800*/ 	.word	0x0500000f


	//   ....[194]....
        /*0804*/ 	.word	0x0500000f


	//   ....[195]....
        /*0808*/ 	.word	0x0500000f


	//   ....[196]....
        /*080c*/ 	.word	0x0500000f


	//   ....[197]....
        /*0810*/ 	.word	0x0500000f


	//   ....[198]....
        /*0814*/ 	.word	0x0500000f


	//   ....[199]....
        /*0818*/ 	.word	0x0500000f


	//   ....[200]....
        /*081c*/ 	.word	0x0500000f


	//   ....[201]....
        /*0820*/ 	.word	0x0500000f


	//   ....[202]....
        /*0824*/ 	.word	0x0500000f


	//   ....[203]....
        /*0828*/ 	.word	0x0500000f


	//   ....[204]....
        /*082c*/ 	.word	0x0500000f


	//   ....[205]....
        /*0830*/ 	.word	0x0500000f


	//   ....[206]....
        /*0834*/ 	.word	0x0500000f


	//   ....[207]....
        /*0838*/ 	.word	0x0500000f


	//   ....[208]....
        /*083c*/ 	.word	0x0500000f


	//   ....[209]....
        /*0840*/ 	.word	0x0500000f


	//   ....[210]....
        /*0844*/ 	.word	0x0500000f


	//   ....[211]....
        /*0848*/ 	.word	0x0500000f


	//   ....[212]....
        /*084c*/ 	.word	0x0500000f


	//   ....[213]....
        /*0850*/ 	.word	0x0500000f


	//   ....[214]....
        /*0854*/ 	.word	0x0500000f


	//   ....[215]....
        /*0858*/ 	.word	0x0500000f


	//   ....[216]....
        /*085c*/ 	.word	0x0500000f


	//   ....[217]....
        /*0860*/ 	.word	0x0500000f


	//   ....[218]....
        /*0864*/ 	.word	0x0500000f


	//   ....[219]....
        /*0868*/ 	.word	0x0500000f


	//   ....[220]....
        /*086c*/ 	.word	0x0500000f


	//   ....[221]....
        /*0870*/ 	.word	0x0500000f


	//   ....[222]....
        /*0874*/ 	.word	0x0500000f


	//   ....[223]....
        /*0878*/ 	.word	0x0500000f


	//   ....[224]....
        /*087c*/ 	.word	0x0500000f


	//   ....[225]....
        /*0880*/ 	.word	0x0500000f


	//   ....[226]....
        /*0884*/ 	.word	0x0500000f


	//   ....[227]....
        /*0888*/ 	.word	0x0500000f


	//   ....[228]....
        /*088c*/ 	.word	0x0500000f


	//   ....[229]....
        /*0890*/ 	.word	0x0500000f


	//   ....[230]....
        /*0894*/ 	.word	0x0500000f


	//   ....[231]....
        /*0898*/ 	.word	0x0500000f


	//   ....[232]....
        /*089c*/ 	.word	0x0500000f


	//   ....[233]....
        /*08a0*/ 	.word	0x0500000f


	//   ....[234]....
        /*08a4*/ 	.word	0x0500000f


	//   ....[235]....
        /*08a8*/ 	.word	0x0500000f


	//   ....[236]....
        /*08ac*/ 	.word	0x0500000f


	//   ....[237]....
        /*08b0*/ 	.word	0x0500000f


	//   ....[238]....
        /*08b4*/ 	.word	0x0500000f


	//   ....[239]....
        /*08b8*/ 	.word	0x0500000f


	//   ....[240]....
        /*08bc*/ 	.word	0x0500000f


	//   ....[241]....
        /*08c0*/ 	.word	0x0500000f


	//   ....[242]....
        /*08c4*/ 	.word	0x0500000f


	//   ....[243]....
        /*08c8*/ 	.word	0x0500000f


	//   ....[244]....
        /*08cc*/ 	.word	0x0500000f


	//   ....[245]....
        /*08d0*/ 	.word	0x0500000f


	//   ....[246]....
        /*08d4*/ 	.word	0x0500000f


	//   ....[247]....
        /*08d8*/ 	.word	0x0500000f


	//   ....[248]....
        /*08dc*/ 	.word	0x0500000f


	//   ....[249]....
        /*08e0*/ 	.word	0x0500000f


	//   ....[250]....
        /*08e4*/ 	.word	0x0500000f


	//   ....[251]....
        /*08e8*/ 	.word	0x0500000f


	//   ....[252]....
        /*08ec*/ 	.word	0x0500000f


	//   ....[253]....
        /*08f0*/ 	.word	0x0500000f


	//   ....[254]....
        /*08f4*/ 	.word	0x0500000f


	//   ....[255]....
        /*08f8*/ 	.word	0x0500000f


	//   ....[0]....
        /*08fc*/ 	.word	0x0500000f


	//   ....[1]....
        /*0900*/ 	.word	0x0500000f


	//   ....[2]....
        /*0904*/ 	.word	0x0500000f


	//   ....[3]....
        /*0908*/ 	.word	0x0500000f


	//   ....[4]....
        /*090c*/ 	.word	0x0500000f


	//   ....[5]....
        /*0910*/ 	.word	0x0500000f


	//   ....[6]....
        /*0914*/ 	.word	0x0500000f


	//   ....[7]....
        /*0918*/ 	.word	0x0500000f


	//   ....[8]....
        /*091c*/ 	.word	0x0500000f


	//   ....[9]....
        /*0920*/ 	.word	0x0500000f


	//   ....[10]....
        /*0924*/ 	.word	0x0500000f


	//   ....[11]....
        /*0928*/ 	.word	0x0500000f


	//   ....[12]....
        /*092c*/ 	.word	0x0500000f


	//   ....[13]....
        /*0930*/ 	.word	0x0500000f


	//   ....[14]....
        /*0934*/ 	.word	0x0500000f


	//   ....[15]....
        /*0938*/ 	.word	0x0500000f


	//   ....[16]....
        /*093c*/ 	.word	0x0500000f


	//   ....[17]....
        /*0940*/ 	.word	0x0500000f


	//   ....[18]....
        /*0944*/ 	.word	0x0500000f


	//   ....[19]....
        /*0948*/ 	.word	0x0500000f


	//   ....[20]....
        /*094c*/ 	.word	0x0500000f


	//   ....[21]....
        /*0950*/ 	.word	0x0500000f


	//   ....[22]....
        /*0954*/ 	.word	0x0500000f


	//   ....[23]....
        /*0958*/ 	.word	0x0500000f


	//   ....[24]....
        /*095c*/ 	.word	0x0500000f


	//   ....[25]....
        /*0960*/ 	.word	0x0500000f


	//   ....[26]....
        /*0964*/ 	.word	0x0500000f


	//   ....[27]....
        /*0968*/ 	.word	0x0500000f


	//   ....[28]....
        /*096c*/ 	.word	0x0500000f


	//   ....[29]....
        /*0970*/ 	.word	0x0500000f


	//   ....[30]....
        /*0974*/ 	.word	0x0500000f


	//   ....[31]....
        /*0978*/ 	.word	0x0500000f


	//   ....[32]....
        /*097c*/ 	.word	0x0500000f


	//   ....[33]....
        /*0980*/ 	.word	0x0500000f


	//   ....[34]....
        /*0984*/ 	.word	0x0500000f


	//   ....[35]....
        /*0988*/ 	.word	0x0500000f


	//   ....[36]....
        /*098c*/ 	.word	0x0500000f


	//   ....[37]....
        /*0990*/ 	.word	0x0500000f


	//   ....[38]....
        /*0994*/ 	.word	0x0500000f


	//   ....[39]....
        /*0998*/ 	.word	0x0500000f


	//   ....[40]....
        /*099c*/ 	.word	0x0500000f


	//   ....[41]....
        /*09a0*/ 	.word	0x0500000f


	//----- nvinfo : EIATTR_COOP_GROUP_INSTR_OFFSETS
	.align		4
.L_234:
        /*09a4*/ 	.byte	0x04, 0x28
        /*09a6*/ 	.short	(.L_236 - .L_235)


	//   ....[0]....
.L_235:
        /*09a8*/ 	.word	0x00000070


	//   ....[1]....
        /*09ac*/ 	.word	0x000001a0


	//   ....[2]....
        /*09b0*/ 	.word	0x000001f0


	//   ....[3]....
        /*09b4*/ 	.word	0x00000420


	//   ....[4]....
        /*09b8*/ 	.word	0x00000580


	//   ....[5]....
        /*09bc*/ 	.word	0x000006a0


	//   ....[6]....
        /*09c0*/ 	.word	0x00000800


	//   ....[7]....
        /*09c4*/ 	.word	0x00010ca0


	//   ....[8]....
        /*09c8*/ 	.word	0x00011360


	//   ....[9]....
        /*09cc*/ 	.word	0x00011370


	//   ....[10]....
        /*09d0*/ 	.word	0x00011380


	//   ....[11]....
        /*09d4*/ 	.word	0x00011390


	//   ....[12]....
        /*09d8*/ 	.word	0x00014990


	//   ....[13]....
        /*09dc*/ 	.word	0x000149a0


	//   ....[14]....
        /*09e0*/ 	.word	0x000149b0


	//   ....[15]....
        /*09e4*/ 	.word	0x000149c0


	//   ....[16]....
        /*09e8*/ 	.word	0x00019000


	//   ....[17]....
        /*09ec*/ 	.word	0x00019330


	//   ....[18]....
        /*09f0*/ 	.word	0x0001a800


	//   ....[19]....
        /*09f4*/ 	.word	0x0001a910


	//   ....[20]....
        /*09f8*/ 	.word	0x0001b390


	//   ....[21]....
        /*09fc*/ 	.word	0x0001b420


	//   ....[22]....
        /*0a00*/ 	.word	0x0001de00


	//   ....[23]....
        /*0a04*/ 	.word	0x0001ee50


	//   ....[24]....
        /*0a08*/ 	.word	0x0001fc50


	//   ....[25]....
        /*0a0c*/ 	.word	0x0001fc70


	//   ....[26]....
        /*0a10*/ 	.word	0x000202f0


	//   ....[27]....
        /*0a14*/ 	.word	0x00020340


	//   ....[28]....
        /*0a18*/ 	.word	0x00023300


	//   ....[29]....
        /*0a1c*/ 	.word	0x00023330


	//   ....[30]....
        /*0a20*/ 	.word	0x00023390


	//   ....[31]....
        /*0a24*/ 	.word	0x000233a0


	//   ....[32]....
        /*0a28*/ 	.word	0x00026260


	//   ....[33]....
        /*0a2c*/ 	.word	0x00027260


	//   ....[34]....
        /*0a30*/ 	.word	0x00027a60


	//   ....[35]....
        /*0a34*/ 	.word	0x00027b70


	//   ....[36]....
        /*0a38*/ 	.word	0x000286c0


	//   ....[37]....
        /*0a3c*/ 	.word	0x00028720


	//   ....[38]....
        /*0a40*/ 	.word	0x00029e70


	//   ....[39]....
        /*0a44*/ 	.word	0x00029e80


	//   ....[40]....
        /*0a48*/ 	.word	0x00029f00


	//   ....[41]....
        /*0a4c*/ 	.word	0x00029f10


	//   ....[42]....
        /*0a50*/ 	.word	0x0002aab0


	//   ....[43]....
        /*0a54*/ 	.word	0x0002aae0


	//   ....[44]....
        /*0a58*/ 	.word	0x0002ab30


	//   ....[45]....
        /*0a5c*/ 	.word	0x0002ab60


	//   ....[46]....
        /*0a60*/ 	.word	0x0002abe0


	//   ....[47]....
        /*0a64*/ 	.word	0x0002ac10


	//   ....[48]....
        /*0a68*/ 	.word	0x0002ac40


	//   ....[49]....
        /*0a6c*/ 	.word	0x0002ac70


	//   ....[50]....
        /*0a70*/ 	.word	0x0002aca0


	//   ....[51]....
        /*0a74*/ 	.word	0x0002acd0


	//   ....[52]....
        /*0a78*/ 	.word	0x0002ad00


	//   ....[53]....
        /*0a7c*/ 	.word	0x0002ad30


	//   ....[54]....
        /*0a80*/ 	.word	0x0002ad60


	//   ....[55]....
        /*0a84*/ 	.word	0x0002ad90


	//   ....[56]....
        /*0a88*/ 	.word	0x0002adc0


	//   ....[57]....
        /*0a8c*/ 	.word	0x0002adf0


	//   ....[58]....
        /*0a90*/ 	.word	0x0002ae20


	//   ....[59]....
        /*0a94*/ 	.word	0x0002ae50


	//   ....[60]....
        /*0a98*/ 	.word	0x0002ae80


	//   ....[61]....
        /*0a9c*/ 	.word	0x0002aeb0


	//   ....[62]....
        /*0aa0*/ 	.word	0x0002aee0


	//   ....[63]....
        /*0aa4*/ 	.word	0x0002af10


	//   ....[64]....
        /*0aa8*/ 	.word	0x0002af40


	//   ....[65]....
        /*0aac*/ 	.word	0x0002af70


	//   ....[66]....
        /*0ab0*/ 	.word	0x0002afa0


	//   ....[67]....
        /*0ab4*/ 	.word	0x0002afd0


	//   ....[68]....
        /*0ab8*/ 	.word	0x0002b000


	//   ....[69]....
        /*0abc*/ 	.word	0x0002b030


	//   ....[70]....
        /*0ac0*/ 	.word	0x0002b060


	//   ....[71]....
        /*0ac4*/ 	.word	0x0002b090


	//   ....[72]....
        /*0ac8*/ 	.word	0x0002b0c0


	//   ....[73]....
        /*0acc*/ 	.word	0x0002b0f0


	//   ....[74]....
        /*0ad0*/ 	.word	0x0002b110


	//   ....[75]....
        /*0ad4*/ 	.word	0x0002b140


	//   ....[76]....
        /*0ad8*/ 	.word	0x0002b150


	//   ....[77]....
        /*0adc*/ 	.word	0x0002b170


	//   ....[78]....
        /*0ae0*/ 	.word	0x0002b180


	//   ....[79]....
        /*0ae4*/ 	.word	0x0002b190


	//   ....[80]....
        /*0ae8*/ 	.word	0x0002b1b0


	//   ....[81]....
        /*0aec*/ 	.word	0x0002b1c0


	//   ....[82]....
        /*0af0*/ 	.word	0x0002b1d0


	//   ....[83]....
        /*0af4*/ 	.word	0x0002b1e0


	//   ....[84]....
        /*0af8*/ 	.word	0x0002b1f0


	//   ....[85]....
        /*0afc*/ 	.word	0x0002b200


	//   ....[86]....
        /*0b00*/ 	.word	0x0002b230


	//   ....[87]....
        /*0b04*/ 	.word	0x0002b250


	//   ....[88]....
        /*0b08*/ 	.word	0x0002b280


	//   ....[89]....
        /*0b0c*/ 	.word	0x0002b2b0


	//   ....[90]....
        /*0b10*/ 	.word	0x0002b2e0


	//   ....[91]....
        /*0b14*/ 	.word	0x0002b310


	//   ....[92]....
        /*0b18*/ 	.word	0x0002b340


	//   ....[93]....
        /*0b1c*/ 	.word	0x0002b370


	//   ....[94]....
        /*0b20*/ 	.word	0x0002b3a0


	//   ....[95]....
        /*0b24*/ 	.word	0x0002b3d0


	//   ....[96]....
        /*0b28*/ 	.word	0x0002b400


	//   ....[97]....
        /*0b2c*/ 	.word	0x0002b420


	//   ....[98]....
        /*0b30*/ 	.word	0x0002b430


	//   ....[99]....
        /*0b34*/ 	.word	0x0002b440


	//   ....[100]....
        /*0b38*/ 	.word	0x0002b450


	//   ....[101]....
        /*0b3c*/ 	.word	0x0002b480


	//   ....[102]....
        /*0b40*/ 	.word	0x0002b4b0


	//   ....[103]....
        /*0b44*/ 	.word	0x0002b4e0


	//   ....[104]....
        /*0b48*/ 	.word	0x0002b510


	//   ....[105]....
        /*0b4c*/ 	.word	0x0002b550


	//   ....[106]....
        /*0b50*/ 	.word	0x0002bd90


	//   ....[107]....
        /*0b54*/ 	.word	0x0002bdb0


	//   ....[108]....
        /*0b58*/ 	.word	0x0002bdc0


	//   ....[109]....
        /*0b5c*/ 	.word	0x0002bdd0


	//   ....[110]....
        /*0b60*/ 	.word	0x0002c460


	//   ....[111]....
        /*0b64*/ 	.word	0x0002c470


	//   ....[112]....
        /*0b68*/ 	.word	0x0002c5a0


	//   ....[113]....
        /*0b6c*/ 	.word	0x0002c5b0


	//   ....[114]....
        /*0b70*/ 	.word	0x0002c6e0


	//   ....[115]....
        /*0b74*/ 	.word	0x0002c6f0


	//   ....[116]....
        /*0b78*/ 	.word	0x0002c820


	//   ....[117]....
        /*0b7c*/ 	.word	0x0002c830


	//   ....[118]....
        /*0b80*/ 	.word	0x0002cda0


	//   ....[119]....
        /*0b84*/ 	.word	0x0002cdb0


	//   ....[120]....
        /*0b88*/ 	.word	0x0002d2c0


	//   ....[121]....
        /*0b8c*/ 	.word	0x0002d2d0


	//   ....[122]....
        /*0b90*/ 	.word	0x0002df20


	//   ....[123]....
        /*0b94*/ 	.word	0x0002df30


	//   ....[124]....
        /*0b98*/ 	.word	0x0002e070


	//   ....[125]....
        /*0b9c*/ 	.word	0x0002e080


	//   ....[126]....
        /*0ba0*/ 	.word	0x0002e1b0


	//   ....[127]....
        /*0ba4*/ 	.word	0x0002e1c0


	//   ....[128]....
        /*0ba8*/ 	.word	0x0002e2f0


	//   ....[129]....
        /*0bac*/ 	.word	0x0002e300


	//   ....[130]....
        /*0bb0*/ 	.word	0x0002e490


	//   ....[131]....
        /*0bb4*/ 	.word	0x0002e6b0


	//   ....[132]....
        /*0bb8*/ 	.word	0x0002e6e0


	//   ....[133]....
        /*0bbc*/ 	.word	0x0002e710


	//   ....[134]....
        /*0bc0*/ 	.word	0x0002e740


	//   ....[135]....
        /*0bc4*/ 	.word	0x0002e770


	//   ....[136]....
        /*0bc8*/ 	.word	0x0002e7a0


	//   ....[137]....
        /*0bcc*/ 	.word	0x0002e940


	//   ....[138]....
        /*0bd0*/ 	.word	0x0002e970


	//   ....[139]....
        /*0bd4*/ 	.word	0x0002e9a0


	//   ....[140]....
        /*0bd8*/ 	.word	0x0002e9d0


	//   ....[141]....
        /*0bdc*/ 	.word	0x0002ea00


	//   ....[142]....
        /*0be0*/ 	.word	0x0002ea30


	//   ....[143]....
        /*0be4*/ 	.word	0x0002ead0


	//   ....[144]....
        /*0be8*/ 	.word	0x0002eb00


	//   ....[145]....
        /*0bec*/ 	.word	0x0002eb10


	//   ....[146]....
        /*0bf0*/ 	.word	0x0002eb40


	//   ....[147]....
        /*0bf4*/ 	.word	0x00030580


	//   ....[148]....
        /*0bf8*/ 	.word	0x000324e0


	//   ....[149]....
        /*0bfc*/ 	.word	0x000331d0


	//   ....[150]....
        /*0c00*/ 	.word	0x000331f0


	//   ....[151]....
        /*0c04*/ 	.word	0x00033250


	//   ....[152]....
        /*0c08*/ 	.word	0x000332d0


	//   ....[153]....
        /*0c0c*/ 	.word	0x00033360


	//   ....[154]....
        /*0c10*/ 	.word	0x00033370


	//   ....[155]....
        /*0c14*/ 	.word	0x000333c0


	//   ....[156]....
        /*0c18*/ 	.word	0x00033400


	//   ....[157]....
        /*0c1c*/ 	.word	0x00035140


	//   ....[158]....
        /*0c20*/ 	.word	0x00035170


	//   ....[159]....
        /*0c24*/ 	.word	0x000351d0


	//   ....[160]....
        /*0c28*/ 	.word	0x00035200


	//   ....[161]....
        /*0c2c*/ 	.word	0x00035230


	//   ....[162]....
        /*0c30*/ 	.word	0x00035260


	//   ....[163]....
        /*0c34*/ 	.word	0x00035290


	//   ....[164]....
        /*0c38*/ 	.word	0x000352c0


	//   ....[165]....
        /*0c3c*/ 	.word	0x00035490


	//   ....[166]....
        /*0c40*/ 	.word	0x000354c0


	//   ....[167]....
        /*0c44*/ 	.word	0x000354f0


	//   ....[168]....
        /*0c48*/ 	.word	0x00035520


	//   ....[169]....
        /*0c4c*/ 	.word	0x00035550


	//   ....[170]....
        /*0c50*/ 	.word	0x00035580


	//   ....[171]....
        /*0c54*/ 	.word	0x00035650


	//   ....[172]....
        /*0c58*/ 	.word	0x00035670


	//   ....[173]....
        /*0c5c*/ 	.word	0x00035680


	//   ....[174]....
        /*0c60*/ 	.word	0x00035700


	//   ....[175]....
        /*0c64*/ 	.word	0x00036250


	//   ....[176]....
        /*0c68*/ 	.word	0x00036760


	//   ....[177]....
        /*0c6c*/ 	.word	0x00036800


	//   ....[178]....
        /*0c70*/ 	.word	0x00036890


	//   ....[179]....
        /*0c74*/ 	.word	0x000368e0


	//   ....[180]....
        /*0c78*/ 	.word	0x00036930


	//   ....[181]....
        /*0c7c*/ 	.word	0x00036a00


	//   ....[182]....
        /*0c80*/ 	.word	0x00036a90


	//   ....[183]....
        /*0c84*/ 	.word	0x00036ae0


	//   ....[184]....
        /*0c88*/ 	.word	0x00036b30


	//   ....[185]....
        /*0c8c*/ 	.word	0x00036f20


	//   ....[186]....
        /*0c90*/ 	.word	0x00037040


	//   ....[187]....
        /*0c94*/ 	.word	0x00037170


	//   ....[188]....
        /*0c98*/ 	.word	0x00037290


	//   ....[189]....
        /*0c9c*/ 	.word	0x000373c0


	//   ....[190]....
        /*0ca0*/ 	.word	0x00037420


	//   ....[191]....
        /*0ca4*/ 	.word	0x00037480


	//   ....[192]....
        /*0ca8*/ 	.word	0x000374d0


	//   ....[193]....
        /*0cac*/ 	.word	0x00037550


	//   ....[194]....
        /*0cb0*/ 	.word	0x000375c0


	//   ....[195]....
        /*0cb4*/ 	.word	0x00037620


	//   ....[196]....
        /*0cb8*/ 	.word	0x00037670


	//   ....[197]....
        /*0cbc*/ 	.word	0x00037710


	//   ....[198]....
        /*0cc0*/ 	.word	0x00037770


	//   ....[199]....
        /*0cc4*/ 	.word	0x000377d0


	//   ....[200]....
        /*0cc8*/ 	.word	0x00037830


	//   ....[201]....
        /*0ccc*/ 	.word	0x000378b0


	//   ....[202]....
        /*0cd0*/ 	.word	0x00037900


	//   ....[203]....
        /*0cd4*/ 	.word	0x00037960


	//   ....[204]....
        /*0cd8*/ 	.word	0x000379c0


	//   ....[205]....
        /*0cdc*/ 	.word	0x00037a40


	//   ....[206]....
        /*0ce0*/ 	.word	0x00037a90


	//   ....[207]....
        /*0ce4*/ 	.word	0x00037af0


	//   ....[208]....
        /*0ce8*/ 	.word	0x00037b50


	//   ....[209]....
        /*0cec*/ 	.word	0x00037bd0


	//   ....[210]....
        /*0cf0*/ 	.word	0x00037c40


	//   ....[211]....
        /*0cf4*/ 	.word	0x00037ca0


	//   ....[212]....
        /*0cf8*/ 	.word	0x00037d00


	//   ....[213]....
        /*0cfc*/ 	.word	0x00037d80


	//   ....[214]....
        /*0d00*/ 	.word	0x00037dd0


	//   ....[215]....
        /*0d04*/ 	.word	0x00037e30


	//   ....[216]....
        /*0d08*/ 	.word	0x00037ea0


	//   ....[217]....
        /*0d0c*/ 	.word	0x00037f20


	//   ....[218]....
        /*0d10*/ 	.word	0x00037f90


	//   ....[219]....
        /*0d14*/ 	.word	0x00037ff0


	//   ....[220]....
        /*0d18*/ 	.word	0x00038050


	//   ....[221]....
        /*0d1c*/ 	.word	0x000380d0


	//   ....[222]....
        /*0d20*/ 	.word	0x00038120


	//   ....[223]....
        /*0d24*/ 	.word	0x00038180


	//   ....[224]....
        /*0d28*/ 	.word	0x000381d0


	//   ....[225]....
        /*0d2c*/ 	.word	0x00038250


	//   ....[226]....
        /*0d30*/ 	.word	0x000382a0


	//   ....[227]....
        /*0d34*/ 	.word	0x00038310


	//   ....[228]....
        /*0d38*/ 	.word	0x00038370


	//   ....[229]....
        /*0d3c*/ 	.word	0x000383f0


	//   ....[230]....
        /*0d40*/ 	.word	0x00038440


	//   ....[231]....
        /*0d44*/ 	.word	0x000384a0


	//   ....[232]....
        /*0d48*/ 	.word	0x00038500


	//   ....[233]....
        /*0d4c*/ 	.word	0x00038580


	//   ....[234]....
        /*0d50*/ 	.word	0x000385e0


	//   ....[235]....
        /*0d54*/ 	.word	0x00038650


	//   ....[236]....
        /*0d58*/ 	.word	0x000386b0


	//   ....[237]....
        /*0d5c*/ 	.word	0x00038730


	//   ....[238]....
        /*0d60*/ 	.word	0x000387d0


	//   ....[239]....
        /*0d64*/ 	.word	0x00038830


	//   ....[240]....
        /*0d68*/ 	.word	0x00038880


	//   ....[241]....
        /*0d6c*/ 	.word	0x00038900


	//   ....[242]....
        /*0d70*/ 	.word	0x00038970


	//   ....[243]....
        /*0d74*/ 	.word	0x000389d0


	//   ....[244]....
        /*0d78*/ 	.word	0x00038a20


	//   ....[245]....
        /*0d7c*/ 	.word	0x00038aa0


	//   ....[246]....
        /*0d80*/ 	.word	0x00038b10


	//   ....[247]....
        /*0d84*/ 	.word	0x00038b70


	//   ....[248]....
        /*0d88*/ 	.word	0x00038bc0


	//   ....[249]....
        /*0d8c*/ 	.word	0x00038c40


	//   ....[250]....
        /*0d90*/ 	.word	0x00038c90


	//   ....[251]....
        /*0d94*/ 	.word	0x00038d20


	//   ....[252]....
        /*0d98*/ 	.word	0x00038db0


	//   ....[253]....
        /*0d9c*/ 	.word	0x00038e40


	//   ....[254]....
        /*0da0*/ 	.word	0x00038ed0


	//   ....[255]....
        /*0da4*/ 	.word	0x00038f60


	//   ....[0]....
        /*0da8*/ 	.word	0x00038ff0


	//   ....[1]....
        /*0dac*/ 	.word	0x00039070


	//   ....[2]....
        /*0db0*/ 	.word	0x000390c0


	//   ....[3]....
        /*0db4*/ 	.word	0x00039150


	//   ....[4]....
        /*0db8*/ 	.word	0x000391e0


	//   ....[5]....
        /*0dbc*/ 	.word	0x00039260


	//   ....[6]....
        /*0dc0*/ 	.word	0x000392b0


	//   ....[7]....
        /*0dc4*/ 	.word	0x00039340


	//   ....[8]....
        /*0dc8*/ 	.word	0x000393d0


	//   ....[9]....
        /*0dcc*/ 	.word	0x00039460


	//   ....[10]....
        /*0dd0*/ 	.word	0x000394f0


	//   ....[11]....
        /*0dd4*/ 	.word	0x00039580


	//   ....[12]....
        /*0dd8*/ 	.word	0x00039610


	//   ....[13]....
        /*0ddc*/ 	.word	0x000396d0


	//   ....[14]....
        /*0de0*/ 	.word	0x000399b0


	//   ....[15]....
        /*0de4*/ 	.word	0x00039bc0


	//   ....[16]....
        /*0de8*/ 	.word	0x00039c10


	//   ....[17]....
        /*0dec*/ 	.word	0x00039c70


	//   ....[18]....
        /*0df0*/ 	.word	0x00039d80


	//   ....[19]....
        /*0df4*/ 	.word	0x00039de0


	//   ....[20]....
        /*0df8*/ 	.word	0x00039ef0


	//   ....[21]....
        /*0dfc*/ 	.word	0x00039f50


	//   ....[22]....
        /*0e00*/ 	.word	0x0003a030


	//   ....[23]....
        /*0e04*/ 	.word	0x0003a350


	//   ....[24]....
        /*0e08*/ 	.word	0x0003a3f0


	//   ....[25]....
        /*0e0c*/ 	.word	0x0003a590


	//   ....[26]....
        /*0e10*/ 	.word	0x0003a610


	//   ....[27]....
        /*0e14*/ 	.word	0x0003a690


	//   ....[28]....
        /*0e18*/ 	.word	0x0003a710


	//   ....[29]....
        /*0e1c*/ 	.word	0x0003a790


	//   ....[30]....
        /*0e20*/ 	.word	0x0003a820


	//   ....[31]....
        /*0e24*/ 	.word	0x0003a8c0


	//   ....[32]....
        /*0e28*/ 	.word	0x0003a970


	//   ....[33]....
        /*0e2c*/ 	.word	0x0003a9f0


	//   ....[34]....
        /*0e30*/ 	.word	0x0003aa70


	//   ....[35]....
        /*0e34*/ 	.word	0x0003aaf0


	//   ....[36]....
        /*0e38*/ 	.word	0x0003ab80


	//   ....[37]....
        /*0e3c*/ 	.word	0x0003ac00


	//   ....[38]....
        /*0e40*/ 	.word	0x0003acb0


	//   ....[39]....
        /*0e44*/ 	.word	0x0003ad00


	//   ....[40]....
        /*0e48*/ 	.word	0x0003adc0


	//   ....[41]....
        /*0e4c*/ 	.word	0x0003aef0


	//----- nvinfo : EIATTR_REG_RECONFIG
	.align		4
.L_236:
        /*0e50*/ 	.byte	0x01, 0x54
	.zero		2


	//----- nvinfo : EIATTR_SYSCALL_OFFSETS
	.align		4
        /*0e54*/ 	.byte	0x04, 0x46
        /*0e56*/ 	.short	(.L_238 - .L_237)


	//   ....[0]....
.L_237:
        /*0e58*/ 	.word	0x00002260


	//   ....[1]....
        /*0e5c*/ 	.word	0x000023b0


	//   ....[2]....
        /*0e60*/ 	.word	0x00010e30


	//   ....[3]....
        /*0e64*/ 	.word	0x00011140


	//   ....[4]....
        /*0e68*/ 	.word	0x00031f70


	//   ....[5]....
        /*0e6c*/ 	.word	0x000320e0


	//   ....[6]....
        /*0e70*/ 	.word	0x00032230


	//   ....[7]....
        /*0e74*/ 	.word	0x00032370


	//   ....[8]....
        /*0e78*/ 	.word	0x00032d60


	//----- nvinfo : EIATTR_MBARRIER_INSTR_OFFSETS
	.align		4
.L_238:
        /*0e7c*/ 	.byte	0x04, 0x39
        /*0e7e*/ 	.short	(.L_240 - .L_239)


	//   ....[0]....
.L_239:
        /*0e80*/ 	.word	0x000002d0
        /*0e84*/ 	.word	0x000000ff
        /*0e88*/ 	.word	0x00029800
        /*0e8c*/ 	.short	0x0100
        /*0e8e*/ 	.byte	0x08
	.zero		1


	//   ....[1]....
        /*0e90*/ 	.word	0x000002e0
        /*0e94*/ 	.word	0x000000ff
        /*0e98*/ 	.word	0x00029820
        /*0e9c*/ 	.short	0x0100
        /*0e9e*/ 	.byte	0x08
	.zero		1


	//   ....[2]....
        /*0ea0*/ 	.word	0x000003d0
        /*0ea4*/ 	.word	0x000000ff
        /*0ea8*/ 	.word	0x00029830
        /*0eac*/ 	.short	0x0100
        /*0eae*/ 	.byte	0x08
	.zero		1


	//   ....[3]....
        /*0eb0*/ 	.word	0x000003e0
        /*0eb4*/ 	.word	0x000000ff
        /*0eb8*/ 	.word	0x00029840
        /*0ebc*/ 	.short	0x0100
        /*0ebe*/ 	.byte	0x08
	.zero		1


	//   ....[4]....
        /*0ec0*/ 	.word	0x000003f0
        /*0ec4*/ 	.word	0x000000ff
        /*0ec8*/ 	.word	0x00029838
        /*0ecc*/ 	.short	0x0100
        /*0ece*/ 	.byte	0x08
	.zero		1


	//   ....[5]....
        /*0ed0*/ 	.word	0x00000400
        /*0ed4*/ 	.word	0x000000ff
        /*0ed8*/ 	.word	0x00029848
        /*0edc*/ 	.short	0x0100
        /*0ede*/ 	.byte	0x08
	.zero		1


	//   ....[6]....
        /*0ee0*/ 	.word	0x00000530
        /*0ee4*/ 	.word	0x000000ff
        /*0ee8*/ 	.word	0x00029850
        /*0eec*/ 	.short	0x0100
        /*0eee*/ 	.byte	0x08
	.zero		1


	//   ....[7]....
        /*0ef0*/ 	.word	0x00000540
        /*0ef4*/ 	.word	0x000000ff
        /*0ef8*/ 	.word	0x00029860
        /*0efc*/ 	.short	0x0100
        /*0efe*/ 	.byte	0x08
	.zero		1


	//   ....[8]....
        /*0f00*/ 	.word	0x00000550
        /*0f04*/ 	.word	0x000000ff
        /*0f08*/ 	.word	0x00029858
        /*0f0c*/ 	.short	0x0100
        /*0f0e*/ 	.byte	0x08
	.zero		1


	//   ....[9]....
        /*0f10*/ 	.word	0x00000560
        /*0f14*/ 	.word	0x000000ff
        /*0f18*/ 	.word	0x00029868
        /*0f1c*/ 	.short	0x0100
        /*0f1e*/ 	.byte	0x08
	.zero		1


	//   ....[10]....
        /*0f20*/ 	.word	0x00000650
        /*0f24*/ 	.word	0x000000ff
        /*0f28*/ 	.word	0x00029870
        /*0f2c*/ 	.short	0x0100
        /*0f2e*/ 	.byte	0x06
	.zero		1


	//   ....[11]....
        /*0f30*/ 	.word	0x00000660
        /*0f34*/ 	.word	0x000000ff
        /*0f38*/ 	.word	0x00029880
        /*0f3c*/ 	.short	0x0100
        /*0f3e*/ 	.byte	0x06
	.zero		1


	//   ....[12]....
        /*0f40*/ 	.word	0x00000670
        /*0f44*/ 	.word	0x000000ff
        /*0f48*/ 	.word	0x00029878
        /*0f4c*/ 	.short	0x0100
        /*0f4e*/ 	.byte	0x06
	.zero		1


	//   ....[13]....
        /*0f50*/ 	.word	0x00000680
        /*0f54*/ 	.word	0x000000ff
        /*0f58*/ 	.word	0x00029888
        /*0f5c*/ 	.short	0x0100
        /*0f5e*/ 	.byte	0x06
	.zero		1


	//   ....[14]....
        /*0f60*/ 	.word	0x000007b0
        /*0f64*/ 	.word	0x000000ff
        /*0f68*/ 	.word	0x00029890
        /*0f6c*/ 	.short	0x0100
        /*0f6e*/ 	.byte	0x08
	.zero		1


	//   ....[15]....
        /*0f70*/ 	.word	0x000007c0
        /*0f74*/ 	.word	0x000000ff
        /*0f78*/ 	.word	0x000298a0
        /*0f7c*/ 	.short	0x0100
        /*0f7e*/ 	.byte	0x08
	.zero		1


	//   ....[16]....
        /*0f80*/ 	.word	0x000007d0
        /*0f84*/ 	.word	0x000000ff
        /*0f88*/ 	.word	0x00029898
        /*0f8c*/ 	.short	0x0100
        /*0f8e*/ 	.byte	0x08
	.zero		1


	//   ....[17]....
        /*0f90*/ 	.word	0x000007e0
        /*0f94*/ 	.word	0x000000ff
        /*0f98*/ 	.word	0x000298a8
        /*0f9c*/ 	.short	0x0100
        /*0f9e*/ 	.byte	0x08
	.zero		1


	//   ....[18]....
        /*0fa0*/ 	.word	0x00000910
        /*0fa4*/ 	.word	0x000000ff
        /*0fa8*/ 	.word	0x000298b0
        /*0fac*/ 	.short	0x0100
        /*0fae*/ 	.byte	0x08
	.zero		1


	//   ....[19]....
        /*0fb0*/ 	.word	0x00000920
        /*0fb4*/ 	.word	0x000000ff
        /*0fb8*/ 	.word	0x000298c0
        /*0fbc*/ 	.short	0x0100
        /*0fbe*/ 	.byte	0x08
	.zero		1


	//   ....[20]....
        /*0fc0*/ 	.word	0x00000930
        /*0fc4*/ 	.word	0x000000ff
        /*0fc8*/ 	.word	0x000298b8
        /*0fcc*/ 	.short	0x0100
        /*0fce*/ 	.byte	0x08
	.zero		1


	//   ....[21]....
        /*0fd0*/ 	.word	0x00000940
        /*0fd4*/ 	.word	0x000000ff
        /*0fd8*/ 	.word	0x000298c8
        /*0fdc*/ 	.short	0x0100
        /*0fde*/ 	.byte	0x08
	.zero		1


	//   ....[22]....
        /*0fe0*/ 	.word	0x00003ad0
        /*0fe4*/ 	.word	0x00000061
        /*0fe8*/ 	.word	0x00029890
        /*0fec*/ 	.short	0x010a
        /*0fee*/ 	.byte	0x3f
	.zero		1


	//   ....[23]....
        /*0ff0*/ 	.word	0x00009810
        /*0ff4*/ 	.word	0x00000061
        /*0ff8*/ 	.word	0x00029890
        /*0ffc*/ 	.short	0x010a
        /*0ffe*/ 	.byte	0x3f
	.zero		1


	//   ....[24]....
        /*1000*/ 	.word	0x0000f710
        /*1004*/ 	.word	0x00000061
        /*1008*/ 	.word	0x00029890
        /*100c*/ 	.short	0x010a
        /*100e*/ 	.byte	0x3f
	.zero		1


	//   ....[25]....
        /*1010*/ 	.word	0x0000fae0
        /*1014*/ 	.word	0x00000028
        /*1018*/ 	.word	0x00000000
        /*101c*/ 	.short	0x0101
        /*101e*/ 	.byte	0x3f
	.zero		1


	//   ....[26]....
        /*1020*/ 	.word	0x0000fb20
        /*1024*/ 	.word	0x00000061
        /*1028*/ 	.word	0x000298b0
        /*102c*/ 	.short	0x010a
        /*102e*/ 	.byte	0x3f
	.zero		1


	//   ....[27]....
        /*1030*/ 	.word	0x0000ffe0
        /*1034*/ 	.word	0x00000061
        /*1038*/ 	.word	0x00000000
        /*103c*/ 	.short	0x0101
        /*103e*/ 	.byte	0x3f
	.zero		1


	//   ....[28]....
        /*1040*/ 	.word	0x00010ec0
        /*1044*/ 	.word	0x00000010
        /*1048*/ 	.word	0x00029800
        /*104c*/ 	.short	0x010a
        /*104e*/ 	.byte	0x3f
	.zero		1


	//   ....[29]....
        /*1050*/ 	.word	0x00010f10
        /*1054*/ 	.word	0x00000010
        /*1058*/ 	.word	0x00029800
        /*105c*/ 	.short	0x010a
        /*105e*/ 	.byte	0x3f
	.zero		1


	//   ....[30]....
        /*1060*/ 	.word	0x00011900
        /*1064*/ 	.word	0x00000010
        /*1068*/ 	.word	0x00029800
        /*106c*/ 	.short	0x010a
        /*106e*/ 	.byte	0x3f
	.zero		1


	//   ....[31]....
        /*1070*/ 	.word	0x00014df0
        /*1074*/ 	.word	0x00000010
        /*1078*/ 	.word	0x00029800
        /*107c*/ 	.short	0x010a
        /*107e*/ 	.byte	0x3f
	.zero		1


	//   ....[32]....
        /*1080*/ 	.word	0x00017ed0
        /*1084*/ 	.word	0x00000007
        /*1088*/ 	.word	0x00029830
        /*108c*/ 	.short	0x010a
        /*108e*/ 	.byte	0x3f
	.zero		1


	//   ....[33]....
        /*1090*/ 	.word	0x00017f40
        /*1094*/ 	.word	0x00000007
        /*1098*/ 	.word	0x00029830
        /*109c*/ 	.short	0x010a
        /*109e*/ 	.byte	0x3f
	.zero		1


	//   ....[34]....
        /*10a0*/ 	.word	0x000191a0
        /*10a4*/ 	.word	0x00000000
        /*10a8*/ 	.word	0x00000000
        /*10ac*/ 	.short	0x0101
        /*10ae*/ 	.byte	0x3f
	.zero		1


	//   ....[35]....
        /*10b0*/ 	.word	0x0001c900
        /*10b4*/ 	.word	0x0000000c
        /*10b8*/ 	.word	0x00029830
        /*10bc*/ 	.short	0x010a
        /*10be*/ 	.byte	0x3f
	.zero		1


	//   ....[36]....
        /*10c0*/ 	.word	0x0001c950
        /*10c4*/ 	.word	0x0000000c
        /*10c8*/ 	.word	0x00029830
        /*10cc*/ 	.short	0x010a
        /*10ce*/ 	.byte	0x3f
	.zero		1


	//   ....[37]....
        /*10d0*/ 	.word	0x0001da30
        /*10d4*/ 	.word	0x0000000c
        /*10d8*/ 	.word	0x00029850
        /*10dc*/ 	.short	0x010a
        /*10de*/ 	.byte	0x3f
	.zero		1


	//   ....[38]....
        /*10e0*/ 	.word	0x0001da70
        /*10e4*/ 	.word	0x0000000c
        /*10e8*/ 	.word	0x00029850
        /*10ec*/ 	.short	0x010a
        /*10ee*/ 	.byte	0x3f
	.zero		1


	//   ....[39]....
        /*10f0*/ 	.word	0x0001de30
        /*10f4*/ 	.word	0x00000007
        /*10f8*/ 	.word	0x00000000
        /*10fc*/ 	.short	0x0101
        /*10fe*/ 	.byte	0x3f
	.zero		1


	//   ....[40]....
        /*1100*/ 	.word	0x000210a0
        /*1104*/ 	.word	0x00000000
        /*1108*/ 	.word	0x00000000
        /*110c*/ 	.short	0x0101
        /*110e*/ 	.byte	0x3f
	.zero		1


	//   ....[41]....
        /*1110*/ 	.word	0x00021a80
        /*1114*/ 	.word	0x00000003
        /*1118*/ 	.word	0x00029830
        /*111c*/ 	.short	0x010a
        /*111e*/ 	.byte	0x3f
	.zero		1


	//   ....[42]....
        /*1120*/ 	.word	0x00021ad0
        /*1124*/ 	.word	0x00000003
        /*1128*/ 	.word	0x00029830
        /*112c*/ 	.short	0x010a
        /*112e*/ 	.byte	0x3f
	.zero		1


	//   ....[43]....
        /*1130*/ 	.word	0x00022be0
        /*1134*/ 	.word	0x00000003
        /*1138*/ 	.word	0x00029850
        /*113c*/ 	.short	0x010a
        /*113e*/ 	.byte	0x3f
	.zero		1


	//   ....[44]....
        /*1140*/ 	.word	0x00022c20
        /*1144*/ 	.word	0x00000003
        /*1148*/ 	.word	0x00029850
        /*114c*/ 	.short	0x010a
        /*114e*/ 	.byte	0x3f
	.zero		1


	//   ....[45]....
        /*1150*/ 	.word	0x000242c0
        /*1154*/ 	.word	0x00000005
        /*1158*/ 	.word	0x00000000
        /*115c*/ 	.short	0x0101
        /*115e*/ 	.byte	0x3f
	.zero		1


	//   ....[46]....
        /*1160*/ 	.word	0x000245a0
        /*1164*/ 	.word	0x0000000b
        /*1168*/ 	.word	0x00000000
        /*116c*/ 	.short	0x0101
        /*116e*/ 	.byte	0x3f
	.zero		1


	//   ....[47]....
        /*1170*/ 	.word	0x00024cf0
        /*1174*/ 	.word	0x00000003
        /*1178*/ 	.word	0x00029830
        /*117c*/ 	.short	0x010a
        /*117e*/ 	.byte	0x3f
	.zero		1


	//   ....[48]....
        /*1180*/ 	.word	0x00024d40
        /*1184*/ 	.word	0x00000003
        /*1188*/ 	.word	0x00029830
        /*118c*/ 	.short	0x010a
        /*118e*/ 	.byte	0x3f
	.zero		1


	//   ....[49]....
        /*1190*/ 	.word	0x00025e50
        /*1194*/ 	.word	0x00000003
        /*1198*/ 	.word	0x00029850
        /*119c*/ 	.short	0x010a
        /*119e*/ 	.byte	0x3f
	.zero		1


	//   ....[50]....
        /*11a0*/ 	.word	0x00025e90
        /*11a4*/ 	.word	0x00000003
        /*11a8*/ 	.word	0x00029850
        /*11ac*/ 	.short	0x010a
        /*11ae*/ 	.byte	0x3f
	.zero		1


	//   ....[51]....
        /*11b0*/ 	.word	0x00026280
        /*11b4*/ 	.word	0x00000000
        /*11b8*/ 	.word	0x00000000
        /*11bc*/ 	.short	0x0101
        /*11be*/ 	.byte	0x3f
	.zero		1


	//   ....[52]....
        /*11c0*/ 	.word	0x000294b0
        /*11c4*/ 	.word	0x0000000a
        /*11c8*/ 	.word	0x00000000
        /*11cc*/ 	.short	0x0101
        /*11ce*/ 	.byte	0x3f
	.zero		1


	//   ....[53]....
        /*11d0*/ 	.word	0x00029b20
        /*11d4*/ 	.word	0x0000000f
        /*11d8*/ 	.word	0x00029850
        /*11dc*/ 	.short	0x010a
        /*11de*/ 	.byte	0x3f
	.zero		1


	//   ....[54]....
        /*11e0*/ 	.word	0x00029ba0
        /*11e4*/ 	.word	0x0000000f
        /*11e8*/ 	.word	0x00029850
        /*11ec*/ 	.short	0x010a
        /*11ee*/ 	.byte	0x3f
	.zero		1


	//   ....[55]....
        /*11f0*/ 	.word	0x0002a1c0
        /*11f4*/ 	.word	0x00000002
        /*11f8*/ 	.word	0x00000000
        /*11fc*/ 	.short	0x0101
        /*11fe*/ 	.byte	0x3f
	.zero		1


	//   ....[56]....
        /*1200*/ 	.word	0x0002c380
        /*1204*/ 	.word	0x00000000
        /*1208*/ 	.word	0x00000000
        /*120c*/ 	.short	0x0101
        /*120e*/ 	.byte	0x3f
	.zero		1


	//   ....[57]....
        /*1210*/ 	.word	0x0002cc30
        /*1214*/ 	.word	0x00000008
        /*1218*/ 	.word	0x00000000
        /*121c*/ 	.short	0x0101
        /*121e*/ 	.byte	0x3f
	.zero		1


	//   ....[58]....
        /*1220*/ 	.word	0x00030660
        /*1224*/ 	.word	0x00000013
        /*1228*/ 	.word	0x00029820
        /*122c*/ 	.short	0x010a
        /*122e*/ 	.byte	0x3f
	.zero		1


	//   ....[59]....
        /*1230*/ 	.word	0x00030730
        /*1234*/ 	.word	0x00000008
        /*1238*/ 	.word	0x000298a0
        /*123c*/ 	.short	0x010a
        /*123e*/ 	.byte	0x3f
	.zero		1


	//   ....[60]....
        /*1240*/ 	.word	0x00030b50
        /*1244*/ 	.word	0x00000008
        /*1248*/ 	.word	0x000298c0
        /*124c*/ 	.short	0x010a
        /*124e*/ 	.byte	0x3f
	.zero		1


	//   ....[61]....
        /*1250*/ 	.word	0x00030f20
        /*1254*/ 	.word	0x00000009
        /*1258*/ 	.word	0x000298a0
        /*125c*/ 	.short	0x010a
        /*125e*/ 	.byte	0x3f
	.zero		1


	//   ....[62]....
        /*1260*/ 	.word	0x00031330
        /*1264*/ 	.word	0x00000009
        /*1268*/ 	.word	0x000298c0
        /*126c*/ 	.short	0x010a
        /*126e*/ 	.byte	0x3f
	.zero		1


	//   ....[63]....
        /*1270*/ 	.word	0x00032750
        /*1274*/ 	.word	0x00000002
        /*1278*/ 	.word	0x00029880
        /*127c*/ 	.short	0x010a
        /*127e*/ 	.byte	0x3f
	.zero		1


	//   ....[64]....
        /*1280*/ 	.word	0x00032900
        /*1284*/ 	.word	0x00000002
        /*1288*/ 	.word	0x00029840
        /*128c*/ 	.short	0x010a
        /*128e*/ 	.byte	0x3f
	.zero		1


	//   ....[65]....
        /*1290*/ 	.word	0x000334e0
        /*1294*/ 	.word	0x00000013
        /*1298*/ 	.word	0x00029800
        /*129c*/ 	.short	0x0107
        /*129e*/ 	.byte	0x3f
	.zero		1


	//   ....[66]....
        /*12a0*/ 	.word	0x000335e0
        /*12a4*/ 	.word	0x00000013
        /*12a8*/ 	.word	0x00029800
        /*12ac*/ 	.short	0x0101
        /*12ae*/ 	.byte	0x3f
	.zero		1


	//   ....[67]....
        /*12b0*/ 	.word	0x00033600
        /*12b4*/ 	.word	0x00000013
        /*12b8*/ 	.word	0x00029820
        /*12bc*/ 	.short	0x010a
        /*12be*/ 	.byte	0x3f
	.zero		1


	//   ....[68]....
        /*12c0*/ 	.word	0x00033930
        /*12c4*/ 	.word	0x00000005
        /*12c8*/ 	.word	0x00029880
        /*12cc*/ 	.short	0x010a
        /*12ce*/ 	.byte	0x3f
	.zero		1


	//   ....[69]....
        /*12d0*/ 	.word	0x00033b70
        /*12d4*/ 	.word	0x00000005
        /*12d8*/ 	.word	0x00029840
        /*12dc*/ 	.short	0x010a
        /*12de*/ 	.byte	0x3f
	.zero		1


	//   ....[70]....
        /*12e0*/ 	.word	0x00034040
        /*12e4*/ 	.word	0x00000014
        /*12e8*/ 	.word	0x00029870
        /*12ec*/ 	.short	0x010a
        /*12ee*/ 	.byte	0x3f
	.zero		1


	//   ....[71]....
        /*12f0*/ 	.word	0x000340b0
        /*12f4*/ 	.word	0x00000014
        /*12f8*/ 	.word	0x00029860
        /*12fc*/ 	.short	0x010a
        /*12fe*/ 	.byte	0x3f
	.zero		1


	//   ....[72]....
        /*1300*/ 	.word	0x000345e0
        /*1304*/ 	.word	0x00000014
        /*1308*/ 	.word	0x00029850
        /*130c*/ 	.short	0x0101
        /*130e*/ 	.byte	0x3f
	.zero		1


	//   ....[73]....
        /*1310*/ 	.word	0x00034660
        /*1314*/ 	.word	0x00000014
        /*1318*/ 	.word	0x00000000
        /*131c*/ 	.short	0x0101
        /*131e*/ 	.byte	0x3f
	.zero		1


	//   ....[74]....
        /*1320*/ 	.word	0x000348a0
        /*1324*/ 	.word	0x00000010
        /*1328*/ 	.word	0x00029870
        /*132c*/ 	.short	0x010a
        /*132e*/ 	.byte	0x3f
	.zero		1


	//   ....[75]....
        /*1330*/ 	.word	0x00034910
        /*1334*/ 	.word	0x00000010
        /*1338*/ 	.word	0x00029860
        /*133c*/ 	.short	0x010a
        /*133e*/ 	.byte	0x3f
	.zero		1


	//   ....[76]....
        /*1340*/ 	.word	0x00034e60
        /*1344*/ 	.word	0x00000010
        /*1348*/ 	.word	0x00029850
        /*134c*/ 	.short	0x0101
        /*134e*/ 	.byte	0x3f
	.zero		1


	//   ....[77]....
        /*1350*/ 	.word	0x00034eb0
        /*1354*/ 	.word	0x00000010
        /*1358*/ 	.word	0x00000000
        /*135c*/ 	.short	0x0101
        /*135e*/ 	.byte	0x3f
	.zero		1


	//   ....[78]....
        /*1360*/ 	.word	0x000361d0
        /*1364*/ 	.word	0x00000000
        /*1368*/ 	.word	0x00029820
        /*136c*/ 	.short	0x010a
        /*136e*/ 	.byte	0x3f
	.zero		1


	//   ....[79]....
        /*1370*/ 	.word	0x00036380
        /*1374*/ 	.word	0x00000006
        /*1378*/ 	.word	0x00000000
        /*137c*/ 	.short	0x010a
        /*137e*/ 	.byte	0x3f
	.zero		1


	//   ....[80]....
        /*1380*/ 	.word	0x000363f0
        /*1384*/ 	.word	0x00000007
        /*1388*/ 	.word	0x00000000
        /*138c*/ 	.short	0x010a
        /*138e*/ 	.byte	0x3f
	.zero		1


	//   ....[81]....
        /*1390*/ 	.word	0x00036450
        /*1394*/ 	.word	0x00000004
        /*1398*/ 	.word	0x00029860
        /*139c*/ 	.short	0x010a
        /*139e*/ 	.byte	0x3f
	.zero		1


	//   ....[82]....
        /*13a0*/ 	.word	0x000364a0
        /*13a4*/ 	.word	0x00000003
        /*13a8*/ 	.word	0x00029860
        /*13ac*/ 	.short	0x010a
        /*13ae*/ 	.byte	0x3f
	.zero		1


	//   ....[83]....
        /*13b0*/ 	.word	0x000364e0
        /*13b4*/ 	.word	0x00000004
        /*13b8*/ 	.word	0x00029880
        /*13bc*/ 	.short	0x010a
        /*13be*/ 	.byte	0x3f
	.zero		1


	//   ....[84]....
        /*13c0*/ 	.word	0x00036500
        /*13c4*/ 	.word	0x00000003
        /*13c8*/ 	.word	0x00029880
        /*13cc*/ 	.short	0x010a
        /*13ce*/ 	.byte	0x3f
	.zero		1


	//   ....[85]....
        /*13d0*/ 	.word	0x00036560
        /*13d4*/ 	.word	0x00000061
        /*13d8*/ 	.word	0x00029890
        /*13dc*/ 	.short	0x010a
        /*13de*/ 	.byte	0x3f
	.zero		1


	//   ....[86]....
        /*13e0*/ 	.word	0x000365b0
        /*13e4*/ 	.word	0x00000061
        /*13e8*/ 	.word	0x00029890
        /*13ec*/ 	.short	0x010a
        /*13ee*/ 	.byte	0x3f
	.zero		1


	//   ....[87]....
        /*13f0*/ 	.word	0x00036600
        /*13f4*/ 	.word	0x00000061
        /*13f8*/ 	.word	0x00029890
        /*13fc*/ 	.short	0x010a
        /*13fe*/ 	.byte	0x3f
	.zero		1


	//   ....[88]....
        /*1400*/ 	.word	0x00036650
        /*1404*/ 	.word	0x00000061
        /*1408*/ 	.word	0x000298b0
        /*140c*/ 	.short	0x010a
        /*140e*/ 	.byte	0x3f
	.zero		1


	//   ....[89]....
        /*1410*/ 	.word	0x00036960
        /*1414*/ 	.word	0x00000010
        /*1418*/ 	.word	0x00029800
        /*141c*/ 	.short	0x010a
        /*141e*/ 	.byte	0x3f
	.zero		1


	//   ....[90]....
        /*1420*/ 	.word	0x00036b70
        /*1424*/ 	.word	0x00000010
        /*1428*/ 	.word	0x00029800
        /*142c*/ 	.short	0x010a
        /*142e*/ 	.byte	0x3f
	.zero		1


	//   ....[91]....
        /*1430*/ 	.word	0x00036bc0
        /*1434*/ 	.word	0x00000007
        /*1438*/ 	.word	0x00029830
        /*143c*/ 	.short	0x010a
        /*143e*/ 	.byte	0x3f
	.zero		1


	//   ....[92]....
        /*1440*/ 	.word	0x00036c10
        /*1444*/ 	.word	0x0000000c
        /*1448*/ 	.word	0x00029830
        /*144c*/ 	.short	0x010a
        /*144e*/ 	.byte	0x3f
	.zero		1


	//   ....[93]....
        /*1450*/ 	.word	0x00036c60
        /*1454*/ 	.word	0x0000000c
        /*1458*/ 	.word	0x00029850
        /*145c*/ 	.short	0x010a
        /*145e*/ 	.byte	0x3f
	.zero		1


	//   ....[94]....
        /*1460*/ 	.word	0x00036cb0
        /*1464*/ 	.word	0x00000003
        /*1468*/ 	.word	0x00029830
        /*146c*/ 	.short	0x010a
        /*146e*/ 	.byte	0x3f
	.zero		1


	//   ....[95]....
        /*1470*/ 	.word	0x00036d00
        /*1474*/ 	.word	0x00000003
        /*1478*/ 	.word	0x00029850
        /*147c*/ 	.short	0x010a
        /*147e*/ 	.byte	0x3f
	.zero		1


	//   ....[96]....
        /*1480*/ 	.word	0x00036d50
        /*1484*/ 	.word	0x00000003
        /*1488*/ 	.word	0x00029830
        /*148c*/ 	.short	0x010a
        /*148e*/ 	.byte	0x3f
	.zero		1


	//   ....[97]....
        /*1490*/ 	.word	0x00036da0
        /*1494*/ 	.word	0x00000003
        /*1498*/ 	.word	0x00029850
        /*149c*/ 	.short	0x010a
        /*149e*/ 	.byte	0x3f
	.zero		1


	//   ....[98]....
        /*14a0*/ 	.word	0x00036df0
        /*14a4*/ 	.word	0x0000000f
        /*14a8*/ 	.word	0x00029850
        /*14ac*/ 	.short	0x010a
        /*14ae*/ 	.byte	0x3f
	.zero		1


	//   ....[99]....
        /*14b0*/ 	.word	0x00039790
        /*14b4*/ 	.word	0x00000013
        /*14b8*/ 	.word	0x00029820
        /*14bc*/ 	.short	0x010a
        /*14be*/ 	.byte	0x3f
	.zero		1


	//   ....[100]....
        /*14c0*/ 	.word	0x000397e0
        /*14c4*/ 	.word	0x00000008
        /*14c8*/ 	.word	0x000298a0
        /*14cc*/ 	.short	0x010a
        /*14ce*/ 	.byte	0x3f
	.zero		1


	//   ....[101]....
        /*14d0*/ 	.word	0x00039830
        /*14d4*/ 	.word	0x00000008
        /*14d8*/ 	.word	0x000298c0
        /*14dc*/ 	.short	0x010a
        /*14de*/ 	.byte	0x3f
	.zero		1


	//   ....[102]....
        /*14e0*/ 	.word	0x00039880
        /*14e4*/ 	.word	0x00000009
        /*14e8*/ 	.word	0x000298a0
        /*14ec*/ 	.short	0x010a
        /*14ee*/ 	.byte	0x3f
	.zero		1


	//   ....[103]....
        /*14f0*/ 	.word	0x000398d0
        /*14f4*/ 	.word	0x00000009
        /*14f8*/ 	.word	0x000298c0
        /*14fc*/ 	.short	0x010a
        /*14fe*/ 	.byte	0x3f
	.zero		1


	//   ....[104]....
        /*1500*/ 	.word	0x00039a70
        /*1504*/ 	.word	0x00000002
        /*1508*/ 	.word	0x00029880
        /*150c*/ 	.short	0x010a
        /*150e*/ 	.byte	0x3f
	.zero		1


	//   ....[105]....
        /*1510*/ 	.word	0x00039ac0
        /*1514*/ 	.word	0x00000002
        /*1518*/ 	.word	0x00029840
        /*151c*/ 	.short	0x010a
        /*151e*/ 	.byte	0x3f
	.zero		1


	//   ....[106]....
        /*1520*/ 	.word	0x0003a0b0
        /*1524*/ 	.word	0x00000013
        /*1528*/ 	.word	0x00029820
        /*152c*/ 	.short	0x010a
        /*152e*/ 	.byte	0x3f
	.zero		1


	//   ....[107]....
        /*1530*/ 	.word	0x0003a100
        /*1534*/ 	.word	0x00000005
        /*1538*/ 	.word	0x00029880
        /*153c*/ 	.short	0x010a
        /*153e*/ 	.byte	0x3f
	.zero		1


	//   ....[108]....
        /*1540*/ 	.word	0x0003a150
        /*1544*/ 	.word	0x00000005
        /*1548*/ 	.word	0x00029840
        /*154c*/ 	.short	0x010a
        /*154e*/ 	.byte	0x3f
	.zero		1


	//   ....[109]....
        /*1550*/ 	.word	0x0003a1a0
        /*1554*/ 	.word	0x00000014
        /*1558*/ 	.word	0x00029870
        /*155c*/ 	.short	0x010a
        /*155e*/ 	.byte	0x3f
	.zero		1


	//   ....[110]....
        /*1560*/ 	.word	0x0003a1f0
        /*1564*/ 	.word	0x00000014
        /*1568*/ 	.word	0x00029860
        /*156c*/ 	.short	0x010a
        /*156e*/ 	.byte	0x3f
	.zero		1


	//   ....[111]....
        /*1570*/ 	.word	0x0003a240
        /*1574*/ 	.word	0x00000010
        /*1578*/ 	.word	0x00029870
        /*157c*/ 	.short	0x010a
        /*157e*/ 	.byte	0x3f
	.zero		1


	//   ....[112]....
        /*1580*/ 	.word	0x0003a290
        /*1584*/ 	.word	0x00000010
        /*1588*/ 	.word	0x00029860
        /*158c*/ 	.short	0x010a
        /*158e*/ 	.byte	0x3f
	.zero		1


	//   ....[113]....
        /*1590*/ 	.word	0x0003ae10
        /*1594*/ 	.word	0x00000000
        /*1598*/ 	.word	0x00029820
        /*159c*/ 	.short	0x010a
        /*159e*/ 	.byte	0x3f
	.zero		1


	//   ....[114]....
        /*15a0*/ 	.word	0x0003afb0
        /*15a4*/ 	.word	0x00000006
        /*15a8*/ 	.word	0x00000000
        /*15ac*/ 	.short	0x010a
        /*15ae*/ 	.byte	0x3f
	.zero		1


	//   ....[115]....
        /*15b0*/ 	.word	0x0003b000
        /*15b4*/ 	.word	0x00000007
        /*15b8*/ 	.word	0x00000000
        /*15bc*/ 	.short	0x010a
        /*15be*/ 	.byte	0x3f
	.zero		1


	//   ....[116]....
        /*15c0*/ 	.word	0x0003b050
        /*15c4*/ 	.word	0x00000004
        /*15c8*/ 	.word	0x00029860
        /*15cc*/ 	.short	0x010a
        /*15ce*/ 	.byte	0x3f
	.zero		1


	//   ....[117]....
        /*15d0*/ 	.word	0x0003b0a0
        /*15d4*/ 	.word	0x00000003
        /*15d8*/ 	.word	0x00029860
        /*15dc*/ 	.short	0x010a
        /*15de*/ 	.byte	0x3f
	.zero		1


	//   ....[118]....
        /*15e0*/ 	.word	0x0003b0f0
        /*15e4*/ 	.word	0x00000004
        /*15e8*/ 	.word	0x00029880
        /*15ec*/ 	.short	0x010a
        /*15ee*/ 	.byte	0x3f
	.zero		1


	//----- nvinfo : EIATTR_NUM_MBARRIERS
	.align		4
.L_240:
        /*15f0*/ 	.byte	0x03, 0x38
        /*15f2*/ 	.short	0x0016


	//----- nvinfo : EIATTR_EXIT_INSTR_OFFSETS
	.align		4
        /*15f4*/ 	.byte	0x04, 0x1c
        /*15f6*/ 	.short	(.L_242 - .L_241)


	//   ....[0]....
.L_241:
        /*15f8*/ 	.word	0x00036550


	//----- nvinfo : EIATTR_MAX_THREADS
	.align		4
.L_242:
        /*15fc*/ 	.byte	0x04, 0x05
        /*15fe*/ 	.short	(.L_244 - .L_243)
.L_243:
        /*1600*/ 	.word	0x00000180
        /*1604*/ 	.word	0x00000001
        /*1608*/ 	.word	0x00000001


	//----- nvinfo : EIATTR_CRS_STACK_SIZE
	.align		4
.L_244:
        /*160c*/ 	.byte	0x04, 0x1e
        /*160e*/ 	.short	(.L_246 - .L_245)
.L_245:
        /*1610*/ 	.word	0x00000000


	//----- nvinfo : EIATTR_CBANK_PARAM_SIZE
	.align		4
.L_246:
        /*1614*/ 	.byte	0x03, 0x19
        /*1616*/ 	.short	0x0af0


	//----- nvinfo : EIATTR_PARAM_CBANK
	.align		4
        /*1618*/ 	.byte	0x04, 0x0a
        /*161a*/ 	.short	(.L_248 - .L_247)
	.align		4
.L_247:
        /*161c*/ 	.word	index@(.nv.constant0._ZN7cutlass13device_kernelIN5flash11enable_sm90INS1_16FlashAttnFwdSm90INS1_25CollectiveMainloopFwdSm90ILi2EN4cute5tupleIJNS5_1CILi1EEES8_S8_EEENS6_IJNS7_ILi128EEENS7_ILi160EEENS7_ILi192EEEEEELi128ENS_12float_e4m3_tEfNS_4arch4Sm90ELb0ELb1ELb0ELb1ELb0ELb1ELb0ELb1ELb1ELb1ELb1ELb0EEENS1_21CollectiveEpilogueFwdINS6_IJSA_SA_SB_EEES9_NS_10bfloat16_tESG_Li256ELb1ELb1ELb1ELb1EEENS1_36VarlenDynamicPersistentTileSchedulerILi128ELi160ELi256ELi128ELb1ELb1ELb1ELb1ELb0ELb1EEEEEEEEEvNT_6ParamsE)
        /*1620*/ 	.short	0x0210
        /*1622*/ 	.short	0x0af0


	//----- nvinfo : EIATTR_SW_WAR
	.align		4
.L_248:
        /*1624*/ 	.byte	0x04, 0x36
        /*1626*/ 	.short	(.L_250 - .L_249)
.L_249:
        /*1628*/ 	.word	0x00000008
.L_250:


//--------------------- .nv.info._ZN7cutlass13device_kernelIN5flash11enable_sm90INS1_16FlashAttnFwdSm90INS1_25CollectiveMainloopFwdSm90ILi2EN4cute5tupleIJNS5_1CILi1EEES8_S8_EEENS6_IJNS7_ILi128EEENS7_ILi160EEENS7_ILi192EEEEEELi128ENS_12float_e4m3_tEfNS_4arch4Sm90ELb1ELb0ELb0ELb0ELb0ELb0ELb0ELb1ELb1ELb1ELb1ELb0EEENS1_21CollectiveEpilogueFwdINS6_IJSA_SA_SB_EEES9_NS_10bfloat16_tESG_Li256ELb0ELb1ELb1ELb1EEENS1_19SingleTileSchedulerILb0ELb1ELb1ELi128EEEEEEEEEvNT_6ParamsE --------------------------
	.section	.nv.info._ZN7cutlass13device_kernelIN5flash11enable_sm90INS1_16FlashAttnFwdSm90INS1_25CollectiveMainloopFwdSm90ILi2EN4cute5tupleIJNS5_1CILi1EEES8_S8_EEENS6_IJNS7_ILi128EEENS7_ILi160EEENS7_ILi192EEEEEELi128ENS_12float_e4m3_tEfNS_4arch4Sm90ELb1ELb0ELb0ELb0ELb0ELb0ELb0ELb1ELb1ELb1ELb1ELb0EEENS1_21CollectiveEpilogueFwdINS6_IJSA_SA_SB_EEES9_NS_10bfloat16_tESG_Li256ELb0ELb1ELb1ELb1EEENS1_19SingleTileSchedulerILb0ELb1ELb1ELi128EEEEEEEEEvNT_6ParamsE,"",@"SHT_CUDA_INFO"
	.sectionflags	@""
	.align	4


	//----- nvinfo : EIATTR_CUDA_API_VERSION
	.align		4
        /*0000*/ 	.byte	0x04, 0x37
        /*0002*/ 	.short	(.L_252 - .L_251)
.L_251:
        /*0004*/ 	.word	0x00000082


	//----- nvinfo : EIATTR_KPARAM_INFO
	.align		4
.L_252:
        /*0008*/ 	.byte	0x04, 0x17
        /*000a*/ 	.short	(.L_254 - .L_253)
.L_253:
        /*000c*/ 	.word	0x00000000
        /*0010*/ 	.short	0x0000
        /*0012*/ 	.short	0x0070
        /*0014*/ 	.byte	0x00, 0xf0, 0x01, 0x28


	//----- nvinfo : EIATTR_SPARSE_MMA_MASK
	.align		4
.L_254:
        /*0018*/ 	.byte	0x03, 0x50
        /*001a*/ 	.short	0x0000


	//----- nvinfo : EIATTR_MAXREG_COUNT
	.align		4
        /*001c*/ 	.byte	0x03, 0x1b
        /*001e*/ 	.short	0x00a8


	//----- nvinfo : EIATTR_NUM_BARRIERS
	.align		4
        /*0020*/ 	.byte	0x02, 0x4c
        /*0022*/ 	.byte	0x10
	.zero		1


	//----- nvinfo : EIATTR_EXTERNS
	.align		4
        /*0024*/ 	.byte	0x04, 0x0f
        /*0026*/ 	.short	(.L_256 - .L_255)


	//   ....[0]....
	.align		4
.L_255:
        /*0028*/ 	.word	index@(__assertfail)


	//----- nvinfo : EIATTR_ANNOTATIONS
	.align		4
.L_256:
        /*002c*/ 	.byte	0x04, 0x55
        /*002e*/ 	.short	(.L_258 - .L_257)


	//   ....[0]....
.L_257:
        /* <DEDUP_REMOVED lines=14> */


	//----- nvinfo : EIATTR_MERCURY_ISA_VERSION
	.align		4
.L_258:
        /*00f8*/ 	.byte	0x03, 0x5f
        /*00fa*/ 	.short	0x0101


	//----- nvinfo : EIATTR_INT_WARP_WIDE_INSTR_OFFSETS
	.align		4
        /*00fc*/ 	.byte	0x04, 0x31
        /*00fe*/ 	.short	(.L_260 - .L_259)


	//   ....[0]....
.L_259:
        /*0100*/ 	.word	0x00000120


	//   ....[1]....
        /*0104*/ 	.word	0x000001c0


	//   ....[2]....
        /*0108*/ 	.word	0x00000230


	//----- nvinfo : EIATTR_COOP_GROUP_MASK_REGIDS
	.align		4
.L_260:
        /*010c*/ 	.byte	0x04, 0x29
        /*010e*/ 	.short	(.L_262 - .L_261)


	//   ....[0]....
.L_261:
        /*0110*/ 	.word	0xffffffff


	//   ....[1]....
        /*0114*/ 	.word	0xffffffff


	//   ....[2]....
        /*0118*/ 	.word	0xffffffff


	//   ....[3]....
        /*011c*/ 	.word	0xffffffff


	//   ....[4]....
        /*0120*/ 	.word	0xffffffff


	//   ....[5]....
        /*0124*/ 	.word	0xffffffff


	//   ....[6]....
        /*0128*/ 	.word	0xffffffff


	//   ....[7]....
        /*012c*/ 	.word	0xffffffff


	//   ....[8]....
        /*0130*/ 	.word	0xffffffff


	//   ....[9]....
        /*0134*/ 	.word	0xffffffff


	//   ....[10]....
        /*0138*/ 	.word	0xffffffff


	//   ....[11]....
        /*013c*/ 	.word	0xffffffff


	//   ....[12]....
        /*0140*/ 	.word	0xffffffff


	//   ....[13]....
        /*0144*/ 	.word	0xffffffff


	//   ....[14]....
        /*0148*/ 	.word	0xffffffff


	//   ....[15]....
        /*014c*/ 	.word	0xffffffff


	//   ....[16]....
        /*0150*/ 	.word	0xffffffff


	//   ....[17]....
        /*0154*/ 	.word	0xffffffff


	//   ....[18]....
        /*0158*/ 	.word	0xffffffff


	//   ....[19]....
        /*015c*/ 	.word	0xffffffff


	//   ....[20]....
        /*0160*/ 	.word	0xffffffff


	//   ....[21]....
        /*0164*/ 	.word	0xffffffff


	//   ....[22]....
        /*0168*/ 	.word	0xffffffff


	//   ....[23]....
        /*016c*/ 	.word	0xffffffff


	//   ....[24]....
        /*0170*/ 	.word	0xffffffff


	//   ....[25]....
        /*0174*/ 	.word	0xffffffff


	//   ....[26]....
        /*0178*/ 	.word	0xffffffff


	//   ....[27]....
        /*017c*/ 	.word	0xffffffff


	//   ....[28]....
        /*0180*/ 	.word	0xffffffff


	//   ....[29]....
        /*0184*/ 	.word	0xffffffff


	//   ....[30]....
        /*0188*/ 	.word	0xffffffff


	//   ....[31]....
        /*018c*/ 	.word	0xffffffff


	//   ....[32]....
        /*0190*/ 	.word	0xffffffff


	//   ....[33]....
        /*0194*/ 	.word	0xffffffff


	//   ....[34]....
        /*0198*/ 	.word	0xffffffff


	//   ....[35]....
        /*019c*/ 	.word	0xffffffff


	//   ....[36]....
        /*01a0*/ 	.word	0xffffffff


	//   ....[37]....
        /*01a4*/ 	.word	0xffffffff


	//   ....[38]....
        /*01a8*/ 	.word	0xffffffff


	//   ....[39]....
        /*01ac*/ 	.word	0xffffffff


	//   ....[40]....
        /*01b0*/ 	.word	0xffffffff


	//   ....[41]....
        /*01b4*/ 	.word	0xffffffff


	//   ....[42]....
        /*01b8*/ 	.word	0xffffffff


	//   ....[43]....
        /*01bc*/ 	.word	0xffffffff


	//   ....[44]....
        /*01c0*/ 	.word	0xffffffff


	//   ....[45]....
        /*01c4*/ 	.word	0xffffffff


	//   ....[46]....
        /*01c8*/ 	.word	0xffffffff


	//   ....[47]....
        /*01cc*/ 	.word	0xffffffff


	//   ....[48]....
        /*01d0*/ 	.word	0xffffffff


	//   ....[49]....
        /*01d4*/ 	.word	0xffffffff


	//   ....[50]....
        /*01d8*/ 	.word	0xffffffff


	//   ....[51]....
        /*01dc*/ 	.word	0xffffffff


	//   ....[52]....
        /*01e0*/ 	.word	0xffffffff


	//   ....[53]....
        /*01e4*/ 	.word	0xffffffff


	//   ....[54]....
        /*01e8*/ 	.word	0xffffffff


	//   ....[55]....
        /*01ec*/ 	.word	0xffffffff


	//   ....[56]....
        /*01f0*/ 	.word	0xffffffff


	//   ....[57]....
        /*01f4*/ 	.word	0xffffffff


	//   ....[58]....
        /*01f8*/ 	.word	0xffffffff


	//   ....[59]....
        /*01fc*/ 	.word	0xffffffff


	//   ....[60]....
        /*0200*/ 	.word	0xffffffff


	//   ....[61]....
        /*0204*/ 	.word	0xffffffff


	//   ....[62]....
        /*0208*/ 	.word	0xffffffff


	//   ....[63]....
        /*020c*/ 	.word	0xffffffff


	//   ....[64]....
        /*0210*/ 	.word	0xffffffff


	//   ....[65]....
        /*0214*/ 	.word	0xffffffff


	//   ....[66]....
        /*0218*/ 	.word	0xffffffff


	//   ....[67]....
        /*021c*/ 	.word	0xffffffff


	//   ....[68]....
        /*0220*/ 	.word	0xffffffff


	//   ....[69]....
        /*0224*/ 	.word	0xffffffff


	//   ....[70]....
        /*0228*/ 	.word	0xffffffff


	//   ....[71]....
        /*022c*/ 	.word	0xffffffff


	//   ....[72]....
        /*0230*/ 	.word	0xffffffff


	//   ....[73]....
        /*0234*/ 	.word	0xffffffff


	//   ....[74]....
        /*0238*/ 	.word	0xffffffff


	//   ....[75]....
        /*023c*/ 	.word	0xffffffff


	//   ....[76]....
        /*0240*/ 	.word	0xffffffff


	//   ....[77]....
        /*0244*/ 	.word	0xffffffff


	//   ....[78]....
        /*0248*/ 	.word	0xffffffff


	//   ....[79]....
        /*024c*/ 	.word	0xffffffff


	//   ....[80]....
        /*0250*/ 	.word	0xffffffff


	//   ....[81]....
        /*0254*/ 	.word	0xffffffff


	//   ....[82]....
        /*0258*/ 	.word	0xffffffff


	//   ....[83]....
        /*025c*/ 	.word	0xffffffff


	//   ....[84]....
        /*0260*/ 	.word	0xffffffff


	//   ....[85]....
        /*0264*/ 	.word	0xffffffff


	//   ....[86]....
        /*0268*/ 	.word	0xffffffff


	//   ....[87]....
        /*026c*/ 	.word	0xffffffff


	//   ....[88]....
        /*0270*/ 	.word	0xffffffff


	//   ....[89]....
        /*0274*/ 	.word	0xffffffff


	//   ....[90]....
        /*0278*/ 	.word	0xffffffff


	//   ....[91]....
        /*027c*/ 	.word	0xffffffff


	//   ....[92]....
        /*0280*/ 	.word	0xffffffff


	//   ....[93]....
        /*0284*/ 	.word	0xffffffff


	//   ....[94]....
        /*0288*/ 	.word	0xffffffff


	//   ....[95]....
        /*028c*/ 	.word	0xffffffff


	//   ....[96]....
        /*0290*/ 	.word	0xffffffff


	//   ....[97]....
        /*0294*/ 	.word	0xffffffff


	//   ....[98]....
        /*0298*/ 	.word	0xffffffff


	//   ....[99]....
        /*029c*/ 	.word	0xffffffff


	//   ....[100]....
        /*02a0*/ 	.word	0xffffffff


	//   ....[101]....
        /*02a4*/ 	.word	0xffffffff


	//   ....[102]....
        /*02a8*/ 	.word	0xffffffff


	//   ....[103]....
        /*02ac*/ 	.word	0xffffffff


	//   ....[104]....
        /*02b0*/ 	.word	0xffffffff


	//   ....[105]....
        /*02b4*/ 	.word	0xffffffff


	//   ....[106]....
        /*02b8*/ 	.word	0xffffffff


	//   ....[107]....
        /*02bc*/ 	.word	0xffffffff


	//   ....[108]....
        /*02c0*/ 	.word	0xffffffff


	//   ....[109]....
        /*02c4*/ 	.word	0xffffffff


	//   ....[110]....
        /*02c8*/ 	.word	0xffffffff


	//   ....[111]....
        /*02cc*/ 	.word	0x0500000f


	//   ....[112]....
        /*02d0*/ 	.word	0x0500000f


	//   ....[113]....
        /*02d4*/ 	.word	0x0500000f


	//   ....[114]....
        /*02d8*/ 	.word	0x0500000f


	//   ....[115]....
        /*02dc*/ 	.word	0x0500000f


	//   ....[116]....
        /*02e0*/ 	.word	0x0500000f


	//   ....[117]....
        /*02e4*/ 	.word	0x0500000f


	//   ....[118]....
        /*02e8*/ 	.word	0x0500000f


	//   ....[119]....
        /*02ec*/ 	.word	0x0500000f


	//----- nvinfo : EIATTR_COOP_GROUP_INSTR_OFFSETS
	.align		4
.L_262:
        /*02f0*/ 	.byte	0x04, 0x28
        /*02f2*/ 	.short	(.L_264 - .L_263)


	//   ....[0]....
.L_263:
        /*02f4*/ 	.word	0x00000060


	//   ....[1]....
        /*02f8*/ 	.word	0x00000130


	//   ....[2]....
        /*02fc*/ 	.word	0x000001e0


	//   ....[3]....
        /*0300*/ 	.word	0x000003a0


	//   ....[4]....
        /*0304*/ 	.word	0x00000500


	//   ....[5]....
        /*0308*/ 	.word	0x00000620


	//   ....[6]....
        /*030c*/ 	.word	0x00000780


	//   ....[7]....
        /*0310*/ 	.word	0x00001410


	//   ....[8]....
        /*0314*/ 	.word	0x00001c50


	//   ....[9]....
        /*0318*/ 	.word	0x00001c80


	//   ....[10]....
        /*031c*/ 	.word	0x00002e80


	//   ....[11]....
        /*0320*/ 	.word	0x00002f30


	//   ....[12]....
        /*0324*/ 	.word	0x00003a40


	//   ....[13]....
        /*0328*/ 	.word	0x00003b40


	//   ....[14]....
        /*032c*/ 	.word	0x00005c30


	//   ....[15]....
        /*0330*/ 	.word	0x00005c50


	//   ....[16]....
        /*0334*/ 	.word	0x00006490


	//   ....[17]....
        /*0338*/ 	.word	0x00006600


	//   ....[18]....
        /*033c*/ 	.word	0x00007070


	//   ....[19]....
        /*0340*/ 	.word	0x000070e0


	//   ....[20]....
        /*0344*/ 	.word	0x00009890


	//   ....[21]....
        /*0348*/ 	.word	0x000098d0


	//   ....[22]....
        /*034c*/ 	.word	0x00009900


	//   ....[23]....
        /*0350*/ 	.word	0x00009920


	//   ....[24]....
        /*0354*/ 	.word	0x0000b4a0


	//   ....[25]....
        /*0358*/ 	.word	0x0000b4c0


	//   ....[26]....
        /*035c*/ 	.word	0x0000b520


	//   ....[27]....
        /*0360*/ 	.word	0x0000b530


	//   ....[28]....
        /*0364*/ 	.word	0x0000c350


	//   ....[29]....
        /*0368*/ 	.word	0x0000c360


	//   ....[30]....
        /*036c*/ 	.word	0x0000c370


	//   ....[31]....
        /*0370*/ 	.word	0x0000c390


	//   ....[32]....
        /*0374*/ 	.word	0x0000c3a0


	//   ....[33]....
        /*0378*/ 	.word	0x0000c3b0


	//   ....[34]....
        /*037c*/ 	.word	0x0000c3c0


	//   ....[35]....
        /*0380*/ 	.word	0x0000c3d0


	//   ....[36]....
        /*0384*/ 	.word	0x0000c3e0


	//   ....[37]....
        /*0388*/ 	.word	0x0000c3f0


	//   ....[38]....
        /*038c*/ 	.word	0x0000c400


	//   ....[39]....
        /*0390*/ 	.word	0x0000c420


	//   ....[40]....
        /*0394*/ 	.word	0x0000c430


	//   ....[41]....
        /*0398*/ 	.word	0x0000c440


	//   ....[42]....
        /*039c*/ 	.word	0x0000c450


	//   ....[43]....
        /*03a0*/ 	.word	0x0000c460


	//   ....[44]....
        /*03a4*/ 	.word	0x0000c470


	//   ....[45]....
        /*03a8*/ 	.word	0x0000c480


	//   ....[46]....
        /*03ac*/ 	.word	0x0000c490


	//   ....[47]....
        /*03b0*/ 	.word	0x0000c4a0


	//   ....[48]....
        /*03b4*/ 	.word	0x0000c4b0


	//   ....[49]....
        /*03b8*/ 	.word	0x0000c4c0


	//   ....[50]....
        /*03bc*/ 	.word	0x0000c4d0


	//   ....[51]....
        /*03c0*/ 	.word	0x0000c4e0


	//   ....[52]....
        /*03c4*/ 	.word	0x0000c4f0


	//   ....[53]....
        /*03c8*/ 	.word	0x0000c500


	//   ....[54]....
        /*03cc*/ 	.word	0x0000c510


	//   ....[55]....
        /*03d0*/ 	.word	0x0000c520


	//   ....[56]....
        /*03d4*/ 	.word	0x0000c530


	//   ....[57]....
        /*03d8*/ 	.word	0x0000c550


	//   ....[58]....
        /*03dc*/ 	.word	0x0000c560


	//   ....[59]....
        /*03e0*/ 	.word	0x0000c570


	//   ....[60]....
        /*03e4*/ 	.word	0x0000c580


	//   ....[61]....
        /*03e8*/ 	.word	0x0000c590


	//   ....[62]....
        /*03ec*/ 	.word	0x0000c5a0


	//   ....[63]....
        /*03f0*/ 	.word	0x0000c5b0


	//   ....[64]....
        /*03f4*/ 	.word	0x0000c5c0


	//   ....[65]....
        /*03f8*/ 	.word	0x0000c5e0


	//   ....[66]....
        /*03fc*/ 	.word	0x0000c5f0


	//   ....[67]....
        /*0400*/ 	.word	0x0000c610


	//   ....[68]....
        /*0404*/ 	.word	0x0000c620


	//   ....[69]....
        /*0408*/ 	.word	0x0000c640


	//   ....[70]....
        /*040c*/ 	.word	0x0000c650


	//   ....[71]....
        /*0410*/ 	.word	0x0000c660


	//   ....[72]....
        /*0414*/ 	.word	0x0000c670


	//   ....[73]....
        /*0418*/ 	.word	0x0000c690


	//   ....[74]....
        /*041c*/ 	.word	0x0000c6a0


	//   ....[75]....
        /*0420*/ 	.word	0x0000c6c0


	//   ....[76]....
        /*0424*/ 	.word	0x0000c6d0


	//   ....[77]....
        /*0428*/ 	.word	0x0000c6f0


	//   ....[78]....
        /*042c*/ 	.word	0x0000c720


	//   ....[79]....
        /*0430*/ 	.word	0x0000c750


	//   ....[80]....
        /*0434*/ 	.word	0x0000c780


	//   ....[81]....
        /*0438*/ 	.word	0x0000c7b0


	//   ....[82]....
        /*043c*/ 	.word	0x0000c7f0


	//   ....[83]....
        /*0440*/ 	.word	0x0000c820


	//   ....[84]....
        /*0444*/ 	.word	0x0000c850


	//   ....[85]....
        /*0448*/ 	.word	0x0000c880


	//   ....[86]....
        /*044c*/ 	.word	0x0000c8c0


	//   ....[87]....
        /*0450*/ 	.word	0x0000c8f0


	//   ....[88]....
        /*0454*/ 	.word	0x0000c910


	//   ....[89]....
        /*0458*/ 	.word	0x0000c920


	//   ....[90]....
        /*045c*/ 	.word	0x0000c930


	//   ....[91]....
        /*0460*/ 	.word	0x0000c940


	//   ....[92]....
        /*0464*/ 	.word	0x0000cd40


	//   ....[93]....
        /*0468*/ 	.word	0x0000cd80


	//   ....[94]....
        /*046c*/ 	.word	0x0000cdc0


	//   ....[95]....
        /*0470*/ 	.word	0x0000cdf0


	//   ....[96]....
        /*0474*/ 	.word	0x0000ce40


	//   ....[97]....
        /*0478*/ 	.word	0x0000ce70


	//   ....[98]....
        /*047c*/ 	.word	0x0000d530


	//   ....[99]....
        /*0480*/ 	.word	0x0000d560


	//   ....[100]....
        /*0484*/ 	.word	0x0000e080


	//   ....[101]....
        /*0488*/ 	.word	0x0000ee70


	//   ....[102]....
        /*048c*/ 	.word	0x0000f960


	//   ....[103]....
        /*0490*/ 	.word	0x0000f9a0


	//   ....[104]....
        /*0494*/ 	.word	0x0000f9d0


	//   ....[105]....
        /*0498*/ 	.word	0x0000fa90


	//   ....[106]....
        /*049c*/ 	.word	0x0000fab0


	//   ....[107]....
        /*04a0*/ 	.word	0x0000fb50


	//   ....[108]....
        /*04a4*/ 	.word	0x0000fb70


	//   ....[109]....
        /*04a8*/ 	.word	0x0000fb80


	//   ....[110]....
        /*04ac*/ 	.word	0x00011520


	//   ....[111]....
        /*04b0*/ 	.word	0x00011ad0


	//   ....[112]....
        /*04b4*/ 	.word	0x00011cb0


	//   ....[113]....
        /*04b8*/ 	.word	0x00011d00


	//   ....[114]....
        /*04bc*/ 	.word	0x00011da0


	//   ....[115]....
        /*04c0*/ 	.word	0x00011ec0


	//   ....[116]....
        /*04c4*/ 	.word	0x00011f30


	//   ....[117]....
        /*04c8*/ 	.word	0x00012040


	//   ....[118]....
        /*04cc*/ 	.word	0x000120b0


	//   ....[119]....
        /*04d0*/ 	.word	0x000121b0


	//----- nvinfo : EIATTR_REG_RECONFIG
	.align		4
.L_264:
        /*04d4*/ 	.byte	0x01, 0x54
	.zero		2


	//----- nvinfo : EIATTR_SYSCALL_OFFSETS
	.align		4
        /*04d8*/ 	.byte	0x04, 0x46
        /*04da*/ 	.short	(.L_266 - .L_265)


	//   ....[0]....
.L_265:
        /*04dc*/ 	.word	0x000015d0


	//   ....[1]....
        /*04e0*/ 	.word	0x0000e800


	//   ....[2]....
        /*04e4*/ 	.word	0x0000e940


	//   ....[3]....
        /*04e8*/ 	.word	0x0000ea80


	//   ....[4]....
        /*04ec*/ 	.word	0x0000eba0


	//   ....[5]....
        /*04f0*/ 	.word	0x0000f590


	//----- nvinfo : EIATTR_MBARRIER_INSTR_OFFSETS
	.align		4
.L_266:
        /*04f4*/ 	.byte	0x04, 0x39
        /*04f6*/ 	.short	(.L_268 - .L_267)


	//   ....[0]....
.L_267:
        /*04f8*/ 	.word	0x00000250
        /*04fc*/ 	.word	0x000000ff
        /*0500*/ 	.word	0x00029800
        /*0504*/ 	.short	0x0100
        /*0506*/ 	.byte	0x08
	.zero		1


	//   ....[1]....
        /*0508*/ 	.word	0x00000260
        /*050c*/ 	.word	0x000000ff
        /*0510*/ 	.word	0x00029820
        /*0514*/ 	.short	0x0100
        /*0516*/ 	.byte	0x08
	.zero		1


	//   ....[2]....
        /*0518*/ 	.word	0x00000350
        /*051c*/ 	.word	0x000000ff
        /*0520*/ 	.word	0x00029830
        /*0524*/ 	.short	0x0100
        /*0526*/ 	.byte	0x08
	.zero		1


	//   ....[3]....
        /*0528*/ 	.word	0x00000360
        /*052c*/ 	.word	0x000000ff
        /*0530*/ 	.word	0x00029840
        /*0534*/ 	.short	0x0100
        /*0536*/ 	.byte	0x08
	.zero		1


	//   ....[4]....
        /*0538*/ 	.word	0x00000370
        /*053c*/ 	.word	0x000000ff
        /*0540*/ 	.word	0x00029838
        /*0544*/ 	.short	0x0100
        /*0546*/ 	.byte	0x08
	.zero		1


	//   ....[5]....
        /*0548*/ 	.word	0x00000380
        /*054c*/ 	.word	0x000000ff
        /*0550*/ 	.word	0x00029848
        /*0554*/ 	.short	0x0100
        /*0556*/ 	.byte	0x08
	.zero		1


	//   ....[6]....
        /*0558*/ 	.word	0x000004b0
        /*055c*/ 	.word	0x000000ff
        /*0560*/ 	.word	0x00029850
        /*0564*/ 	.short	0x0100
        /*0566*/ 	.byte	0x08
	.zero		1


	//   ....[7]....
        /*0568*/ 	.word	0x000004c0
        /*056c*/ 	.word	0x000000ff
        /*0570*/ 	.word	0x00029860
        /*0574*/ 	.short	0x0100
        /*0576*/ 	.byte	0x08
	.zero		1


	//   ....[8]....
        /*0578*/ 	.word	0x000004d0
        /*057c*/ 	.word	0x000000ff
        /*0580*/ 	.word	0x00029858
        /*0584*/ 	.short	0x0100
        /*0586*/ 	.byte	0x08
	.zero		1


	//   ....[9]....
        /*0588*/ 	.word	0x000004e0
        /*058c*/ 	.word	0x000000ff
        /*0590*/ 	.word	0x00029868
        /*0594*/ 	.short	0x0100
        /*0596*/ 	.byte	0x08
	.zero		1


	//   ....[10]....
        /*0598*/ 	.word	0x000005d0
        /*059c*/ 	.word	0x000000ff
        /*05a0*/ 	.word	0x00029870
        /*05a4*/ 	.short	0x0100
        /*05a6*/ 	.byte	0x06
	.zero		1


	//   ....[11]....
        /*05a8*/ 	.word	0x000005e0
        /*05ac*/ 	.word	0x000000ff
        /*05b0*/ 	.word	0x00029880
        /*05b4*/ 	.short	0x0100
        /*05b6*/ 	.byte	0x06
	.zero		1


	//   ....[12]....
        /*05b8*/ 	.word	0x000005f0
        /*05bc*/ 	.word	0x000000ff
        /*05c0*/ 	.word	0x00029878
        /*05c4*/ 	.short	0x0100
        /*05c6*/ 	.byte	0x06
	.zero		1


	//   ....[13]....
        /*05c8*/ 	.word	0x00000600
        /*05cc*/ 	.word	0x000000ff
        /*05d0*/ 	.word	0x00029888
        /*05d4*/ 	.short	0x0100
        /*05d6*/ 	.byte	0x06
	.zero		1


	//   ....[14]....
        /*05d8*/ 	.word	0x00000730
        /*05dc*/ 	.word	0x000000ff
        /*05e0*/ 	.word	0x00029890
        /*05e4*/ 	.short	0x0100
        /*05e6*/ 	.byte	0x08
	.zero		1


	//   ....[15]....
        /*05e8*/ 	.word	0x00000740
        /*05ec*/ 	.word	0x000000ff
        /*05f0*/ 	.word	0x000298a0
        /*05f4*/ 	.short	0x0100
        /*05f6*/ 	.byte	0x08
	.zero		1


	//   ....[16]....
        /*05f8*/ 	.word	0x00000750
        /*05fc*/ 	.word	0x000000ff
        /*0600*/ 	.word	0x00029898
        /*0604*/ 	.short	0x0100
        /*0606*/ 	.byte	0x08
	.zero		1


	//   ....[17]....
        /*0608*/ 	.word	0x00000760
        /*060c*/ 	.word	0x000000ff
        /*0610*/ 	.word	0x000298a8
        /*0614*/ 	.short	0x0100
        /*0616*/ 	.byte	0x08
	.zero		1


	//   ....[18]....
        /*0618*/ 	.word	0x00000890
        /*061c*/ 	.word	0x000000ff
        /*0620*/ 	.word	0x000298b0
        /*0624*/ 	.short	0x0100
        /*0626*/ 	.byte	0x08
	.zero		1


	//   ....[19]....
        /*0628*/ 	.word	0x000008a0
        /*062c*/ 	.word	0x000000ff
        /*0630*/ 	.word	0x000298c0
        /*0634*/ 	.short	0x0100
        /*0636*/ 	.byte	0x08
	.zero		1


	//   ....[20]....
        /*0638*/ 	.word	0x000008b0
        /*063c*/ 	.word	0x000000ff
        /*0640*/ 	.word	0x000298b8
        /*0644*/ 	.short	0x0100
        /*0646*/ 	.byte	0x08
	.zero		1


	//   ....[21]....
        /*0648*/ 	.word	0x000008c0
        /*064c*/ 	.word	0x000000ff
        /*0650*/ 	.word	0x000298c8
        /*0654*/ 	.short	0x0100
        /*0656*/ 	.byte	0x08
	.zero		1


	//   ....[22]....
        /*0658*/ 	.word	0x00001600
        /*065c*/ 	.word	0x000000ff
        /*0660*/ 	.word	0x00029800
        /*0664*/ 	.short	0x010a
        /*0666*/ 	.byte	0x27
	.zero		1


	//   ....[23]....
        /*0668*/ 	.word	0x00001660
        /*066c*/ 	.word	0x000000ff
        /*0670*/ 	.word	0x00029830
        /*0674*/ 	.short	0x010a
        /*0676*/ 	.byte	0x27
	.zero		1


	//   ....[24]....
        /*0678*/ 	.word	0x000016f0
        /*067c*/ 	.word	0x000000ff
        /*0680*/ 	.word	0x00029830
        /*0684*/ 	.short	0x010a
        /*0686*/ 	.byte	0x27
	.zero		1


	//   ....[25]....
        /*0688*/ 	.word	0x00003a20
        /*068c*/ 	.word	0x00000038
        /*0690*/ 	.word	0x00000000
        /*0694*/ 	.short	0x0101
        /*0696*/ 	.byte	0x3f
	.zero		1


	//   ....[26]....
        /*0698*/ 	.word	0x00004e20
        /*069c*/ 	.word	0x000000ff
        /*06a0*/ 	.word	0x00029830
        /*06a4*/ 	.short	0x010a
        /*06a6*/ 	.byte	0x06
	.zero		1


	//   ....[27]....
        /*06a8*/ 	.word	0x00004e60
        /*06ac*/ 	.word	0x000000ff
        /*06b0*/ 	.word	0x00029830
        /*06b4*/ 	.short	0x010a
        /*06b6*/ 	.byte	0x06
	.zero		1


	//   ....[28]....
        /*06b8*/ 	.word	0x00005ac0
        /*06bc*/ 	.word	0x000000ff
        /*06c0*/ 	.word	0x00029850
        /*06c4*/ 	.short	0x010a
        /*06c6*/ 	.byte	0x06
	.zero		1


	//   ....[29]....
        /*06c8*/ 	.word	0x00005b00
        /*06cc*/ 	.word	0x000000ff
        /*06d0*/ 	.word	0x00029850
        /*06d4*/ 	.short	0x010a
        /*06d6*/ 	.byte	0x06
	.zero		1


	//   ....[30]....
        /*06d8*/ 	.word	0x00007bf0
        /*06dc*/ 	.word	0x00000003
        /*06e0*/ 	.word	0x00000000
        /*06e4*/ 	.short	0x0101
        /*06e6*/ 	.byte	0x3f
	.zero		1


	//   ....[31]....
        /*06e8*/ 	.word	0x00007ed0
        /*06ec*/ 	.word	0x000000ff
        /*06f0*/ 	.word	0x00000000
        /*06f4*/ 	.short	0x0101
        /*06f6*/ 	.byte	0x06
	.zero		1


	//   ....[32]....
        /*06f8*/ 	.word	0x00008610
        /*06fc*/ 	.word	0x000000ff
        /*0700*/ 	.word	0x00029830
        /*0704*/ 	.short	0x010a
        /*0706*/ 	.byte	0x06
	.zero		1


	//   ....[33]....
        /*0708*/ 	.word	0x00008650
        /*070c*/ 	.word	0x000000ff
        /*0710*/ 	.word	0x00029830
        /*0714*/ 	.short	0x010a
        /*0716*/ 	.byte	0x06
	.zero		1


	//   ....[34]....
        /*0718*/ 	.word	0x00009270
        /*071c*/ 	.word	0x000000ff
        /*0720*/ 	.word	0x00029850
        /*0724*/ 	.short	0x010a
        /*0726*/ 	.byte	0x06
	.zero		1


	//   ....[35]....
        /*0728*/ 	.word	0x000092b0
        /*072c*/ 	.word	0x000000ff
        /*0730*/ 	.word	0x00029850
        /*0734*/ 	.short	0x010a
        /*0736*/ 	.byte	0x06
	.zero		1


	//   ....[36]....
        /*0738*/ 	.word	0x0000a870
        /*073c*/ 	.word	0x00000003
        /*0740*/ 	.word	0x00000000
        /*0744*/ 	.short	0x0101
        /*0746*/ 	.byte	0x3f
	.zero		1


	//   ....[37]....
        /*0748*/ 	.word	0x0000ab40
        /*074c*/ 	.word	0x000000ff
        /*0750*/ 	.word	0x00000000
        /*0754*/ 	.short	0x0101
        /*0756*/ 	.byte	0x06
	.zero		1


	//   ....[38]....
        /*0758*/ 	.word	0x0000b1a0
        /*075c*/ 	.word	0x000000ff
        /*0760*/ 	.word	0x00029850
        /*0764*/ 	.short	0x010a
        /*0766*/ 	.byte	0x05
	.zero		1


	//   ....[39]....
        /*0768*/ 	.word	0x0000b1e0
        /*076c*/ 	.word	0x000000ff
        /*0770*/ 	.word	0x00029850
        /*0774*/ 	.short	0x010a
        /*0776*/ 	.byte	0x05
	.zero		1


	//   ....[40]....
        /*0778*/ 	.word	0x0000b7f0
        /*077c*/ 	.word	0x000000ff
        /*0780*/ 	.word	0x00000000
        /*0784*/ 	.short	0x0101
        /*0786*/ 	.byte	0x04
	.zero		1


	//   ....[41]....
        /*0788*/ 	.word	0x0000ce30
        /*078c*/ 	.word	0x000000ff
        /*0790*/ 	.word	0x00000000
        /*0794*/ 	.short	0x0101
        /*0796*/ 	.byte	0x04
	.zero		1


	//   ....[42]....
        /*0798*/ 	.word	0x0000f080
        /*079c*/ 	.word	0x000000ff
        /*07a0*/ 	.word	0x00029880
        /*07a4*/ 	.short	0x010a
        /*07a6*/ 	.byte	0x26
	.zero		1


	//   ....[43]....
        /*07a8*/ 	.word	0x0000f1e0
        /*07ac*/ 	.word	0x000000ff
        /*07b0*/ 	.word	0x00029840
        /*07b4*/ 	.short	0x010a
        /*07b6*/ 	.byte	0x26
	.zero		1


	//   ....[44]....
        /*07b8*/ 	.word	0x0000fcf0
        /*07bc*/ 	.word	0x000000ff
        /*07c0*/ 	.word	0x00029800
        /*07c4*/ 	.short	0x0107
        /*07c6*/ 	.byte	0x26
	.zero		1


	//   ....[45]....
        /*07c8*/ 	.word	0x0000fd60
        /*07cc*/ 	.word	0x000000ff
        /*07d0*/ 	.word	0x00029800
        /*07d4*/ 	.short	0x0101
        /*07d6*/ 	.byte	0x26
	.zero		1


	//   ....[46]....
        /*07d8*/ 	.word	0x0000fd80
        /*07dc*/ 	.word	0x000000ff
        /*07e0*/ 	.word	0x00029820
        /*07e4*/ 	.short	0x010a
        /*07e6*/ 	.byte	0x26
	.zero		1


	//   ....[47]....
        /*07e8*/ 	.word	0x00010090
        /*07ec*/ 	.word	0x00000006
        /*07f0*/ 	.word	0x00029880
        /*07f4*/ 	.short	0x010a
        /*07f6*/ 	.byte	0x3f
	.zero		1


	//   ....[48]....
        /*07f8*/ 	.word	0x000102a0
        /*07fc*/ 	.word	0x00000006
        /*0800*/ 	.word	0x00029840
        /*0804*/ 	.short	0x010a
        /*0806*/ 	.byte	0x3f
	.zero		1


	//   ....[49]....
        /*0808*/ 	.word	0x000106f0
        /*080c*/ 	.word	0x00000012
        /*0810*/ 	.word	0x00029870
        /*0814*/ 	.short	0x010a
        /*0816*/ 	.byte	0x3f
	.zero		1


	//   ....[50]....
        /*0818*/ 	.word	0x00010750
        /*081c*/ 	.word	0x00000012
        /*0820*/ 	.word	0x00029860
        /*0824*/ 	.short	0x010a
        /*0826*/ 	.byte	0x3f
	.zero		1


	//   ....[51]....
        /*0828*/ 	.word	0x00010c80
        /*082c*/ 	.word	0x00000012
        /*0830*/ 	.word	0x00029850
        /*0834*/ 	.short	0x0101
        /*0836*/ 	.byte	0x3f
	.zero		1


	//   ....[52]....
        /*0838*/ 	.word	0x00010cf0
        /*083c*/ 	.word	0x00000000
        /*0840*/ 	.word	0x00000000
        /*0844*/ 	.short	0x0101
        /*0846*/ 	.byte	0x3f
	.zero		1


	//   ....[53]....
        /*0848*/ 	.word	0x00010e10
        /*084c*/ 	.word	0x00000003
        /*0850*/ 	.word	0x00029870
        /*0854*/ 	.short	0x010a
        /*0856*/ 	.byte	0x3f
	.zero		1


	//   ....[54]....
        /*0858*/ 	.word	0x00010ea0
        /*085c*/ 	.word	0x00000003
        /*0860*/ 	.word	0x00029860
        /*0864*/ 	.short	0x010a
        /*0866*/ 	.byte	0x3f
	.zero		1


	//   ....[55]....
        /*0868*/ 	.word	0x000113c0
        /*086c*/ 	.word	0x00000003
        /*0870*/ 	.word	0x00029850
        /*0874*/ 	.short	0x0101
        /*0876*/ 	.byte	0x3f
	.zero		1


	//   ....[56]....
        /*0878*/ 	.word	0x00011430
        /*087c*/ 	.word	0x00000000
        /*0880*/ 	.word	0x00000000
        /*0884*/ 	.short	0x0101
        /*0886*/ 	.byte	0x3f
	.zero		1


	//   ....[57]....
        /*0888*/ 	.word	0x000114d0
        /*088c*/ 	.word	0x00000009
        /*0890*/ 	.word	0x00029820
        /*0894*/ 	.short	0x010a
        /*0896*/ 	.byte	0x3f
	.zero		1


	//   ....[58]....
        /*0898*/ 	.word	0x00011610
        /*089c*/ 	.word	0x00000005
        /*08a0*/ 	.word	0x00000000
        /*08a4*/ 	.short	0x010a
        /*08a6*/ 	.byte	0x3f
	.zero		1


	//   ....[59]....
        /*08a8*/ 	.word	0x00011680
        /*08ac*/ 	.word	0x00000007
        /*08b0*/ 	.word	0x00000000
        /*08b4*/ 	.short	0x010a
        /*08b6*/ 	.byte	0x3f
	.zero		1


	//   ....[60]....
        /*08b8*/ 	.word	0x000116d0
        /*08bc*/ 	.word	0x00000005
        /*08c0*/ 	.word	0x00029860
        /*08c4*/ 	.short	0x010a
        /*08c6*/ 	.byte	0x3f
	.zero		1


	//   ....[61]....
        /*08c8*/ 	.word	0x00011720
        /*08cc*/ 	.word	0x00000003
        /*08d0*/ 	.word	0x00029860
        /*08d4*/ 	.short	0x010a
        /*08d6*/ 	.byte	0x3f
	.zero		1


	//   ....[62]....
        /*08d8*/ 	.word	0x00011760
        /*08dc*/ 	.word	0x00000005
        /*08e0*/ 	.word	0x00029880
        /*08e4*/ 	.short	0x010a
        /*08e6*/ 	.byte	0x3f
	.zero		1


	//   ....[63]....
        /*08e8*/ 	.word	0x00011780
        /*08ec*/ 	.word	0x00000003
        /*08f0*/ 	.word	0x00029880
        /*08f4*/ 	.short	0x010a
        /*08f6*/ 	.byte	0x3f
	.zero		1


	//   ....[64]....
        /*08f8*/ 	.word	0x000117f0
        /*08fc*/ 	.word	0x00000000
        /*0900*/ 	.word	0x00029800
        /*0904*/ 	.short	0x010a
        /*0906*/ 	.byte	0x3f
	.zero		1


	//   ....[65]....
        /*0908*/ 	.word	0x00011850
        /*090c*/ 	.word	0x00000000
        /*0910*/ 	.word	0x00029830
        /*0914*/ 	.short	0x010a
        /*0916*/ 	.byte	0x3f
	.zero		1


	//   ....[66]....
        /*0918*/ 	.word	0x000118b0
        /*091c*/ 	.word	0x00000014
        /*0920*/ 	.word	0x00029830
        /*0924*/ 	.short	0x010a
        /*0926*/ 	.byte	0x3f
	.zero		1


	//   ....[67]....
        /*0928*/ 	.word	0x00011910
        /*092c*/ 	.word	0x0000000e
        /*0930*/ 	.word	0x00029850
        /*0934*/ 	.short	0x010a
        /*0936*/ 	.byte	0x3f
	.zero		1


	//   ....[68]....
        /*0938*/ 	.word	0x00011970
        /*093c*/ 	.word	0x0000000e
        /*0940*/ 	.word	0x00029830
        /*0944*/ 	.short	0x010a
        /*0946*/ 	.byte	0x3f
	.zero		1


	//   ....[69]....
        /*0948*/ 	.word	0x000119d0
        /*094c*/ 	.word	0x0000000e
        /*0950*/ 	.word	0x00029850
        /*0954*/ 	.short	0x010a
        /*0956*/ 	.byte	0x3f
	.zero		1


	//   ....[70]....
        /*0958*/ 	.word	0x00011a30
        /*095c*/ 	.word	0x00000005
        /*0960*/ 	.word	0x00029850
        /*0964*/ 	.short	0x010a
        /*0966*/ 	.byte	0x3f
	.zero		1


	//   ....[71]....
        /*0968*/ 	.word	0x00011b90
        /*096c*/ 	.word	0x00000003
        /*0970*/ 	.word	0x00029880
        /*0974*/ 	.short	0x010a
        /*0976*/ 	.byte	0x3f
	.zero		1


	//   ....[72]....
        /*0978*/ 	.word	0x00011bf0
        /*097c*/ 	.word	0x00000003
        /*0980*/ 	.word	0x00029840
        /*0984*/ 	.short	0x010a
        /*0986*/ 	.byte	0x3f
	.zero		1


	//   ....[73]....
        /*0988*/ 	.word	0x000121f0
        /*098c*/ 	.word	0x00000003
        /*0990*/ 	.word	0x00029820
        /*0994*/ 	.short	0x010a
        /*0996*/ 	.byte	0x3f
	.zero		1


	//   ....[74]....
        /*0998*/ 	.word	0x00012240
        /*099c*/ 	.word	0x00000006
        /*09a0*/ 	.word	0x00029880
        /*09a4*/ 	.short	0x010a
        /*09a6*/ 	.byte	0x3f
	.zero		1


	//   ....[75]....
        /*09a8*/ 	.word	0x00012290
        /*09ac*/ 	.word	0x00000006
        /*09b0*/ 	.word	0x00029840
        /*09b4*/ 	.short	0x010a
        /*09b6*/ 	.byte	0x3f
	.zero		1


	//   ....[76]....
        /*09b8*/ 	.word	0x000122e0
        /*09bc*/ 	.word	0x00000012
        /*09c0*/ 	.word	0x00029870
        /*09c4*/ 	.short	0x010a
        /*09c6*/ 	.byte	0x3f
	.zero		1


	//   ....[77]....
        /*09c8*/ 	.word	0x00012330
        /*09cc*/ 	.word	0x00000012
        /*09d0*/ 	.word	0x00029860
        /*09d4*/ 	.short	0x010a
        /*09d6*/ 	.byte	0x3f
	.zero		1


	//   ....[78]....
        /*09d8*/ 	.word	0x00012380
        /*09dc*/ 	.word	0x00000003
        /*09e0*/ 	.word	0x00029870
        /*09e4*/ 	.short	0x010a
        /*09e6*/ 	.byte	0x3f
	.zero		1


	//   ....[79]....
        /*09e8*/ 	.word	0x000123d0
        /*09ec*/ 	.word	0x00000003
        /*09f0*/ 	.word	0x00029860
        /*09f4*/ 	.short	0x010a
        /*09f6*/ 	.byte	0x3f
	.zero		1


	//   ....[80]....
        /*09f8*/ 	.word	0x00012420
        /*09fc*/ 	.word	0x00000009
        /*0a00*/ 	.word	0x00029820
        /*0a04*/ 	.short	0x010a
        /*0a06*/ 	.byte	0x3f
	.zero		1


	//   ....[81]....
        /*0a08*/ 	.word	0x00012470
        /*0a0c*/ 	.word	0x00000005
        /*0a10*/ 	.word	0x00000000
        /*0a14*/ 	.short	0x010a
        /*0a16*/ 	.byte	0x3f
	.zero		1


	//   ....[82]....
        /*0a18*/ 	.word	0x000124c0
        /*0a1c*/ 	.word	0x00000007
        /*0a20*/ 	.word	0x00000000
        /*0a24*/ 	.short	0x010a
        /*0a26*/ 	.byte	0x3f
	.zero		1


	//   ....[83]....
        /*0a28*/ 	.word	0x00012510
        /*0a2c*/ 	.word	0x00000005
        /*0a30*/ 	.word	0x00029860
        /*0a34*/ 	.short	0x010a
        /*0a36*/ 	.byte	0x3f
	.zero		1


	//   ....[84]....
        /*0a38*/ 	.word	0x00012560
        /*0a3c*/ 	.word	0x00000003
        /*0a40*/ 	.word	0x00029860
        /*0a44*/ 	.short	0x010a
        /*0a46*/ 	.byte	0x3f
	.zero		1


	//   ....[85]....
        /*0a48*/ 	.word	0x000125b0
        /*0a4c*/ 	.word	0x00000005
        /*0a50*/ 	.word	0x00029880
        /*0a54*/ 	.short	0x010a
        /*0a56*/ 	.byte	0x3f
	.zero		1


	//----- nvinfo : EIATTR_NUM_MBARRIERS
	.align		4
.L_268:
        /*0a58*/ 	.byte	0x03, 0x38
        /*0a5a*/ 	.short	0x0016


	//----- nvinfo : EIATTR_EXIT_INSTR_OFFSETS
	.align		4
        /*0a5c*/ 	.byte	0x04, 0x1c
        /*0a5e*/ 	.short	(.L_270 - .L_269)


	//   ....[0]....
.L_269:
        /*0a60*/ 	.word	0x000117d0


	//----- nvinfo : EIATTR_MAX_THREADS
	.align		4
.L_270:
        /*0a64*/ 	.byte	0x04, 0x05
        /*0a66*/ 	.short	(.L_272 - .L_271)
.L_271:
        /*0a68*/ 	.word	0x00000180
        /*0a6c*/ 	.word	0x00000001
        /*0a70*/ 	.word	0x00000001


	//----- nvinfo : EIATTR_CRS_STACK_SIZE
	.align		4
.L_272:
        /*0a74*/ 	.byte	0x04, 0x1e
        /*0a76*/ 	.short	(.L_274 - .L_273)
.L_273:
        /*0a78*/ 	.word	0x00000000


	//----- nvinfo : EIATTR_CBANK_PARAM_SIZE
	.align		4
.L_274:
        /*0a7c*/ 	.byte	0x03, 0x19
        /*0a7e*/ 	.short	0x0a70


	//----- nvinfo : EIATTR_PARAM_CBANK
	.align		4
        /*0a80*/ 	.byte	0x04, 0x0a
        /*0a82*/ 	.short	(.L_276 - .L_275)
	.align		4
.L_275:
        /*0a84*/ 	.word	index@(.nv.constant0._ZN7cutlass13device_kernelIN5flash11enable_sm90INS1_16FlashAttnFwdSm90INS1_25CollectiveMainloopFwdSm90ILi2EN4cute5tupleIJNS5_1CILi1EEES8_S8_EEENS6_IJNS7_ILi128EEENS7_ILi160EEENS7_ILi192EEEEEELi128ENS_12float_e4m3_tEfNS_4arch4Sm90ELb1ELb0ELb0ELb0ELb0ELb0ELb0ELb1ELb1ELb1ELb1ELb0EEENS1_21CollectiveEpilogueFwdINS6_IJSA_SA_SB_EEES9_NS_10bfloat16_tESG_Li256ELb0ELb1ELb1ELb1EEENS1_19SingleTileSchedulerILb0ELb1ELb1ELi128EEEEEEEEEvNT_6ParamsE)
        /*0a88*/ 	.short	0x0210
        /*0a8a*/ 	.short	0x0a70


	//----- nvinfo : EIATTR_SW_WAR
	.align		4
.L_276:
        /*0a8c*/ 	.byte	0x04, 0x36
        /*0a8e*/ 	.short	(.L_278 - .L_277)
.L_277:
        /*0a90*/ 	.word	0x00000008
.L_278:


//--------------------- .nv.info._ZN7cutlass13device_kernelIN5flash11enable_sm90INS1_16FlashAttnFwdSm90INS1_25CollectiveMainloopFwdSm90ILi2EN4cute5tupleIJNS5_1CILi1EEES8_S8_EEENS6_IJNS7_ILi128EEENS7_ILi160EEENS7_ILi192EEEEEELi128ENS_12float_e4m3_tEfNS_4arch4Sm90ELb1ELb0ELb0ELb1ELb0ELb0ELb0ELb1ELb1ELb1ELb1ELb0EEENS1_21CollectiveEpilogueFwdINS6_IJSA_SA_SB_EEES9_NS_10bfloat16_tESG_Li256ELb1ELb1ELb1ELb1EEENS1_36VarlenDynamicPersistentTileSchedulerILi128ELi160ELi256ELi128ELb1ELb1ELb1ELb1ELb1ELb1EEEEEEEEEvNT_6ParamsE --------------------------
	.section	.nv.info._ZN7cutlass13device_kernelIN5flash11enable_sm90INS1_16FlashAttnFwdSm90INS1_25CollectiveMainloopFwdSm90ILi2EN4cute5tupleIJNS5_1CILi1EEES8_S8_EEENS6_IJNS7_ILi128EEENS7_ILi160EEENS7_ILi192EEEEEELi128ENS_12float_e4m3_tEfNS_4arch4Sm90ELb1ELb0ELb0ELb1ELb0ELb0ELb0ELb1ELb1ELb1ELb1ELb0EEENS1_21CollectiveEpilogueFwdINS6_IJSA_SA_SB_EEES9_NS_10bfloat16_tESG_Li256ELb1ELb1ELb1ELb1EEENS1_36VarlenDynamicPersistentTileSchedulerILi128ELi160ELi256ELi128ELb1ELb1ELb1ELb1ELb1ELb1EEEEEEEEEvNT_6ParamsE,"",@"SHT_CUDA_INFO"
	.sectionflags	@""
	.align	4


	//----- nvinfo : EIATTR_CUDA_API_VERSION
	.align		4
        /*0000*/ 	.byte	0x04, 0x37
        /*0002*/ 	.short	(.L_280 - .L_279)
.L_279:
        /*0004*/ 	.word	0x00000082


	//----- nvinfo : EIATTR_KPARAM_INFO
	.align		4
.L_280:
        /*0008*/ 	.byte	0x04, 0x17
        /*000a*/ 	.short	(.L_282 - .L_281)
.L_281:
        /*000c*/ 	.word	0x00000000
        /*0010*/ 	.short	0x0000
        /*0012*/ 	.short	0x0070
        /*0014*/ 	.byte	0x00, 0xf0, 0x01, 0x2a


	//----- nvinfo : EIATTR_SPARSE_MMA_MASK
	.align		4
.L_282:
        /*0018*/ 	.byte	0x03, 0x50
        /*001a*/ 	.short	0x0000


	//----- nvinfo : EIATTR_MAXREG_COUNT
	.align		4
        /*001c*/ 	.byte	0x03, 0x1b
        /*001e*/ 	.short	0x00a8


	//----- nvinfo : EIATTR_NUM_BARRIERS
	.align		4
        /*0020*/ 	.byte	0x02, 0x4c
        /*0022*/ 	.byte	0x10
	.zero		1


	//----- nvinfo : EIATTR_EXTERNS
	.align		4
        /*0024*/ 	.byte	0x04, 0x0f
        /*0026*/ 	.short	(.L_284 - .L_283)


	//   ....[0]....
	.align		4
.L_283:
        /*0028*/ 	.word	index@(__assertfail)


	//----- nvinfo : EIATTR_ANNOTATIONS
	.align		4
.L_284:
        /*002c*/ 	.byte	0x04, 0x55
        /*002e*/ 	.short	(.L_286 - .L_285)


	//   ....[0]....
.L_285:
        /* <DEDUP_REMOVED lines=38> */


	//----- nvinfo : EIATTR_MERCURY_ISA_VERSION
	.align		4
.L_286:
        /*0280*/ 	.byte	0x03, 0x5f
        /*0282*/ 	.short	0x0101


	//----- nvinfo : EIATTR_UNUSED_LOAD_BYTE_OFFSET
	.align		4
        /*0284*/ 	.byte	0x04, 0x44
        /*0286*/ 	.short	(.L_288 - .L_287)


	//   ....[0]....
.L_287:
        /*0288*/ 	.word	0x00000a40
        /*028c*/ 	.word	0x0000fff0


	//   ....[1]....
        /*0290*/ 	.word	0x0000c3a0
        /*0294*/ 	.word	0x0000fff0


	//----- nvinfo : EIATTR_INT_WARP_WIDE_INSTR_OFFSETS
	.align		4
.L_288:
        /*0298*/ 	.byte	0x04, 0x31
        /*029a*/ 	.short	(.L_290 - .L_289)


	//   ....[0]....
.L_289:
        /*029c*/ 	.word	0x00000130


	//   ....[1]....
        /*02a0*/ 	.word	0x00000170


	//   ....[2]....
        /*02a4*/ 	.word	0x000001e0


	//   ....[3]....
        /*02a8*/ 	.word	0x00011b60


	//   ....[4]....
        /*02ac*/ 	.word	0x00011bf0


	//   ....[5]....
        /*02b0*/ 	.word	0x00014450


	//   ....[6]....
        /*02b4*/ 	.word	0x000144e0


	//----- nvinfo : EIATTR_COOP_GROUP_MASK_REGIDS
	.align		4
.L_290:
        /*02b8*/ 	.byte	0x04, 0x29
        /*02ba*/ 	.short	(.L_292 - .L_291)


	//   ....[0]....
.L_291:
        /*02bc*/ 	.word	0xffffffff


	//   ....[1]....
        /*02c0*/ 	.word	0xffffffff


	//   ....[2]....
        /*02c4*/ 	.word	0xffffffff


	//   ....[3]....
        /*02c8*/ 	.word	0xffffffff


	//   ....[4]....
        /*02cc*/ 	.word	0xffffffff


	//   ....[5]....
        /*02d0*/ 	.word	0xffffffff


	//   ....[6]....
        /*02d4*/ 	.word	0xffffffff


	//   ....[7]....
        /*02d8*/ 	.word	0xffffffff


	//   ....[8]....
        /*02dc*/ 	.word	0xffffffff


	//   ....[9]....
        /*02e0*/ 	.word	0xffffffff


	//   ....[10]....
        /*02e4*/ 	.word	0xffffffff


	//   ....[11]....
        /*02e8*/ 	.word	0xffffffff


	//   ....[12]....
        /*02ec*/ 	.word	0xffffffff


	//   ....[13]....
        /*02f0*/ 	.word	0xffffffff


	//   ....[14]....
        /*02f4*/ 	.word	0xffffffff


	//   ....[15]....
        /*02f8*/ 	.word	0xffffffff


	//   ....[16]....
        /*02fc*/ 	.word	0xffffffff


	//   ....[17]....
        /*0300*/ 	.word	0xffffffff


	//   ....[18]....
        /*0304*/ 	.word	0xffffffff


	//   ....[19]....
        /*0308*/ 	.word	0xffffffff


	//   ....[20]....
        /*030c*/ 	.word	0xffffffff


	//   ....[21]....
        /*0310*/ 	.word	0xffffffff


	//   ....[22]....
        /*0314*/ 	.word	0xffffffff


	//   ....[23]....
        /*0318*/ 	.word	0xffffffff


	//   ....[24]....
        /*031c*/ 	.word	0xffffffff


	//   ....[25]....
        /*0320*/ 	.word	0xffffffff


	//   ....[26]....
        /*0324*/ 	.word	0xffffffff


	//   ....[27]....
        /*0328*/ 	.word	0xffffffff


	//   ....[28]....
        /*032c*/ 	.word	0xffffffff


	//   ....[29]....
        /*0330*/ 	.word	0xffffffff


	//   ....[30]....
        /*0334*/ 	.word	0xffffffff


	//   ....[31]....
        /*0338*/ 	.word	0xffffffff


	//   ....[32]....
        /*033c*/ 	.word	0xffffffff


	//   ....[33]....
        /*0340*/ 	.word	0xffffffff


	//   ....[34]....
        /*0344*/ 	.word	0xffffffff


	//   ....[35]....
        /*0348*/ 	.word	0xffffffff


	//   ....[36]....
        /*034c*/ 	.word	0xffffffff


	//   ....[37]....
        /*0350*/ 	.word	0xffffffff


	//   ....[38]....
        /*0354*/ 	.word	0xffffffff


	//   ....[39]....
        /*0358*/ 	.word	0xffffffff


	//   ....[40]....
        /*035c*/ 	.word	0xffffffff


	//   ....[41]....
        /*0360*/ 	.word	0xffffffff


	//   ....[42]....
        /*0364*/ 	.word	0xffffffff


	//   ....[43]....
        /*0368*/ 	.word	0xffffffff


	//   ....[44]....
        /*036c*/ 	.word	0xffffffff


	//   ....[45]....
        /*0370*/ 	.word	0xffffffff


	//   ....[46]....
        /*0374*/ 	.word	0xffffffff


	//   ....[47]....
        /*0378*/ 	.word	0xffffffff


	//   ....[48]....
        /*037c*/ 	.word	0xffffffff


	//   ....[49]....
        /*0380*/ 	.word	0xffffffff


	//   ....[50]....
        /*0384*/ 	.word	0xffffffff


	//   ....[51]....
        /*0388*/ 	.word	0xffffffff


	//   ....[52]....
        /*038c*/ 	.word	0xffffffff


	//   ....[53]....
        /*0390*/ 	.word	0xffffffff


	//   ....[54]....
        /*0394*/ 	.word	0xffffffff


	//   ....[55]....
        /*0398*/ 	.word	0xffffffff


	//   ....[56]....
        /*039c*/ 	.word	0xffffffff


	//   ....[57]....
        /*03a0*/ 	.word	0xffffffff


	//   ....[58]....
        /*03a4*/ 	.word	0xffffffff


	//   ....[59]....
        /*03a8*/ 	.word	0xffffffff


	//   ....[60]....
        /*03ac*/ 	.word	0xffffffff


	//   ....[61]....
        /*03b0*/ 	.word	0xffffffff


	//   ....[62]....
        /*03b4*/ 	.word	0xffffffff


	//   ....[63]....
        /*03b8*/ 	.word	0xffffffff


	//   ....[64]....
        /*03bc*/ 	.word	0xffffffff


	//   ....[65]....
        /*03c0*/ 	.word	0xffffffff


	//   ....[66]....
        /*03c4*/ 	.word	0xffffffff


	//   ....[67]....
        /*03c8*/ 	.word	0xffffffff


	//   ....[68]....
        /*03cc*/ 	.word	0xffffffff


	//   ....[69]....
        /*03d0*/ 	.word	0xffffffff


	//   ....[70]....
        /*03d4*/ 	.word	0xffffffff


	//   ....[71]....
        /*03d8*/ 	.word	0xffffffff


	//   ....[72]....
        /*03dc*/ 	.word	0xffffffff


	//   ....[73]....
        /*03e0*/ 	.word	0xffffffff


	//   ....[74]....
        /*03e4*/ 	.word	0xffffffff


	//   ....[75]....
        /*03e8*/ 	.word	0xffffffff


	//   ....[76]....
        /*03ec*/ 	.word	0xffffffff


	//   ....[77]....
        /*03f0*/ 	.word	0xffffffff


	//   ....[78]....
        /*03f4*/ 	.word	0xffffffff


	//   ....[79]....
        /*03f8*/ 	.word	0xffffffff


	//   ....[80]....
        /*03fc*/ 	.word	0xffffffff


	//   ....[81]....
        /*0400*/ 	.word	0xffffffff


	//   ....[82]....
        /*0404*/ 	.word	0xffffffff


	//   ....[83]....
        /*0408*/ 	.word	0xffffffff


	//   ....[84]....
        /*040c*/ 	.word	0xffffffff


	//   ....[85]....
        /*0410*/ 	.word	0xffffffff


	//   ....[86]....
        /*0414*/ 	.word	0xffffffff


	//   ....[87]....
        /*0418*/ 	.word	0xffffffff


	//   ....[88]....
        /*041c*/ 	.word	0xffffffff


	//   ....[89]....
        /*0420*/ 	.word	0xffffffff


	//   ....[90]....
        /*0424*/ 	.word	0xffffffff


	//   ....[91]....
        /*0428*/ 	.word	0xffffffff


	//   ....[92]....
        /*042c*/ 	.word	0xffffffff


	//   ....[93]....
        /*0430*/ 	.word	0xffffffff


	//   ....[94]....
        /*0434*/ 	.word	0xffffffff


	//   ....[95]....
        /*0438*/ 	.word	0xffffffff


	//   ....[96]....
        /*043c*/ 	.word	0xffffffff


	//   ....[97]....
        /*0440*/ 	.word	0xffffffff


	//   ....[98]....
        /*0444*/ 	.word	0xffffffff


	//   ....[99]....
        /*0448*/ 	.word	0xffffffff


	//   ....[100]....
        /*044c*/ 	.word	0xffffffff


	//   ....[101]....
        /*0450*/ 	.word	0xffffffff


	//   ....[102]....
        /*0454*/ 	.word	0xffffffff


	//   ....[103]....
        /*0458*/ 	.word	0xffffffff


	//   ....[104]....
        /*045c*/ 	.word	0xffffffff


	//   ....[105]....
        /*0460*/ 	.word	0xffffffff


	//   ....[106]....
        /*0464*/ 	.word	0xffffffff


	//   ....[107]....
        /*0468*/ 	.word	0xffffffff


	//   ....[108]....
        /*046c*/ 	.word	0xffffffff


	//   ....[109]....
        /*0470*/ 	.word	0xffffffff


	//   ....[110]....
        /*0474*/ 	.word	0xffffffff


	//   ....[111]....
        /*0478*/ 	.word	0xffffffff


	//   ....[112]....
        /*047c*/ 	.word	0xffffffff


	//   ....[113]....
        /*0480*/ 	.word	0xffffffff


	//   ....[114]....
        /*0484*/ 	.word	0xffffffff


	//   ....[115]....
        /*0488*/ 	.word	0xffffffff


	//   ....[116]....
        /*048c*/ 	.word	0xffffffff


	//   ....[117]....
        /*0490*/ 	.word	0xffffffff


	//   ....[118]....
        /*0494*/ 	.word	0xffffffff


	//   ....[119]....
        /*0498*/ 	.word	0xffffffff


	//   ....[120]....
        /*049c*/ 	.word	0xffffffff


	//   ....[121]....
        /*04a0*/ 	.word	0xffffffff


	//   ....[122]....
        /*04a4*/ 	.word	0xffffffff


	//   ....[123]....
        /*04a8*/ 	.word	0xffffffff


	//   ....[124]....
        /*04ac*/ 	.word	0xffffffff


	//   ....[125]....
        /*04b0*/ 	.word	0xffffffff


	//   ....[126]....
        /*04b4*/ 	.word	0xffffffff


	//   ....[127]....
        /*04b8*/ 	.word	0xffffffff


	//   ....[128]....
        /*04bc*/ 	.word	0xffffffff


	//   ....[129]....
        /*04c0*/ 	.word	0xffffffff


	//   ....[130]....
        /*04c4*/ 	.word	0xffffffff


	//   ....[131]....
        /*04c8*/ 	.word	0xffffffff


	//   ....[132]....
        /*04cc*/ 	.word	0xffffffff


	//   ....[133]....
        /*04d0*/ 	.word	0xffffffff


	//   ....[134]....
        /*04d4*/ 	.word	0xffffffff


	//   ....[135]....
        /*04d8*/ 	.word	0xffffffff


	//   ....[136]....
        /*04dc*/ 	.word	0xffffffff


	//   ....[137]....
        /*04e0*/ 	.word	0xffffffff


	//   ....[138]....
        /*04e4*/ 	.word	0xffffffff


	//   ....[139]....
        /*04e8*/ 	.word	0xffffffff


	//   ....[140]....
        /*04ec*/ 	.word	0xffffffff


	//   ....[141]....
        /*04f0*/ 	.word	0xffffffff


	//   ....[142]....
        /*04f4*/ 	.word	0xffffffff


	//   ....[143]....
        /*04f8*/ 	.word	0xffffffff


	//   ....[144]....
        /*04fc*/ 	.word	0xffffffff


	//   ....[145]....
        /*0500*/ 	.word	0xffffffff


	//   ....[146]....
        /*0504*/ 	.word	0xffffffff


	//   ....[147]....
        /*0508*/ 	.word	0xffffffff


	//   ....[148]....
        /*050c*/ 	.word	0xffffffff


	//   ....[149]....
        /*0510*/ 	.word	0xffffffff


	//   ....[150]....
        /*0514*/ 	.word	0xffffffff


	//   ....[151]....
        /*0518*/ 	.word	0xffffffff


	//   ....[152]....
        /*051c*/ 	.word	0xffffffff


	//   ....[153]....
        /*0520*/ 	.word	0xffffffff


	//   ....[154]....
        /*0524*/ 	.word	0xffffffff


	//   ....[155]....
        /*0528*/ 	.word	0xffffffff


	//   ....[156]....
        /*052c*/ 	.word	0xffffffff


	//   ....[157]....
        /*0530*/ 	.word	0xffffffff


	//   ....[158]....
        /*0534*/ 	.word	0xffffffff


	//   ....[159]....
        /*0538*/ 	.word	0xffffffff


	//   ....[160]....
        /*053c*/ 	.word	0xffffffff


	//   ....[161]....
        /*0540*/ 	.word	0x0500000f


	//   ....[162]....
        /*0544*/ 	.word	0x0500000f


	//   ....[163]....
        /*0548*/ 	.word	0x0500000f


	//   ....[164]....
        /*054c*/ 	.word	0x0500000f


	//   ....[165]....
        /*0550*/ 	.word	0x0500000f


	//   ....[166]....
        /*0554*/ 	.word	0x0500000f


	//   ....[167]....
        /*0558*/ 	.word	0x0500000f


	//   ....[168]....
        /*055c*/ 	.word	0x0500000f


	//   ....[169]....
        /*0560*/ 	.word	0x0500000f


	//   ....[170]....
        /*0564*/ 	.word	0x0500000f


	//----- nvinfo : EIATTR_COOP_GROUP_INSTR_OFFSETS
	.align		4
.L_292:
        /*0568*/ 	.byte	0x04, 0x28
        /*056a*/ 	.short	(.L_294 - .L_293)


	//   ....[0]....
.L_293:
        /*056c*/ 	.word	0x00000070


	//   ....[1]....
        /*0570*/ 	.word	0x00000140


	//   ....[2]....
        /*0574*/ 	.word	0x00000190


	//   ....[3]....
        /*0578*/ 	.word	0x000003c0


	//   ....[4]....
        /*057c*/ 	.word	0x00000520


	//   ....[5]....
        /*0580*/ 	.word	0x00000640


	//   ....[6]....
        /*0584*/ 	.word	0x000007a0


	//   ....[7]....
        /*0588*/ 	.word	0x00001d70


	//   ....[8]....
        /*058c*/ 	.word	0x00002b40


	//   ....[9]....
        /*0590*/ 	.word	0x00002b70


	//   ....[10]....
        /*0594*/ 	.word	0x00003640


	//   ....[11]....
        /*0598*/ 	.word	0x00003700


	//   ....[12]....
        /*059c*/ 	.word	0x00004180


	//   ....[13]....
        /*05a0*/ 	.word	0x00004200


	//   ....[14]....
        /*05a4*/ 	.word	0x00006290


	//   ....[15]....
        /*05a8*/ 	.word	0x000062c0


	//   ....[16]....
        /*05ac*/ 	.word	0x00006ba0


	//   ....[17]....
        /*05b0*/ 	.word	0x00006ca0


	//   ....[18]....
        /*05b4*/ 	.word	0x000077b0


	//   ....[19]....
        /*05b8*/ 	.word	0x00007800


	//   ....[20]....
        /*05bc*/ 	.word	0x00009fb0


	//   ....[21]....
        /*05c0*/ 	.word	0x0000a010


	//   ....[22]....
        /*05c4*/ 	.word	0x0000a040


	//   ....[23]....
        /*05c8*/ 	.word	0x0000a060


	//   ....[24]....
        /*05cc*/ 	.word	0x0000bbe0


	//   ....[25]....
        /*05d0*/ 	.word	0x0000bbf0


	//   ....[26]....
        /*05d4*/ 	.word	0x0000bc70


	//   ....[27]....
        /*05d8*/ 	.word	0x0000bc80


	//   ....[28]....
        /*05dc*/ 	.word	0x0000cbf0


	//   ....[29]....
        /*05e0*/ 	.word	0x0000cc00


	//   ....[30]....
        /*05e4*/ 	.word	0x0000cc10


	//   ....[31]....
        /*05e8*/ 	.word	0x0000cc20


	//   ....[32]....
        /*05ec*/ 	.word	0x0000cc30


	//   ....[33]....
        /*05f0*/ 	.word	0x0000cc40


	//   ....[34]....
        /*05f4*/ 	.word	0x0000cc50


	//   ....[35]....
        /*05f8*/ 	.word	0x0000cc60


	//   ....[36]....
        /*05fc*/ 	.word	0x0000cc70


	//   ....[37]....
        /*0600*/ 	.word	0x0000cca0


	//   ....[38]....
        /*0604*/ 	.word	0x0000ccd0


	//   ....[39]....
        /*0608*/ 	.word	0x0000cce0


	//   ....[40]....
        /*060c*/ 	.word	0x0000ccf0


	//   ....[41]....
        /*0610*/ 	.word	0x0000cd00


	//   ....[42]....
        /*0614*/ 	.word	0x0000cd10


	//   ....[43]....
        /*0618*/ 	.word	0x0000cd20


	//   ....[44]....
        /*061c*/ 	.word	0x0000cd50


	//   ....[45]....
        /*0620*/ 	.word	0x0000cd60


	//   ....[46]....
        /*0624*/ 	.word	0x0000cd70


	//   ....[47]....
        /*0628*/ 	.word	0x0000cd80


	//   ....[48]....
        /*062c*/ 	.word	0x0000cd90


	//   ....[49]....
        /*0630*/ 	.word	0x0000cda0


	//   ....[50]....
        /*0634*/ 	.word	0x0000cdb0


	//   ....[51]....
        /*0638*/ 	.word	0x0000cdc0


	//   ....[52]....
        /*063c*/ 	.word	0x0000cdd0


	//   ....[53]....
        /*0640*/ 	.word	0x0000cdf0


	//   ....[54]....
        /*0644*/ 	.word	0x0000ce20


	//   ....[55]....
        /*0648*/ 	.word	0x0000ce30


	//   ....[56]....
        /*064c*/ 	.word	0x0000ce40


	//   ....[57]....
        /*0650*/ 	.word	0x0000ce60


	//   ....[58]....
        /*0654*/ 	.word	0x0000ce70


	//   ....[59]....
        /*0658*/ 	.word	0x0000ce80


	//   ....[60]....
        /*065c*/ 	.word	0x0000ce90


	//   ....[61]....
        /*0660*/ 	.word	0x0000ceb0


	//   ....[62]....
        /*0664*/ 	.word	0x0000cec0


	//   ....[63]....
        /*0668*/ 	.word	0x0000ced0


	//   ....[64]....
        /*066c*/ 	.word	0x0000cee0


	//   ....[65]....
        /*0670*/ 	.word	0x0000cf00


	//   ....[66]....
        /*0674*/ 	.word	0x0000cf30


	//   ....[67]....
        /*0678*/ 	.word	0x0000cf60


	//   ....[68]....
        /*067c*/ 	.word	0x0000cf80


	//   ....[69]....
        /*0680*/ 	.word	0x0000cf90


	//   ....[70]....
        /*0684*/ 	.word	0x0000cfa0


	//   ....[71]....
        /*0688*/ 	.word	0x0000cfc0


	//   ....[72]....
        /*068c*/ 	.word	0x0000cfe0


	//   ....[73]....
        /*0690*/ 	.word	0x0000d000


	//   ....[74]....
        /*0694*/ 	.word	0x0000d020


	//   ....[75]....
        /*0698*/ 	.word	0x0000d050


	//   ....[76]....
        /*069c*/ 	.word	0x0000d080


	//   ....[77]....
        /*06a0*/ 	.word	0x0000d0a0


	//   ....[78]....
        /*06a4*/ 	.word	0x0000d0d0


	//   ....[79]....
        /*06a8*/ 	.word	0x0000d100


	//   ....[80]....
        /*06ac*/ 	.word	0x0000d110


	//   ....[81]....
        /*06b0*/ 	.word	0x0000d140


	//   ....[82]....
        /*06b4*/ 	.word	0x0000d150


	//   ....[83]....
        /*06b8*/ 	.word	0x0000d170


	//   ....[84]....
        /*06bc*/ 	.word	0x0000d180


	//   ....[85]....
        /*06c0*/ 	.word	0x0000d190


	//   ....[86]....
        /*06c4*/ 	.word	0x0000d1b0


	//   ....[87]....
        /*06c8*/ 	.word	0x0000d1e0


	//   ....[88]....
        /*06cc*/ 	.word	0x0000d210


	//   ....[89]....
        /*06d0*/ 	.word	0x0000d240


	//   ....[90]....
        /*06d4*/ 	.word	0x0000d270


	//   ....[91]....
        /*06d8*/ 	.word	0x0000d2a0


	//   ....[92]....
        /*06dc*/ 	.word	0x0000db20


	//   ....[93]....
        /*06e0*/ 	.word	0x0000db60


	//   ....[94]....
        /*06e4*/ 	.word	0x0000db80


	//   ....[95]....
        /*06e8*/ 	.word	0x0000dbb0


	//   ....[96]....
        /*06ec*/ 	.word	0x0000e270


	//   ....[97]....
        /*06f0*/ 	.word	0x0000e2a0


	//   ....[98]....
        /*06f4*/ 	.word	0x0000e360


	//   ....[99]....
        /*06f8*/ 	.word	0x0000e380


	//   ....[100]....
        /*06fc*/ 	.word	0x0000e440


	//   ....[101]....
        /*0700*/ 	.word	0x0000e460


	//   ....[102]....
        /*0704*/ 	.word	0x0000e530


	//   ....[103]....
        /*0708*/ 	.word	0x0000e550


	//   ....[104]....
        /*070c*/ 	.word	0x0000e920


	//   ....[105]....
        /*0710*/ 	.word	0x0000e930


	//   ....[106]....
        /*0714*/ 	.word	0x0000ed70


	//   ....[107]....
        /*0718*/ 	.word	0x0000ed80


	//   ....[108]....
        /*071c*/ 	.word	0x0000fa70


	//   ....[109]....
        /*0720*/ 	.word	0x0000fa90


	//   ....[110]....
        /*0724*/ 	.word	0x0000fb50


	//   ....[111]....
        /*0728*/ 	.word	0x0000fb70


	//   ....[112]....
        /*072c*/ 	.word	0x0000fc30


	//   ....[113]....
        /*0730*/ 	.word	0x0000fc50


	//   ....[114]....
        /*0734*/ 	.word	0x0000fd20


	//   ....[115]....
        /*0738*/ 	.word	0x0000fd40


	//   ....[116]....
        /*073c*/ 	.word	0x0000fe80


	//   ....[117]....
        /*0740*/ 	.word	0x000100b0


	//   ....[118]....
        /*0744*/ 	.word	0x000100f0


	//   ....[119]....
        /*0748*/ 	.word	0x00010130


	//   ....[120]....
        /*074c*/ 	.word	0x00010160


	//   ....[121]....
        /*0750*/ 	.word	0x00010190


	//   ....[122]....
        /*0754*/ 	.word	0x000101c0


	//   ....[123]....
        /*0758*/ 	.word	0x00010350


	//   ....[124]....
        /*075c*/ 	.word	0x00010380


	//   ....[125]....
        /*0760*/ 	.word	0x000103c0


	//   ....[126]....
        /*0764*/ 	.word	0x000103f0


	//   ....[127]....
        /*0768*/ 	.word	0x00010420


	//   ....[128]....
        /*076c*/ 	.word	0x00010450


	//   ....[129]....
        /*0770*/ 	.word	0x000104f0


	//   ....[130]....
        /*0774*/ 	.word	0x00010540


	//   ....[131]....
        /*0778*/ 	.word	0x00010550


	//   ....[132]....
        /*077c*/ 	.word	0x00010590


	//   ....[133]....
        /*0780*/ 	.word	0x000122e0


	//   ....[134]....
        /*0784*/ 	.word	0x00012f30


	//   ....[135]....
        /*0788*/ 	.word	0x00012f60


	//   ....[136]....
        /*078c*/ 	.word	0x00013030


	//   ....[137]....
        /*0790*/ 	.word	0x00013040


	//   ....[138]....
        /*0794*/ 	.word	0x000130d0


	//   ....[139]....
        /*0798*/ 	.word	0x000130e0


	//   ....[140]....
        /*079c*/ 	.word	0x000130f0


	//   ....[141]....
        /*07a0*/ 	.word	0x00013100


	//   ....[142]....
        /*07a4*/ 	.word	0x00014e80


	//   ....[143]....
        /*07a8*/ 	.word	0x00014eb0


	//   ....[144]....
        /*07ac*/ 	.word	0x00014ee0


	//   ....[145]....
        /*07b0*/ 	.word	0x00014f10


	//   ....[146]....
        /*07b4*/ 	.word	0x00014f40


	//   ....[147]....
        /*07b8*/ 	.word	0x00014f70


	//   ....[148]....
        /*07bc*/ 	.word	0x00014fa0


	//   ....[149]....
        /*07c0*/ 	.word	0x00014fd0


	//   ....[150]....
        /*07c4*/ 	.word	0x00015140


	//   ....[151]....
        /*07c8*/ 	.word	0x00015170


	//   ....[152]....
        /*07cc*/ 	.word	0x000151a0


	//   ....[153]....
        /*07d0*/ 	.word	0x000151d0


	//   ....[154]....
        /*07d4*/ 	.word	0x00015200


	//   ....[155]....
        /*07d8*/ 	.word	0x00015230


	//   ....[156]....
        /*07dc*/ 	.word	0x000152b0


	//   ....[157]....
        /*07e0*/ 	.word	0x000152f0


	//   ....[158]....
        /*07e4*/ 	.word	0x00015300


	//   ....[159]....
        /*07e8*/ 	.word	0x00015340


	//   ....[160]....
        /*07ec*/ 	.word	0x00015e20


	//   ....[161]....
        /*07f0*/ 	.word	0x00016400


	//   ....[162]....
        /*07f4*/ 	.word	0x000165e0


	//   ....[163]....
        /*07f8*/ 	.word	0x00016640


	//   ....[164]....
        /*07fc*/ 	.word	0x000166a0


	//   ....[165]....
        /*0800*/ 	.word	0x000167a0


	//   ....[166]....
        /*0804*/ 	.word	0x00016840


	//   ....[167]....
        /*0808*/ 	.word	0x00016940


	//   ....[168]....
        /*080c*/ 	.word	0x000169a0


	//   ....[169]....
        /*0810*/ 	.word	0x00016a80


	//   ....[170]....
        /*0814*/ 	.word	0x00016dd0


	//----- nvinfo : EIATTR_REG_RECONFIG
	.align		4
.L_294:
        /*0818*/ 	.byte	0x01, 0x54
	.zero		2


	//----- nvinfo : EIATTR_SYSCALL_OFFSETS
	.align		4
        /*081c*/ 	.byte	0x04, 0x46
        /*081e*/ 	.short	(.L_296 - .L_295)


	//   ....[0]....
.L_295:
        /*0820*/ 	.word	0x00001f50


	//   ....[1]....
        /*0824*/ 	.word	0x00011d60


	//   ....[2]....
        /*0828*/ 	.word	0x00011ec0


	//   ....[3]....
        /*082c*/ 	.word	0x00012010


	//   ....[4]....
        /*0830*/ 	.word	0x00012150


	//   ....[5]....
        /*0834*/ 	.word	0x00012b70


	//----- nvinfo : EIATTR_MBARRIER_INSTR_OFFSETS
	.align		4
.L_296:
        /*0838*/ 	.byte	0x04, 0x39
        /*083a*/ 	.short	(.L_298 - .L_297)


	//   ....[0]....
.L_297:
        /*083c*/ 	.word	0x00000270
        /*0840*/ 	.word	0x000000ff
        /*0844*/ 	.word	0x00029800
        /*0848*/ 	.short	0x0100
        /*084a*/ 	.byte	0x08
	.zero		1


	//   ....[1]....
        /*084c*/ 	.word	0x00000280
        /*0850*/ 	.word	0x000000ff
        /*0854*/ 	.word	0x00029820
        /*0858*/ 	.short	0x0100
        /*085a*/ 	.byte	0x08
	.zero		1


	//   ....[2]....
        /*085c*/ 	.word	0x00000370
        /*0860*/ 	.word	0x000000ff
        /*0864*/ 	.word	0x00029830
        /*0868*/ 	.short	0x0100
        /*086a*/ 	.byte	0x08
	.zero		1


	//   ....[3]....
        /*086c*/ 	.word	0x00000380
        /*0870*/ 	.word	0x000000ff
        /*0874*/ 	.word	0x00029840
        /*0878*/ 	.short	0x0100
        /*087a*/ 	.byte	0x08
	.zero		1


	//   ....[4]....
        /*087c*/ 	.word	0x00000390
        /*0880*/ 	.word	0x000000ff
        /*0884*/ 	.word	0x00029838
        /*0888*/ 	.short	0x0100
        /*088a*/ 	.byte	0x08
	.zero		1


	//   ....[5]....
        /*088c*/ 	.word	0x000003a0
        /*0890*/ 	.word	0x000000ff
        /*0894*/ 	.word	0x00029848
        /*0898*/ 	.short	0x0100
        /*089a*/ 	.byte	0x08
	.zero		1


	//   ....[6]....
        /*089c*/ 	.word	0x000004d0
        /*08a0*/ 	.word	0x000000ff
        /*08a4*/ 	.word	0x00029850
        /*08a8*/ 	.short	0x0100
        /*08aa*/ 	.byte	0x08
	.zero		1


	//   ....[7]....
        /*08ac*/ 	.word	0x000004e0
        /*08b0*/ 	.word	0x000000ff
        /*08b4*/ 	.word	0x00029860
        /*08b8*/ 	.short	0x0100
        /*08ba*/ 	.byte	0x08
	.zero		1


	//   ....[8]....
        /*08bc*/ 	.word	0x000004f0
        /*08c0*/ 	.word	0x000000ff
        /*08c4*/ 	.word	0x00029858
        /*08c8*/ 	.short	0x0100
        /*08ca*/ 	.byte	0x08
	.zero		1


	//   ....[9]....
        /*08cc*/ 	.word	0x00000500
        /*08d0*/ 	.word	0x000000ff
        /*08d4*/ 	.word	0x00029868
        /*08d8*/ 	.short	0x0100
        /*08da*/ 	.byte	0x08
	.zero		1


	//   ....[10]....
        /*08dc*/ 	.word	0x000005f0
        /*08e0*/ 	.word	0x000000ff
        /*08e4*/ 	.word	0x00029870
        /*08e8*/ 	.short	0x0100
        /*08ea*/ 	.byte	0x06
	.zero		1


	//   ....[11]....
        /*08ec*/ 	.word	0x00000600
        /*08f0*/ 	.word	0x000000ff
        /*08f4*/ 	.word	0x00029880
        /*08f8*/ 	.short	0x0100
        /*08fa*/ 	.byte	0x06
	.zero		1


	//   ....[12]....
        /*08fc*/ 	.word	0x00000610
        /*0900*/ 	.word	0x000000ff
        /*0904*/ 	.word	0x00029878
        /*0908*/ 	.short	0x0100
        /*090a*/ 	.byte	0x06
	.zero		1


	//   ....[13]....
        /*090c*/ 	.word	0x00000620
        /*0910*/ 	.word	0x000000ff
        /*0914*/ 	.word	0x00029888
        /*0918*/ 	.short	0x0100
        /*091a*/ 	.byte	0x06
	.zero		1


	//   ....[14]....
        /*091c*/ 	.word	0x00000750
        /*0920*/ 	.word	0x000000ff
        /*0924*/ 	.word	0x00029890
        /*0928*/ 	.short	0x0100
        /*092a*/ 	.byte	0x08
	.zero		1


	//   ....[15]....
        /*092c*/ 	.word	0x00000760
        /*0930*/ 	.word	0x000000ff
        /*0934*/ 	.word	0x000298a0
        /*0938*/ 	.short	0x0100
        /*093a*/ 	.byte	0x08
	.zero		1


	//   ....[16]....
        /*093c*/ 	.word	0x00000770
        /*0940*/ 	.word	0x000000ff
        /*0944*/ 	.word	0x00029898
        /*0948*/ 	.short	0x0100
        /*094a*/ 	.byte	0x08
	.zero		1


	//   ....[17]....
        /*094c*/ 	.word	0x00000780
        /*0950*/ 	.word	0x000000ff
        /*0954*/ 	.word	0x000298a8
        /*0958*/ 	.short	0x0100
        /*095a*/ 	.byte	0x08
	.zero		1


	//   ....[18]....
        /*095c*/ 	.word	0x000008b0
        /*0960*/ 	.word	0x000000ff
        /*0964*/ 	.word	0x000298b0
        /*0968*/ 	.short	0x0100
        /*096a*/ 	.byte	0x08
	.zero		1


	//   ....[19]....
        /*096c*/ 	.word	0x000008c0
        /*0970*/ 	.word	0x000000ff
        /*0974*/ 	.word	0x000298c0
        /*0978*/ 	.short	0x0100
        /*097a*/ 	.byte	0x08
	.zero		1


	//   ....[20]....
        /*097c*/ 	.word	0x000008d0
        /*0980*/ 	.word	0x000000ff
        /*0984*/ 	.word	0x000298b8
        /*0988*/ 	.short	0x0100
        /*098a*/ 	.byte	0x08
	.zero		1


	//   ....[21]....
        /*098c*/ 	.word	0x000008e0
        /*0990*/ 	.word	0x000000ff
        /*0994*/ 	.word	0x000298c8
        /*0998*/ 	.short	0x0100
        /*099a*/ 	.byte	0x08
	.zero		1


	//   ....[22]....
        /*099c*/ 	.word	0x00001fd0
        /*09a0*/ 	.word	0x000000ff
        /*09a4*/ 	.word	0x00029800
        /*09a8*/ 	.short	0x010a
        /*09aa*/ 	.byte	0x29
	.zero		1


	//   ....[23]....
        /*09ac*/ 	.word	0x00002050
        /*09b0*/ 	.word	0x00000002
        /*09b4*/ 	.word	0x00029830
        /*09b8*/ 	.short	0x010a
        /*09ba*/ 	.byte	0x3f
	.zero		1


	//   ....[24]....
        /*09bc*/ 	.word	0x000020b0
        /*09c0*/ 	.word	0x00000002
        /*09c4*/ 	.word	0x00029830
        /*09c8*/ 	.short	0x010a
        /*09ca*/ 	.byte	0x3f
	.zero		1


	//   ....[25]....
        /*09cc*/ 	.word	0x00004420
        /*09d0*/ 	.word	0x0000002a
        /*09d4*/ 	.word	0x00000000
        /*09d8*/ 	.short	0x0101
        /*09da*/ 	.byte	0x3f
	.zero		1


	//   ....[26]....
        /*09dc*/ 	.word	0x00005500
        /*09e0*/ 	.word	0x000000ff
        /*09e4*/ 	.word	0x00029830
        /*09e8*/ 	.short	0x010a
        /*09ea*/ 	.byte	0x06
	.zero		1


	//   ....[27]....
        /*09ec*/ 	.word	0x00005540
        /*09f0*/ 	.word	0x000000ff
        /*09f4*/ 	.word	0x00029830
        /*09f8*/ 	.short	0x010a
        /*09fa*/ 	.byte	0x06
	.zero		1


	//   ....[28]....
        /*09fc*/ 	.word	0x00006180
        /*0a00*/ 	.word	0x000000ff
        /*0a04*/ 	.word	0x00029850
        /*0a08*/ 	.short	0x010a
        /*0a0a*/ 	.byte	0x06
	.zero		1


	//   ....[29]....
        /*0a0c*/ 	.word	0x000061c0
        /*0a10*/ 	.word	0x000000ff
        /*0a14*/ 	.word	0x00029850
        /*0a18*/ 	.short	0x010a
        /*0a1a*/ 	.byte	0x06
	.zero		1


	//   ....[30]....
        /*0a1c*/ 	.word	0x000082e0
        /*0a20*/ 	.word	0x00000002
        /*0a24*/ 	.word	0x00000000
        /*0a28*/ 	.short	0x0101
        /*0a2a*/ 	.byte	0x3f
	.zero		1


	//   ....[31]....
        /*0a2c*/ 	.word	0x00008610
        /*0a30*/ 	.word	0x000000ff
        /*0a34*/ 	.word	0x00000000
        /*0a38*/ 	.short	0x0101
        /*0a3a*/ 	.byte	0x06
	.zero		1


	//   ....[32]....
        /*0a3c*/ 	.word	0x00008d40
        /*0a40*/ 	.word	0x000000ff
        /*0a44*/ 	.word	0x00029830
        /*0a48*/ 	.short	0x010a
        /*0a4a*/ 	.byte	0x06
	.zero		1


	//   ....[33]....
        /*0a4c*/ 	.word	0x00008d80
        /*0a50*/ 	.word	0x000000ff
        /*0a54*/ 	.word	0x00029830
        /*0a58*/ 	.short	0x010a
        /*0a5a*/ 	.byte	0x06
	.zero		1


	//   ....[34]....
        /*0a5c*/ 	.word	0x00009990
        /*0a60*/ 	.word	0x000000ff
        /*0a64*/ 	.word	0x00029850
        /*0a68*/ 	.short	0x010a
        /*0a6a*/ 	.byte	0x06
	.zero		1


	//   ....[35]....
        /*0a6c*/ 	.word	0x000099d0
        /*0a70*/ 	.word	0x000000ff
        /*0a74*/ 	.word	0x00029850
        /*0a78*/ 	.short	0x010a
        /*0a7a*/ 	.byte	0x06
	.zero		1


	//   ....[36]....
        /*0a7c*/ 	.word	0x0000afb0
        /*0a80*/ 	.word	0x00000002
        /*0a84*/ 	.word	0x00000000
        /*0a88*/ 	.short	0x0101
        /*0a8a*/ 	.byte	0x3f
	.zero		1


	//   ....[37]....
        /*0a8c*/ 	.word	0x0000b2e0
        /*0a90*/ 	.word	0x000000ff
        /*0a94*/ 	.word	0x00000000
        /*0a98*/ 	.short	0x0101
        /*0a9a*/ 	.byte	0x06
	.zero		1


	//   ....[38]....
        /*0a9c*/ 	.word	0x0000b940
        /*0aa0*/ 	.word	0x000000ff
        /*0aa4*/ 	.word	0x00029850
        /*0aa8*/ 	.short	0x010a
        /*0aaa*/ 	.byte	0x05
	.zero		1


	//   ....[39]....
        /*0aac*/ 	.word	0x0000b980
        /*0ab0*/ 	.word	0x000000ff
        /*0ab4*/ 	.word	0x00029850
        /*0ab8*/ 	.short	0x010a
        /*0aba*/ 	.byte	0x05
	.zero		1


	//   ....[40]....
        /*0abc*/ 	.word	0x0000bf60
        /*0ac0*/ 	.word	0x000000ff
        /*0ac4*/ 	.word	0x00000000
        /*0ac8*/ 	.short	0x0101
        /*0aca*/ 	.byte	0x04
	.zero		1


	//   ....[41]....
        /*0acc*/ 	.word	0x0000e260
        /*0ad0*/ 	.word	0x00000000
        /*0ad4*/ 	.word	0x00000000
        /*0ad8*/ 	.short	0x0101
        /*0ada*/ 	.byte	0x3f
	.zero		1


	//   ....[42]....
        /*0adc*/ 	.word	0x0000e910
        /*0ae0*/ 	.word	0x00000004
        /*0ae4*/ 	.word	0x00000000
        /*0ae8*/ 	.short	0x0101
        /*0aea*/ 	.byte	0x3f
	.zero		1


	//   ....[43]....
        /*0aec*/ 	.word	0x00012540
        /*0af0*/ 	.word	0x00000002
        /*0af4*/ 	.word	0x00029880
        /*0af8*/ 	.short	0x010a
        /*0afa*/ 	.byte	0x3f
	.zero		1


	//   ....[44]....
        /*0afc*/ 	.word	0x000126d0
        /*0b00*/ 	.word	0x00000002
        /*0b04*/ 	.word	0x00029840
        /*0b08*/ 	.short	0x010a
        /*0b0a*/ 	.byte	0x3f
	.zero		1


	//   ....[45]....
        /*0b0c*/ 	.word	0x00013240
        /*0b10*/ 	.word	0x00000011
        /*0b14*/ 	.word	0x00029800
        /*0b18*/ 	.short	0x0107
        /*0b1a*/ 	.byte	0x3f
	.zero		1


	//   ....[46]....
        /*0b1c*/ 	.word	0x00013340
        /*0b20*/ 	.word	0x00000011
        /*0b24*/ 	.word	0x00029800
        /*0b28*/ 	.short	0x0101
        /*0b2a*/ 	.byte	0x3f
	.zero		1


	//   ....[47]....
        /*0b2c*/ 	.word	0x00013360
        /*0b30*/ 	.word	0x00000011
        /*0b34*/ 	.word	0x00029820
        /*0b38*/ 	.short	0x010a
        /*0b3a*/ 	.byte	0x3f
	.zero		1


	//   ....[48]....
        /*0b3c*/ 	.word	0x00013690
        /*0b40*/ 	.word	0x00000005
        /*0b44*/ 	.word	0x00029880
        /*0b48*/ 	.short	0x010a
        /*0b4a*/ 	.byte	0x3f
	.zero		1


	//   ....[49]....
        /*0b4c*/ 	.word	0x000138c0
        /*0b50*/ 	.word	0x00000005
        /*0b54*/ 	.word	0x00029840
        /*0b58*/ 	.short	0x010a
        /*0b5a*/ 	.byte	0x3f
	.zero		1


	//   ....[50]....
        /*0b5c*/ 	.word	0x00013d80
        /*0b60*/ 	.word	0x00000013
        /*0b64*/ 	.word	0x00029870
        /*0b68*/ 	.short	0x010a
        /*0b6a*/ 	.byte	0x3f
	.zero		1


	//   ....[51]....
        /*0b6c*/ 	.word	0x00013df0
        /*0b70*/ 	.word	0x00000013
        /*0b74*/ 	.word	0x00029860
        /*0b78*/ 	.short	0x010a
        /*0b7a*/ 	.byte	0x3f
	.zero		1


	//   ....[52]....
        /*0b7c*/ 	.word	0x00014320
        /*0b80*/ 	.word	0x00000013
        /*0b84*/ 	.word	0x00029850
        /*0b88*/ 	.short	0x0101
        /*0b8a*/ 	.byte	0x3f
	.zero		1


	//   ....[53]....
        /*0b8c*/ 	.word	0x00014390
        /*0b90*/ 	.word	0x00000013
        /*0b94*/ 	.word	0x00000000
        /*0b98*/ 	.short	0x0101
        /*0b9a*/ 	.byte	0x3f
	.zero		1


	//   ....[54]....
        /*0b9c*/ 	.word	0x000145d0
        /*0ba0*/ 	.word	0x00000010
        /*0ba4*/ 	.word	0x00029870
        /*0ba8*/ 	.short	0x010a
        /*0baa*/ 	.byte	0x3f
	.zero		1


	//   ....[55]....
        /*0bac*/ 	.word	0x00014640
        /*0bb0*/ 	.word	0x00000010
        /*0bb4*/ 	.word	0x00029860
        /*0bb8*/ 	.short	0x010a
        /*0bba*/ 	.byte	0x3f
	.zero		1


	//   ....[56]....
        /*0bbc*/ 	.word	0x00014b80
        /*0bc0*/ 	.word	0x00000010
        /*0bc4*/ 	.word	0x00029850
        /*0bc8*/ 	.short	0x0101
        /*0bca*/ 	.byte	0x3f
	.zero		1


	//   ....[57]....
        /*0bcc*/ 	.word	0x00014bd0
        /*0bd0*/ 	.word	0x00000010
        /*0bd4*/ 	.word	0x00000000
        /*0bd8*/ 	.short	0x0101
        /*0bda*/ 	.byte	0x3f
	.zero		1


	//   ....[58]....
        /*0bdc*/ 	.word	0x00015da0
        /*0be0*/ 	.word	0x00000003
        /*0be4*/ 	.word	0x00029820
        /*0be8*/ 	.short	0x010a
        /*0bea*/ 	.byte	0x3f
	.zero		1


	//   ....[59]....
        /*0bec*/ 	.word	0x00015f70
        /*0bf0*/ 	.word	0x00000007
        /*0bf4*/ 	.word	0x00000000
        /*0bf8*/ 	.short	0x010a
        /*0bfa*/ 	.byte	0x3f
	.zero		1


	//   ....[60]....
        /*0bfc*/ 	.word	0x00015fc0
        /*0c00*/ 	.word	0x00000005
        /*0c04*/ 	.word	0x00000000
        /*0c08*/ 	.short	0x010a
        /*0c0a*/ 	.byte	0x3f
	.zero		1


	//   ....[61]....
        /*0c0c*/ 	.word	0x00016010
        /*0c10*/ 	.word	0x00000005
        /*0c14*/ 	.word	0x00029860
        /*0c18*/ 	.short	0x010a
        /*0c1a*/ 	.byte	0x3f
	.zero		1


	//   ....[62]....
        /*0c1c*/ 	.word	0x00016060
        /*0c20*/ 	.word	0x00000003
        /*0c24*/ 	.word	0x00029860
        /*0c28*/ 	.short	0x010a
        /*0c2a*/ 	.byte	0x3f
	.zero		1


	//   ....[63]....
        /*0c2c*/ 	.word	0x000160a0
        /*0c30*/ 	.word	0x00000005
        /*0c34*/ 	.word	0x00029880
        /*0c38*/ 	.short	0x010a
        /*0c3a*/ 	.byte	0x3f
	.zero		1


	//   ....[64]....
        /*0c3c*/ 	.word	0x000160c0
        /*0c40*/ 	.word	0x00000003
        /*0c44*/ 	.word	0x00029880
        /*0c48*/ 	.short	0x010a
        /*0c4a*/ 	.byte	0x3f
	.zero		1


	//   ....[65]....
        /*0c4c*/ 	.word	0x00016130
        /*0c50*/ 	.word	0x00000003
        /*0c54*/ 	.word	0x00029800
        /*0c58*/ 	.short	0x010a
        /*0c5a*/ 	.byte	0x3f
	.zero		1


	//   ....[66]....
        /*0c5c*/ 	.word	0x00016180
        /*0c60*/ 	.word	0x00000002
        /*0c64*/ 	.word	0x00029830
        /*0c68*/ 	.short	0x010a
        /*0c6a*/ 	.byte	0x3f
	.zero		1


	//   ....[67]....
        /*0c6c*/ 	.word	0x000161e0
        /*0c70*/ 	.word	0x00000007
        /*0c74*/ 	.word	0x00029830
        /*0c78*/ 	.short	0x010a
        /*0c7a*/ 	.byte	0x3f
	.zero		1


	//   ....[68]....
        /*0c7c*/ 	.word	0x00016240
        /*0c80*/ 	.word	0x00000007
        /*0c84*/ 	.word	0x00029850
        /*0c88*/ 	.short	0x010a
        /*0c8a*/ 	.byte	0x3f
	.zero		1


	//   ....[69]....
        /*0c8c*/ 	.word	0x000162a0
        /*0c90*/ 	.word	0x00000009
        /*0c94*/ 	.word	0x00029830
        /*0c98*/ 	.short	0x010a
        /*0c9a*/ 	.byte	0x3f
	.zero		1


	//   ....[70]....
        /*0c9c*/ 	.word	0x00016300
        /*0ca0*/ 	.word	0x00000009
        /*0ca4*/ 	.word	0x00029850
        /*0ca8*/ 	.short	0x010a
        /*0caa*/ 	.byte	0x3f
	.zero		1


	//   ....[71]....
        /*0cac*/ 	.word	0x00016360
        /*0cb0*/ 	.word	0x00000006
        /*0cb4*/ 	.word	0x00029850
        /*0cb8*/ 	.short	0x010a
        /*0cba*/ 	.byte	0x3f
	.zero		1


	//   ....[72]....
        /*0cbc*/ 	.word	0x000164b0
        /*0cc0*/ 	.word	0x00000002
        /*0cc4*/ 	.word	0x00029880
        /*0cc8*/ 	.short	0x010a
        /*0cca*/ 	.byte	0x3f
	.zero		1


	//   ....[73]....
        /*0ccc*/ 	.word	0x00016500
        /*0cd0*/ 	.word	0x00000002
        /*0cd4*/ 	.word	0x00029840
        /*0cd8*/ 	.short	0x010a
        /*0cda*/ 	.byte	0x3f
	.zero		1


	//   ....[74]....
        /*0cdc*/ 	.word	0x00016ac0
        /*0ce0*/ 	.word	0x00000011
        /*0ce4*/ 	.word	0x00029820
        /*0ce8*/ 	.short	0x010a
        /*0cea*/ 	.byte	0x3f
	.zero		1


	//   ....[75]....
        /*0cec*/ 	.word	0x00016b10
        /*0cf0*/ 	.word	0x00000005
        /*0cf4*/ 	.word	0x00029880
        /*0cf8*/ 	.short	0x010a
        /*0cfa*/ 	.byte	0x3f
	.zero		1


	//   ....[76]....
        /*0cfc*/ 	.word	0x00016b60
        /*0d00*/ 	.word	0x00000005
        /*0d04*/ 	.word	0x00029840
        /*0d08*/ 	.short	0x010a
        /*0d0a*/ 	.byte	0x3f
	.zero		1


	//   ....[77]....
        /*0d0c*/ 	.word	0x00016bb0
        /*0d10*/ 	.word	0x00000013
        /*0d14*/ 	.word	0x00029870
        /*0d18*/ 	.short	0x010a
        /*0d1a*/ 	.byte	0x3f
	.zero		1


	//   ....[78]....
        /*0d1c*/ 	.word	0x00016c00
        /*0d20*/ 	.word	0x00000013
        /*0d24*/ 	.word	0x00029860
        /*0d28*/ 	.short	0x010a
        /*0d2a*/ 	.byte	0x3f
	.zero		1


	//   ....[79]....
        /*0d2c*/ 	.word	0x00016c50
        /*0d30*/ 	.word	0x00000010
        /*0d34*/ 	.word	0x00029870
        /*0d38*/ 	.short	0x010a
        /*0d3a*/ 	.byte	0x3f
	.zero		1


	//   ....[80]....
        /*0d3c*/ 	.word	0x00016ca0
        /*0d40*/ 	.word	0x00000010
        /*0d44*/ 	.word	0x00029860
        /*0d48*/ 	.short	0x010a
        /*0d4a*/ 	.byte	0x3f
	.zero		1


	//   ....[81]....
        /*0d4c*/ 	.word	0x00016cf0
        /*0d50*/ 	.word	0x00000003
        /*0d54*/ 	.word	0x00029820
        /*0d58*/ 	.short	0x010a
        /*0d5a*/ 	.byte	0x3f
	.zero		1


	//   ....[82]....
        /*0d5c*/ 	.word	0x00016e90
        /*0d60*/ 	.word	0x00000007
        /*0d64*/ 	.word	0x00000000
        /*0d68*/ 	.short	0x010a
        /*0d6a*/ 	.byte	0x3f
	.zero		1


	//   ....[83]....
        /*0d6c*/ 	.word	0x00016ee0
        /*0d70*/ 	.word	0x00000005
        /*0d74*/ 	.word	0x00000000
        /*0d78*/ 	.short	0x010a
        /*0d7a*/ 	.byte	0x3f
	.zero		1


	//   ....[84]....
        /*0d7c*/ 	.word	0x00016f30
        /*0d80*/ 	.word	0x00000005
        /*0d84*/ 	.word	0x00029860
        /*0d88*/ 	.short	0x010a
        /*0d8a*/ 	.byte	0x3f
	.zero		1


	//   ....[85]....
        /*0d8c*/ 	.word	0x00016f80
        /*0d90*/ 	.word	0x00000003
        /*0d94*/ 	.word	0x00029860
        /*0d98*/ 	.short	0x010a
        /*0d9a*/ 	.byte	0x3f
	.zero		1


	//   ....[86]....
        /*0d9c*/ 	.word	0x00016fd0
        /*0da0*/ 	.word	0x00000005
        /*0da4*/ 	.word	0x00029880
        /*0da8*/ 	.short	0x010a
        /*0daa*/ 	.byte	0x3f
	.zero		1


	//----- nvinfo : EIATTR_NUM_MBARRIERS
	.align		4
.L_298:
        /*0dac*/ 	.byte	0x03, 0x38
        /*0dae*/ 	.short	0x0016


	//----- nvinfo : EIATTR_EXIT_INSTR_OFFSETS
	.align		4
        /*0db0*/ 	.byte	0x04, 0x1c
        /*0db2*/ 	.short	(.L_300 - .L_299)


	//   ....[0]....
.L_299:
        /*0db4*/ 	.word	0x00000a80


	//   ....[1]....
        /*0db8*/ 	.word	0x0000fe30


	//   ....[2]....
        /*0dbc*/ 	.word	0x00016110


	//----- nvinfo : EIATTR_MAX_THREADS
	.align		4
.L_300:
        /*0dc0*/ 	.byte	0x04, 0x05
        /*0dc2*/ 	.short	(.L_302 - .L_301)
.L_301:
        /*0dc4*/ 	.word	0x00000180
        /*0dc8*/ 	.word	0x00000001
        /*0dcc*/ 	.word	0x00000001


	//----- nvinfo : EIATTR_CRS_STACK_SIZE
	.align		4
.L_302:
        /*0dd0*/ 	.byte	0x04, 0x1e
        /*0dd2*/ 	.short	(.L_304 - .L_303)
.L_303:
        /*0dd4*/ 	.word	0x00000000


	//----- nvinfo : EIATTR_CBANK_PARAM_SIZE
	.align		4
.L_304:
        /*0dd8*/ 	.byte	0x03, 0x19
        /*0dda*/ 	.short	0x0af0


	//----- nvinfo : EIATTR_PARAM_CBANK
	.align		4
        /*0ddc*/ 	.byte	0x04, 0x0a
        /*0dde*/ 	.short	(.L_306 - .L_305)
	.align		4
.L_305:
        /*0de0*/ 	.word	index@(.nv.constant0._ZN7cutlass13device_kernelIN5flash11enable_sm90INS1_16FlashAttnFwdSm90INS1_25CollectiveMainloopFwdSm90ILi2EN4cute5tupleIJNS5_1CILi1EEES8_S8_EEENS6_IJNS7_ILi128EEENS7_ILi160EEENS7_ILi192EEEEEELi128ENS_12float_e4m3_tEfNS_4arch4Sm90ELb1ELb0ELb0ELb1ELb0ELb0ELb0ELb1ELb1ELb1ELb1ELb0EEENS1_21CollectiveEpilogueFwdINS6_IJSA_SA_SB_EEES9_NS_10bfloat16_tESG_Li256ELb1ELb1ELb1ELb1EEENS1_36VarlenDynamicPersistentTileSchedulerILi128ELi160ELi256ELi128ELb1ELb1ELb1ELb1ELb1ELb1EEEEEEEEEvNT_6ParamsE)
        /*0de4*/ 	.short	0x0210
        /*0de6*/ 	.short	0x0af0


	//----- nvinfo : EIATTR_SW_WAR
	.align		4
.L_306:
        /*0de8*/ 	.byte	0x04, 0x36
        /*0dea*/ 	.short	(.L_308 - .L_307)
.L_307:
        /*0dec*/ 	.word	0x00000008
.L_308:


//--------------------- .nv.info._ZN7cutlass13device_kernelIN5flash11enable_sm90INS1_16FlashAttnFwdSm90INS1_25CollectiveMainloopFwdSm90ILi2EN4cute5tupleIJNS5_1CILi1EEES8_S8_EEENS6_IJNS7_ILi128EEENS7_ILi160EEENS7_ILi192EEEEEELi128ENS_12float_e4m3_tEfNS_4arch4Sm90ELb1ELb0ELb0ELb1ELb0ELb1ELb0ELb1ELb1ELb1ELb1ELb0EEENS1_21CollectiveEpilogueFwdINS6_IJSA_SA_SB_EEES9_NS_10bfloat16_tESG_Li256ELb1ELb1ELb1ELb1EEENS1_36VarlenDynamicPersistentTileSchedulerILi128ELi160ELi256ELi128ELb1ELb1ELb1ELb1ELb1ELb1EEEEEEEEEvNT_6ParamsE --------------------------
	.section	.nv.info._ZN7cutlass13device_kernelIN5flash11enable_sm90INS1_16FlashAttnFwdSm90INS1_25CollectiveMainloopFwdSm90ILi2EN4cute5tupleIJNS5_1CILi1EEES8_S8_EEENS6_IJNS7_ILi128EEENS7_ILi160EEENS7_ILi192EEEEEELi128ENS_12float_e4m3_tEfNS_4arch4Sm90ELb1ELb0ELb0ELb1ELb0ELb1ELb0ELb1ELb1ELb1ELb1ELb0EEENS1_21CollectiveEpilogueFwdINS6_IJSA_SA_SB_EEES9_NS_10bfloat16_tESG_Li256ELb1ELb1ELb1ELb1EEENS1_36VarlenDynamicPersistentTileSchedulerILi128ELi160ELi256ELi128ELb1ELb1ELb1ELb1ELb1ELb1EEEEEEEEEvNT_6ParamsE,"",@"SHT_CUDA_INFO"
	.sectionflags	@""
	.align	4


	//----- nvinfo : EIATTR_CUDA_API_VERSION
	.align		4
        /*0000*/ 	.byte	0x04, 0x37
        /*0002*/ 	.short	(.L_310 - .L_309)
.L_309:
        /*0004*/ 	.word	0x00000082


	//----- nvinfo : EIATTR_KPARAM_INFO
	.align		4
.L_310:
        /*0008*/ 	.byte	0x04, 0x17
        /*000a*/ 	.short	(.L_312 - .L_311)
.L_311:
        /*000c*/ 	.word	0x00000000
        /*0010*/ 	.short	0x0000
        /*0012*/ 	.short	0x0070
        /*0014*/ 	.byte	0x00, 0xf0, 0x01, 0x2a


	//----- nvinfo : EIATTR_SPARSE_MMA_MASK
	.align		4
.L_312:
        /*0018*/ 	.byte	0x03, 0x50
        /*001a*/ 	.short	0x0000


	//----- nvinfo : EIATTR_MAXREG_COUNT
	.align		4
        /*001c*/ 	.byte	0x03, 0x1b
        /*001e*/ 	.short	0x00a8


	//----- nvinfo : EIATTR_NUM_BARRIERS
	.align		4
        /*0020*/ 	.byte	0x02, 0x4c
        /*0022*/ 	.byte	0x10
	.zero		1


	//----- nvinfo : EIATTR_EXTERNS
	.align		4
        /*0024*/ 	.byte	0x04, 0x0f
        /*0026*/ 	.short	(.L_314 - .L_313)


	//   ....[0]....
	.align		4
.L_313:
        /*0028*/ 	.word	index@(__assertfail)


	//----- nvinfo : EIATTR_ANNOTATIONS
	.align		4
.L_314:
        /*002c*/ 	.byte	0x04, 0x55
        /*002e*/ 	.short	(.L_316 - .L_315)


	//   ....[0]....
.L_315:
        /* <DEDUP_REMOVED lines=91> */


	//----- nvinfo : EIATTR_MERCURY_ISA_VERSION
	.align		4
.L_316:
        /*05d0*/ 	.byte	0x03, 0x5f
        /*05d2*/ 	.short	0x0101


	//----- nvinfo : EIATTR_UNUSED_LOAD_BYTE_OFFSET
	.align		4
        /*05d4*/ 	.byte	0x04, 0x44
        /*05d6*/ 	.short	(.L_318 - .L_317)


	//   ....[0]....
.L_317:
        /*05d8*/ 	.word	0x00000ae0
        /*05dc*/ 	.word	0x0000fff0


	//   ....[1]....
        /*05e0*/ 	.word	0x00022e40
        /*05e4*/ 	.word	0x0000fff0


	//----- nvinfo : EIATTR_INT_WARP_WIDE_INSTR_OFFSETS
	.align		4
.L_318:
        /*05e8*/ 	.byte	0x04, 0x31
        /*05ea*/ 	.short	(.L_320 - .L_319)


	//   ....[0]....
.L_319:
        /*05ec*/ 	.word	0x00000190


	//   ....[1]....
        /*05f0*/ 	.word	0x000001d0


	//   ....[2]....
        /*05f4*/ 	.word	0x00000240


	//   ....[3]....
        /*05f8*/ 	.word	0x0002a2a0


	//   ....[4]....
        /*05fc*/ 	.word	0x0002a300


	//   ....[5]....
        /*0600*/ 	.word	0x0002cca0


	//   ....[6]....
        /*0604*/ 	.word	0x0002cd00


	//----- nvinfo : EIATTR_COOP_GROUP_MASK_REGIDS
	.align		4
.L_320:
        /*0608*/ 	.byte	0x04, 0x29
        /*060a*/ 	.short	(.L_322 - .L_321)


	//   ....[0]....
.L_321:
        /*060c*/ 	.word	0xffffffff


	//   ....[1]....
        /*0610*/ 	.word	0xffffffff


	//   ....[2]....
        /*0614*/ 	.word	0xffffffff


	//   ....[3]....
        /*0618*/ 	.word	0xffffffff


	//   ....[4]....
        /*061c*/ 	.word	0xffffffff


	//   ....[5]....
        /*0620*/ 	.word	0xffffffff


	//   ....[6]....
        /*0624*/ 	.word	0xffffffff


	//   ....[7]....
        /*0628*/ 	.word	0xffffffff


	//   ....[8]....
        /*062c*/ 	.word	0xffffffff


	//   ....[9]....
        /*0630*/ 	.word	0xffffffff


	//   ....[10]....
        /*0634*/ 	.word	0xffffffff


	//   ....[11]....
        /*0638*/ 	.word	0xffffffff


	//   ....[12]....
        /*063c*/ 	.word	0xffffffff


	//   ....[13]....
        /*0640*/ 	.word	0xffffffff


	//   ....[14]....
        /*0644*/ 	.word	0xffffffff


	//   ....[15]....
        /*0648*/ 	.word	0xffffffff


	//   ....[16]....
        /*064c*/ 	.word	0xffffffff


	//   ....[17]....
        /*0650*/ 	.word	0xffffffff


	//   ....[18]....
        /*0654*/ 	.word	0xffffffff


	//   ....[19]....
        /*0658*/ 	.word	0xffffffff


	//   ....[20]....
        /*065c*/ 	.word	0xffffffff


	//   ....[21]....
        /*0660*/ 	.word	0xffffffff


	//   ....[22]....
        /*0664*/ 	.word	0xffffffff


	//   ....[23]....
        /*0668*/ 	.word	0xffffffff


	//   ....[24]....
        /*066c*/ 	.word	0xffffffff


	//   ....[25]....
        /*0670*/ 	.word	0xffffffff


	//   ....[26]....
        /*0674*/ 	.word	0xffffffff


	//   ....[27]....
        /*0678*/ 	.word	0xffffffff


	//   ....[28]....
        /*067c*/ 	.word	0xffffffff


	//   ....[29]....
        /*0680*/ 	.word	0xffffffff


	//   ....[30]....
        /*0684*/ 	.word	0xffffffff


	//   ....[31]....
        /*0688*/ 	.word	0xffffffff


	//   ....[32]....
        /*068c*/ 	.word	0xffffffff


	//   ....[33]....
        /*0690*/ 	.word	0xffffffff


	//   ....[34]....
        /*0694*/ 	.word	0xffffffff


	//   ....[35]....
        /*0698*/ 	.word	0xffffffff


	//   ....[36]....
        /*069c*/ 	.word	0xffffffff


	//   ....[37]....
        /*06a0*/ 	.word	0xffffffff


	//   ....[38]....
        /*06a4*/ 	.word	0xffffffff


	//   ....[39]....
        /*06a8*/ 	.word	0xffffffff


	//   ....[40]....
        /*06ac*/ 	.word	0xffffffff


	//   ....[41]....
        /*06b0*/ 	.word	0xffffffff


	//   ....[42]....
        /*06b4*/ 	.word	0xffffffff


	//   ....[43]....
        /*06b8*/ 	.word	0xffffffff


	//   ....[44]....
        /*06bc*/ 	.word	0xffffffff


	//   ....[45]....
        /*06c0*/ 	.word	0xffffffff


	//   ....[46]....
        /*06c4*/ 	.word	0xffffffff


	//   ....[47]....
        /*06c8*/ 	.word	0xffffffff


	//   ....[48]....
        /*06cc*/ 	.word	0xffffffff


	//   ....[49]....
        /*06d0*/ 	.word	0xffffffff


	//   ....[50]....
        /*06d4*/ 	.word	0xffffffff


	//   ....[51]....
        /*06d8*/ 	.word	0xffffffff


	//   ....[52]....
        /*06dc*/ 	.word	0xffffffff


	//   ....[53]....
        /*06e0*/ 	.word	0xffffffff


	//   ....[54]....
        /*06e4*/ 	.word	0xffffffff


	//   ....[55]....
        /*06e8*/ 	.word	0xffffffff


	//   ....[56]....
        /*06ec*/ 	.word	0xffffffff


	//   ....[57]....
        /*06f0*/ 	.word	0xffffffff


	//   ....[58]....
        /*06f4*/ 	.word	0xffffffff


	//   ....[59]....
        /*06f8*/ 	.word	0xffffffff


	//   ....[60]....
        /*06fc*/ 	.word	0xffffffff


	//   ....[61]....
        /*0700*/ 	.word	0xffffffff


	//   ....[62]....
        /*0704*/ 	.word	0xffffffff


	//   ....[63]....
        /*0708*/ 	.word	0xffffffff


	//   ....[64]....
        /*070c*/ 	.word	0xffffffff


	//   ....[65]....
        /*0710*/ 	.word	0xffffffff


	//   ....[66]....
        /*0714*/ 	.word	0xffffffff


	//   ....[67]....
        /*0718*/ 	.word	0xffffffff


	//   ....[68]....
        /*071c*/ 	.word	0xffffffff


	//   ....[69]....
        /*0720*/ 	.word	0xffffffff


	//   ....[70]....
        /*0724*/ 	.word	0xffffffff


	//   ....[71]....
        /*0728*/ 	.word	0xffffffff


	//   ....[72]....
        /*072c*/ 	.word	0xffffffff


	//   ....[73]....
        /*0730*/ 	.word	0xffffffff


	//   ....[74]....
        /*0734*/ 	.word	0xffffffff


	//   ....[75]....
        /*0738*/ 	.word	0xffffffff


	//   ....[76]....
        /*073c*/ 	.word	0xffffffff


	//   ....[77]....
        /*0740*/ 	.word	0xffffffff


	//   ....[78]....
        /*0744*/ 	.word	0xffffffff


	//   ....[79]....
        /*0748*/ 	.word	0xffffffff


	//   ....[80]....
        /*074c*/ 	.word	0xffffffff


	//   ....[81]....
        /*0750*/ 	.word	0xffffffff


	//   ....[82]....
        /*0754*/ 	.word	0xffffffff


	//   ....[83]....
        /*0758*/ 	.word	0xffffffff


	//   ....[84]....
        /*075c*/ 	.word	0xffffffff


	//   ....[85]....
        /*0760*/ 	.word	0xffffffff


	//   ....[86]....
        /*0764*/ 	.word	0xffffffff


	//   ....[87]....
        /*0768*/ 	.word	0xffffffff


	//   ....[88]....
        /*076c*/ 	.word	0xffffffff


	//   ....[89]....
        /*0770*/ 	.word	0xffffffff


	//   ....[90]....
        /*0774*/ 	.word	0xffffffff


	//   ....[91]....
        /*0778*/ 	.word	0xffffffff


	//   ....[92]....
        /*077c*/ 	.word	0xffffffff


	//   ....[93]....
        /*0780*/ 	.word	0xffffffff


	//   ....[94]....
        /*0784*/ 	.word	0xffffffff


	//   ....[95]....
        /*0788*/ 	.word	0xffffffff


	//   ....[96]....
        /*078c*/ 	.word	0xffffffff


	//   ....[97]....
        /*0790*/ 	.word	0xffffffff


	//   ....[98]....
        /*0794*/ 	.word	0xffffffff


	//   ....[99]....
        /*0798*/ 	.word	0xffffffff


	//   ....[100]....
        /*079c*/ 	.word	0xffffffff


	//   ....[101]....
        /*07a0*/ 	.word	0xffffffff


	//   ....[102]....
        /*07a4*/ 	.word	0xffffffff


	//   ....[103]....
        /*07a8*/ 	.word	0xffffffff


	//   ....[104]....
        /*07ac*/ 	.word	0xffffffff


	//   ....[105]....
        /*07b0*/ 	.word	0xffffffff


	//   ....[106]....
        /*07b4*/ 	.word	0xffffffff


	//   ....[107]....
        /*07b8*/ 	.word	0xffffffff


	//   ....[108]....
        /*07bc*/ 	.word	0xffffffff


	//   ....[109]....
        /*07c0*/ 	.word	0xffffffff


	//   ....[110]....
        /*07c4*/ 	.word	0xffffffff


	//   ....[111]....
        /*07c8*/ 	.word	0xffffffff


	//   ....[112]....
        /*07cc*/ 	.word	0xffffffff


	//   ....[113]....
        /*07d0*/ 	.word	0xffffffff


	//   ....[114]....
        /*07d4*/ 	.word	0xffffffff


	//   ....[115]....
        /*07d8*/ 	.word	0xffffffff


	//   ....[116]....
        /*07dc*/ 	.word	0xffffffff


	//   ....[117]....
        /*07e0*/ 	.word	0xffffffff


	//   ....[118]....
        /*07e4*/ 	.word	0xffffffff


	//   ....[119]....
        /*07e8*/ 	.word	0xffffffff


	//   ....[120]....
        /*07ec*/ 	.word	0xffffffff


	//   ....[121]....
        /*07f0*/ 	.word	0xffffffff


	//   ....[122]....
        /*07f4*/ 	.word	0xffffffff


	//   ....[123]....
        /*07f8*/ 	.word	0xffffffff


	//   ....[124]....
        /*07fc*/ 	.word	0xffffffff


	//   ....[125]....
        /*0800*/ 	.word	0xffffffff


	//   ....[126]....
        /*0804*/ 	.word	0xffffffff


	//   ....[127]....
        /*0808*/ 	.word	0xffffffff


	//   ....[128]....
        /*080c*/ 	.word	0xffffffff


	//   ....[129]....
        /*0810*/ 	.word	0xffffffff


	//   ....[130]....
        /*0814*/ 	.word	0xffffffff


	//   ....[131]....
        /*0818*/ 	.word	0xffffffff


	//   ....[132]....
        /*081c*/ 	.word	0xffffffff


	//   ....[133]....
        /*0820*/ 	.word	0xffffffff


	//   ....[134]....
        /*0824*/ 	.word	0xffffffff


	//   ....[135]....
        /*0828*/ 	.word	0xffffffff


	//   ....[136]....
        /*082c*/ 	.word	0xffffffff


	//   ....[137]....
        /*0830*/ 	.word	0xffffffff


	//   ....[138]....
        /*0834*/ 	.word	0xffffffff


	//   ....[139]....
        /*0838*/ 	.word	0xffffffff


	//   ....[140]....
        /*083c*/ 	.word	0xffffffff


	//   ....[141]....
        /*0840*/ 	.word	0xffffffff


	//   ....[142]....
        /*0844*/ 	.word	0xffffffff


	//   ....[143]....
        /*0848*/ 	.word	0xffffffff


	//   ....[144]....
        /*084c*/ 	.word	0xffffffff


	//   ....[145]....
        /*0850*/ 	.word	0xffffffff


	//   ....[146]....
        /*0854*/ 	.word	0xffffffff


	//   ....[147]....
        /*0858*/ 	.word	0xffffffff


	//   ....[148]....
        /*085c*/ 	.word	0xffffffff


	//   ....[149]....
        /*0860*/ 	.word	0xffffffff


	//   ....[150]....
        /*0864*/ 	.word	0xffffffff


	//   ....[151]....
        /*0868*/ 	.word	0xffffffff


	//   ....[152]....
        /*086c*/ 	.word	0xffffffff


	//   ....[153]....
        /*0870*/ 	.word	0xffffffff


	//   ....[154]....
        /*0874*/ 	.word	0xffffffff


	//   ....[155]....
        /*0878*/ 	.word	0xffffffff


	//   ....[156]....
        /*087c*/ 	.word	0xffffffff


	//   ....[157]....
        /*0880*/ 	.word	0xffffffff


	//   ....[158]....
        /*0884*/ 	.word	0xffffffff


	//   ....[159]....
        /*0888*/ 	.word	0xffffffff


	//   ....[160]....
        /*088c*/ 	.word	0xffffffff


	//   ....[161]....
        /*0890*/ 	.word	0xffffffff


	//   ....[162]....
        /*0894*/ 	.word	0xffffffff


	//   ....[163]....
        /*0898*/ 	.word	0xffffffff


	//   ....[164]....
        /*089c*/ 	.word	0xffffffff


	//   ....[165]....
        /*08a0*/ 	.word	0xffffffff


	//   ....[166]....
        /*08a4*/ 	.word	0xffffffff


	//   ....[167]....
        /*08a8*/ 	.word	0xffffffff


	//   ....[168]....
        /*08ac*/ 	.word	0xffffffff


	//   ....[169]....
        /*08b0*/ 	.word	0xffffffff


	//   ....[170]....
        /*08b4*/ 	.word	0x0500000f


	//   ....[171]....
        /*08b8*/ 	.word	0x0500000f


	//   ....[172]....
        /*08bc*/ 	.word	0x0500000f


	//   ....[173]....
        /*08c0*/ 	.word	0x0500000f


	//   ....[174]....
        /*08c4*/ 	.word	0x0500000f


	//   ....[175]....
        /*08c8*/ 	.word	0x0500000f


	//   ....[176]....
        /*08cc*/ 	.word	0x0500000f


	//   ....[177]....
        /*08d0*/ 	.word	0x0500000f


	//   ....[178]....
        /*08d4*/ 	.word	0x0500000f


	//   ....[179]....
        /*08d8*/ 	.word	0x0500000f


	//   ....[180]....
        /*08dc*/ 	.word	0x0500000f


	//   ....[181]....
        /*08e0*/ 	.word	0x0500000f


	//   ....[182]....
        /*08e4*/ 	.word	0x0500000f


	//   ....[183]....
        /*08e8*/ 	.word	0x0500000f


	//   ....[184]....
        /*08ec*/ 	.word	0x0500000f


	//   ....[185]....
        /*08f0*/ 	.word	0x0500000f


	//   ....[186]....
        /*08f4*/ 	.word	0x0500000f


	//   ....[187]....
        /*08f8*/ 	.word	0x0500000f


	//   ....[188]....
        /*08fc*/ 	.word	0x0500000f


	//   ....[189]....
        /*0900*/ 	.word	0x0500000f


	//   ....[190]....
        /*0904*/ 	.word	0x0500000f


	//   ....[191]....
        /*0908*/ 	.word	0x0500000f


	//   ....[192]....
        /*090c*/ 	.word	0x0500000f


	//   ....[193]....
        /*0910*/ 	.word	0x0500000f


	//   ....[194]....
        /*0914*/ 	.word	0x0500000f


	//   ....[195]....
        /*0918*/ 	.word	0x0500000f


	//   ....[196]....
        /*091c*/ 	.word	0x0500000f


	//   ....[197]....
        /*0920*/ 	.word	0x0500000f


	//   ....[198]....
        /*0924*/ 	.word	0x0500000f


	//   ....[199]....
        /*0928*/ 	.word	0x0500000f


	//   ....[200]....
        /*092c*/ 	.word	0x0500000f


	//   ....[201]....
        /*0930*/ 	.word	0x0500000f


	//   ....[202]....
        /*0934*/ 	.word	0x0500000f


	//   ....[203]....
        /*0938*/ 	.word	0x0500000f


	//   ....[204]....
        /*093c*/ 	.word	0x0500000f


	//   ....[205]....
        /*0940*/ 	.word	0x0500000f


	//   ....[206]....
        /*0944*/ 	.word	0x0500000f


	//   ....[207]....
        /*0948*/ 	.word	0x0500000f


	//   ....[208]....
        /*094c*/ 	.word	0x0500000f


	//   ....[209]....
        /*0950*/ 	.word	0x0500000f


	//   ....[210]....
        /*0954*/ 	.word	0x0500000f


	//   ....[211]....
        /*0958*/ 	.word	0x0500000f


	//   ....[212]....
        /*095c*/ 	.word	0x0500000f


	//   ....[213]....
        /*0960*/ 	.word	0x0500000f


	//   ....[214]....
        /*0964*/ 	.word	0x0500000f


	//   ....[215]....
        /*0968*/ 	.word	0x0500000f


	//   ....[216]....
        /*096c*/ 	.word	0x0500000f


	//   ....[217]....
        /*0970*/ 	.word	0x0500000f


	//   ....[218]....
        /*0974*/ 	.word	0x0500000f


	//   ....[219]....
        /*0978*/ 	.word	0x0500000f


	//   ....[220]....
        /*097c*/ 	.word	0x0500000f


	//   ....[221]....
        /*0980*/ 	.word	0x0500000f


	//   ....[222]....
        /*0984*/ 	.word	0x0500000f


	//   ....[223]....
        /*0988*/ 	.word	0x0500000f


	//   ....[224]....
        /*098c*/ 	.word	0x0500000f


	//   ....[225]....
        /*0990*/ 	.word	0x0500000f


	//   ....[226]....
        /*0994*/ 	.word	0x0500000f


	//   ....[227]....
        /*0998*/ 	.word	0x0500000f


	//   ....[228]....
        /*099c*/ 	.word	0x0500000f


	//   ....[229]....
        /*09a0*/ 	.word	0x0500000f


	//   ....[230]....
        /*09a4*/ 	.word	0x0500000f


	//   ....[231]....
        /*09a8*/ 	.word	0x0500000f


	//   ....[232]....
        /*09ac*/ 	.word	0x0500000f


	//   ....[233]....
        /*09b0*/ 	.word	0x0500000f


	//   ....[234]....
        /*09b4*/ 	.word	0x0500000f


	//   ....[235]....
        /*09b8*/ 	.word	0x0500000f


	//   ....[236]....
        /*09bc*/ 	.word	0x0500000f


	//   ....[237]....
        /*09c0*/ 	.word	0x0500000f


	//   ....[238]....
        /*09c4*/ 	.word	0x0500000f


	//   ....[239]....
        /*09c8*/ 	.word	0x0500000f


	//   ....[240]....
        /*09cc*/ 	.word	0x0500000f


	//   ....[241]....
        /*09d0*/ 	.word	0x0500000f


	//   ....[242]....
        /*09d4*/ 	.word	0x0500000f


	//   ....[243]....
        /*09d8*/ 	.word	0x0500000f


	//   ....[244]....
        /*09dc*/ 	.word	0x0500000f


	//   ....[245]....
        /*09e0*/ 	.word	0x0500000f


	//   ....[246]....
        /*09e4*/ 	.word	0x0500000f


	//   ....[247]....
        /*09e8*/ 	.word	0x0500000f


	//   ....[248]....
        /*09ec*/ 	.word	0x0500000f


	//   ....[249]....
        /*09f0*/ 	.word	0x0500000f


	//   ....[250]....
        /*09f4*/ 	.word	0x0500000f


	//   ....[251]....
        /*09f8*/ 	.word	0x0500000f


	//   ....[252]....
        /*09fc*/ 	.word	0x0500000f


	//   ....[253]....
        /*0a00*/ 	.word	0x0500000f


	//   ....[254]....
        /*0a04*/ 	.word	0x0500000f


	//   ....[255]....
        /*0a08*/ 	.word	0x0500000f


	//   ....[0]....
        /*0a0c*/ 	.word	0x0500000f


	//   ....[1]....
        /*0a10*/ 	.word	0x0500000f


	//   ....[2]....
        /*0a14*/ 	.word	0x0500000f


	//   ....[3]....
        /*0a18*/ 	.word	0x0500000f


	//   ....[4]....
        /*0a1c*/ 	.word	0x0500000f


	//   ....[5]....
        /*0a20*/ 	.word	0x0500000f


	//   ....[6]....
        /*0a24*/ 	.word	0x0500000f


	//   ....[7]....
        /*0a28*/ 	.word	0x0500000f


	//   ....[8]....
        /*0a2c*/ 	.word	0x0500000f


	//   ....[9]....
        /*0a30*/ 	.word	0x0500000f


	//   ....[10]....
        /*0a34*/ 	.word	0x0500000f


	//   ....[11]....
        /*0a38*/ 	.word	0x0500000f


	//   ....[12]....
        /*0a3c*/ 	.word	0x0500000f


	//   ....[13]....
        /*0a40*/ 	.word	0x0500000f


	//   ....[14]....
        /*0a44*/ 	.word	0x0500000f


	//   ....[15]....
        /*0a48*/ 	.word	0x0500000f


	//   ....[16]....
        /*0a4c*/ 	.word	0x0500000f


	//   ....[17]....
        /*0a50*/ 	.word	0x0500000f


	//   ....[18]....
        /*0a54*/ 	.word	0x0500000f


	//   ....[19]....
        /*0a58*/ 	.word	0x0500000f


	//   ....[20]....
        /*0a5c*/ 	.word	0x0500000f


	//   ....[21]....
        /*0a60*/ 	.word	0x0500000f


	//   ....[22]....
        /*0a64*/ 	.word	0x0500000f


	//   ....[23]....
        /*0a68*/ 	.word	0x0500000f


	//   ....[24]....
        /*0a6c*/ 	.word	0x0500000f


	//   ....[25]....
        /*0a70*/ 	.word	0x0500000f


	//   ....[26]....
        /*0a74*/ 	.word	0x0500000f


	//   ....[27]....
        /*0a78*/ 	.word	0x0500000f


	//   ....[28]....
        /*0a7c*/ 	.word	0x0500000f


	//   ....[29]....
        /*0a80*/ 	.word	0x0500000f


	//   ....[30]....
        /*0a84*/ 	.word	0x0500000f


	//   ....[31]....
        /*0a88*/ 	.word	0x0500000f


	//   ....[32]....
        /*0a8c*/ 	.word	0x0500000f


	//   ....[33]....
        /*0a90*/ 	.word	0x0500000f


	//   ....[34]....
        /*0a94*/ 	.word	0x0500000f


	//   ....[35]....
        /*0a98*/ 	.word	0x0500000f


	//----- nvinfo : EIATTR_COOP_GROUP_INSTR_OFFSETS
	.align		4
.L_322:
        /*0a9c*/ 	.byte	0x04, 0x28
        /*0a9e*/ 	.short	(.L_324 - .L_323)


	//   ....[0]....
.L_323:
        /*0aa0*/ 	.word	0x00000070


	//   ....[1]....
        /*0aa4*/ 	.word	0x000001a0


	//   ....[2]....
        /*0aa8*/ 	.word	0x000001f0


	//   ....[3]....
        /*0aac*/ 	.word	0x00000420


	//   ....[4]....
        /*0ab0*/ 	.word	0x00000580


	//   ....[5]....
        /*0ab4*/ 	.word	0x000006a0


	//   ....[6]....
        /*0ab8*/ 	.word	0x00000800


	//   ....[7]....
        /*0abc*/ 	.word	0x00010910


	//   ....[8]....
        /*0ac0*/ 	.word	0x00010fd0


	//   ....[9]....
        /*0ac4*/ 	.word	0x00010fe0


	//   ....[10]....
        /*0ac8*/ 	.word	0x00010ff0


	//   ....[11]....
        /*0acc*/ 	.word	0x00011000


	//   ....[12]....
        /*0ad0*/ 	.word	0x00014630


	//   ....[13]....
        /*0ad4*/ 	.word	0x00014640


	//   ....[14]....
        /*0ad8*/ 	.word	0x00014650


	//   ....[15]....
        /*0adc*/ 	.word	0x00014660


	//   ....[16]....
        /*0ae0*/ 	.word	0x00018a60


	//   ....[17]....
        /*0ae4*/ 	.word	0x000191f0


	//   ....[18]....
        /*0ae8*/ 	.word	0x000194d0


	//   ....[19]....
        /*0aec*/ 	.word	0x000194f0


	//   ....[20]....
        /*0af0*/ 	.word	0x0001a0d0


	//   ....[21]....
        /*0af4*/ 	.word	0x0001a1e0


	//   ....[22]....
        /*0af8*/ 	.word	0x0001c840


	//   ....[23]....
        /*0afc*/ 	.word	0x0001d040


	//   ....[24]....
        /*0b00*/ 	.word	0x0001d050


	//   ....[25]....
        /*0b04*/ 	.word	0x0001d0d0


	//   ....[26]....
        /*0b08*/ 	.word	0x0001dc80


	//   ....[27]....
        /*0b0c*/ 	.word	0x0001dcd0


	//   ....[28]....
        /*0b10*/ 	.word	0x000209c0


	//   ....[29]....
        /*0b14*/ 	.word	0x00020a90


	//   ....[30]....
        /*0b18*/ 	.word	0x00020ac0


	//   ....[31]....
        /*0b1c*/ 	.word	0x00020e10


	//   ....[32]....
        /*0b20*/ 	.word	0x00022670


	//   ....[33]....
        /*0b24*/ 	.word	0x00022680


	//   ....[34]....
        /*0b28*/ 	.word	0x00022700


	//   ....[35]....
        /*0b2c*/ 	.word	0x00022710


	//   ....[36]....
        /*0b30*/ 	.word	0x000232a0


	//   ....[37]....
        /*0b34*/ 	.word	0x000232f0


	//   ....[38]....
        /*0b38*/ 	.word	0x00023330


	//   ....[39]....
        /*0b3c*/ 	.word	0x00023360


	//   ....[40]....
        /*0b40*/ 	.word	0x00023390


	//   ....[41]....
        /*0b44*/ 	.word	0x000233c0


	//   ....[42]....
        /*0b48*/ 	.word	0x000233f0


	//   ....[43]....
        /*0b4c*/ 	.word	0x00023420


	//   ....[44]....
        /*0b50*/ 	.word	0x00023450


	//   ....[45]....
        /*0b54*/ 	.word	0x00023480


	//   ....[46]....
        /*0b58*/ 	.word	0x000234b0


	//   ....[47]....
        /*0b5c*/ 	.word	0x000234e0


	//   ....[48]....
        /*0b60*/ 	.word	0x00023510


	//   ....[49]....
        /*0b64*/ 	.word	0x00023540


	//   ....[50]....
        /*0b68*/ 	.word	0x00023570


	//   ....[51]....
        /*0b6c*/ 	.word	0x000235a0


	//   ....[52]....
        /*0b70*/ 	.word	0x000235d0


	//   ....[53]....
        /*0b74*/ 	.word	0x00023600


	//   ....[54]....
        /*0b78*/ 	.word	0x00023630


	//   ....[55]....
        /*0b7c*/ 	.word	0x00023660


	//   ....[56]....
        /*0b80*/ 	.word	0x00023690


	//   ....[57]....
        /*0b84*/ 	.word	0x000236c0


	//   ....[58]....
        /*0b88*/ 	.word	0x000236f0


	//   ....[59]....
        /*0b8c*/ 	.word	0x00023720


	//   ....[60]....
        /*0b90*/ 	.word	0x00023750


	//   ....[61]....
        /*0b94*/ 	.word	0x00023780


	//   ....[62]....
        /*0b98*/ 	.word	0x000237b0


	//   ....[63]....
        /*0b9c*/ 	.word	0x000237e0


	//   ....[64]....
        /*0ba0*/ 	.word	0x00023810


	//   ....[65]....
        /*0ba4*/ 	.word	0x00023840


	//   ....[66]....
        /*0ba8*/ 	.word	0x00023870


	//   ....[67]....
        /*0bac*/ 	.word	0x000238a0


	//   ....[68]....
        /*0bb0*/ 	.word	0x000238d0


	//   ....[69]....
        /*0bb4*/ 	.word	0x00023900


	//   ....[70]....
        /*0bb8*/ 	.word	0x00023930


	//   ....[71]....
        /*0bbc*/ 	.word	0x00023960


	//   ....[72]....
        /*0bc0*/ 	.word	0x00023990


	//   ....[73]....
        /*0bc4*/ 	.word	0x000239c0


	//   ....[74]....
        /*0bc8*/ 	.word	0x000239f0


	//   ....[75]....
        /*0bcc*/ 	.word	0x00023a10


	//   ....[76]....
        /*0bd0*/ 	.word	0x00023a20


	//   ....[77]....
        /*0bd4*/ 	.word	0x00023a30


	//   ....[78]....
        /*0bd8*/ 	.word	0x00023a40


	//   ....[79]....
        /*0bdc*/ 	.word	0x00023a50


	//   ....[80]....
        /*0be0*/ 	.word	0x00023a60


	//   ....[81]....
        /*0be4*/ 	.word	0x00023a70


	//   ....[82]....
        /*0be8*/ 	.word	0x00023a80


	//   ....[83]....
        /*0bec*/ 	.word	0x00023a90


	//   ....[84]....
        /*0bf0*/ 	.word	0x00023ac0


	//   ....[85]....
        /*0bf4*/ 	.word	0x00023af0


	//   ....[86]....
        /*0bf8*/ 	.word	0x00023b00


	//   ....[87]....
        /*0bfc*/ 	.word	0x00023b30


	//   ....[88]....
        /*0c00*/ 	.word	0x00023b60


	//   ....[89]....
        /*0c04*/ 	.word	0x00023b90


	//   ....[90]....
        /*0c08*/ 	.word	0x00023bc0


	//   ....[91]....
        /*0c0c*/ 	.word	0x00023bf0


	//   ....[92]....
        /*0c10*/ 	.word	0x00023c20


	//   ....[93]....
        /*0c14*/ 	.word	0x00023c50


	//   ....[94]....
        /*0c18*/ 	.word	0x00023c80


	//   ....[95]....
        /*0c1c*/ 	.word	0x00023cb0


	//   ....[96]....
        /*0c20*/ 	.word	0x00023ce0


	//   ....[97]....
        /*0c24*/ 	.word	0x00023d10


	//   ....[98]....
        /*0c28*/ 	.word	0x00023d40


	//   ....[99]....
        /*0c2c*/ 	.word	0x00023d70


	//   ....[100]....
        /*0c30*/ 	.word	0x00024570


	//   ....[101]....
        /*0c34*/ 	.word	0x00024590


	//   ....[102]....
        /*0c38*/ 	.word	0x000245a0


	//   ....[103]....
        /*0c3c*/ 	.word	0x000245b0


	//   ....[104]....
        /*0c40*/ 	.word	0x00024cb0


	//   ....[105]....
        /*0c44*/ 	.word	0x00024cc0


	//   ....[106]....
        /*0c48*/ 	.word	0x00024df0


	//   ....[107]....
        /*0c4c*/ 	.word	0x00024e00


	//   ....[108]....
        /*0c50*/ 	.word	0x00024f30


	//   ....[109]....
        /*0c54*/ 	.word	0x00024f40


	//   ....[110]....
        /*0c58*/ 	.word	0x00025070


	//   ....[111]....
        /*0c5c*/ 	.word	0x00025080


	//   ....[112]....
        /*0c60*/ 	.word	0x00025470


	//   ....[113]....
        /*0c64*/ 	.word	0x00025480


	//   ....[114]....
        /*0c68*/ 	.word	0x00025be0


	//   ....[115]....
        /*0c6c*/ 	.word	0x00025bf0


	//   ....[116]....
        /*0c70*/ 	.word	0x00026a50


	//   ....[117]....
        /*0c74*/ 	.word	0x00026a60


	//   ....[118]....
        /*0c78*/ 	.word	0x00026ba0


	//   ....[119]....
        /*0c7c*/ 	.word	0x00026bb0


	//   ....[120]....
        /*0c80*/ 	.word	0x00026ce0


	//   ....[121]....
        /*0c84*/ 	.word	0x00026cf0


	//   ....[122]....
        /*0c88*/ 	.word	0x00026e20


	//   ....[123]....
        /*0c8c*/ 	.word	0x00026e30


	//   ....[124]....
        /*0c90*/ 	.word	0x00026fc0


	//   ....[125]....
        /*0c94*/ 	.word	0x00027200


	//   ....[126]....
        /*0c98*/ 	.word	0x00027230


	//   ....[127]....
        /*0c9c*/ 	.word	0x00027260


	//   ....[128]....
        /*0ca0*/ 	.word	0x00027290


	//   ....[129]....
        /*0ca4*/ 	.word	0x000272c0


	//   ....[130]....
        /*0ca8*/ 	.word	0x000272f0


	//   ....[131]....
        /*0cac*/ 	.word	0x00027490


	//   ....[132]....
        /*0cb0*/ 	.word	0x000274c0


	//   ....[133]....
        /*0cb4*/ 	.word	0x000274f0


	//   ....[134]....
        /*0cb8*/ 	.word	0x00027520


	//   ....[135]....
        /*0cbc*/ 	.word	0x00027550


	//   ....[136]....
        /*0cc0*/ 	.word	0x00027580


	//   ....[137]....
        /*0cc4*/ 	.word	0x00027620


	//   ....[138]....
        /*0cc8*/ 	.word	0x00027650


	//   ....[139]....
        /*0ccc*/ 	.word	0x00027660


	//   ....[140]....
        /*0cd0*/ 	.word	0x00027690


	//   ....[141]....
        /*0cd4*/ 	.word	0x00028e10


	//   ....[142]....
        /*0cd8*/ 	.word	0x0002aa40


	//   ....[143]....
        /*0cdc*/ 	.word	0x0002b7a0


	//   ....[144]....
        /*0ce0*/ 	.word	0x0002b7c0


	//   ....[145]....
        /*0ce4*/ 	.word	0x0002b800


	//   ....[146]....
        /*0ce8*/ 	.word	0x0002b880


	//   ....[147]....
        /*0cec*/ 	.word	0x0002b910


	//   ....[148]....
        /*0cf0*/ 	.word	0x0002b920


	//   ....[149]....
        /*0cf4*/ 	.word	0x0002b970


	//   ....[150]....
        /*0cf8*/ 	.word	0x0002b9b0


	//   ....[151]....
        /*0cfc*/ 	.word	0x0002d6b0


	//   ....[152]....
        /*0d00*/ 	.word	0x0002d6e0


	//   ....[153]....
        /*0d04*/ 	.word	0x0002d740


	//   ....[154]....
        /*0d08*/ 	.word	0x0002d770


	//   ....[155]....
        /*0d0c*/ 	.word	0x0002d7a0


	//   ....[156]....
        /*0d10*/ 	.word	0x0002d7d0


	//   ....[157]....
        /*0d14*/ 	.word	0x0002d800


	//   ....[158]....
        /*0d18*/ 	.word	0x0002d830


	//   ....[159]....
        /*0d1c*/ 	.word	0x0002da00


	//   ....[160]....
        /*0d20*/ 	.word	0x0002da30


	//   ....[161]....
        /*0d24*/ 	.word	0x0002da60


	//   ....[162]....
        /*0d28*/ 	.word	0x0002da90


	//   ....[163]....
        /*0d2c*/ 	.word	0x0002dac0


	//   ....[164]....
        /*0d30*/ 	.word	0x0002daf0


	//   ....[165]....
        /*0d34*/ 	.word	0x0002dbc0


	//   ....[166]....
        /*0d38*/ 	.word	0x0002dbe0


	//   ....[167]....
        /*0d3c*/ 	.word	0x0002dbf0


	//   ....[168]....
        /*0d40*/ 	.word	0x0002dc70


	//   ....[169]....
        /*0d44*/ 	.word	0x0002e7c0


	//   ....[170]....
        /*0d48*/ 	.word	0x0002ecb0


	//   ....[171]....
        /*0d4c*/ 	.word	0x0002ed50


	//   ....[172]....
        /*0d50*/ 	.word	0x0002ede0


	//   ....[173]....
        /*0d54*/ 	.word	0x0002ee30


	//   ....[174]....
        /*0d58*/ 	.word	0x0002ee80


	//   ....[175]....
        /*0d5c*/ 	.word	0x0002ef50


	//   ....[176]....
        /*0d60*/ 	.word	0x0002efe0


	//   ....[177]....
        /*0d64*/ 	.word	0x0002f030


	//   ....[178]....
        /*0d68*/ 	.word	0x0002f080


	//   ....[179]....
        /*0d6c*/ 	.word	0x0002f430


	//   ....[180]....
        /*0d70*/ 	.word	0x0002f550


	//   ....[181]....
        /*0d74*/ 	.word	0x0002f670


	//   ....[182]....
        /*0d78*/ 	.word	0x0002f790


	//   ....[183]....
        /*0d7c*/ 	.word	0x0002f880


	//   ....[184]....
        /*0d80*/ 	.word	0x0002f8f0


	//   ....[185]....
        /*0d84*/ 	.word	0x0002f950


	//   ....[186]....
        /*0d88*/ 	.word	0x0002f9a0


	//   ....[187]....
        /*0d8c*/ 	.word	0x0002fa20


	//   ....[188]....
        /*0d90*/ 	.word	0x0002fa90


	//   ....[189]....
        /*0d94*/ 	.word	0x0002faf0


	//   ....[190]....
        /*0d98*/ 	.word	0x0002fb40


	//   ....[191]....
        /*0d9c*/ 	.word	0x0002fbc0


	//   ....[192]....
        /*0da0*/ 	.word	0x0002fc30


	//   ....[193]....
        /*0da4*/ 	.word	0x0002fc90


	//   ....[194]....
        /*0da8*/ 	.word	0x0002fce0


	//   ....[195]....
        /*0dac*/ 	.word	0x0002fd60


	//   ....[196]....
        /*0db0*/ 	.word	0x0002fdd0


	//   ....[197]....
        /*0db4*/ 	.word	0x0002fe30


	//   ....[198]....
        /*0db8*/ 	.word	0x0002fe80


	//   ....[199]....
        /*0dbc*/ 	.word	0x0002ff00


	//   ....[200]....
        /*0dc0*/ 	.word	0x0002ff50


	//   ....[201]....
        /*0dc4*/ 	.word	0x0002ffb0


	//   ....[202]....
        /*0dc8*/ 	.word	0x00030000


	//   ....[203]....
        /*0dcc*/ 	.word	0x00030060


	//   ....[204]....
        /*0dd0*/ 	.word	0x000300d0


	//   ....[205]....
        /*0dd4*/ 	.word	0x00030130


	//   ....[206]....
        /*0dd8*/ 	.word	0x00030180


	//   ....[207]....
        /*0ddc*/ 	.word	0x00030200


	//   ....[208]....
        /*0de0*/ 	.word	0x00030280


	//   ....[209]....
        /*0de4*/ 	.word	0x000302e0


	//   ....[210]....
        /*0de8*/ 	.word	0x00030330


	//   ....[211]....
        /*0dec*/ 	.word	0x00030390


	//   ....[212]....
        /*0df0*/ 	.word	0x00030400


	//   ....[213]....
        /*0df4*/ 	.word	0x00030480


	//   ....[214]....
        /*0df8*/ 	.word	0x000304f0


	//   ....[215]....
        /*0dfc*/ 	.word	0x00030570


	//   ....[216]....
        /*0e00*/ 	.word	0x000305c0


	//   ....[217]....
        /*0e04*/ 	.word	0x00030640


	//   ....[218]....
        /*0e08*/ 	.word	0x00030690


	//   ....[219]....
        /*0e0c*/ 	.word	0x00030700


	//   ....[220]....
        /*0e10*/ 	.word	0x00030770


	//   ....[221]....
        /*0e14*/ 	.word	0x000307d0


	//   ....[222]....
        /*0e18*/ 	.word	0x00030840


	//   ....[223]....
        /*0e1c*/ 	.word	0x000308b0


	//   ....[224]....
        /*0e20*/ 	.word	0x00030900


	//   ....[225]....
        /*0e24*/ 	.word	0x00030960


	//   ....[226]....
        /*0e28*/ 	.word	0x000309b0


	//   ....[227]....
        /*0e2c*/ 	.word	0x00030a10


	//   ....[228]....
        /*0e30*/ 	.word	0x00030a80


	//   ....[229]....
        /*0e34*/ 	.word	0x00030ae0


	//   ....[230]....
        /*0e38*/ 	.word	0x00030b30


	//   ....[231]....
        /*0e3c*/ 	.word	0x00030bb0


	//   ....[232]....
        /*0e40*/ 	.word	0x00030c20


	//   ....[233]....
        /*0e44*/ 	.word	0x00030cd0


	//   ....[234]....
        /*0e48*/ 	.word	0x00030d20


	//   ....[235]....
        /*0e4c*/ 	.word	0x00030da0


	//   ....[236]....
        /*0e50*/ 	.word	0x00030e10


	//   ....[237]....
        /*0e54*/ 	.word	0x00030e80


	//   ....[238]....
        /*0e58*/ 	.word	0x00030ed0


	//   ....[239]....
        /*0e5c*/ 	.word	0x00030f50


	//   ....[240]....
        /*0e60*/ 	.word	0x00030fc0


	//   ....[241]....
        /*0e64*/ 	.word	0x00031020


	//   ....[242]....
        /*0e68*/ 	.word	0x00031070


	//   ....[243]....
        /*0e6c*/ 	.word	0x000310f0


	//   ....[244]....
        /*0e70*/ 	.word	0x00031140


	//   ....[245]....
        /*0e74*/ 	.word	0x000311d0


	//   ....[246]....
        /*0e78*/ 	.word	0x00031260


	//   ....[247]....
        /*0e7c*/ 	.word	0x000312f0


	//   ....[248]....
        /*0e80*/ 	.word	0x00031380


	//   ....[249]....
        /*0e84*/ 	.word	0x00031410


	//   ....[250]....
        /*0e88*/ 	.word	0x000314a0


	//   ....[251]....
        /*0e8c*/ 	.word	0x00031520


	//   ....[252]....
        /*0e90*/ 	.word	0x00031570


	//   ....[253]....
        /*0e94*/ 	.word	0x00031600


	//   ....[254]....
        /*0e98*/ 	.word	0x00031690


	//   ....[255]....
        /*0e9c*/ 	.word	0x00031710


	//   ....[0]....
        /*0ea0*/ 	.word	0x00031760


	//   ....[1]....
        /*0ea4*/ 	.word	0x000317f0


	//   ....[2]....
        /*0ea8*/ 	.word	0x00031880


	//   ....[3]....
        /*0eac*/ 	.word	0x00031910


	//   ....[4]....
        /*0eb0*/ 	.word	0x000319a0


	//   ....[5]....
        /*0eb4*/ 	.word	0x00031a30


	//   ....[6]....
        /*0eb8*/ 	.word	0x00031ac0


	//   ....[7]....
        /*0ebc*/ 	.word	0x00031b80


	//   ....[8]....
        /*0ec0*/ 	.word	0x00031e60


	//   ....[9]....
        /*0ec4*/ 	.word	0x00032080


	//   ....[10]....
        /*0ec8*/ 	.word	0x000320d0


	//   ....[11]....
        /*0ecc*/ 	.word	0x00032130


	//   ....[12]....
        /*0ed0*/ 	.word	0x00032240


	//   ....[13]....
        /*0ed4*/ 	.word	0x000322a0


	//   ....[14]....
        /*0ed8*/ 	.word	0x000323b0


	//   ....[15]....
        /*0edc*/ 	.word	0x00032410


	//   ....[16]....
        /*0ee0*/ 	.word	0x000324f0


	//   ....[17]....
        /*0ee4*/ 	.word	0x00032810


	//   ....[18]....
        /*0ee8*/ 	.word	0x000328b0


	//   ....[19]....
        /*0eec*/ 	.word	0x00032a50


	//   ....[20]....
        /*0ef0*/ 	.word	0x00032ad0


	//   ....[21]....
        /*0ef4*/ 	.word	0x00032b50


	//   ....[22]....
        /*0ef8*/ 	.word	0x00032bd0


	//   ....[23]....
        /*0efc*/ 	.word	0x00032c50


	//   ....[24]....
        /*0f00*/ 	.word	0x00032ce0


	//   ....[25]....
        /*0f04*/ 	.word	0x00032d80


	//   ....[26]....
        /*0f08*/ 	.word	0x00032e30


	//   ....[27]....
        /*0f0c*/ 	.word	0x00032eb0


	//   ....[28]....
        /*0f10*/ 	.word	0x00032f30


	//   ....[29]....
        /*0f14*/ 	.word	0x00032fb0


	//   ....[30]....
        /*0f18*/ 	.word	0x00033040


	//   ....[31]....
        /*0f1c*/ 	.word	0x000330c0


	//   ....[32]....
        /*0f20*/ 	.word	0x00033170


	//   ....[33]....
        /*0f24*/ 	.word	0x000331c0


	//   ....[34]....
        /*0f28*/ 	.word	0x00033280


	//   ....[35]....
        /*0f2c*/ 	.word	0x000333b0


	//----- nvinfo : EIATTR_REG_RECONFIG
	.align		4
.L_324:
        /*0f30*/ 	.byte	0x01, 0x54
	.zero		2


	//----- nvinfo : EIATTR_SYSCALL_OFFSETS
	.align		4
        /*0f34*/ 	.byte	0x04, 0x46
        /*0f36*/ 	.short	(.L_326 - .L_325)


	//   ....[0]....
.L_325:
        /*0f38*/ 	.word	0x00002180


	//   ....[1]....
        /*0f3c*/ 	.word	0x000022d0


	//   ....[2]....
        /*0f40*/ 	.word	0x00010aa0


	//   ....[3]....
        /*0f44*/ 	.word	0x00010db0


	//   ....[4]....
        /*0f48*/ 	.word	0x0002a4a0


	//   ....[5]....
        /*0f4c*/ 	.word	0x0002a630


	//   ....[6]....
        /*0f50*/ 	.word	0x0002a780


	//   ....[7]....
        /*0f54*/ 	.word	0x0002a8c0


	//   ....[8]....
        /*0f58*/ 	.word	0x0002b360


	//----- nvinfo : EIATTR_MBARRIER_INSTR_OFFSETS
	.align		4
.L_326:
        /*0f5c*/ 	.byte	0x04, 0x39
        /*0f5e*/ 	.short	(.L_328 - .L_327)


	//   ....[0]....
.L_327:
        /*0f60*/ 	.word	0x000002d0
        /*0f64*/ 	.word	0x000000ff
        /*0f68*/ 	.word	0x00029800
        /*0f6c*/ 	.short	0x0100
        /*0f6e*/ 	.byte	0x08
	.zero		1


	//   ....[1]....
        /*0f70*/ 	.word	0x000002e0
        /*0f74*/ 	.word	0x000000ff
        /*0f78*/ 	.word	0x00029820
        /*0f7c*/ 	.short	0x0100
        /*0f7e*/ 	.byte	0x08
	.zero		1


	//   ....[2]....
        /*0f80*/ 	.word	0x000003d0
        /*0f84*/ 	.word	0x000000ff
        /*0f88*/ 	.word	0x00029830
        /*0f8c*/ 	.short	0x0100
        /*0f8e*/ 	.byte	0x08
	.zero		1


	//   ....[3]....
        /*0f90*/ 	.word	0x000003e0
        /*0f94*/ 	.word	0x000000ff
        /*0f98*/ 	.word	0x00029840
        /*0f9c*/ 	.short	0x0100
        /*0f9e*/ 	.byte	0x08
	.zero		1


	//   ....[4]....
        /*0fa0*/ 	.word	0x000003f0
        /*0fa4*/ 	.word	0x000000ff
        /*0fa8*/ 	.word	0x00029838
        /*0fac*/ 	.short	0x0100
        /*0fae*/ 	.byte	0x08
	.zero		1


	//   ....[5]....
        /*0fb0*/ 	.word	0x00000400
        /*0fb4*/ 	.word	0x000000ff
        /*0fb8*/ 	.word	0x00029848
        /*0fbc*/ 	.short	0x0100
        /*0fbe*/ 	.byte	0x08
	.zero		1


	//   ....[6]....
        /*0fc0*/ 	.word	0x00000530
        /*0fc4*/ 	.word	0x000000ff
        /*0fc8*/ 	.word	0x00029850
        /*0fcc*/ 	.short	0x0100
        /*0fce*/ 	.byte	0x08
	.zero		1


	//   ....[7]....
        /*0fd0*/ 	.word	0x00000540
        /*0fd4*/ 	.word	0x000000ff
        /*0fd8*/ 	.word	0x00029860
        /*0fdc*/ 	.short	0x0100
        /*0fde*/ 	.byte	0x08
	.zero		1


	//   ....[8]....
        /*0fe0*/ 	.word	0x00000550
        /*0fe4*/ 	.word	0x000000ff
        /*0fe8*/ 	.word	0x00029858
        /*0fec*/ 	.short	0x0100
        /*0fee*/ 	.byte	0x08
	.zero		1


	//   ....[9]....
        /*0ff0*/ 	.word	0x00000560
        /*0ff4*/ 	.word	0x000000ff
        /*0ff8*/ 	.word	0x00029868
        /*0ffc*/ 	.short	0x0100
        /*0ffe*/ 	.byte	0x08
	.zero		1


	//   ....[10]....
        /*1000*/ 	.word	0x00000650
        /*1004*/ 	.word	0x000000ff
        /*1008*/ 	.word	0x00029870
        /*100c*/ 	.short	0x0100
        /*100e*/ 	.byte	0x06
	.zero		1


	//   ....[11]....
        /*1010*/ 	.word	0x00000660
        /*1014*/ 	.word	0x000000ff
        /*1018*/ 	.word	0x00029880
        /*101c*/ 	.short	0x0100
        /*101e*/ 	.byte	0x06
	.zero		1


	//   ....[12]....
        /*1020*/ 	.word	0x00000670
        /*1024*/ 	.word	0x000000ff
        /*1028*/ 	.word	0x00029878
        /*102c*/ 	.short	0x0100
        /*102e*/ 	.byte	0x06
	.zero		1


	//   ....[13]....
        /*1030*/ 	.word	0x00000680
        /*1034*/ 	.word	0x000000ff
        /*1038*/ 	.word	0x00029888
        /*103c*/ 	.short	0x0100
        /*103e*/ 	.byte	0x06
	.zero		1


	//   ....[14]....
        /*1040*/ 	.word	0x000007b0
        /*1044*/ 	.word	0x000000ff
        /*1048*/ 	.word	0x00029890
        /*104c*/ 	.short	0x0100
        /*104e*/ 	.byte	0x08
	.zero		1


	//   ....[15]....
        /*1050*/ 	.word	0x000007c0
        /*1054*/ 	.word	0x000000ff
        /*1058*/ 	.word	0x000298a0
        /*105c*/ 	.short	0x0100
        /*105e*/ 	.byte	0x08
	.zero		1


	//   ....[16]....
        /*1060*/ 	.word	0x000007d0
        /*1064*/ 	.word	0x000000ff
        /*1068*/ 	.word	0x00029898
        /*106c*/ 	.short	0x0100
        /*106e*/ 	.byte	0x08
	.zero		1


	//   ....[17]....
        /*1070*/ 	.word	0x000007e0
        /*1074*/ 	.word	0x000000ff
        /*1078*/ 	.word	0x000298a8
        /*107c*/ 	.short	0x0100
        /*107e*/ 	.byte	0x08
	.zero		1


	//   ....[18]....
        /*1080*/ 	.word	0x00000910
        /*1084*/ 	.word	0x000000ff
        /*1088*/ 	.word	0x000298b0
        /*108c*/ 	.short	0x0100
        /*108e*/ 	.byte	0x08
	.zero		1


	//   ....[19]....
        /*1090*/ 	.word	0x00000920
        /*1094*/ 	.word	0x000000ff
        /*1098*/ 	.word	0x000298c0
        /*109c*/ 	.short	0x0100
        /*109e*/ 	.byte	0x08
	.zero		1


	//   ....[20]....
        /*10a0*/ 	.word	0x00000930
        /*10a4*/ 	.word	0x000000ff
        /*10a8*/ 	.word	0x000298b8
        /*10ac*/ 	.short	0x0100
        /*10ae*/ 	.byte	0x08
	.zero		1


	//   ....[21]....
        /*10b0*/ 	.word	0x00000940
        /*10b4*/ 	.word	0x000000ff
        /*10b8*/ 	.word	0x000298c8
        /*10bc*/ 	.short	0x0100
        /*10be*/ 	.byte	0x08
	.zero		1


	//   ....[22]....
        /*10c0*/ 	.word	0x00003a20
        /*10c4*/ 	.word	0x00000061
        /*10c8*/ 	.word	0x00029890
        /*10cc*/ 	.short	0x010a
        /*10ce*/ 	.byte	0x3f
	.zero		1


	//   ....[23]....
        /*10d0*/ 	.word	0x000097d0
        /*10d4*/ 	.word	0x00000061
        /*10d8*/ 	.word	0x00029890
        /*10dc*/ 	.short	0x010a
        /*10de*/ 	.byte	0x3f
	.zero		1


	//   ....[24]....
        /*10e0*/ 	.word	0x0000f720
        /*10e4*/ 	.word	0x00000061
        /*10e8*/ 	.word	0x00029890
        /*10ec*/ 	.short	0x010a
        /*10ee*/ 	.byte	0x3f
	.zero		1


	//   ....[25]....
        /*10f0*/ 	.word	0x0000faf0
        /*10f4*/ 	.word	0x00000028
        /*10f8*/ 	.word	0x00000000
        /*10fc*/ 	.short	0x0101
        /*10fe*/ 	.byte	0x3f
	.zero		1


	//   ....[26]....
        /*1100*/ 	.word	0x0000fb30
        /*1104*/ 	.word	0x00000061
        /*1108*/ 	.word	0x000298b0
        /*110c*/ 	.short	0x010a
        /*110e*/ 	.byte	0x3f
	.zero		1


	//   ....[27]....
        /*1110*/ 	.word	0x0000ffd0
        /*1114*/ 	.word	0x00000061
        /*1118*/ 	.word	0x00000000
        /*111c*/ 	.short	0x0101
        /*111e*/ 	.byte	0x3f
	.zero		1


	//   ....[28]....
        /*1120*/ 	.word	0x00010b30
        /*1124*/ 	.word	0x00000010
        /*1128*/ 	.word	0x00029800
        /*112c*/ 	.short	0x010a
        /*112e*/ 	.byte	0x3f
	.zero		1


	//   ....[29]....
        /*1130*/ 	.word	0x00010b80
        /*1134*/ 	.word	0x00000010
        /*1138*/ 	.word	0x00029800
        /*113c*/ 	.short	0x010a
        /*113e*/ 	.byte	0x3f
	.zero		1


	//   ....[30]....
        /*1140*/ 	.word	0x00011570
        /*1144*/ 	.word	0x00000010
        /*1148*/ 	.word	0x00029800
        /*114c*/ 	.short	0x010a
        /*114e*/ 	.byte	0x3f
	.zero		1


	//   ....[31]....
        /*1150*/ 	.word	0x00014ab0
        /*1154*/ 	.word	0x00000010
        /*1158*/ 	.word	0x00029800
        /*115c*/ 	.short	0x010a
        /*115e*/ 	.byte	0x3f
	.zero		1


	//   ....[32]....
        /*1160*/ 	.word	0x00017bb0
        /*1164*/ 	.word	0x00000003
        /*1168*/ 	.word	0x00029830
        /*116c*/ 	.short	0x010a
        /*116e*/ 	.byte	0x3f
	.zero		1


	//   ....[33]....
        /*1170*/ 	.word	0x00017c20
        /*1174*/ 	.word	0x00000003
        /*1178*/ 	.word	0x00029830
        /*117c*/ 	.short	0x010a
        /*117e*/ 	.byte	0x3f
	.zero		1


	//   ....[34]....
        /*1180*/ 	.word	0x00019360
        /*1184*/ 	.word	0x00000003
        /*1188*/ 	.word	0x00000000
        /*118c*/ 	.short	0x0101
        /*118e*/ 	.byte	0x3f
	.zero		1


	//   ....[35]....
        /*1190*/ 	.word	0x0001b420
        /*1194*/ 	.word	0x0000000b
        /*1198*/ 	.word	0x00029830
        /*119c*/ 	.short	0x010a
        /*119e*/ 	.byte	0x3f
	.zero		1


	//   ....[36]....
        /*11a0*/ 	.word	0x0001b470
        /*11a4*/ 	.word	0x0000000b
        /*11a8*/ 	.word	0x00029830
        /*11ac*/ 	.short	0x010a
        /*11ae*/ 	.byte	0x3f
	.zero		1


	//   ....[37]....
        /*11b0*/ 	.word	0x0001c570
        /*11b4*/ 	.word	0x0000000a
        /*11b8*/ 	.word	0x00029850
        /*11bc*/ 	.short	0x010a
        /*11be*/ 	.byte	0x3f
	.zero		1


	//   ....[38]....
        /*11c0*/ 	.word	0x0001c5b0
        /*11c4*/ 	.word	0x0000000a
        /*11c8*/ 	.word	0x00029850
        /*11cc*/ 	.short	0x010a
        /*11ce*/ 	.byte	0x3f
	.zero		1


	//   ....[39]....
        /*11d0*/ 	.word	0x0001e740
        /*11d4*/ 	.word	0x00000003
        /*11d8*/ 	.word	0x00000000
        /*11dc*/ 	.short	0x0101
        /*11de*/ 	.byte	0x3f
	.zero		1


	//   ....[40]....
        /*11e0*/ 	.word	0x0001ea40
        /*11e4*/ 	.word	0x00000067
        /*11e8*/ 	.word	0x00000000
        /*11ec*/ 	.short	0x0101
        /*11ee*/ 	.byte	0x3f
	.zero		1


	//   ....[41]....
        /*11f0*/ 	.word	0x0001f1c0
        /*11f4*/ 	.word	0x00000000
        /*11f8*/ 	.word	0x00029830
        /*11fc*/ 	.short	0x010a
        /*11fe*/ 	.byte	0x3f
	.zero		1


	//   ....[42]....
        /*1200*/ 	.word	0x0001f210
        /*1204*/ 	.word	0x00000000
        /*1208*/ 	.word	0x00029830
        /*120c*/ 	.short	0x010a
        /*120e*/ 	.byte	0x3f
	.zero		1


	//   ....[43]....
        /*1210*/ 	.word	0x000202e0
        /*1214*/ 	.word	0x00000008
        /*1218*/ 	.word	0x00029850
        /*121c*/ 	.short	0x010a
        /*121e*/ 	.byte	0x3f
	.zero		1


	//   ....[44]....
        /*1220*/ 	.word	0x00020320
        /*1224*/ 	.word	0x00000008
        /*1228*/ 	.word	0x00029850
        /*122c*/ 	.short	0x010a
        /*122e*/ 	.byte	0x3f
	.zero		1


	//   ....[45]....
        /*1230*/ 	.word	0x00021980
        /*1234*/ 	.word	0x00000003
        /*1238*/ 	.word	0x00000000
        /*123c*/ 	.short	0x0101
        /*123e*/ 	.byte	0x3f
	.zero		1


	//   ....[46]....
        /*1240*/ 	.word	0x00021c70
        /*1244*/ 	.word	0x0000000a
        /*1248*/ 	.word	0x00000000
        /*124c*/ 	.short	0x0101
        /*124e*/ 	.byte	0x3f
	.zero		1


	//   ....[47]....
        /*1250*/ 	.word	0x00022330
        /*1254*/ 	.word	0x00000014
        /*1258*/ 	.word	0x00029850
        /*125c*/ 	.short	0x010a
        /*125e*/ 	.byte	0x3f
	.zero		1


	//   ....[48]....
        /*1260*/ 	.word	0x000223b0
        /*1264*/ 	.word	0x00000014
        /*1268*/ 	.word	0x00029850
        /*126c*/ 	.short	0x010a
        /*126e*/ 	.byte	0x3f
	.zero		1


	//   ....[49]....
        /*1270*/ 	.word	0x00022990
        /*1274*/ 	.word	0x00000002
        /*1278*/ 	.word	0x00000000
        /*127c*/ 	.short	0x0101
        /*127e*/ 	.byte	0x3f
	.zero		1


	//   ....[50]....
        /*1280*/ 	.word	0x00024be0
        /*1284*/ 	.word	0x00000000
        /*1288*/ 	.word	0x00000000
        /*128c*/ 	.short	0x0101
        /*128e*/ 	.byte	0x3f
	.zero		1


	//   ....[51]....
        /*1290*/ 	.word	0x00025370
        /*1294*/ 	.word	0x0000000c
        /*1298*/ 	.word	0x00000000
        /*129c*/ 	.short	0x0101
        /*129e*/ 	.byte	0x3f
	.zero		1


	//   ....[52]....
        /*12a0*/ 	.word	0x00028ef0
        /*12a4*/ 	.word	0x00000012
        /*12a8*/ 	.word	0x00029820
        /*12ac*/ 	.short	0x010a
        /*12ae*/ 	.byte	0x3f
	.zero		1


	//   ....[53]....
        /*12b0*/ 	.word	0x00028fc0
        /*12b4*/ 	.word	0x00000007
        /*12b8*/ 	.word	0x000298a0
        /*12bc*/ 	.short	0x010a
        /*12be*/ 	.byte	0x3f
	.zero		1


	//   ....[54]....
        /*12c0*/ 	.word	0x000293e0
        /*12c4*/ 	.word	0x00000007
        /*12c8*/ 	.word	0x000298c0
        /*12cc*/ 	.short	0x010a
        /*12ce*/ 	.byte	0x3f
	.zero		1


	//   ....[55]....
        /*12d0*/ 	.word	0x000297b0
        /*12d4*/ 	.word	0x00000008
        /*12d8*/ 	.word	0x000298a0
        /*12dc*/ 	.short	0x010a
        /*12de*/ 	.byte	0x3f
	.zero		1


	//   ....[56]....
        /*12e0*/ 	.word	0x00029bc0
        /*12e4*/ 	.word	0x00000008
        /*12e8*/ 	.word	0x000298c0
        /*12ec*/ 	.short	0x010a
        /*12ee*/ 	.byte	0x3f
	.zero		1


	//   ....[57]....
        /*12f0*/ 	.word	0x0002acc0
        /*12f4*/ 	.word	0x00000002
        /*12f8*/ 	.word	0x00029880
        /*12fc*/ 	.short	0x010a
        /*12fe*/ 	.byte	0x3f
	.zero		1


	//   ....[58]....
        /*1300*/ 	.word	0x0002ae60
        /*1304*/ 	.word	0x00000002
        /*1308*/ 	.word	0x00029840
        /*130c*/ 	.short	0x010a
        /*130e*/ 	.byte	0x3f
	.zero		1


	//   ....[59]....
        /*1310*/ 	.word	0x0002ba90
        /*1314*/ 	.word	0x00000012
        /*1318*/ 	.word	0x00029800
        /*131c*/ 	.short	0x0107
        /*131e*/ 	.byte	0x3f
	.zero		1


	//   ....[60]....
        /*1320*/ 	.word	0x0002bb90
        /*1324*/ 	.word	0x00000012
        /*1328*/ 	.word	0x00029800
        /*132c*/ 	.short	0x0101
        /*132e*/ 	.byte	0x3f
	.zero		1


	//   ....[61]....
        /*1330*/ 	.word	0x0002bbb0
        /*1334*/ 	.word	0x00000012
        /*1338*/ 	.word	0x00029820
        /*133c*/ 	.short	0x010a
        /*133e*/ 	.byte	0x3f
	.zero		1


	//   ....[62]....
        /*1340*/ 	.word	0x0002bee0
        /*1344*/ 	.word	0x00000005
        /*1348*/ 	.word	0x00029880
        /*134c*/ 	.short	0x010a
        /*134e*/ 	.byte	0x3f
	.zero		1


	//   ....[63]....
        /*1350*/ 	.word	0x0002c110
        /*1354*/ 	.word	0x00000005
        /*1358*/ 	.word	0x00029840
        /*135c*/ 	.short	0x010a
        /*135e*/ 	.byte	0x3f
	.zero		1


	//   ....[64]....
        /*1360*/ 	.word	0x0002c5d0
        /*1364*/ 	.word	0x00000014
        /*1368*/ 	.word	0x00029870
        /*136c*/ 	.short	0x010a
        /*136e*/ 	.byte	0x3f
	.zero		1


	//   ....[65]....
        /*1370*/ 	.word	0x0002c640
        /*1374*/ 	.word	0x00000014
        /*1378*/ 	.word	0x00029860
        /*137c*/ 	.short	0x010a
        /*137e*/ 	.byte	0x3f
	.zero		1


	//   ....[66]....
        /*1380*/ 	.word	0x0002cb70
        /*1384*/ 	.word	0x00000014
        /*1388*/ 	.word	0x00029850
        /*138c*/ 	.short	0x0101
        /*138e*/ 	.byte	0x3f
	.zero		1


	//   ....[67]....
        /*1390*/ 	.word	0x0002cbf0
        /*1394*/ 	.word	0x00000014
        /*1398*/ 	.word	0x00000000
        /*139c*/ 	.short	0x0101
        /*139e*/ 	.byte	0x3f
	.zero		1


	//   ....[68]....
        /*13a0*/ 	.word	0x0002ce20
        /*13a4*/ 	.word	0x00000010
        /*13a8*/ 	.word	0x00029870
        /*13ac*/ 	.short	0x010a
        /*13ae*/ 	.byte	0x3f
	.zero		1


	//   ....[69]....
        /*13b0*/ 	.word	0x0002ce90
        /*13b4*/ 	.word	0x00000010
        /*13b8*/ 	.word	0x00029860
        /*13bc*/ 	.short	0x010a
        /*13be*/ 	.byte	0x3f
	.zero		1


	//   ....[70]....
        /*13c0*/ 	.word	0x0002d3d0
        /*13c4*/ 	.word	0x00000010
        /*13c8*/ 	.word	0x00029850
        /*13cc*/ 	.short	0x0101
        /*13ce*/ 	.byte	0x3f
	.zero		1


	//   ....[71]....
        /*13d0*/ 	.word	0x0002d420
        /*13d4*/ 	.word	0x00000010
        /*13d8*/ 	.word	0x00000000
        /*13dc*/ 	.short	0x0101
        /*13de*/ 	.byte	0x3f
	.zero		1


	//   ....[72]....
        /*13e0*/ 	.word	0x0002e740
        /*13e4*/ 	.word	0x00000000
        /*13e8*/ 	.word	0x00029820
        /*13ec*/ 	.short	0x010a
        /*13ee*/ 	.byte	0x3f
	.zero		1


	//   ....[73]....
        /*13f0*/ 	.word	0x0002e910
        /*13f4*/ 	.word	0x00000006
        /*13f8*/ 	.word	0x00000000
        /*13fc*/ 	.short	0x010a
        /*13fe*/ 	.byte	0x3f
	.zero		1


	//   ....[74]....
        /*1400*/ 	.word	0x0002e950
        /*1404*/ 	.word	0x00000007
        /*1408*/ 	.word	0x00000000
        /*140c*/ 	.short	0x010a
        /*140e*/ 	.byte	0x3f
	.zero		1


	//   ....[75]....
        /*1410*/ 	.word	0x0002e9a0
        /*1414*/ 	.word	0x00000004
        /*1418*/ 	.word	0x00029860
        /*141c*/ 	.short	0x010a
        /*141e*/ 	.byte	0x3f
	.zero		1


	//   ....[76]....
        /*1420*/ 	.word	0x0002e9f0
        /*1424*/ 	.word	0x00000003
        /*1428*/ 	.word	0x00029860
        /*142c*/ 	.short	0x010a
        /*142e*/ 	.byte	0x3f
	.zero		1


	//   ....[77]....
        /*1430*/ 	.word	0x0002ea30
        /*1434*/ 	.word	0x00000004
        /*1438*/ 	.word	0x00029880
        /*143c*/ 	.short	0x010a
        /*143e*/ 	.byte	0x3f
	.zero		1


	//   ....[78]....
        /*1440*/ 	.word	0x0002ea50
        /*1444*/ 	.word	0x00000003
        /*1448*/ 	.word	0x00029880
        /*144c*/ 	.short	0x010a
        /*144e*/ 	.byte	0x3f
	.zero		1


	//   ....[79]....
        /*1450*/ 	.word	0x0002eab0
        /*1454*/ 	.word	0x00000061
        /*1458*/ 	.word	0x00029890
        /*145c*/ 	.short	0x010a
        /*145e*/ 	.byte	0x3f
	.zero		1


	//   ....[80]....
        /*1460*/ 	.word	0x0002eb00
        /*1464*/ 	.word	0x00000061
        /*1468*/ 	.word	0x00029890
        /*146c*/ 	.short	0x010a
        /*146e*/ 	.byte	0x3f
	.zero		1


	//   ....[81]....
        /*1470*/ 	.word	0x0002eb50
        /*1474*/ 	.word	0x00000061
        /*1478*/ 	.word	0x00029890
        /*147c*/ 	.short	0x010a
        /*147e*/ 	.byte	0x3f
	.zero		1


	//   ....[82]....
        /*1480*/ 	.word	0x0002eba0
        /*1484*/ 	.word	0x00000061
        /*1488*/ 	.word	0x000298b0
        /*148c*/ 	.short	0x010a
        /*148e*/ 	.byte	0x3f
	.zero		1


	//   ....[83]....
        /*1490*/ 	.word	0x0002eeb0
        /*1494*/ 	.word	0x00000010
        /*1498*/ 	.word	0x00029800
        /*149c*/ 	.short	0x010a
        /*149e*/ 	.byte	0x3f
	.zero		1


	//   ....[84]....
        /*14a0*/ 	.word	0x0002f0c0
        /*14a4*/ 	.word	0x00000010
        /*14a8*/ 	.word	0x00029800
        /*14ac*/ 	.short	0x010a
        /*14ae*/ 	.byte	0x3f
	.zero		1


	//   ....[85]....
        /*14b0*/ 	.word	0x0002f110
        /*14b4*/ 	.word	0x00000003
        /*14b8*/ 	.word	0x00029830
        /*14bc*/ 	.short	0x010a
        /*14be*/ 	.byte	0x3f
	.zero		1


	//   ....[86]....
        /*14c0*/ 	.word	0x0002f160
        /*14c4*/ 	.word	0x0000000b
        /*14c8*/ 	.word	0x00029830
        /*14cc*/ 	.short	0x010a
        /*14ce*/ 	.byte	0x3f
	.zero		1


	//   ....[87]....
        /*14d0*/ 	.word	0x0002f1b0
        /*14d4*/ 	.word	0x0000000a
        /*14d8*/ 	.word	0x00029850
        /*14dc*/ 	.short	0x010a
        /*14de*/ 	.byte	0x3f
	.zero		1


	//   ....[88]....
        /*14e0*/ 	.word	0x0002f200
        /*14e4*/ 	.word	0x00000000
        /*14e8*/ 	.word	0x00029830
        /*14ec*/ 	.short	0x010a
        /*14ee*/ 	.byte	0x3f
	.zero		1


	//   ....[89]....
        /*14f0*/ 	.word	0x0002f250
        /*14f4*/ 	.word	0x00000008
        /*14f8*/ 	.word	0x00029850
        /*14fc*/ 	.short	0x010a
        /*14fe*/ 	.byte	0x3f
	.zero		1


	//   ....[90]....
        /*1500*/ 	.word	0x0002f2a0
        /*1504*/ 	.word	0x00000014
        /*1508*/ 	.word	0x00029850
        /*150c*/ 	.short	0x010a
        /*150e*/ 	.byte	0x3f
	.zero		1


	//   ....[91]....
        /*1510*/ 	.word	0x00031c40
        /*1514*/ 	.word	0x00000012
        /*1518*/ 	.word	0x00029820
        /*151c*/ 	.short	0x010a
        /*151e*/ 	.byte	0x3f
	.zero		1


	//   ....[92]....
        /*1520*/ 	.word	0x00031c90
        /*1524*/ 	.word	0x00000007
        /*1528*/ 	.word	0x000298a0
        /*152c*/ 	.short	0x010a
        /*152e*/ 	.byte	0x3f
	.zero		1


	//   ....[93]....
        /*1530*/ 	.word	0x00031ce0
        /*1534*/ 	.word	0x00000007
        /*1538*/ 	.word	0x000298c0
        /*153c*/ 	.short	0x010a
        /*153e*/ 	.byte	0x3f
	.zero		1


	//   ....[94]....
        /*1540*/ 	.word	0x00031d30
        /*1544*/ 	.word	0x00000008
        /*1548*/ 	.word	0x000298a0
        /*154c*/ 	.short	0x010a
        /*154e*/ 	.byte	0x3f
	.zero		1


	//   ....[95]....
        /*1550*/ 	.word	0x00031d80
        /*1554*/ 	.word	0x00000008
        /*1558*/ 	.word	0x000298c0
        /*155c*/ 	.short	0x010a
        /*155e*/ 	.byte	0x3f
	.zero		1


	//   ....[96]....
        /*1560*/ 	.word	0x00031f20
        /*1564*/ 	.word	0x00000002
        /*1568*/ 	.word	0x00029880
        /*156c*/ 	.short	0x010a
        /*156e*/ 	.byte	0x3f
	.zero		1


	//   ....[97]....
        /*1570*/ 	.word	0x00031f70
        /*1574*/ 	.word	0x00000002
        /*1578*/ 	.word	0x00029840
        /*157c*/ 	.short	0x010a
        /*157e*/ 	.byte	0x3f
	.zero		1


	//   ....[98]....
        /*1580*/ 	.word	0x00032570
        /*1584*/ 	.word	0x00000012
        /*1588*/ 	.word	0x00029820
        /*158c*/ 	.short	0x010a
        /*158e*/ 	.byte	0x3f
	.zero		1


	//   ....[99]....
        /*1590*/ 	.word	0x000325c0
        /*1594*/ 	.word	0x00000005
        /*1598*/ 	.word	0x00029880
        /*159c*/ 	.short	0x010a
        /*159e*/ 	.byte	0x3f
	.zero		1


	//   ....[100]....
        /*15a0*/ 	.word	0x00032610
        /*15a4*/ 	.word	0x00000005
        /*15a8*/ 	.word	0x00029840
        /*15ac*/ 	.short	0x010a
        /*15ae*/ 	.byte	0x3f
	.zero		1


	//   ....[101]....
        /*15b0*/ 	.word	0x00032660
        /*15b4*/ 	.word	0x00000014
        /*15b8*/ 	.word	0x00029870
        /*15bc*/ 	.short	0x010a
        /*15be*/ 	.byte	0x3f
	.zero		1


	//   ....[102]....
        /*15c0*/ 	.word	0x000326b0
        /*15c4*/ 	.word	0x00000014
        /*15c8*/ 	.word	0x00029860
        /*15cc*/ 	.short	0x010a
        /*15ce*/ 	.byte	0x3f
	.zero		1


	//   ....[103]....
        /*15d0*/ 	.word	0x00032700
        /*15d4*/ 	.word	0x00000010
        /*15d8*/ 	.word	0x00029870
        /*15dc*/ 	.short	0x010a
        /*15de*/ 	.byte	0x3f
	.zero		1


	//   ....[104]....
        /*15e0*/ 	.word	0x00032750
        /*15e4*/ 	.word	0x00000010
        /*15e8*/ 	.word	0x00029860
        /*15ec*/ 	.short	0x010a
        /*15ee*/ 	.byte	0x3f
	.zero		1


	//   ....[105]....
        /*15f0*/ 	.word	0x000332d0
        /*15f4*/ 	.word	0x00000000
        /*15f8*/ 	.word	0x00029820
        /*15fc*/ 	.short	0x010a
        /*15fe*/ 	.byte	0x3f
	.zero		1


	//   ....[106]....
        /*1600*/ 	.word	0x00033470
        /*1604*/ 	.word	0x00000006
        /*1608*/ 	.word	0x00000000
        /*160c*/ 	.short	0x010a
        /*160e*/ 	.byte	0x3f
	.zero		1


	//   ....[107]....
        /*1610*/ 	.word	0x000334c0
        /*1614*/ 	.word	0x00000007
        /*1618*/ 	.word	0x00000000
        /*161c*/ 	.short	0x010a
        /*161e*/ 	.byte	0x3f
	.zero		1


	//   ....[108]....
        /*1620*/ 	.word	0x00033510
        /*1624*/ 	.word	0x00000004
        /*1628*/ 	.word	0x00029860
        /*162c*/ 	.short	0x010a
        /*162e*/ 	.byte	0x3f
	.zero		1


	//   ....[109]....
        /*1630*/ 	.word	0x00033560
        /*1634*/ 	.word	0x00000003
        /*1638*/ 	.word	0x00029860
        /*163c*/ 	.short	0x010a
        /*163e*/ 	.byte	0x3f
	.zero		1


	//   ....[110]....
        /*1640*/ 	.word	0x000335b0
        /*1644*/ 	.word	0x00000004
        /*1648*/ 	.word	0x00029880
        /*164c*/ 	.short	0x010a
        /*164e*/ 	.byte	0x3f
	.zero		1


	//----- nvinfo : EIATTR_NUM_MBARRIERS
	.align		4
.L_328:
        /*1650*/ 	.byte	0x03, 0x38
        /*1652*/ 	.short	0x0016


	//----- nvinfo : EIATTR_EXIT_INSTR_OFFSETS
	.align		4
        /*1654*/ 	.byte	0x04, 0x1c
        /*1656*/ 	.short	(.L_330 - .L_329)


	//   ....[0]....
.L_329:
        /*1658*/ 	.word	0x0002eaa0


	//----- nvinfo : EIATTR_MAX_THREADS
	.align		4
.L_330:
        /*165c*/ 	.byte	0x04, 0x05
        /*165e*/ 	.short	(.L_332 - .L_331)
.L_331:
        /*1660*/ 	.word	0x00000180
        /*1664*/ 	.word	0x00000001
        /*1668*/ 	.word	0x00000001


	//----- nvinfo : EIATTR_CRS_STACK_SIZE
	.align		4
.L_332:
        /*166c*/ 	.byte	0x04, 0x1e
        /*166e*/ 	.short	(.L_334 - .L_333)
.L_333:
        /*1670*/ 	.word	0x00000000


	//----- nvinfo : EIATTR_CBANK_PARAM_SIZE
	.align		4
.L_334:
        /*1674*/ 	.byte	0x03, 0x19
        /*1676*/ 	.short	0x0af0


	//----- nvinfo : EIATTR_PARAM_CBANK
	.align		4
        /*1678*/ 	.byte	0x04, 0x0a
        /*167a*/ 	.short	(.L_336 - .L_335)
	.align		4
.L_335:
        /*167c*/ 	.word	index@(.nv.constant0._ZN7cutlass13device_kernelIN5flash11enable_sm90INS1_16FlashAttnFwdSm90INS1_25CollectiveMainloopFwdSm90ILi2EN4cute5tupleIJNS5_1CILi1EEES8_S8_EEENS6_IJNS7_ILi128EEENS7_ILi160EEENS7_ILi192EEEEEELi128ENS_12float_e4m3_tEfNS_4arch4Sm90ELb1ELb0ELb0ELb1ELb0ELb1ELb0ELb1ELb1ELb1ELb1ELb0EEENS1_21CollectiveEpilogueFwdINS6_IJSA_SA_SB_EEES9_NS_10bfloat16_tESG_Li256ELb1ELb1ELb1ELb1EEENS1_36VarlenDynamicPersistentTileSchedulerILi128ELi160ELi256ELi128ELb1ELb1ELb1ELb1ELb1ELb1EEEEEEEEEvNT_6ParamsE)
        /*1680*/ 	.short	0x0210
        /*1682*/ 	.short	0x0af0


	//----- nvinfo : EIATTR_SW_WAR
	.align		4
.L_336:
        /*1684*/ 	.byte	0x04, 0x36
        /*1686*/ 	.short	(.L_338 - .L_337)
.L_337:
        /*1688*/ 	.word	0x00000008
.L_338:


//--------------------- .nv.callgraph             --------------------------
	.section	.nv.callgraph,"",@"SHT_CUDA_CALLGRAPH"
	.align	4
	.sectionentsize	8
	.align		4
        /*0000*/ 	.word	0x00000000
	.align		4
        /*0004*/ 	.word	0xffffffff
	.align		4
        /*0008*/ 	.word	index@(_ZN7cutlass13device_kernelIN5flash11enable_sm90INS1_16FlashAttnFwdSm90INS1_25CollectiveMainloopFwdSm90ILi2EN4cute5tupleIJNS5_1CILi1EEES8_S8_EEENS6_IJNS7_ILi128EEENS7_ILi160EEENS7_ILi192EEEEEELi128ENS_12float_e4m3_tEfNS_4arch4Sm90ELb0ELb0ELb0ELb0ELb0ELb0ELb0ELb1ELb1ELb1ELb1ELb0EEENS1_21CollectiveEpilogueFwdINS6_IJSA_SA_SB_EEES9_NS_10bfloat16_tESG_Li256ELb0ELb1ELb1ELb1EEENS1_19SingleTileSchedulerILb0ELb1ELb1ELi128EEEEEEEEEvNT_6ParamsE)
	.align		4
        /*000c*/ 	.word	index@(__assertfail)
	.align		4
        /*0010*/ 	.word	index@(_ZN7cutlass13device_kernelIN5flash11enable_sm90INS1_16FlashAttnFwdSm90INS1_25CollectiveMainloopFwdSm90ILi2EN4cute5tupleIJNS5_1CILi1EEES8_S8_EEENS6_IJNS7_ILi128EEENS7_ILi160EEENS7_ILi192EEEEEELi128ENS_12float_e4m3_tEfNS_4arch4Sm90ELb0ELb0ELb0ELb1ELb0ELb0ELb0ELb1ELb1ELb1ELb1ELb0EEENS1_21CollectiveEpilogueFwdINS6_IJSA_SA_SB_EEES9_NS_10bfloat16_tESG_Li256ELb1ELb1ELb1ELb1EEENS1_36VarlenDynamicPersistentTileSchedulerILi128ELi160ELi256ELi128ELb1ELb1ELb1ELb0ELb1ELb1EEEEEEEEEvNT_6ParamsE)
	.align		4
        /*0014*/ 	.word	index@(__assertfail)
	.align		4
        /*0018*/ 	.word	index@(_ZN7cutlass13device_kernelIN5flash11enable_sm90INS1_16FlashAttnFwdSm90INS1_25CollectiveMainloopFwdSm90ILi2EN4cute5tupleIJNS5_1CILi1EEES8_S8_EEENS6_IJNS7_ILi128EEENS7_ILi160EEENS7_ILi192EEEEEELi128ENS_12float_e4m3_tEfNS_4arch4Sm90ELb0ELb0ELb0ELb1ELb0ELb1ELb0ELb1ELb1ELb1ELb1ELb0EEENS1_21CollectiveEpilogueFwdINS6_IJSA_SA_SB_EEES9_NS_10bfloat16_tESG_Li256ELb1ELb1ELb1ELb1EEENS1_36VarlenDynamicPersistentTileSchedulerILi128ELi160ELi256ELi128ELb1ELb1ELb1ELb0ELb1ELb1EEEEEEEEEvNT_6ParamsE)
	.align		4
        /*001c*/ 	.word	index@(__assertfail)
	.align		4
        /*0020*/ 	.word	index@(_ZN7cutlass13device_kernelIN5flash11enable_sm90INS1_16FlashAttnFwdSm90INS1_25CollectiveMainloopFwdSm90ILi2EN4cute5tupleIJNS5_1CILi1EEES8_S8_EEENS6_IJNS7_ILi128EEENS7_ILi160EEENS7_ILi192EEEEEELi128ENS_12float_e4m3_tEfNS_4arch4Sm90ELb0ELb1ELb0ELb0ELb0ELb0ELb0ELb1ELb1ELb1ELb1ELb0EEENS1_21CollectiveEpilogueFwdINS6_IJSA_SA_SB_EEES9_NS_10bfloat16_tESG_Li256ELb0ELb1ELb1ELb1EEENS1_19SingleTileSchedulerILb0ELb1ELb1ELi128EEEEEEEEEvNT_6ParamsE)
	.align		4
        /*0024*/ 	.word	index@(__assertfail)
	.align		4
        /*0028*/ 	.word	index@(_ZN7cutlass13device_kernelIN5flash11enable_sm90INS1_16FlashAttnFwdSm90INS1_25CollectiveMainloopFwdSm90ILi2EN4cute5tupleIJNS5_1CILi1EEES8_S8_EEENS6_IJNS7_ILi128EEENS7_ILi160EEENS7_ILi192EEEEEELi128ENS_12float_e4m3_tEfNS_4arch4Sm90ELb0ELb1ELb0ELb1ELb0ELb0ELb0ELb1ELb1ELb1ELb1ELb0EEENS1_21CollectiveEpilogueFwdINS6_IJSA_SA_SB_EEES9_NS_10bfloat16_tESG_Li256ELb1ELb1ELb1ELb1EEENS1_36VarlenDynamicPersistentTileSchedulerILi128ELi160ELi256ELi128ELb1ELb1ELb1ELb1ELb0ELb1EEEEEEEEEvNT_6ParamsE)
	.align		4
        /*002c*/ 	.word	index@(__assertfail)
	.align		4
        /*0030*/ 	.word	index@(_ZN7cutlass13device_kernelIN5flash11enable_sm90INS1_16FlashAttnFwdSm90INS1_25CollectiveMainloopFwdSm90ILi2EN4cute5tupleIJNS5_1CILi1EEES8_S8_EEENS6_IJNS7_ILi128EEENS7_ILi160EEENS7_ILi192EEEEEELi128ENS_12float_e4m3_tEfNS_4arch4Sm90ELb0ELb1ELb0ELb1ELb0ELb1ELb0ELb1ELb1ELb1ELb1ELb0EEENS1_21CollectiveEpilogueFwdINS6_IJSA_SA_SB_EEES9_NS_10bfloat16_tESG_Li256ELb1ELb1ELb1ELb1EEENS1_36VarlenDynamicPersistentTileSchedulerILi128ELi160ELi256ELi128ELb1ELb1ELb1ELb1ELb0ELb1EEEEEEEEEvNT_6ParamsE)
	.align		4
        /*0034*/ 	.word	index@(__assertfail)
	.align		4
        /*0038*/ 	.word	index@(_ZN7cutlass13device_kernelIN5flash11enable_sm90INS1_16FlashAttnFwdSm90INS1_25CollectiveMainloopFwdSm90ILi2EN4cute5tupleIJNS5_1CILi1EEES8_S8_EEENS6_IJNS7_ILi128EEENS7_ILi160EEENS7_ILi192EEEEEELi128ENS_12float_e4m3_tEfNS_4arch4Sm90ELb1ELb0ELb0ELb0ELb0ELb0ELb0ELb1ELb1ELb1ELb1ELb0EEENS1_21CollectiveEpilogueFwdINS6_IJSA_SA_SB_EEES9_NS_10bfloat16_tESG_Li256ELb0ELb1ELb1ELb1EEENS1_19SingleTileSchedulerILb0ELb1ELb1ELi128EEEEEEEEEvNT_6ParamsE)
	.align		4
        /*003c*/ 	.word	index@(__assertfail)
	.align		4
        /*0040*/ 	.word	index@(_ZN7cutlass13device_kernelIN5flash11enable_sm90INS1_16FlashAttnFwdSm90INS1_25CollectiveMainloopFwdSm90ILi2EN4cute5tupleIJNS5_1CILi1EEES8_S8_EEENS6_IJNS7_ILi128EEENS7_ILi160EEENS7_ILi192EEEEEELi128ENS_12float_e4m3_tEfNS_4arch4Sm90ELb1ELb0ELb0ELb1ELb0ELb0ELb0ELb1ELb1ELb1ELb1ELb0EEENS1_21CollectiveEpilogueFwdINS6_IJSA_SA_SB_EEES9_NS_10bfloat16_tESG_Li256ELb1ELb1ELb1ELb1EEENS1_36VarlenDynamicPersistentTileSchedulerILi128ELi160ELi256ELi128ELb1ELb1ELb1ELb1ELb1ELb1EEEEEEEEEvNT_6ParamsE)
	.align		4
        /*0044*/ 	.word	index@(__assertfail)
	.align		4
        /*0048*/ 	.word	index@(_ZN7cutlass13device_kernelIN5flash11enable_sm90INS1_16FlashAttnFwdSm90INS1_25CollectiveMainloopFwdSm90ILi2EN4cute5tupleIJNS5_1CILi1EEES8_S8_EEENS6_IJNS7_ILi128EEENS7_ILi160EEENS7_ILi192EEEEEELi128ENS_12float_e4m3_tEfNS_4arch4Sm90ELb1ELb0ELb0ELb1ELb0ELb1ELb0ELb1ELb1ELb1ELb1ELb0EEENS1_21CollectiveEpilogueFwdINS6_IJSA_SA_SB_EEES9_NS_10bfloat16_tESG_Li256ELb1ELb1ELb1ELb1EEENS1_36VarlenDynamicPersistentTileSchedulerILi128ELi160ELi256ELi128ELb1ELb1ELb1ELb1ELb1ELb1EEEEEEEEEvNT_6ParamsE)
	.align		4
        /*004c*/ 	.word	index@(__assertfail)
	.align		4
        /*0050*/ 	.word	0x00000000
	.align		4
        /*0054*/ 	.word	0xfffffffe
	.align		4
        /*0058*/ 	.word	0x00000000
	.align		4
        /*005c*/ 	.word	0xfffffffd
	.align		4
        /*0060*/ 	.word	0x00000000
	.align		4
        /*0064*/ 	.word	0xfffffffc


//--------------------- .nv.constant4             --------------------------
	.section	.nv.constant4,"a",@progbits
	.align	8
	.align		8
.nv.constant4:
        /*0000*/ 	.dword	__assertfail
	.align		8
        /*0008*/ 	.dword	__unnamed_1
	.align		8
        /*0010*/ 	.dword	__unnamed_2
	.align		8
        /*0018*/ 	.dword	__unnamed_3
	.align		8
        /*0020*/ 	.dword	__unnamed_4
	.align		8
        /*0028*/ 	.dword	__unnamed_5
	.align		8
        /*0030*/ 	.dword	__unnamed_6
	.align		8
        /*0038*/ 	.dword	__unnamed_7
	.align		8
        /*0040*/ 	.dword	_ZZN5flash28permute_output_fp8_VcolmajorIN4cute6TensorINS1_11ArrayEngineIfLm64EEENS1_6LayoutINS1_5tupleIJNS6_IJNS1_1CILi2EEES8_NS7_ILi16EEEEEENS7_ILi1EEESB_EEENS6_IJNS6_IJSB_S8_NS7_ILi4EEEEEENS7_ILi0EEESF_EEEEEEEEEvRT_E9upper_map
	.align		8
        /*0048*/ 	.dword	_ZN73_INTERNAL_b2f1931f_37_flash_fwd_hdimdiff_e4m3_split_sm90_cu_a6473388_36814cuda3std3__45__cpo5beginE
	.align		8
        /*0050*/ 	.dword	_ZN73_INTERNAL_b2f1931f_37_flash_fwd_hdimdiff_e4m3_split_sm90_cu_a6473388_36814cuda3std3__45__cpo3endE
	.align		8
        /*0058*/ 	.dword	_ZN73_INTERNAL_b2f1931f_37_flash_fwd_hdimdiff_e4m3_split_sm90_cu_a6473388_36814cuda3std3__45__cpo6cbeginE
	.align		8
        /*0060*/ 	.dword	_ZN73_INTERNAL_b2f1931f_37_flash_fwd_hdimdiff_e4m3_split_sm90_cu_a6473388_36814cuda3std3__45__cpo4cendE
	.align		8
        /*0068*/ 	.dword	_ZN73_INTERNAL_b2f1931f_37_flash_fwd_hdimdiff_e4m3_split_sm90_cu_a6473388_36814cuda3std3__475_GLOBAL__N__b2f1931f_37_flash_fwd_hdimdiff_e4m3_split_sm90_cu_a6473388_36816ignoreE
	.align		8
        /*0070*/ 	.dword	_ZN73_INTERNAL_b2f1931f_37_flash_fwd_hdimdiff_e4m3_split_sm90_cu_a6473388_36814cuda3std3__419piecewise_constructE
	.align		8
        /*0078*/ 	.dword	_ZN73_INTERNAL_b2f1931f_37_flash_fwd_hdimdiff_e4m3_split_sm90_cu_a6473388_36814cuda3std3__48in_placeE
	.align		8
        /*0080*/ 	.dword	_ZN73_INTERNAL_b2f1931f_37_flash_fwd_hdimdiff_e4m3_split_sm90_cu_a6473388_36814cuda3std6ranges3__45__cpo4swapE
	.align		8
        /*0088*/ 	.dword	_ZN73_INTERNAL_b2f1931f_37_flash_fwd_hdimdiff_e4m3_split_sm90_cu_a6473388_36814cuda3std6ranges3__45__cpo9iter_moveE
	.align		8
        /*0090*/ 	.dword	_ZN73_INTERNAL_b2f1931f_37_flash_fwd_hdimdiff_e4m3_split_sm90_cu_a6473388_36814cute7productE
	.align		8
        /*0098*/ 	.dword	_ZN73_INTERNAL_b2f1931f_37_flash_fwd_hdimdiff_e4m3_split_sm90_cu_a6473388_36814cute1_E
	.align		8
        /*00a0*/ 	.dword	$str$23
	.align		8
        /*00a8*/ 	.dword	$str$24


//--------------------- .text._ZN7cutlass13device_kernelIN5flash11enable_sm90INS1_16FlashAttnFwdSm90INS1_25CollectiveMainloopFwdSm90ILi2EN4cute5tupleIJNS5_1CILi1EEES8_S8_EEENS6_IJNS7_ILi128EEENS7_ILi160EEENS7_ILi192EEEEEELi128ENS_12float_e4m3_tEfNS_4arch4Sm90ELb0ELb0ELb0ELb0ELb0ELb0ELb0ELb1ELb1ELb1ELb1ELb0EEENS1_21CollectiveEpilogueFwdINS6_IJSA_SA_SB_EEES9_NS_10bfloat16_tESG_Li256ELb0ELb1ELb1ELb1EEENS1_19SingleTileSchedulerILb0ELb1ELb1ELi128EEEEEEEEEvNT_6ParamsE --------------------------
	.section	.text._ZN7cutlass13device_kernelIN5flash11enable_sm90INS1_16FlashAttnFwdSm90INS1_25CollectiveMainloopFwdSm90ILi2EN4cute5tupleIJNS5_1CILi1EEES8_S8_EEENS6_IJNS7_ILi128EEENS7_ILi160EEENS7_ILi192EEEEEELi128ENS_12float_e4m3_tEfNS_4arch4Sm90ELb0ELb0ELb0ELb0ELb0ELb0ELb0ELb1ELb1ELb1ELb1ELb0EEENS1_21CollectiveEpilogueFwdINS6_IJSA_SA_SB_EEES9_NS_10bfloat16_tESG_Li256ELb0ELb1ELb1ELb1EEENS1_19SingleTileSchedulerILb0ELb1ELb1ELi128EEEEEEEEEvNT_6ParamsE,"ax",@progbits
	.align	128
.text._ZN7cutlass13device_kernelIN5flash11enable_sm90INS1_16FlashAttnFwdSm90INS1_25CollectiveMainloopFwdSm90ILi2EN4cute5tupleIJNS5_1CILi1EEES8_S8_EEENS6_IJNS7_ILi128EEENS7_ILi160EEENS7_ILi192EEEEEELi128ENS_12float_e4m3_tEfNS_4arch4Sm90ELb0ELb0ELb0ELb0ELb0ELb0ELb0ELb1ELb1ELb1ELb1ELb0EEENS1_21CollectiveEpilogueFwdINS6_IJSA_SA_SB_EEES9_NS_10bfloat16_tESG_Li256ELb0ELb1ELb1ELb1EEENS1_19SingleTileSchedulerILb0ELb1ELb1ELi128EEEEEEEEEvNT_6ParamsE:
        .type           _ZN7cutlass13device_kernelIN5flash11enable_sm90INS1_16FlashAttnFwdSm90INS1_25CollectiveMainloopFwdSm90ILi2EN4cute5tupleIJNS5_1CILi1EEES8_S8_EEENS6_IJNS7_ILi128EEENS7_ILi160EEENS7_ILi192EEEEEELi128ENS_12float_e4m3_tEfNS_4arch4Sm90ELb0ELb0ELb0ELb0ELb0ELb0ELb0ELb1ELb1ELb1ELb1ELb0EEENS1_21CollectiveEpilogueFwdINS6_IJSA_SA_SB_EEES9_NS_10bfloat16_tESG_Li256ELb0ELb1ELb1ELb1EEENS1_19SingleTileSchedulerILb0ELb1ELb1ELi128EEEEEEEEEvNT_6ParamsE,@function
        .size           _ZN7cutlass13device_kernelIN5flash11enable_sm90INS1_16FlashAttnFwdSm90INS1_25CollectiveMainloopFwdSm90ILi2EN4cute5tupleIJNS5_1CILi1EEES8_S8_EEENS6_IJNS7_ILi128EEENS7_ILi160EEENS7_ILi192EEEEEELi128ENS_12float_e4m3_tEfNS_4arch4Sm90ELb0ELb0ELb0ELb0ELb0ELb0ELb0ELb1ELb1ELb1ELb1ELb0EEENS1_21CollectiveEpilogueFwdINS6_IJSA_SA_SB_EEES9_NS_10bfloat16_tESG_Li256ELb0ELb1ELb1ELb1EEENS1_19SingleTileSchedulerILb0ELb1ELb1ELi128EEEEEEEEEvNT_6ParamsE,(.L_x_2844 - _ZN7cutlass13device_kernelIN5flash11enable_sm90INS1_16FlashAttnFwdSm90INS1_25CollectiveMainloopFwdSm90ILi2EN4cute5tupleIJNS5_1CILi1EEES8_S8_EEENS6_IJNS7_ILi128EEENS7_ILi160EEENS7_ILi192EEEEEELi128ENS_12float_e4m3_tEfNS_4arch4Sm90ELb0ELb0ELb0ELb0ELb0ELb0ELb0ELb1ELb1ELb1ELb1ELb0EEENS1_21CollectiveEpilogueFwdINS6_IJSA_SA_SB_EEES9_NS_10bfloat16_tESG_Li256ELb0ELb1ELb1ELb1EEENS1_19SingleTileSchedulerILb0ELb1ELb1ELi128EEEEEEEEEvNT_6ParamsE)
        .other          _ZN7cutlass13device_kernelIN5flash11enable_sm90INS1_16FlashAttnFwdSm90INS1_25CollectiveMainloopFwdSm90ILi2EN4cute5tupleIJNS5_1CILi1EEES8_S8_EEENS6_IJNS7_ILi128EEENS7_ILi160EEENS7_ILi192EEEEEELi128ENS_12float_e4m3_tEfNS_4arch4Sm90ELb0ELb0ELb0ELb0ELb0ELb0ELb0ELb1ELb1ELb1ELb1ELb0EEENS1_21CollectiveEpilogueFwdINS6_IJSA_SA_SB_EEES9_NS_10bfloat16_tESG_Li256ELb0ELb1ELb1ELb1EEENS1_19SingleTileSchedulerILb0ELb1ELb1ELi128EEEEEEEEEvNT_6ParamsE,@"STO_CUDA_ENTRY STV_DEFAULT"
_ZN7cutlass13device_kernelIN5flash11enable_sm90INS1_16FlashAttnFwdSm90INS1_25CollectiveMainloopFwdSm90ILi2EN4cute5tupleIJNS5_1CILi1EEES8_S8_EEENS6_IJNS7_ILi128EEENS7_ILi160EEENS7_ILi192EEEEEELi128ENS_12float_e4m3_tEfNS_4arch4Sm90ELb0ELb0ELb0ELb0ELb0ELb0ELb0ELb1ELb1ELb1ELb1ELb0EEENS1_21CollectiveEpilogueFwdINS6_IJSA_SA_SB_EEES9_NS_10bfloat16_tESG_Li256ELb0ELb1ELb1ELb1EEENS1_19SingleTileSchedulerILb0ELb1ELb1ELi128EEEEEEEEEvNT_6ParamsE:
[----:B------:R-:W0:Y:S02]  /*0000*/  LDC R1, c[0x0][0x28] ;  /* 0x00000a00ff017b82 */ /* 0x000e240000000800 */
[----:B0-----:R-:W-:Y:S01]  /*0010*/  VIADD R1, R1, 0xffffffd8 ;  /* 0xffffffd801017836 */ /* 0x001fe20000000000 */
[----:B------:R-:W0:Y:S01]  /*0020*/  S2R R19, SR_TID.X ;  /* 0x0000000000137919 */ /* 0x000e220000002100 */
[----:B------:R-:W-:Y:S01]  /*0030*/  ELECT P0, URZ, PT ;  /* 0x00000000003f782f */ /* 0x000fe20003800000 */
[----:B------:R-:W-:Y:S01]  /*0040*/  BSSY B0, `(.L_x_0) ;  /* 0x000000d000007945 */ /* 0x000fe20003800000 */
[----:B0-----:R-:W-:-:S05]  /*0050*/  SHF.R.U32.HI R0, RZ, 0x5, R19 ;  /* 0x00000005ff007819 */ /* 0x001fca0000011613 */
[----:B------:R-:W0:Y:S02]  /*0060*/  SHFL.IDX PT, R2, R0, RZ, 0x1f ;  /* 0x00001fff00027589 */ /* 0x000e2400000e0000 */
[----:B0-----:R-:W-:-:S13]  /*0070*/  ISETP.EQ.AND P0, PT, R2, RZ, P0 ;  /* 0x000000ff0200720c */ /* 0x001fda0000702270 */
[----:B------:R-:W-:Y:S05]  /*0080*/  @!P0 BRA `(.L_x_1) ;  /* 0x0000000000208947 */ /* 0x000fea0003800000 */
[----:B------:R-:W-:Y:S02]  /*0090*/  ULDC.64 UR4, c[0x0][0x198] ;  /* 0x0000660000047ab9 */ /* 0x000fe40000000a00 */
[----:B------:R-:W-:Y:S02]  /*00a0*/  UIADD3 UR6, UP0, UR4, 0x370, URZ ;  /* 0x0000037004067890 */ /* 0x000fe4000ff1e03f */
[----:B------:R-:W-:Y:S02]  /*00b0*/  UIADD3 UR4, UP1, UR4, 0x470, URZ ;  /* 0x0000047004047890 */ /* 0x000fe4000ff3e03f */
[----:B------:R-:W-:Y:S02]  /*00c0*/  UIADD3.X UR7, URZ, UR5, URZ, UP0, !UPT ;  /* 0x000000053f077290 */ /* 0x000fe400087fe43f */
[----:B------:R-:W-:-:S07]  /*00d0*/  UIADD3.X UR5, URZ, UR5, URZ, UP1, !UPT ;  /* 0x000000053f057290 */ /* 0x000fce0008ffe43f */
[----:B------:R0:W-:Y:S02]  /*00e0*/  UTMACCTL.PF [UR6] ;  /* 0x00000000060079b9 */ /* 0x0001e40008040000 */
[----:B------:R0:W-:Y:S02]  /*00f0*/  UTMACCTL.PF [UR4] ;  /* 0x00000000040079b9 */ /* 0x0001e40008040000 */
[----:B0-----:R-:W-:Y:S01]  /*0100*/  NOP ;  /* 0x0000000000007918 */ /* 0x001fe20000000000 */
.L_x_1:
[----:B------:R-:W-:Y:S05]  /*0110*/  BSYNC B0 ;  /* 0x0000000000007941 */ /* 0x000fea0003800000 */
.L_x_0:
[----:B------:R-:W-:Y:S01]  /*0120*/  VOTEU.ANY UP0, P0 ;  /* 0x00000000003f7886 */ /* 0x000fe20000000100 */
[----:B------:R-:W0:Y:S01]  /*0130*/  SHFL.IDX PT, R2, R0, RZ, 0x1f ;  /* 0x00001fff00027589 */ /* 0x000e2200000e0000 */
[----:B------:R-:W-:Y:S01]  /*0140*/  UMOV UR4, 0x80 ;  /* 0x0000008000047882 */ /* 0x000fe20000000000 */
[----:B------:R-:W-:Y:S01]  /*0150*/  UMOV UR7, 0x100 ;  /* 0x0000010000077882 */ /* 0x000fe20000000000 */
[----:B------:R-:W-:Y:S01]  /*0160*/  SHF.R.U32.HI R18, RZ, 0x7, R19 ;  /* 0x00000007ff127819 */ /* 0x000fe20000011613 */
[----:B------:R-:W1:Y:S01]  /*0170*/  @UP0 S2UR UR8, SR_CgaCtaId ;  /* 0x00000000000809c3 */ /* 0x000e620000008800 */
[----:B------:R-:W-:Y:S01]  /*0180*/  @UP0 UMOV UR6, 0x400 ;  /* 0x0000040000060882 */ /* 0x000fe20000000000 */
[----:B------:R-:W-:-:S04]  /*0190*/  @UP0 UIADD3 UR4, -UR4, 0x100000, URZ ;  /* 0x0010000004040890 */ /* 0x000fc8000fffe13f */
[----:B------:R-:W-:Y:S02]  /*01a0*/  @UP0 USHF.L.U32 UR5, UR4, 0xb, URZ ;  /* 0x0000000b04050899 */ /* 0x000fe4000800063f */
[----:B------:R-:W-:Y:S01]  /*01b0*/  @UP0 USHF.L.U32 UR4, UR4, 0x1, URZ ;  /* 0x0000000104040899 */ /* 0x000fe2000800063f */
[----:B------:R-:W-:Y:S01]  /*01c0*/  VOTEU.ANY UP1, P0 ;  /* 0x00000000003f7886 */ /* 0x000fe20000020100 */
[----:B0-----:R-:W-:Y:S02]  /*01d0*/  ISETP.NE.AND P1, PT, R2, RZ, PT ;  /* 0x000000ff0200720c */ /* 0x001fe40003f25270 */
[----:B------:R0:W2:Y:S01]  /*01e0*/  SHFL.IDX PT, R2, R18, RZ, 0x1f ;  /* 0x00001fff12027589 */ /* 0x0000a200000e0000 */
[----:B-1----:R-:W-:Y:S02]  /*01f0*/  @UP0 ULEA UR8, UR8, UR6, 0x18 ;  /* 0x0000000608080291 */ /* 0x002fe4000f8ec03f */
[----:B------:R-:W-:-:S04]  /*0200*/  @UP0 UIADD3 UR6, -UR7, 0x100000, URZ ;  /* 0x0010000007060890 */ /* 0x000fc8000fffe13f */
[----:B------:R-:W-:Y:S02]  /*0210*/  @UP0 USHF.L.U32 UR7, UR6, 0xb, URZ ;  /* 0x0000000b06070899 */ /* 0x000fe4000800063f */
[----:B------:R-:W-:Y:S01]  /*0220*/  @UP0 USHF.L.U32 UR6, UR6, 0x1, URZ ;  /* 0x0000000106060899 */ /* 0x000fe2000800063f */
[----:B------:R-:W-:Y:S01]  /*0230*/  VOTEU.ANY UP0, P0 ;  /* 0x00000000003f7886 */ /* 0x000fe20000000100 */
[----:B------:R-:W1:Y:S04]  /*0240*/  FENCE.VIEW.ASYNC.S ;  /* 0x00000000000073c6 */ /* 0x000e680000000000 */
[----:B-1----:R0:W1:Y:S06]  /*0250*/  @UP0 SYNCS.EXCH.64 URZ, [UR8+0x29800], UR4 ;  /* 0x02980004083f05b2 */ /* 0x00206c0008000100 */
[----:B------:R0:W3:Y:S02]  /*0260*/  @UP1 SYNCS.EXCH.64 URZ, [UR8+0x29820], UR6 ;  /* 0x02982006083f15b2 */ /* 0x0000e40008000100 */
[----:B0-----:R-:W-:Y:S05]  /*0270*/  @P1 BRA `(.L_x_2) ;  /* 0x0000000000481947 */ /* 0x001fea0003800000 */
[----:B------:R-:W0:Y:S01]  /*0280*/  S2UR UR5, SR_CgaCtaId ;  /* 0x00000000000579c3 */ /* 0x000e220000008800 */
[----:B------:R-:W-:Y:S01]  /*0290*/  UMOV UR4, 0x400 ;  /* 0x0000040000047882 */ /* 0x000fe20000000000 */
[----:B------:R-:W-:Y:S01]  /*02a0*/  UMOV UR6, 0x1 ;  /* 0x0000000100067882 */ /* 0x000fe20000000000 */
[----:B------:R-:W-:Y:S01]  /*02b0*/  UMOV UR7, 0x2 ;  /* 0x0000000200077882 */ /* 0x000fe20000000000 */
[----:B------:R-:W-:Y:S01]  /*02c0*/  ELECT P0, URZ, PT ;  /* 0x00000000003f782f */ /* 0x000fe20003800000 */
[----:B0-----:R-:W-:Y:S02]  /*02d0*/  ULEA UR8, UR5, UR4, 0x18 ;  /* 0x0000000405087291 */ /* 0x001fe4000f8ec03f */
[----:B------:R-:W-:-:S04]  /*02e0*/  UIADD3 UR4, -UR6, 0x100000, URZ ;  /* 0x0010000006047890 */ /* 0x000fc8000fffe13f */
[----:B------:R-:W-:Y:S02]  /*02f0*/  USHF.L.U32 UR5, UR4, 0xb, URZ ;  /* 0x0000000b04057899 */ /* 0x000fe4000800063f */
[----:B------:R-:W-:Y:S02]  /*0300*/  USHF.L.U32 UR4, UR4, 0x1, URZ ;  /* 0x0000000104047899 */ /* 0x000fe4000800063f */
[----:B------:R-:W-:-:S04]  /*0310*/  UIADD3 UR6, -UR7, 0x100000, URZ ;  /* 0x0010000007067890 */ /* 0x000fc8000fffe13f */
[----:B------:R-:W-:Y:S02]  /*0320*/  USHF.L.U32 UR7, UR6, 0xb, URZ ;  /* 0x0000000b06077899 */ /* 0x000fe4000800063f */
[----:B------:R-:W-:Y:S01]  /*0330*/  USHF.L.U32 UR6, UR6, 0x1, URZ ;  /* 0x0000000106067899 */ /* 0x000fe2000800063f */
[----:B------:R-:W0:Y:S03]  /*0340*/  FENCE.VIEW.ASYNC.S ;  /* 0x00000000000073c6 */ /* 0x000e260000000000 */
[----:B0-----:R0:W4:Y:S08]  /*0350*/  SYNCS.EXCH.64 URZ, [UR8+0x29830], UR4 ;  /* 0x02983004083f75b2 */ /* 0x0011300008000100 */
[----:B------:R0:W0:Y:S01]  /*0360*/  SYNCS.EXCH.64 URZ, [UR8+0x29840], UR6 ;  /* 0x02984006083f75b2 */ /* 0x0000220008000100 */
[----:B------:R0:W0:Y:S01]  /*0370*/  SYNCS.EXCH.64 URZ, [UR8+0x29838], UR4 ;  /* 0x02983804083f75b2 */ /* 0x0000220008000100 */
[----:B------:R0:W0:Y:S01]  /*0380*/  SYNCS.EXCH.64 URZ, [UR8+0x29848], UR6 ;  /* 0x02984806083f75b2 */ /* 0x0000220008000100 */
[----:B------:R-:W-:Y:S01]  /*0390*/  NOP ;  /* 0x0000000000007918 */ /* 0x000fe20000000000 */
.L_x_2:
[----:B------:R-:W5:Y:S01]  /*03a0*/  SHFL.IDX PT, R3, R0, RZ, 0x1f ;  /* 0x00001fff00037589 */ /* 0x000f6200000e0000 */
[----:B------:R-:W-:Y:S01]  /*03b0*/  NOP ;  /* 0x0000000000007918 */ /* 0x000fe20000000000 */
[----:B-----5:R-:W-:-:S13]  /*03c0*/  ISETP.NE.AND P0, PT, R3, RZ, PT ;  /* 0x000000ff0300720c */ /* 0x020fda0003f05270 */
[----:B------:R-:W-:Y:S05]  /*03d0*/  @P0 BRA `(.L_x_3) ;  /* 0x0000000000480947 */ /* 0x000fea0003800000 */
[----:B0-----:R-:W0:Y:S01]  /*03e0*/  S2UR UR5, SR_CgaCtaId ;  /* 0x00000000000579c3 */ /* 0x001e220000008800 */
        /* <DEDUP_REMOVED lines=12> */
[----:B0-----:R0:W0:Y:S08]  /*04b0*/  SYNCS.EXCH.64 URZ, [UR8+0x29850], UR4 ;  /* 0x02985004083f75b2 */ /* 0x0010300008000100 */
[----:B------:R0:W0:Y:S01]  /*04c0*/  SYNCS.EXCH.64 URZ, [UR8+0x29860], UR6 ;  /* 0x02986006083f75b2 */ /* 0x0000220008000100 */
[----:B------:R0:W0:Y:S01]  /*04d0*/  SYNCS.EXCH.64 URZ, [UR8+0x29858], UR4 ;  /* 0x02985804083f75b2 */ /* 0x0000220008000100 */
[----:B------:R0:W0:Y:S01]  /*04e0*/  SYNCS.EXCH.64 URZ, [UR8+0x29868], UR6 ;  /* 0x02986806083f75b2 */ /* 0x0000220008000100 */
[----:B------:R-:W-:Y:S01]  /*04f0*/  NOP ;  /* 0x0000000000007918 */ /* 0x000fe20000000000 */
.L_x_3:
[----:B------:R-:W5:Y:S01]  /*0500*/  SHFL.IDX PT, R3, R0, RZ, 0x1f ;  /* 0x00001fff00037589 */ /* 0x000f6200000e0000 */
[----:B------:R-:W-:Y:S01]  /*0510*/  NOP ;  /* 0x0000000000007918 */ /* 0x000fe20000000000 */
[----:B-----5:R-:W-:-:S13]  /*0520*/  ISETP.NE.AND P0, PT, R3, RZ, PT ;  /* 0x000000ff0300720c */ /* 0x020fda0003f05270 */
[----:B------:R-:W-:Y:S05]  /*0530*/  @P0 BRA `(.L_x_4) ;  /* 0x0000000000380947 */ /* 0x000fea0003800000 */
[----:B0-----:R-:W0:Y:S01]  /*0540*/  S2UR UR5, SR_CgaCtaId ;  /* 0x00000000000579c3 */ /* 0x001e220000008800 */
[----:B------:R-:W-:Y:S01]  /*0550*/  UMOV UR4, 0x400 ;  /* 0x0000040000047882 */ /* 0x000fe20000000000 */
[----:B------:R-:W-:Y:S01]  /*0560*/  UMOV UR7, 0x1 ;  /* 0x0000000100077882 */ /* 0x000fe20000000000 */
[----:B------:R-:W-:Y:S01]  /*0570*/  ELECT P0, URZ, PT ;  /* 0x00000000003f782f */ /* 0x000fe20003800000 */
[----:B0-----:R-:W-:Y:S02]  /*0580*/  ULEA UR6, UR5, UR4, 0x18 ;  /* 0x0000000405067291 */ /* 0x001fe4000f8ec03f */
[----:B------:R-:W-:-:S04]  /*0590*/  UIADD3 UR4, -UR7, 0x100000, URZ ;  /* 0x0010000007047890 */ /* 0x000fc8000fffe13f */
[----:B------:R-:W-:Y:S02]  /*05a0*/  USHF.L.U32 UR5, UR4, 0xb, URZ ;  /* 0x0000000b04057899 */ /* 0x000fe4000800063f */
[----:B------:R-:W-:Y:S01]  /*05b0*/  USHF.L.U32 UR4, UR4, 0x1, URZ ;  /* 0x0000000104047899 */ /* 0x000fe2000800063f */
[----:B------:R-:W0:Y:S11]  /*05c0*/  FENCE.VIEW.ASYNC.S ;  /* 0x00000000000073c6 */ /* 0x000e360000000000 */
[----:B0-----:R0:W0:Y:S01]  /*05d0*/  SYNCS.EXCH.64 URZ, [UR6+0x29870], UR4 ;  /* 0x02987004063f75b2 */ /* 0x0010220008000100 */
[----:B------:R0:W0:Y:S01]  /*05e0*/  SYNCS.EXCH.64 URZ, [UR6+0x29880], UR4 ;  /* 0x02988004063f75b2 */ /* 0x0000220008000100 */
[----:B------:R0:W0:Y:S01]  /*05f0*/  SYNCS.EXCH.64 URZ, [UR6+0x29878], UR4 ;  /* 0x02987804063f75b2 */ /* 0x0000220008000100 */
[----:B------:R0:W0:Y:S01]  /*0600*/  SYNCS.EXCH.64 URZ, [UR6+0x29888], UR4 ;  /* 0x02988804063f75b2 */ /* 0x0000220008000100 */
[----:B------:R-:W-:Y:S01]  /*0610*/  NOP ;  /* 0x0000000000007918 */ /* 0x000fe20000000000 */
.L_x_4:
        /* <DEDUP_REMOVED lines=22> */
.L_x_5:
        /* <DEDUP_REMOVED lines=22> */
.L_x_6:
[----:B--2---:R-:W-:Y:S01]  /*08e0*/  ISETP.NE.AND P0, PT, R2, RZ, PT ;  /* 0x000000ff0200720c */ /* 0x004fe20003f05270 */
[----:B------:R-:W-:Y:S01]  /*08f0*/  IMAD.MOV.U32 R2, RZ, RZ, 0x1 ;  /* 0x00000001ff027424 */ /* 0x000fe200078e00ff */
[----:B------:R-:W-:Y:S01]  /*0900*/  NOP ;  /* 0x0000000000007918 */ /* 0x000fe20000000000 */
[----:B------:R-:W-:Y:S01]  /*0910*/  ULDC.64 UR38, c[0x0][0x208] ;  /* 0x0000820000267ab9 */ /* 0x000fe20000000a00 */
[----:B------:R-:W-:Y:S02]  /*0920*/  BSSY B6, `(.L_x_7) ;  /* 0x0000d23000067945 */ /* 0x000fe40003800000 */
[----:B------:R-:W-:-:S05]  /*0930*/  SEL R2, R2, 0x2, !P0 ;  /* 0x0000000202027807 */ /* 0x000fca0004000000 */
[----:B------:R2:W-:Y:S01]  /*0940*/  STL [R1+0x1c], R2 ;  /* 0x00001c0201007387 */ /* 0x0005e20000100800 */
[----:B01-34-:R-:W-:Y:S06]  /*0950*/  BAR.SYNC.DEFER_BLOCKING 0x0 ;  /* 0x0000000000007b1d */ /* 0x01bfec0000010000 */
[----:B------:R-:W-:Y:S05]  /*0960*/  @!P0 BRA `(.L_x_8) ;  /* 0x0000009800e08947 */ /* 0x000fea0003800000 */
.L_x_9:
[----:B------:R-:W-:-:S08]  /*0970*/  NOP ;  /* 0x0000000000007918 */ /* 0x000fd00000000000 */
[----:B------:R-:W0:Y:S02]  /*0980*/  USETMAXREG.TRY_ALLOC.CTAPOOL UP0, 0xf0 ;  /* 0x000000f0000079c8 */ /* 0x000e240008000600 */
[----:B0-----:R-:W-:-:S13]  /*0990*/  PLOP3.LUT P0, PT, PT, PT, UP0, 0x80, 0x0 ;  /* 0x000000000000781c */ /* 0x001fda0003f0f008 */
[----:B------:R-:W-:Y:S05]  /*09a0*/  @!P0 BRA `(.L_x_9) ;  /* 0xfffffffc00f08947 */ /* 0x000fea000383ffff */
[----:B--2---:R-:W0:Y:S01]  /*09b0*/  LDC R2, c[0x0][0xc50] ;  /* 0x00031400ff027b82 */ /* 0x004e220000000800 */
[----:B------:R-:W-:-:S07]  /*09c0*/  LOP3.LUT R4, R19, 0xffffff80, RZ, 0xc0, !PT ;  /* 0xffffff8013047812 */ /* 0x000fce00078ec0ff */
[----:B------:R-:W-:Y:S08]  /*09d0*/  BAR.ARV 0x8, 0x180 ;  /* 0x0206000000007b1d */ /* 0x000ff00000002000 */
[----:B------:R-:W1:Y:S01]  /*09e0*/  S2UR UR4, SR_CTAID.Y ;  /* 0x00000000000479c3 */ /* 0x000e620000002600 */
[----:B------:R-:W-:-:S07]  /*09f0*/  ISETP.NE.AND P0, PT, R4, 0x80, PT ;  /* 0x000000800400780c */ /* 0x000fce0003f05270 */
[----:B------:R-:W2:Y:S08]  /*0a00*/  S2UR UR36, SR_CTAID.Z ;  /* 0x00000000002479c3 */ /* 0x000eb00000002700 */
[----:B------:R-:W-:Y:S06]  /*0a10*/  @!P0 BAR.ARV 0x9, 0x100 ;  /* 0x0244000000008b1d */ /* 0x000fec0000002000 */
[----:B0-----:R-:W-:Y:S01]  /*0a20*/  ISETP.NE.AND P1, PT, R2, 0x1, PT ;  /* 0x000000010200780c */ /* 0x001fe20003f25270 */
[----:B-1----:R-:W-:Y:S01]  /*0a30*/  IMAD.U32 R16, RZ, RZ, UR4 ;  /* 0x00000004ff107e24 */ /* 0x002fe2000f8e00ff */
[----:B--2---:R-:W-:-:S11]  /*0a40*/  ISETP.LE.AND P0, PT, RZ, UR36, PT ;  /* 0x00000024ff007c0c */ /* 0x004fd6000bf03270 */
[----:B------:R-:W0:Y:S08]  /*0a50*/  @P1 LDC R0, c[0x0][0xc54] ;  /* 0x00031500ff001b82 */ /* 0x000e300000000800 */
[----:B------:R-:W1:Y:S01]  /*0a60*/  @P1 LDC R3, c[0x0][0xc58] ;  /* 0x00031600ff031b82 */ /* 0x000e620000000800 */
[----:B0-----:R-:W-:-:S05]  /*0a70*/  @P1 IMAD.HI.U32 R0, R0, UR4, RZ ;  /* 0x0000000400001c27 */ /* 0x001fca000f8e00ff */
[----:B-1----:R-:W-:-:S05]  /*0a80*/  @P1 SHF.R.U32.HI R16, RZ, R3, R0 ;  /* 0x00000003ff101219 */ /* 0x002fca0000011600 */
[----:B------:R-:W-:-:S04]  /*0a90*/  IMAD.MOV R3, RZ, RZ, -R16 ;  /* 0x000000ffff037224 */ /* 0x000fc800078e0a10 */
[----:B------:R-:W-:Y:S01]  /*0aa0*/  IMAD R24, R2, R3, UR4 ;  /* 0x0000000402187e24 */ /* 0x000fe2000f8e0203 */
[----:B------:R-:W-:Y:S06]  /*0ab0*/  @!P0 BRA `(.L_x_10) ;  /* 0x000000d000248947 */ /* 0x000fec0003800000 */
[----:B------:R-:W0:Y:S01]  /*0ac0*/  LDC.64 R12, c[0x0][0x990] ;  /* 0x00026400ff0c7b82 */ /* 0x000e220000000a00 */
[----:B------:R-:W-:-:S07]  /*0ad0*/  USHF.R.S32.HI UR37, URZ, 0x1f, UR36 ;  /* 0x0000001f3f257899 */ /* 0x000fce0008011424 */
[----:B------:R-:W1:Y:S01]  /*0ae0*/  LDC.64 R20, c[0x0][0x998] ;  /* 0x00026600ff147b82 */ /* 0x000e620000000a00 */
[----:B0-----:R-:W-:-:S04]  /*0af0*/  ISETP.NE.U32.AND P0, PT, R12, RZ, PT ;  /* 0x000000ff0c00720c */ /* 0x001fc80003f05070 */
[----:B------:R-:W-:Y:S02]  /*0b00*/  ISETP.NE.AND.EX P0, PT, R13, RZ, PT, P0 ;  /* 0x000000ff0d00720c */ /* 0x000fe40003f05300 */
[----:B-1----:R-:W-:-:S04]  /*0b10*/  ISETP.NE.U32.AND P1, PT, R20, RZ, PT ;  /* 0x000000ff1400720c */ /* 0x002fc80003f25070 */
[----:B------:R-:W-:-:S07]  /*0b20*/  ISETP.NE.AND.EX P1, PT, R21, RZ, PT, P1 ;  /* 0x000000ff1500720c */ /* 0x000fce0003f25310 */
[----:B------:R-:W0:Y:S01]  /*0b30*/  @P0 LDC.64 R8, c[0x0][0x9a8] ;  /* 0x00026a00ff080b82 */ /* 0x000e220000000a00 */
[----:B------:R-:W-:-:S07]  /*0b40*/  @P0 SHF.R.S32.HI R7, RZ, 0x1f, R16 ;  /* 0x0000001fff070819 */ /* 0x000fce0000011410 */
[----:B------:R-:W1:Y:S08]  /*0b50*/  @P1 LDC.64 R10, c[0x0][0x9b8] ;  /* 0x00026e00ff0a1b82 */ /* 0x000e700000000a00 */
[----:B------:R-:W2:Y:S08]  /*0b60*/  @P0 LDC.64 R14, c[0x0][0x9b0] ;  /* 0x00026c00ff0e0b82 */ /* 0x000eb00000000a00 */
[----:B------:R-:W3:Y:S01]  /*0b70*/  @P1 LDC.64 R22, c[0x0][0x9c0] ;  /* 0x00027000ff161b82 */ /* 0x000ee20000000a00 */
[----:B0-----:R-:W-:-:S02]  /*0b80*/  @P0 IMAD R0, R8, UR37, RZ ;  /* 0x0000002508000c24 */ /* 0x001fc4000f8e02ff */
[----:B------:R-:W-:-:S04]  /*0b90*/  @P0 IMAD.WIDE.U32 R2, R8, UR36, RZ ;  /* 0x0000002408020c25 */ /* 0x000fc8000f8e00ff */
[----:B------:R-:W-:Y:S02]  /*0ba0*/  @P0 IMAD R9, R9, UR36, R0 ;  /* 0x0000002409090c24 */ /* 0x000fe4000f8e0200 */
[C---:B-1----:R-:W-:Y:S02]  /*0bb0*/  @P1 IMAD R4, R10.reuse, UR37, RZ ;  /* 0x000000250a041c24 */ /* 0x042fe4000f8e02ff */
[----:B------:R-:W-:Y:S01]  /*0bc0*/  @P0 IMAD.IADD R3, R3, 0x1, R9 ;  /* 0x0000000103030824 */ /* 0x000fe200078e0209 */
[----:B------:R-:W-:Y:S01]  /*0bd0*/  @P1 SHF.R.S32.HI R9, RZ, 0x1f, R16 ;  /* 0x0000001fff091819 */ /* 0x000fe20000011410 */
[----:B------:R-:W-:Y:S02]  /*0be0*/  @P1 IMAD R11, R11, UR36, R4 ;  /* 0x000000240b0b1c24 */ /* 0x000fe4000f8e0204 */
[----:B------:R-:W-:-:S04]  /*0bf0*/  @P1 IMAD.WIDE.U32 R4, R10, UR36, RZ ;  /* 0x000000240a041c25 */ /* 0x000fc8000f8e00ff */
[-C--:B--2---:R-:W-:Y:S02]  /*0c00*/  @P0 IMAD R7, R7, R14.reuse, RZ ;  /* 0x0000000e07070224 */ /* 0x084fe400078e02ff */
[----:B------:R-:W-:Y:S02]  /*0c10*/  @P1 IMAD.IADD R5, R5, 0x1, R11 ;  /* 0x0000000105051824 */ /* 0x000fe400078e020b */
[----:B------:R-:W-:-:S04]  /*0c20*/  @P0 IMAD.WIDE.U32 R2, R16, R14, R2 ;  /* 0x0000000e10020225 */ /* 0x000fc800078e0002 */
[-C--:B---3--:R-:W-:Y:S02]  /*0c30*/  @P1 IMAD R0, R9, R22.reuse, RZ ;  /* 0x0000001609001224 */ /* 0x088fe400078e02ff */
[C---:B------:R-:W-:Y:S02]  /*0c40*/  @P0 IMAD R9, R16.reuse, R15, R7 ;  /* 0x0000000f10090224 */ /* 0x040fe400078e0207 */
[C---:B------:R-:W-:Y:S02]  /*0c50*/  @P1 IMAD R11, R16.reuse, R23, R0 ;  /* 0x00000017100b1224 */ /* 0x040fe400078e0200 */
[----:B------:R-:W-:Y:S01]  /*0c60*/  @P1 IMAD.WIDE.U32 R6, R16, R22, R4 ;  /* 0x0000001610061225 */ /* 0x000fe200078e0004 */
[----:B------:R-:W-:-:S03]  /*0c70*/  @P0 LEA R4, P2, R2, R12, 0x2 ;  /* 0x0000000c02040211 */ /* 0x000fc600078410ff */
[----:B------:R-:W-:Y:S01]  /*0c80*/  @P1 IMAD.IADD R0, R7, 0x1, R11 ;  /* 0x0000000107001824 */ /* 0x000fe200078e020b */
[C---:B------:R-:W-:Y:S01]  /*0c90*/  @P1 LEA R8, P3, R6.reuse, R20, 0x2 ;  /* 0x0000001406081211 */ /* 0x040fe200078610ff */
[----:B------:R-:W-:Y:S01]  /*0ca0*/  @P0 IMAD.IADD R3, R3, 0x1, R9 ;  /* 0x0000000103030824 */ /* 0x000fe200078e0209 */
[----:B------:R-:W0:Y:S01]  /*0cb0*/  LDC R11, c[0x0][0x2f0] ;  /* 0x0000bc00ff0b7b82 */ /* 0x000e220000000800 */
[----:B------:R-:W-:Y:S01]  /*0cc0*/  IMAD.MOV.U32 R7, RZ, RZ, 0x3f800000 ;  /* 0x3f800000ff077424 */ /* 0x000fe200078e00ff */
[----:B------:R-:W-:Y:S01]  /*0cd0*/  @P1 LEA.HI.X R9, R6, R21, R0, 0x2, P3 ;  /* 0x0000001506091211 */ /* 0x000fe200018f1400 */
[----:B------:R-:W-:Y:S01]  /*0ce0*/  IMAD.MOV.U32 R0, RZ, RZ, 0x3f800000 ;  /* 0x3f800000ff007424 */ /* 0x000fe200078e00ff */
[----:B------:R-:W-:-:S04]  /*0cf0*/  @P0 LEA.HI.X R5, R2, R13, R3, 0x2, P2 ;  /* 0x0000000d02050211 */ /* 0x000fc800010f1403 */
[----:B------:R-:W1:Y:S01]  /*0d00*/  LDC.64 R2, c[0x0][0x418] ;  /* 0x00010600ff027b82 */ /* 0x000e620000000a00 */
[----:B------:R2:W5:Y:S04]  /*0d10*/  @P1 LDG.E R0, desc[UR38][R8.64] ;  /* 0x0000002608001981 */ /* 0x000568000c1e1900 */
[----:B------:R2:W5:Y:S03]  /*0d20*/  @P0 LDG.E R7, desc[UR38][R4.64] ;  /* 0x0000002604070981 */ /* 0x000566000c1e1900 */
[----:B------:R-:W3:Y:S01]  /*0d30*/  LDC R6, c[0x0][0x424] ;  /* 0x00010900ff067b82 */ /* 0x000ee20000000800 */
[----:B-1----:R-:W-:-:S04]  /*0d40*/  ISETP.NE.U32.AND P0, PT, R2, RZ, PT ;  /* 0x000000ff0200720c */ /* 0x002fc80003f05070 */
[----:B------:R-:W-:-:S04]  /*0d50*/  ISETP.NE.AND.EX P0, PT, R3, RZ, PT, P0 ;  /* 0x000000ff0300720c */ /* 0x000fc80003f05300 */
[----:B---3--:R-:W-:-:S05]  /*0d60*/  SEL R2, R6, 0x1, P0 ;  /* 0x0000000106027807 */ /* 0x008fca0000000000 */
[----:B0-----:R-:W-:-:S04]  /*0d70*/  IMAD R110, R2, R11, RZ ;  /* 0x0000000b026e7224 */ /* 0x001fc800078e02ff */
[C---:B------:R-:W-:Y:S01]  /*0d80*/  VIADD R2, R110.reuse, 0x9f ;  /* 0x0000009f6e027836 */ /* 0x040fe20000000000 */
[----:B------:R-:W-:-:S03]  /*0d90*/  ISETP.GE.AND P0, PT, R110, 0x1, PT ;  /* 0x000000016e00780c */ /* 0x000fc60003f06270 */
[----:B------:R-:W-:-:S05]  /*0da0*/  IMAD.HI R2, R2, 0x66666667, RZ ;  /* 0x6666666702027827 */ /* 0x000fca00078e02ff */
[----:B------:R-:W-:Y:S02]  /*0db0*/  SHF.R.U32.HI R3, RZ, 0x1f, R2 ;  /* 0x0000001fff037819 */ /* 0x000fe40000011602 */
[----:B------:R-:W-:Y:S02]  /*0dc0*/  LOP3.LUT R17, R24, 0xffff, RZ, 0xc0, !PT ;  /* 0x0000ffff18117812 */ /* 0x000fe400078ec0ff */
[----:B------:R-:W-:Y:S01]  /*0dd0*/  LEA.HI.SX32 R22, R2, R3, 0x1a ;  /* 0x0000000302167211 */ /* 0x000fe200078fd2ff */
[----:B------:R-:W-:Y:S01]  /*0de0*/  IMAD.MOV.U32 R2, RZ, RZ, RZ ;  /* 0x000000ffff027224 */ /* 0x000fe200078e00ff */
[----:B--2---:R-:W-:Y:S06]  /*0df0*/  @!P0 BRA `(.L_x_11) ;  /* 0x0000000000788947 */ /* 0x004fec0003800000 */
[----:B------:R-:W-:-:S04]  /*0e00*/  SHF.R.U32.HI R5, RZ, 0x10, R24 ;  /* 0x00000010ff057819 */ /* 0x000fc80000011618 */
[----:B------:R-:W-:-:S13]  /*0e10*/  ISETP.NE.AND P0, PT, R5, RZ, PT ;  /* 0x000000ff0500720c */ /* 0x000fda0003f05270 */
[----:B------:R-:W0:Y:S02]  /*0e20*/  @!P0 LDC R5, c[0x0][0x9f0] ;  /* 0x00027c00ff058b82 */ /* 0x000e240000000800 */
[-C--:B0-----:R-:W-:Y:S02]  /*0e30*/  IABS R9, R5.reuse ;  /* 0x0000000500097213 */ /* 0x081fe40000000000 */
[----:B------:R-:W-:Y:S02]  /*0e40*/  IADD3 R4, R22, -0x1, R5 ;  /* 0xffffffff16047810 */ /* 0x000fe40007ffe005 */
[----:B------:R-:W0:Y:S01]  /*0e50*/  I2F.RP R6, R9 ;  /* 0x0000000900067306 */ /* 0x000e220000209400 */
[----:B------:R-:W-:-:S05]  /*0e60*/  IABS R10, R5 ;  /* 0x00000005000a7213 */ /* 0x000fca0000000000 */
[----:B------:R-:W-:Y:S02]  /*0e70*/  IMAD.MOV R10, RZ, RZ, -R10 ;  /* 0x000000ffff0a7224 */ /* 0x000fe400078e0a0a */
[----:B0-----:R-:W0:Y:S02]  /*0e80*/  MUFU.RCP R6, R6 ;  /* 0x0000000600067308 */ /* 0x001e240000001000 */
[----:B0-----:R-:W-:Y:S01]  /*0e90*/  VIADD R2, R6, 0xffffffe ;  /* 0x0ffffffe06027836 */ /* 0x001fe20000000000 */
[----:B------:R-:W-:Y:S02]  /*0ea0*/  IABS R6, R4 ;  /* 0x0000000400067213 */ /* 0x000fe40000000000 */
[----:B------:R-:W-:-:S03]  /*0eb0*/  LOP3.LUT R4, R4, R5, RZ, 0x3c, !PT ;  /* 0x0000000504047212 */ /* 0x000fc600078e3cff */
[----:B------:R0:W1:Y:S01]  /*0ec0*/  F2I.FTZ.U32.TRUNC.NTZ R3, R2 ;  /* 0x0000000200037305 */ /* 0x000062000021f000 */
[----:B------:R-:W-:Y:S01]  /*0ed0*/  ISETP.GE.AND P2, PT, R4, RZ, PT ;  /* 0x000000ff0400720c */ /* 0x000fe20003f46270 */
[----:B0-----:R-:W-:Y:S02]  /*0ee0*/  IMAD.MOV.U32 R2, RZ, RZ, RZ ;  /* 0x000000ffff027224 */ /* 0x001fe400078e00ff */
[----:B-1----:R-:W-:-:S04]  /*0ef0*/  IMAD.MOV R8, RZ, RZ, -R3 ;  /* 0x000000ffff087224 */ /* 0x002fc800078e0a03 */
[----:B------:R-:W-:-:S04]  /*0f00*/  IMAD R11, R8, R9, RZ ;  /* 0x00000009080b7224 */ /* 0x000fc800078e02ff */
[----:B------:R-:W-:-:S04]  /*0f10*/  IMAD.HI.U32 R3, R3, R11, R2 ;  /* 0x0000000b03037227 */ /* 0x000fc800078e0002 */
[----:B------:R-:W-:Y:S02]  /*0f20*/  IMAD.MOV.U32 R2, RZ, RZ, R10 ;  /* 0x000000ffff027224 */ /* 0x000fe400078e000a */
[----:B------:R-:W-:-:S04]  /*0f30*/  IMAD.HI.U32 R3, R3, R6, RZ ;  /* 0x0000000603037227 */ /* 0x000fc800078e00ff */
[----:B------:R-:W-:-:S05]  /*0f40*/  IMAD R2, R3, R2, R6 ;  /* 0x0000000203027224 */ /* 0x000fca00078e0206 */
[----:B------:R-:W-:-:S13]  /*0f50*/  ISETP.GT.U32.AND P1, PT, R9, R2, PT ;  /* 0x000000020900720c */ /* 0x000fda0003f24070 */
[----:B------:R-:W-:Y:S02]  /*0f60*/  @!P1 IMAD.IADD R2, R2, 0x1, -R9 ;  /* 0x0000000102029824 */ /* 0x000fe400078e0a09 */
[----:B------:R-:W-:Y:S01]  /*0f70*/  @!P1 VIADD R3, R3, 0x1 ;  /* 0x0000000103039836 */ /* 0x000fe20000000000 */
[----:B------:R-:W-:Y:S02]  /*0f80*/  ISETP.NE.AND P1, PT, R5, RZ, PT ;  /* 0x000000ff0500720c */ /* 0x000fe40003f25270 */
[----:B------:R-:W-:-:S13]  /*0f90*/  ISETP.GE.U32.AND P0, PT, R2, R9, PT ;  /* 0x000000090200720c */ /* 0x000fda0003f06070 */
[----:B------:R-:W-:-:S04]  /*0fa0*/  @P0 VIADD R3, R3, 0x1 ;  /* 0x0000000103030836 */ /* 0x000fc80000000000 */
[----:B------:R-:W-:-:S04]  /*0fb0*/  IMAD.MOV.U32 R2, RZ, RZ, R3 ;  /* 0x000000ffff027224 */ /* 0x000fc800078e0003 */
[----:B------:R-:W-:Y:S01]  /*0fc0*/  @!P2 IMAD.MOV R2, RZ, RZ, -R2 ;  /* 0x000000ffff02a224 */ /* 0x000fe200078e0a02 */
[----:B------:R-:W-:-:S07]  /*0fd0*/  @!P1 LOP3.LUT R2, RZ, R5, RZ, 0x33, !PT ;  /* 0x00000005ff029212 */ /* 0x000fce00078e33ff */
.L_x_11:
[-C--:B------:R-:W-:Y:S01]  /*0fe0*/  IMAD R17, R17, R2.reuse, RZ ;  /* 0x0000000211117224 */ /* 0x080fe200078e02ff */
[----:B------:R-:W-:Y:S01]  /*0ff0*/  ULDC UR4, c[0x0][0x988] ;  /* 0x0002620000047ab9 */ /* 0x000fe20000000800 */
[----:B------:R-:W-:Y:S01]  /*1000*/  VIADD R19, R19, 0xffffff80 ;  /* 0xffffff8013137836 */ /* 0x000fe20000000000 */
[----:B------:R-:W-:Y:S02]  /*1010*/  PLOP3.LUT P0, PT, PT, PT, PT, 0x80, 0x0 ;  /* 0x000000000000781c */ /* 0x000fe40003f0f070 */
[----:B------:R-:W-:Y:S02]  /*1020*/  CS2R R4, SRZ ;  /* 0x0000000000047805 */ /* 0x000fe4000001ff00 */
[----:B------:R-:W-:Y:S01]  /*1030*/  VIADDMNMX R22, R17, R2, R22, PT ;  /* 0x0000000211167246 */ /* 0x000fe20003800116 */
[----:B-----5:R-:W-:Y:S01]  /*1040*/  FMUL.FTZ R2, R7, R0 ;  /* 0x0000000007027220 */ /* 0x020fe20000410000 */
[----:B------:R-:W-:Y:S01]  /*1050*/  IMAD.MOV.U32 R0, RZ, RZ, RZ ;  /* 0x000000ffff007224 */ /* 0x000fe200078e00ff */
[----:B------:R-:W-:-:S02]  /*1060*/  CS2R R6, SRZ ;  /* 0x0000000000067805 */ /* 0x000fc4000001ff00 */
[----:B------:R-:W-:Y:S01]  /*1070*/  ISETP.GT.AND P1, PT, R22, R17, PT ;  /* 0x000000111600720c */ /* 0x000fe20003f24270 */
[----:B------:R-:W-:Y:S01]  /*1080*/  FMUL.FTZ R2, R2, UR4 ;  /* 0x0000000402027c20 */ /* 0x000fe20008410000 */
[----:B------:R-:W-:Y:S02]  /*1090*/  CS2R R30, SRZ ;  /* 0x00000000001e7805 */ /* 0x000fe4000001ff00 */
[----:B------:R-:W-:Y:S02]  /*10a0*/  CS2R R26, SRZ ;  /* 0x00000000001a7805 */ /* 0x000fe4000001ff00 */
[----:B------:R-:W-:Y:S02]  /*10b0*/  CS2R R8, SRZ ;  /* 0x0000000000087805 */ /* 0x000fe4000001ff00 */
[----:B------:R-:W-:Y:S02]  /*10c0*/  CS2R R36, SRZ ;  /* 0x0000000000247805 */ /* 0x000fe4000001ff00 */
[----:B------:R-:W-:-:S02]  /*10d0*/  CS2R R38, SRZ ;  /* 0x0000000000267805 */ /* 0x000fc4000001ff00 */
[----:B------:R-:W-:Y:S02]  /*10e0*/  CS2R R34, SRZ ;  /* 0x0000000000227805 */ /* 0x000fe4000001ff00 */
[----:B------:R-:W-:Y:S02]  /*10f0*/  CS2R R10, SRZ ;  /* 0x00000000000a7805 */ /* 0x000fe4000001ff00 */
[----:B------:R-:W-:Y:S02]  /*1100*/  CS2R R44, SRZ ;  /* 0x00000000002c7805 */ /* 0x000fe4000001ff00 */
[----:B------:R-:W-:Y:S02]  /*1110*/  CS2R R12, SRZ ;  /* 0x00000000000c7805 */ /* 0x000fe4000001ff00 */
[----:B------:R-:W-:Y:S02]  /*1120*/  CS2R R46, SRZ ;  /* 0x00000000002e7805 */ /* 0x000fe4000001ff00 */
[----:B------:R-:W-:-:S02]  /*1130*/  CS2R R42, SRZ ;  /* 0x00000000002a7805 */ /* 0x000fc4000001ff00 */
[----:B------:R-:W-:Y:S01]  /*1140*/  CS2R R40, SRZ ;  /* 0x0000000000287805 */ /* 0x000fe2000001ff00 */
[----:B------:R-:W-:Y:S01]  /*1150*/  IMAD.MOV.U32 R52, RZ, RZ, RZ ;  /* 0x000000ffff347224 */ /* 0x000fe200078e00ff */
[----:B------:R-:W-:Y:S02]  /*1160*/  CS2R R14, SRZ ;  /* 0x00000000000e7805 */ /* 0x000fe4000001ff00 */
[----:B------:R-:W-:Y:S02]  /*1170*/  CS2R R54, SRZ ;  /* 0x0000000000367805 */ /* 0x000fe4000001ff00 */
[----:B------:R-:W-:Y:S01]  /*1180*/  CS2R R50, SRZ ;  /* 0x0000000000327805 */ /* 0x000fe2000001ff00 */
[----:B------:R-:W-:Y:S01]  /*1190*/  IMAD.MOV.U32 R49, RZ, RZ, RZ ;  /* 0x000000ffff317224 */ /* 0x000fe200078e00ff */
[----:B------:R-:W-:Y:S01]  /*11a0*/  CS2R R20, SRZ ;  /* 0x0000000000147805 */ /* 0x000fe2000001ff00 */
[----:B------:R-:W-:Y:S01]  /*11b0*/  IMAD.MOV.U32 R60, RZ, RZ, RZ ;  /* 0x000000ffff3c7224 */ /* 0x000fe200078e00ff */
[----:B------:R-:W-:-:S02]  /*11c0*/  CS2R R62, SRZ ;  /* 0x00000000003e7805 */ /* 0x000fc4000001ff00 */
[----:B------:R-:W-:Y:S01]  /*11d0*/  CS2R R58, SRZ ;  /* 0x00000000003a7805 */ /* 0x000fe2000001ff00 */
[----:B------:R-:W-:Y:S01]  /*11e0*/  IMAD.MOV.U32 R57, RZ, RZ, RZ ;  /* 0x000000ffff397224 */ /* 0x000fe200078e00ff */
        /* <DEDUP_REMOVED lines=11> */
[----:B------:R-:W-:-:S02]  /*12a0*/  IMAD.MOV.U32 R32, RZ, RZ, RZ ;  /* 0x000000ffff207224 */ /* 0x000fc400078e00ff */
[----:B------:R-:W-:Y:S02]  /*12b0*/  IMAD.MOV.U32 R73, RZ, RZ, RZ ;  /* 0x000000ffff497224 */ /* 0x000fe400078e00ff */
[----:B------:R-:W-:Y:S02]  /*12c0*/  IMAD.MOV.U32 R84, RZ, RZ, RZ ;  /* 0x000000ffff547224 */ /* 0x000fe400078e00ff */
[----:B------:R-:W-:Y:S01]  /*12d0*/  IMAD.MOV.U32 R81, RZ, RZ, RZ ;  /* 0x000000ffff517224 */ /* 0x000fe200078e00ff */
[----:B------:R-:W-:Y:S06]  /*12e0*/  @!P1 BRA `(.L_x_12) ;  /* 0x0000006c004c9947 */ /* 0x000fec0003800000 */
[----:B------:R-:W-:Y:S01]  /*12f0*/  SHF.R.S32.HI R0, RZ, 0x1f, R19 ;  /* 0x0000001fff007819 */ /* 0x000fe20000011413 */
[----:B------:R-:W0:Y:S01]  /*1300*/  S2UR UR5, SR_CgaCtaId ;  /* 0x00000000000579c3 */ /* 0x000e220000008800 */
[----:B------:R-:W-:Y:S02]  /*1310*/  UMOV UR40, 0x400 ;  /* 0x0000040000287882 */ /* 0x000fe40000000000 */
[----:B------:R-:W-:-:S04]  /*1320*/  LEA.HI R23, R0, R19, RZ, 0x7 ;  /* 0x0000001300177211 */ /* 0x000fc800078f38ff */
[----:B------:R-:W-:-:S06]  /*1330*/  SHF.R.S32.HI R0, RZ, 0x7, R23 ;  /* 0x00000007ff007819 */ /* 0x000fcc0000011417 */
[----:B------:R-:W1:Y:S01]  /*1340*/  SHFL.IDX PT, R0, R0, RZ, 0x1f ;  /* 0x00001fff00007589 */ /* 0x000e6200000e0000 */
[----:B0-----:R-:W-:-:S04]  /*1350*/  ULEA UR40, UR5, UR40, 0x18 ;  /* 0x0000002805287291 */ /* 0x001fc8000f8ec03f */
[----:B------:R-:W-:-:S04]  /*1360*/  UIADD3 UR5, UR40, 0x14400, URZ ;  /* 0x0001440028057890 */ /* 0x000fc8000fffe03f */
[----:B------:R-:W-:Y:S01]  /*1370*/  ULOP3.LUT UP0, URZ, UR5, 0x9f, URZ, 0xc0, !UPT ;  /* 0x0000009f053f7892 */ /* 0x000fe2000f80c03f */
[----:B-1----:R-:W-:-:S05]  /*1380*/  R2UR UR41, R0 ;  /* 0x00000000002972ca */ /* 0x002fca00000e0000 */
[----:B------:R-:W-:-:S08]  /*1390*/  PLOP3.LUT P0, PT, PT, PT, UP0, 0x80, 0x0 ;  /* 0x000000000000781c */ /* 0x000fd00003f0f008 */
[----:B------:R-:W-:-:S04]  /*13a0*/  ULEA.HI UR4, UR41, UR41, URZ, 0x1 ;  /* 0x0000002929047291 */ /* 0x000fc8000f8f083f */
[----:B------:R-:W-:-:S04]  /*13b0*/  ULOP3.LUT UR4, UR4, 0x3e, URZ, 0xc0, !UPT ;  /* 0x0000003e04047892 */ /* 0x000fc8000f8ec03f */
[----:B------:R-:W-:-:S04]  /*13c0*/  UIADD3 UR4, UR41, -UR4, URZ ;  /* 0x8000000429047290 */ /* 0x000fc8000fffe03f */
[----:B------:R-:W-:-:S04]  /*13d0*/  ULEA UR4, UR4, UR5, 0xc ;  /* 0x0000000504047291 */ /* 0x000fc8000f8e603f */
[----:B------:R-:W-:-:S04]  /*13e0*/  USHF.R.U32.HI UR4, URZ, 0x4, UR4 ;  /* 0x000000043f047899 */ /* 0x000fc80008011604 */
[----:B------:R-:W-:Y:S01]  /*13f0*/  ULOP3.LUT UR42, UR4, 0x3fff, URZ, 0xc0, !UPT ;  /* 0x00003fff042a7892 */ /* 0x000fe2000f8ec03f */
[----:B------:R-:W-:Y:S11]  /*1400*/  @!P0 BRA `(.L_x_13) ;  /* 0x0000000000408947 */ /* 0x000ff60003800000 */
[----:B------:R-:W-:Y:S01]  /*1410*/  MOV R0, 0x0 ;  /* 0x0000000000007802 */ /* 0x000fe20000000f00 */
[----:B------:R-:W-:Y:S01]  /*1420*/  ULDC.64 UR4, c[0x4][0xa0] ;  /* 0x0100280000047ab9 */ /* 0x000fe20000000a00 */
[----:B------:R-:W-:Y:S01]  /*1430*/  ULDC.64 UR6, c[0x4][0x38] ;  /* 0x01000e0000067ab9 */ /* 0x000fe20000000a00 */
[----:B------:R-:W-:Y:S01]  /*1440*/  IMAD.U32 R4, RZ, RZ, UR4 ;  /* 0x00000004ff047e24 */ /* 0x000fe2000f8e00ff */
[----:B------:R0:W1:Y:S01]  /*1450*/  LDC.64 R14, c[0x4][R0] ;  /* 0x01000000000e7b82 */ /* 0x0000620000000a00 */
[----:B------:R-:W-:Y:S01]  /*1460*/  IMAD.U32 R5, RZ, RZ, UR5 ;  /* 0x00000005ff057e24 */ /* 0x000fe2000f8e00ff */
[----:B------:R-:W-:Y:S01]  /*1470*/  ULDC.64 UR4, c[0x4][0xa8] ;  /* 0x01002a0000047ab9 */ /* 0x000fe20000000a00 */
[----:B------:R-:W-:Y:S02]  /*1480*/  IMAD.U32 R10, RZ, RZ, UR6 ;  /* 0x00000006ff0a7e24 */ /* 0x000fe4000f8e00ff */
[----:B------:R-:W-:Y:S02]  /*1490*/  IMAD.U32 R6, RZ, RZ, UR4 ;  /* 0x00000004ff067e24 */ /* 0x000fe4000f8e00ff */
[----:B------:R-:W-:-:S02]  /*14a0*/  IMAD.U32 R7, RZ, RZ, UR5 ;  /* 0x00000005ff077e24 */ /* 0x000fc4000f8e00ff */
[----:B------:R-:W-:Y:S02]  /*14b0*/  IMAD.U32 R11, RZ, RZ, UR7 ;  /* 0x00000007ff0b7e24 */ /* 0x000fe4000f8e00ff */
[----:B------:R-:W-:Y:S02]  /*14c0*/  IMAD.MOV.U32 R8, RZ, RZ, 0x70 ;  /* 0x00000070ff087424 */ /* 0x000fe400078e00ff */
[----:B------:R-:W-:Y:S02]  /*14d0*/  IMAD.MOV.U32 R12, RZ, RZ, 0x1 ;  /* 0x00000001ff0c7424 */ /* 0x000fe400078e00ff */
[----:B0-----:R-:W-:-:S07]  /*14e0*/  IMAD.MOV.U32 R13, RZ, RZ, RZ ;  /* 0x000000ffff0d7224 */ /* 0x001fce00078e00ff */
[----:B------:R-:W-:-:S07]  /*14f0*/  LEPC R20, `(.L_x_13) ;  /* 0x000000001014794e */ /* 0x000fce0000000000 */
[----:B-1----:R-:W-:Y:S05]  /*1500*/  CALL.ABS.NOINC R14 ;  /* 0x000000000e007343 */ /* 0x002fea0003c00000 */
.L_x_13:
[----:B------:R-:W2:Y:S01]  /*1510*/  LDL.LU R20, [R1+0x1c] ;  /* 0x00001c0001147983 */ /* 0x000ea20000300800 */
[----:B------:R-:W-:-:S04]  /*1520*/  SHF.L.U32 R3, RZ, 0x1f, RZ ;  /* 0x0000001fff037819 */ /* 0x000fc800000006ff */
[----:B------:R-:W0:Y:S01]  /*1530*/  SYNCS.PHASECHK.TRANS64.TRYWAIT P1, [UR40+0x29800], R3 ;  /* 0x02980003ff0075a7 */ /* 0x000e220008020168 */
[----:B--2---:R-:W-:-:S04]  /*1540*/  LOP3.LUT R0, R20, 0x1, RZ, 0xfc, !PT ;  /* 0x0000000114007812 */ /* 0x004fc800078efcff */
[----:B------:R-:W-:Y:S01]  /*1550*/  ISETP.NE.AND P0, PT, R0, 0x3, PT ;  /* 0x000000030000780c */ /* 0x000fe20003f05270 */
[----:B0-----:R-:W-:-:S12]  /*1560*/  @!P1 BRA `(.L_x_14) ;  /* 0x000000c400809947 */ /* 0x001fd80003800000 */
.L_x_97:
[----:B------:R-:W-:Y:S05]  /*1570*/  @!P0 BRA `(.L_x_15) ;  /* 0x0000000000048947 */ /* 0x000fea0003800000 */
[----:B------:R-:W-:Y:S01]  /*1580*/  BPT.TRAP 0x1 ;  /* 0x000000040000795c */ /* 0x000fe20000300000 */
.L_x_15:
[----:B------:R1:W2:Y:S01]  /*1590*/  SYNCS.PHASECHK.TRANS64.TRYWAIT P2, [UR40+0x29830], R3 ;  /* 0x02983003ff0075a7 */ /* 0x0002a20008040168 */
[----:B------:R-:W-:Y:S05]  /*15a0*/  @!P0 BRA `(.L_x_16) ;  /* 0x0000000000048947 */ /* 0x000fea0003800000 */
[----:B------:R-:W-:Y:S01]  /*15b0*/  BPT.TRAP 0x1 ;  /* 0x000000040000795c */ /* 0x000fe20000300000 */
.L_x_16:
[----:B0-----:R-:W0:Y:S01]  /*15c0*/  S2R R0, SR_TID.X ;  /* 0x0000000000007919 */ /* 0x001e220000002100 */
[----:B------:R-:W-:Y:S01]  /*15d0*/  IMAD.U32 R4, RZ, RZ, UR42 ;  /* 0x0000002aff047e24 */ /* 0x000fe2000f8e00ff */
[----:B0-----:R-:W-:-:S04]  /*15e0*/  LOP3.LUT R0, R0, 0x7f, RZ, 0xc0, !PT ;  /* 0x0000007f00007812 */ /* 0x001fc800078ec0ff */
[----:B------:R-:W-:Y:S01]  /*15f0*/  ISETP.NE.AND P1, PT, R0, RZ, PT ;  /* 0x000000ff0000720c */ /* 0x000fe20003f25270 */
[----:B--2---:R-:W-:-:S12]  /*1600*/  @P2 BRA `(.L_x_17) ;  /* 0x0000000000082947 */ /* 0x004fd80003800000 */
[----:B------:R-:W0:Y:S02]  /*1610*/  SYNCS.PHASECHK.TRANS64.TRYWAIT P2, [UR40+0x29830], R3 ;  /* 0x02983003ff0075a7 */ /* 0x000e240008040168 */
[----:B0-----:R-:W-:Y:S05]  /*1620*/  @!P2 BRA `(.L_x_18) ;  /* 0x000000c40068a947 */ /* 0x001fea0003800000 */
.L_x_17:
[----:B------:R-:W-:Y:S05]  /*1630*/  WARPSYNC.ALL ;  /* 0x0000000000007948 */ /* 0x000fea0003800000 */
[----:B------:R-:W-:Y:S01]  /*1640*/  IMAD.MOV.U32 R108, RZ, RZ, RZ ;  /* 0x000000ffff6c7224 */ /* 0x000fe200078e00ff */
[----:B------:R-:W-:Y:S01]  /*1650*/  LOP3.LUT R4, R4, 0x10000, RZ, 0xfc, !PT ;  /* 0x0001000004047812 */ /* 0x000fe200078efcff */
[----:B------:R-:W-:Y:S02]  /*1660*/  IMAD.MOV.U32 R25, RZ, RZ, RZ ;  /* 0x000000ffff197224 */ /* 0x000fe400078e00ff */
[----:B------:R-:W-:Y:S01]  /*1670*/  IMAD.MOV.U32 R5, RZ, RZ, -0x7fffffe0 ;  /* 0x80000020ff057424 */ /* 0x000fe200078e00ff */
[----:B------:R-:W-:Y:S01]  /*1680*/  UIADD3 UR4, UR40, 0x1a400, URZ ;  /* 0x0001a40028047890 */ /* 0x000fe2000fffe03f */
[----:B------:R-:W-:Y:S01]  /*1690*/  R2UR UR8, R4 ;  /* 0x00000000040872ca */ /* 0x000fe200000e0000 */
[----:B------:R-:W-:-:S02]  /*16a0*/  WARPGROUP.ARRIVE ;  /* 0x00000000000079c5 */ /* 0x000fc40000000000 */
[C---:B------:R-:W-:Y:S01]  /*16b0*/  R2UR UR9, R5.reuse ;  /* 0x00000000050972ca */ /* 0x040fe200000e0000 */
[----:B------:R-:W-:Y:S01]  /*16c0*/  USHF.R.U32.HI UR4, URZ, 0x4, UR4 ;  /* 0x000000043f047899 */ /* 0x000fe20008011604 */
[C---:B------:R-:W-:Y:S01]  /*16d0*/  R2UR UR16, R4.reuse ;  /* 0x00000000041072ca */ /* 0x040fe200000e0000 */
[----:B------:R-:W-:Y:S01]  /*16e0*/  UMOV UR11, 0x80000020 ;  /* 0x80000020000b7882 */ /* 0x000fe20000000000 */
[C---:B------:R-:W-:Y:S01]  /*16f0*/  R2UR UR17, R5.reuse ;  /* 0x00000000051172ca */ /* 0x040fe200000e0000 */
[----:B------:R-:W-:Y:S01]  /*1700*/  ULOP3.LUT UR4, UR4, 0x3fff, URZ, 0xc0, !UPT ;  /* 0x00003fff04047892 */ /* 0x000fe2000f8ec03f */
[C---:B------:R-:W-:Y:S01]  /*1710*/  R2UR UR20, R4.reuse ;  /* 0x00000000041472ca */ /* 0x040fe200000e0000 */
[----:B------:R-:W-:Y:S01]  /*1720*/  UMOV UR19, 0x80000020 ;  /* 0x8000002000137882 */ /* 0x000fe20000000000 */
[C---:B------:R-:W-:Y:S01]  /*1730*/  R2UR UR21, R5.reuse ;  /* 0x00000000051572ca */ /* 0x040fe200000e0000 */
[----:B------:R-:W-:Y:S01]  /*1740*/  ULOP3.LUT UR42, UR4, 0x10000, URZ, 0xfc, !UPT ;  /* 0x00010000042a7892 */ /* 0x000fe2000f8efc3f */
[C---:B------:R-:W-:Y:S01]  /*1750*/  R2UR UR12, R4.reuse ;  /* 0x00000000040c72ca */ /* 0x040fe200000e0000 */
[----:B------:R-:W-:Y:S01]  /*1760*/  UMOV UR23, 0x80000020 ;  /* 0x8000002000177882 */ /* 0x000fe20000000000 */
[----:B------:R-:W-:Y:S01]  /*1770*/  R2UR UR13, R5 ;  /* 0x00000000050d72ca */ /* 0x000fe200000e0000 */
[----:B------:R-:W-:Y:S01]  /*1780*/  UIADD3 UR4, UR42, 0x80, URZ ;  /* 0x000000802a047890 */ /* 0x000fe2000fffe03f */
[----:B0-----:R-:W-:Y:S01]  /*1790*/  LOP3.LUT R0, R23, 0xffffff80, RZ, 0xc0, !PT ;  /* 0xffffff8017007812 */ /* 0x001fe200078ec0ff */
[----:B------:R-:W-:Y:S01]  /*17a0*/  UIADD3 UR6, UR42, 0x100, URZ ;  /* 0x000001002a067890 */ /* 0x000fe2000fffe03f */
[----:B------:R-:W-:Y:S01]  /*17b0*/  IMAD.MOV.U32 R6, RZ, RZ, -0x2 ;  /* 0xfffffffeff067424 */ /* 0x000fe200078e00ff */
[----:B------:R-:W-:Y:S01]  /*17c0*/  UMOV UR10, UR42 ;  /* 0x0000002a000a7c82 */ /* 0x000fe20008000000 */
[----:B------:R-:W-:Y:S01]  /*17d0*/  UMOV UR15, 0x80000020 ;  /* 0x80000020000f7882 */ /* 0x000fe20000000000 */
[----:B------:R-:W-:Y:S01]  /*17e0*/  QGMMA.64x32x32.F32.E4M3.E4M3 R92, gdesc[UR8], RZ, !UPT, gsb0 ;  /* 0x00600000085c79f3 */ /* 0x000fe2000c0008ff */
[C---:B------:R-:W-:Y:S01]  /*17f0*/  R2UR UR8, R4.reuse ;  /* 0x00000000040872ca */ /* 0x040fe200000e0000 */
[----:B------:R-:W-:Y:S01]  /*1800*/  UMOV UR10, UR4 ;  /* 0x00000004000a7c82 */ /* 0x000fe20008000000 */
[----:B------:R-:W-:Y:S01]  /*1810*/  R2UR UR9, R5 ;  /* 0x00000000050972ca */ /* 0x000fe200000e0000 */
[----:B------:R-:W-:Y:S01]  /*1820*/  UMOV UR11, 0x80000020 ;  /* 0x80000020000b7882 */ /* 0x000fe20000000000 */
[----:B------:R-:W-:Y:S01]  /*1830*/  UMOV UR18, UR6 ;  /* 0x0000000600127c82 */ /* 0x000fe20008000000 */
[----:B------:R-:W-:Y:S01]  /*1840*/  R2UR UR4, R4 ;  /* 0x00000000040472ca */ /* 0x000fe200000e0000 */
[----:B------:R-:W-:Y:S01]  /*1850*/  UIADD3 UR26, UR42, 0x2, URZ ;  /* 0x000000022a1a7890 */ /* 0x000fe2000fffe03f */
[----:B------:R-:W-:Y:S01]  /*1860*/  IMAD.IADD R0, R19, 0x1, -R0 ;  /* 0x0000000113007824 */ /* 0x000fe200078e0a00 */
[----:B------:R-:W-:Y:S01]  /*1870*/  UMOV UR25, 0x80000020 ;  /* 0x8000002000197882 */ /* 0x000fe20000000000 */
[----:B------:R-:W-:Y:S01]  /*1880*/  UMOV UR27, 0x80000020 ;  /* 0x80000020001b7882 */ /* 0x000fe20000000000 */
[----:B------:R-:W-:Y:S01]  /*1890*/  UIADD3 UR5, UR42, 0x182, URZ ;  /* 0x000001822a057890 */ /* 0x000fe2000fffe03f */
[----:B------:R-:W-:Y:S01]  /*18a0*/  P2R R24, PR, RZ, 0x2 ;  /* 0x00000002ff187803 */ /* 0x000fe20000000000 */
[----:B------:R-:W-:Y:S01]  /*18b0*/  UIADD3 UR6, UR42, 0x202, URZ ;  /* 0x000002022a067890 */ /* 0x000fe2000fffe03f */
[----:B-1----:R-:W-:Y:S01]  /*18c0*/  SHF.R.S32.HI R3, RZ, 0x1f, R0 ;  /* 0x0000001fff037819 */ /* 0x002fe20000011400 */
[----:B------:R-:W-:Y:S01]  /*18d0*/  UIADD3 UR30, UR42, 0x280, URZ ;  /* 0x000002802a1e7890 */ /* 0x000fe2000fffe03f */
[----:B------:R-:W-:Y:S01]  /*18e0*/  P2R R26, PR, RZ, 0x1 ;  /* 0x00000001ff1a7803 */ /* 0x000fe20000000000 */
[----:B------:R-:W-:Y:S01]  /*18f0*/  UMOV UR29, 0x80000020 ;  /* 0x80000020001d7882 */ /* 0x000fe20000000000 */
[----:B------:R-:W-:Y:S01]  /*1900*/  UMOV UR31, 0x80000020 ;  /* 0x80000020001f7882 */ /* 0x000fe20000000000 */
[----:B------:R-:W-:Y:S01]  /*1910*/  UIADD3 UR24, UR4, 0x2, URZ ;  /* 0x0000000204187890 */ /* 0x000fe2000fffe03f */
[----:B------:R-:W-:Y:S01]  /*1920*/  LEA.HI R3, R3, R0, RZ, 0x2 ;  /* 0x0000000003037211 */ /* 0x000fe200078f10ff */
[----:B------:R-:W-:Y:S01]  /*1930*/  UIADD3 UR28, UR4, 0x200, URZ ;  /* 0x00000200041c7890 */ /* 0x000fe2000fffe03f */
[----:B------:R-:W0:Y:S01]  /*1940*/  S2UR UR43, SR_CgaCtaId ;  /* 0x00000000002b79c3 */ /* 0x000e220000008800 */
[----:B------:R-:W-:Y:S01]  /*1950*/  UIADD3 UR32, UR4, 0x202, URZ ;  /* 0x0000020204207890 */ /* 0x000fe2000fffe03f */
[----:B------:R-:W-:Y:S01]  /*1960*/  LOP3.LUT R3, R3, 0x7ffffffc, RZ, 0xc0, !PT ;  /* 0x7ffffffc03037812 */ /* 0x000fe200078ec0ff */
[----:B------:R-:W-:Y:S01]  /*1970*/  UIADD3 UR34, UR42, 0x282, URZ ;  /* 0x000002822a227890 */ /* 0x000fe2000fffe03f */
[----:B------:R-:W-:Y:S01]  /*1980*/  UMOV UR33, 0x80000020 ;  /* 0x8000002000217882 */ /* 0x000fe20000000000 */
[----:B------:R-:W-:Y:S01]  /*1990*/  UMOV UR35, 0x80000020 ;  /* 0x8000002000237882 */ /* 0x000fe20000000000 */
[----:B------:R-:W-:Y:S01]  /*19a0*/  UIADD3 UR44, UR4, 0x400, URZ ;  /* 0x00000400042c7890 */ /* 0x000fe2000fffe03f */
[----:B------:R-:W-:Y:S01]  /*19b0*/  IMAD.IADD R3, R0, 0x1, -R3 ;  /* 0x0000000100037824 */ /* 0x000fe200078e0a03 */
[----:B------:R-:W-:Y:S01]  /*19c0*/  UIADD3 UR46, UR42, 0x500, URZ ;  /* 0x000005002a2e7890 */ /* 0x000fe2000fffe03f */
[----:B------:R-:W-:Y:S01]  /*19d0*/  UMOV UR45, 0x80000020 ;  /* 0x80000020002d7882 */ /* 0x000fe20000000000 */
[----:B------:R-:W-:Y:S01]  /*19e0*/  UMOV UR47, 0x80000020 ;  /* 0x80000020002f7882 */ /* 0x000fe20000000000 */
[----:B------:R-:W-:Y:S01]  /*19f0*/  UIADD3 UR48, UR4, 0x402, URZ ;  /* 0x0000040204307890 */ /* 0x000fe2000fffe03f */
[----:B------:R-:W-:Y:S01]  /*1a00*/  IMAD R3, R3, R6, 0xa0 ;  /* 0x000000a003037424 */ /* 0x000fe200078e0206 */
[----:B------:R-:W-:-:S02]  /*1a10*/  UIADD3 UR4, UR42, 0x680, URZ ;  /* 0x000006802a047890 */ /* 0x000fc4000fffe03f */
[----:B------:R-:W-:Y:S01]  /*1a20*/  UIADD3 UR50, UR42, 0x502, URZ ;  /* 0x000005022a327890 */ /* 0x000fe2000fffe03f */
[----:B------:R-:W-:Y:S01]  /*1a30*/  IMAD.IADD R3, R3, 0x1, R110 ;  /* 0x0000000103037824 */ /* 0x000fe200078e026e */
[----:B------:R-:W-:Y:S01]  /*1a40*/  UMOV UR49, 0x80000020 ;  /* 0x8000002000317882 */ /* 0x000fe20000000000 */
[----:B------:R-:W-:Y:S01]  /*1a50*/  UMOV UR51, 0x80000020 ;  /* 0x8000002000337882 */ /* 0x000fe20000000000 */
[----:B------:R-:W-:Y:S01]  /*1a60*/  UMOV UR7, 0x80000020 ;  /* 0x8000002000077882 */ /* 0x000fe20000000000 */
[----:B------:R-:W-:-:S05]  /*1a70*/  IMAD R0, R22, -0xa0, R3 ;  /* 0xffffff6016007824 */ /* 0x000fca00078e0203 */
[C---:B------:R-:W-:Y:S02]  /*1a80*/  ISETP.GT.AND P5, PT, R0.reuse, RZ, PT ;  /* 0x000000ff0000720c */ /* 0x040fe40003fa4270 */
[C---:B------:R-:W-:Y:S02]  /*1a90*/  ISETP.GT.AND P6, PT, R0.reuse, 0x1, PT ;  /* 0x000000010000780c */ /* 0x040fe40003fc4270 */
[C---:B------:R-:W-:Y:S02]  /*1aa0*/  ISETP.GT.AND P2, PT, R0.reuse, 0x8, PT ;  /* 0x000000080000780c */ /* 0x040fe40003f44270 */
[C---:B------:R-:W-:Y:S02]  /*1ab0*/  ISETP.GT.AND P3, PT, R0.reuse, 0x9, PT ;  /* 0x000000090000780c */ /* 0x040fe40003f64270 */
[C---:B------:R-:W-:Y:S02]  /*1ac0*/  ISETP.GT.AND P4, PT, R0.reuse, 0x10, PT ;  /* 0x000000100000780c */ /* 0x040fe40003f84270 */
[----:B------:R-:W-:Y:S01]  /*1ad0*/  ISETP.GT.AND P1, PT, R0, 0x79, PT ;  /* 0x000000790000780c */ /* 0x000fe20003f24270 */
[----:B------:R-:W-:-:S02]  /*1ae0*/  WARPGROUP.DEPBAR.LE gsb0, 0x0 ;  /* 0x00008000000079c5 */ /* 0x000fc40000010000 */
[----:B------:R-:W-:Y:S01]  /*1af0*/  WARPGROUP.ARRIVE ;  /* 0x00000000000079c5 */ /* 0x000fe20000000000 */
[----:B------:R-:W-:-:S05]  /*1b00*/  ISETP.GT.AND P0, PT, R0, 0x80, PT ;  /* 0x000000800000780c */ /* 0x000fca0003f04270 */
[----:B------:R-:W-:Y:S01]  /*1b10*/  QGMMA.64x32x32.F32.E4M3.E4M3 R76, gdesc[UR8], RZ, !UPT, gsb0 ;  /* 0x00600000084c79f3 */ /* 0x000fe2000c0008ff */
[----:B------:R-:W-:Y:S02]  /*1b20*/  UIADD3 UR8, UR42, 0x180, URZ ;  /* 0x000001802a087890 */ /* 0x000fe4000fffe03f */
[----:B------:R-:W-:Y:S01]  /*1b30*/  UIADD3 UR10, UR42, 0x200, URZ ;  /* 0x000002002a0a7890 */ /* 0x000fe2000fffe03f */
[----:B------:R-:W-:Y:S01]  /*1b40*/  UMOV UR9, UR49 ;  /* 0x0000003100097c82 */ /* 0x000fe20008000000 */
[----:B------:R-:W-:-:S03]  /*1b50*/  UMOV UR11, 0x80000020 ;  /* 0x80000020000b7882 */ /* 0x000fc60000000000 */
[----:B------:R-:W-:Y:S01]  /*1b60*/  UMOV UR22, UR8 ;  /* 0x0000000800167c82 */ /* 0x000fe20008000000 */
[----:B------:R-:W-:Y:S01]  /*1b70*/  UMOV UR8, UR48 ;  /* 0x0000003000087c82 */ /* 0x000fe20008000000 */
[----:B------:R-:W-:Y:S01]  /*1b80*/  UMOV UR14, UR10 ;  /* 0x0000000a000e7c82 */ /* 0x000fe20008000000 */
[----:B------:R-:W-:Y:S01]  /*1b90*/  UIADD3 UR10, UR42, 0x602, URZ ;  /* 0x000006022a0a7890 */ /* 0x000fe2000fffe03f */
[----:B------:R-:W-:Y:S02]  /*1ba0*/  WARPGROUP.DEPBAR.LE gsb0, 0x0 ;  /* 0x00008000000079c5 */ /* 0x000fe40000010000 */
[----:B------:R-:W-:-:S06]  /*1bb0*/  WARPGROUP.ARRIVE ;  /* 0x00000000000079c5 */ /* 0x000fcc0000000000 */
[----:B------:R-:W-:Y:S03]  /*1bc0*/  QGMMA.64x32x32.F32.E4M3.E4M3 R60, gdesc[UR16], RZ, !UPT, gsb0 ;  /* 0x00600000103c79f3 */ /* 0x000fe6000c0008ff */
        /* <DEDUP_REMOVED lines=8> */
[----:B------:R-:W-:Y:S01]  /*1c50*/  QGMMA.64x32x32.F32.E4M3.E4M3 R92, gdesc[UR24], R92, gsb0 ;  /* 0x00600000185c79f3 */ /* 0x000fe2000800085c */
[----:B------:R-:W-:Y:S01]  /*1c60*/  UIADD3 UR26, UR42, 0x82, URZ ;  /* 0x000000822a1a7890 */ /* 0x000fe2000fffe03f */
[----:B------:R-:W-:Y:S01]  /*1c70*/  UMOV UR27, 0x80000020 ;  /* 0x80000020001b7882 */ /* 0x000fe20000000000 */
        /* <DEDUP_REMOVED lines=8> */
[----:B------:R-:W-:Y:S01]  /*1d00*/  UMOV UR26, UR5 ;  /* 0x00000005001a7c82 */ /* 0x000fe20008000000 */
[----:B------:R-:W-:Y:S01]  /*1d10*/  UMOV UR27, 0x80000020 ;  /* 0x80000020001b7882 */ /* 0x000fe20000000000 */
[----:B------:R-:W-:Y:S01]  /*1d20*/  UIADD3 UR5, UR42, 0x400, URZ ;  /* 0x000004002a057890 */ /* 0x000fe2000fffe03f */
        /* <DEDUP_REMOVED lines=8> */
[----:B------:R-:W-:Y:S03]  /*1db0*/  QGMMA.64x32x32.F32.E4M3.E4M3 R28, gdesc[UR24], R28, gsb0 ;  /* 0x00600000181c79f3 */ /* 0x000fe6000800081c */
        /* <DEDUP_REMOVED lines=65> */
[----:B------:R-:W-:Y:S01]  /*21d0*/  UMOV UR4, UR48 ;  /* 0x0000003000047c82 */ /* 0x000fe20008000000 */
        /* <DEDUP_REMOVED lines=15> */
[----:B------:R-:W-:Y:S01]  /*22d0*/  WARPGROUP.ARRIVE ;  /* 0x00000000000079c5 */ /* 0x000fe20000000000 */
[----:B------:R-:W-:Y:S02]  /*22e0*/  FSEL R7, R94, -INF , P5 ;  /* 0xff8000005e077808 */ /* 0x000fe40002800000 */
[----:B------:R-:W-:Y:S02]  /*22f0*/  FSEL R95, R95, -INF , P6 ;  /* 0xff8000005f5f7808 */ /* 0x000fe40003000000 */
[----:B------:R-:W-:Y:S01]  /*2300*/  FSEL R109, R98, -INF , P2 ;  /* 0xff800000626d7808 */ /* 0x000fe20001000000 */
[----:B------:R-:W-:Y:S01]  /*2310*/  QGMMA.64x32x32.F32.E4M3.E4M3 R76, gdesc[UR48], R76, gsb0 ;  /* 0x00600000304c79f3 */ /* 0x000fe2000800084c */
[----:B------:R-:W-:Y:S01]  /*2320*/  FMNMX.FTZ R6, R7, R95, !PT ;  /* 0x0000005f07067209 */ /* 0x000fe20007810000 */
[----:B------:R-:W-:Y:S01]  /*2330*/  UIADD3 UR50, UR42, 0x702, URZ ;  /* 0x000007022a327890 */ /* 0x000fe2000fffe03f */
[----:B------:R-:W-:Y:S01]  /*2340*/  FSEL R99, R99, -INF , P3 ;  /* 0xff80000063637808 */ /* 0x000fe20001800000 */
[----:B------:R-:W-:Y:S01]  /*2350*/  UMOV UR51, 0x80000020 ;  /* 0x8000002000337882 */ /* 0x000fe20000000000 */
[----:B------:R-:W-:-:S02]  /*2360*/  FMNMX.FTZ R6, R109, R6, !PT ;  /* 0x000000066d067209 */ /* 0x000fc40007810000 */
[----:B------:R-:W-:Y:S02]  /*2370*/  FSEL R9, R92, -INF , P5 ;  /* 0xff8000005c097808 */ /* 0x000fe40002800000 */
[----:B------:R-:W-:Y:S02]  /*2380*/  ISETP.GT.AND P5, PT, R0, 0x11, PT ;  /* 0x000000110000780c */ /* 0x000fe40003fa4270 */
[----:B------:R-:W-:Y:S02]  /*2390*/  FSEL R111, R102, -INF , P4 ;  /* 0xff800000666f7808 */ /* 0x000fe40002000000 */
[----:B------:R-:W-:Y:S02]  /*23a0*/  FMNMX.FTZ R6, R99, R6, !PT ;  /* 0x0000000663067209 */ /* 0x000fe40007810000 */
[----:B------:R-:W-:Y:S02]  /*23b0*/  FSEL R11, R96, -INF , P2 ;  /* 0xff800000600b7808 */ /* 0x000fe40001000000 */
[----:B------:R-:W-:-:S02]  /*23c0*/  ISETP.GT.AND P2, PT, R0, 0x18, PT ;  /* 0x000000180000780c */ /* 0x000fc40003f44270 */
[----:B------:R-:W-:Y:S02]  /*23d0*/  FSEL R103, R103, -INF , P5 ;  /* 0xff80000067677808 */ /* 0x000fe40002800000 */
[----:B------:R-:W-:Y:S02]  /*23e0*/  FMNMX.FTZ R6, R111, R6, !PT ;  /* 0x000000066f067209 */ /* 0x000fe40007810000 */
[----:B------:R-:W-:Y:S02]  /*23f0*/  FSEL R97, R97, -INF , P3 ;  /* 0xff80000061617808 */ /* 0x000fe40001800000 */
[----:B------:R-:W-:Y:S02]  /*2400*/  ISETP.GT.AND P3, PT, R0, 0x19, PT ;  /* 0x000000190000780c */ /* 0x000fe40003f64270 */
[----:B------:R-:W-:Y:S02]  /*2410*/  FSEL R113, R106, -INF , P2 ;  /* 0xff8000006a717808 */ /* 0x000fe40001000000 */
[----:B------:R-:W-:-:S02]  /*2420*/  FMNMX.FTZ R6, R103, R6, !PT ;  /* 0x0000000667067209 */ /* 0x000fc40007810000 */
[----:B------:R-:W-:Y:S02]  /*2430*/  FSEL R13, R100, -INF , P4 ;  /* 0xff800000640d7808 */ /* 0x000fe40002000000 */
[----:B------:R-:W-:Y:S02]  /*2440*/  FSEL R107, R107, -INF , P3 ;  /* 0xff8000006b6b7808 */ /* 0x000fe40001800000 */
[C---:B------:R-:W-:Y:S02]  /*2450*/  ISETP.GT.AND P4, PT, R0.reuse, 0x20, PT ;  /* 0x000000200000780c */ /* 0x040fe40003f84270 */
[----:B------:R-:W-:Y:S02]  /*2460*/  FMNMX.FTZ R6, R113, R6, !PT ;  /* 0x0000000671067209 */ /* 0x000fe40007810000 */
[----:B------:R-:W-:Y:S02]  /*2470*/  FSEL R105, R105, -INF , P3 ;  /* 0xff80000069697808 */ /* 0x000fe40001800000 */
[----:B------:R-:W-:-:S02]  /*2480*/  ISETP.GT.AND P3, PT, R0, 0x21, PT ;  /* 0x000000210000780c */ /* 0x000fc40003f64270 */
[----:B------:R-:W-:Y:S02]  /*2490*/  FMNMX.FTZ R6, R107, R6, !PT ;  /* 0x000000066b067209 */ /* 0x000fe40007810000 */
[----:B------:R-:W-:Y:S02]  /*24a0*/  FSEL R15, R104, -INF , P2 ;  /* 0xff800000680f7808 */ /* 0x000fe40001000000 */
[C---:B------:R-:W-:Y:S02]  /*24b0*/  ISETP.GT.AND P2, PT, R0.reuse, 0x28, PT ;  /* 0x000000280000780c */ /* 0x040fe40003f44270 */
[----:B------:R-:W-:Y:S02]  /*24c0*/  FSEL R93, R93, -INF , P6 ;  /* 0xff8000005d5d7808 */ /* 0x000fe40003000000 */
[----:B------:R-:W-:Y:S02]  /*24d0*/  ISETP.GT.AND P6, PT, R0, 0x29, PT ;  /* 0x000000290000780c */ /* 0x000fe40003fc4270 */
[----:B------:R-:W-:-:S02]  /*24e0*/  FSEL R101, R101, -INF , P5 ;  /* 0xff80000065657808 */ /* 0x000fc40002800000 */
[----:B------:R-:W-:Y:S01]  /*24f0*/  ISETP.GT.AND P5, PT, R0, 0x30, PT ;  /* 0x000000300000780c */ /* 0x000fe20003fa4270 */
[----:B------:R-:W-:Y:S02]  /*2500*/  WARPGROUP.DEPBAR.LE gsb0, 0x0 ;  /* 0x00008000000079c5 */ /* 0x000fe40000010000 */
[----:B------:R-:W-:Y:S01]  /*2510*/  WARPGROUP.ARRIVE ;  /* 0x00000000000079c5 */ /* 0x000fe20000000000 */
[----:B------:R-:W-:Y:S02]  /*2520*/  FSEL R115, R78, -INF , P4 ;  /* 0xff8000004e737808 */ /* 0x000fe40002000000 */
[----:B------:R-:W-:Y:S02]  /*2530*/  FSEL R117, R79, -INF , P3 ;  /* 0xff8000004f757808 */ /* 0x000fe40001800000 */
[----:B------:R-:W-:Y:S01]  /*2540*/  FMNMX.FTZ R6, R115, R6, !PT ;  /* 0x0000000673067209 */ /* 0x000fe20007810000 */
[----:B------:R-:W-:Y:S01]  /*2550*/  QGMMA.64x32x32.F32.E4M3.E4M3 R60, gdesc[UR8], R60, gsb0 ;  /* 0x00600000083c79f3 */ /* 0x000fe2000800083c */
[----:B------:R-:W-:-:S02]  /*2560*/  FSEL R119, R82, -INF , P2 ;  /* 0xff80000052777808 */ /* 0x000fc40001000000 */
[----:B------:R-:W-:Y:S02]  /*2570*/  FMNMX.FTZ R6, R117, R6, !PT ;  /* 0x0000000675067209 */ /* 0x000fe40007810000 */
[----:B------:R-:W-:Y:S02]  /*2580*/  FSEL R121, R83, -INF , P6 ;  /* 0xff80000053797808 */ /* 0x000fe40003000000 */
[----:B------:R-:W-:Y:S02]  /*2590*/  FMNMX.FTZ R6, R119, R6, !PT ;  /* 0x0000000677067209 */ /* 0x000fe40007810000 */
[----:B------:R-:W-:Y:S02]  /*25a0*/  FSEL R19, R76, -INF , P4 ;  /* 0xff8000004c137808 */ /* 0x000fe40002000000 */
[----:B------:R-:W-:Y:S02]  /*25b0*/  ISETP.GT.AND P4, PT, R0, 0x31, PT ;  /* 0x000000310000780c */ /* 0x000fe40003f84270 */
[----:B------:R-:W-:Y:S01]  /*25c0*/  FSEL R123, R86, -INF , P5 ;  /* 0xff800000567b7808 */ /* 0x000fe20002800000 */
[----:B------:R-:W-:Y:S01]  /*25d0*/  IMAD.MOV.U32 R86, RZ, RZ, R25 ;  /* 0x000000ffff567224 */ /* 0x000fe200078e0019 */
        /* <DEDUP_REMOVED lines=14> */
[C---:B------:R-:W-:Y:S02]  /*26c0*/  ISETP.GT.AND P5, PT, R0.reuse, 0x41, PT ;  /* 0x000000410000780c */ /* 0x040fe40003fa4270 */
[----:B------:R-:W-:Y:S02]  /*26d0*/  FMNMX.FTZ R6, R129, R6, !PT ;  /* 0x0000000681067209 */ /* 0x000fe40007810000 */
[----:B------:R-:W-:Y:S02]  /*26e0*/  FSEL R85, R85, -INF , P4 ;  /* 0xff80000055557808 */ /* 0x000fe40002000000 */
[----:B------:R-:W-:Y:S02]  /*26f0*/  ISETP.GT.AND P4, PT, R0, 0x48, PT ;  /* 0x000000480000780c */ /* 0x000fe40003f84270 */
[----:B------:R-:W-:-:S02]  /*2700*/  FSEL R27, R88, -INF , P3 ;  /* 0xff800000581b7808 */ /* 0x000fc40001800000 */
[C---:B------:R-:W-:Y:S02]  /*2710*/  ISETP.GT.AND P3, PT, R0.reuse, 0x49, PT ;  /* 0x000000490000780c */ /* 0x040fe40003f64270 */
[----:B------:R-:W-:Y:S02]  /*2720*/  FSEL R89, R89, -INF , P2 ;  /* 0xff80000059597808 */ /* 0x000fe40001000000 */
[----:B------:R-:W-:Y:S01]  /*2730*/  ISETP.GT.AND P2, PT, R0, 0x50, PT ;  /* 0x000000500000780c */ /* 0x000fe20003f44270 */
[----:B------:R-:W-:Y:S02]  /*2740*/  WARPGROUP.DEPBAR.LE gsb0, 0x0 ;  /* 0x00008000000079c5 */ /* 0x000fe40000010000 */
[----:B------:R-:W-:Y:S01]  /*2750*/  WARPGROUP.ARRIVE ;  /* 0x00000000000079c5 */ /* 0x000fe20000000000 */
[----:B------:R-:W-:Y:S02]  /*2760*/  FSEL R131, R62, -INF , P6 ;  /* 0xff8000003e837808 */ /* 0x000fe40003000000 */
[----:B------:R-:W-:-:S02]  /*2770*/  FSEL R133, R63, -INF , P5 ;  /* 0xff8000003f857808 */ /* 0x000fc40002800000 */
[----:B------:R-:W-:Y:S01]  /*2780*/  FMNMX.FTZ R6, R131, R6, !PT ;  /* 0x0000000683067209 */ /* 0x000fe20007810000 */
[----:B------:R-:W-:Y:S01]  /*2790*/  QGMMA.64x32x32.F32.E4M3.E4M3 R44, gdesc[UR4], R44, gsb0 ;  /* 0x00600000042c79f3 */ /* 0x000fe2000800082c */
[----:B------:R-:W-:Y:S02]  /*27a0*/  FSEL R135, R66, -INF , P4 ;  /* 0xff80000042877808 */ /* 0x000fe40002000000 */
[----:B------:R-:W-:Y:S02]  /*27b0*/  FMNMX.FTZ R6, R133, R6, !PT ;  /* 0x0000000685067209 */ /* 0x000fe40007810000 */
[----:B------:R-:W-:Y:S02]  /*27c0*/  FSEL R137, R67, -INF , P3 ;  /* 0xff80000043897808 */ /* 0x000fe40001800000 */
[----:B------:R-:W-:Y:S02]  /*27d0*/  FMNMX.FTZ R6, R135, R6, !PT ;  /* 0x0000000687067209 */ /* 0x000fe40007810000 */
[----:B------:R-:W-:-:S02]  /*27e0*/  FSEL R63, R60, -INF , P6 ;  /* 0xff8000003c3f7808 */ /* 0x000fc40003000000 */
[----:B------:R-:W-:Y:S02]  /*27f0*/  ISETP.GT.AND P6, PT, R0, 0x51, PT ;  /* 0x000000510000780c */ /* 0x000fe40003fc4270 */
[----:B------:R-:W-:Y:S02]  /*2800*/  FSEL R139, R70, -INF , P2 ;  /* 0xff800000468b7808 */ /* 0x000fe40001000000 */
[----:B------:R-:W-:Y:S02]  /*2810*/  FMNMX.FTZ R6, R137, R6, !PT ;  /* 0x0000000689067209 */ /* 0x000fe40007810000 */
[----:B------:R-:W-:Y:S02]  /*2820*/  FSEL R61, R61, -INF , P5 ;  /* 0xff8000003d3d7808 */ /* 0x000fe40002800000 */
[----:B------:R-:W-:Y:S02]  /*2830*/  ISETP.GT.AND P5, PT, R0, 0x58, PT ;  /* 0x000000580000780c */ /* 0x000fe40003fa4270 */
[----:B------:R-:W-:-:S02]  /*2840*/  FSEL R141, R71, -INF , P6 ;  /* 0xff800000478d7808 */ /* 0x000fc40003000000 */
[----:B------:R-:W-:Y:S02]  /*2850*/  FMNMX.FTZ R6, R139, R6, !PT ;  /* 0x000000068b067209 */ /* 0x000fe40007810000 */
[----:B------:R-:W-:Y:S02]  /*2860*/  FSEL R67, R64, -INF , P4 ;  /* 0xff80000040437808 */ /* 0x000fe40002000000 */
[----:B------:R-:W-:Y:S02]  /*2870*/  ISETP.GT.AND P4, PT, R0, 0x59, PT ;  /* 0x000000590000780c */ /* 0x000fe40003f84270 */
        /* <DEDUP_REMOVED lines=8> */
[----:B------:R-:W-:-:S02]  /*2900*/  FMNMX.FTZ R6, R145, R6, !PT ;  /* 0x0000000691067209 */ /* 0x000fc40007810000 */
[----:B------:R-:W-:Y:S02]  /*2910*/  FSEL R69, R69, -INF , P6 ;  /* 0xff80000045457808 */ /* 0x000fe40003000000 */
[C---:B------:R-:W-:Y:S02]  /*2920*/  ISETP.GT.AND P6, PT, R0.reuse, 0x68, PT ;  /* 0x000000680000780c */ /* 0x040fe40003fc4270 */
[----:B------:R-:W-:Y:S02]  /*2930*/  FSEL R73, R73, -INF , P4 ;  /* 0xff80000049497808 */ /* 0x000fe40002000000 */
[----:B------:R-:W-:Y:S01]  /*2940*/  ISETP.GT.AND P4, PT, R0, 0x70, PT ;  /* 0x000000700000780c */ /* 0x000fe20003f84270 */
[----:B------:R-:W-:Y:S02]  /*2950*/  WARPGROUP.DEPBAR.LE gsb0, 0x0 ;  /* 0x00008000000079c5 */ /* 0x000fe40000010000 */
[----:B------:R-:W-:Y:S01]  /*2960*/  WARPGROUP.ARRIVE ;  /* 0x00000000000079c5 */ /* 0x000fe20000000000 */
[----:B------:R-:W-:-:S02]  /*2970*/  FSEL R147, R46, -INF , P3 ;  /* 0xff8000002e937808 */ /* 0x000fc40001800000 */
[----:B------:R-:W-:Y:S02]  /*2980*/  FSEL R149, R47, -INF , P2 ;  /* 0xff8000002f957808 */ /* 0x000fe40001000000 */
[----:B------:R-:W-:Y:S01]  /*2990*/  FMNMX.FTZ R6, R147, R6, !PT ;  /* 0x0000000693067209 */ /* 0x000fe20007810000 */
[----:B------:R-:W-:Y:S01]  /*29a0*/  QGMMA.64x32x32.F32.E4M3.E4M3 R28, gdesc[UR48], R28, gsb0 ;  /* 0x00600000301c79f3 */ /* 0x000fe2000800081c */
[----:B------:R-:W-:Y:S02]  /*29b0*/  FSEL R47, R72, -INF , P5 ;  /* 0xff800000482f7808 */ /* 0x000fe40002800000 */
[----:B------:R-:W-:Y:S02]  /*29c0*/  ISETP.GT.AND P5, PT, R0, 0x69, PT ;  /* 0x000000690000780c */ /* 0x000fe40003fa4270 */
[----:B------:R-:W-:Y:S02]  /*29d0*/  FSEL R151, R50, -INF , P6 ;  /* 0xff80000032977808 */ /* 0x000fe40003000000 */
[----:B------:R-:W-:-:S02]  /*29e0*/  FMNMX.FTZ R6, R149, R6, !PT ;  /* 0x0000000695067209 */ /* 0x000fc40007810000 */
[----:B------:R-:W-:Y:S02]  /*29f0*/  FSEL R153, R51, -INF , P5 ;  /* 0xff80000033997808 */ /* 0x000fe40002800000 */
[----:B------:R-:W-:Y:S02]  /*2a00*/  FMNMX.FTZ R6, R151, R6, !PT ;  /* 0x0000000697067209 */ /* 0x000fe40007810000 */
[----:B------:R-:W-:Y:S02]  /*2a10*/  FSEL R51, R44, -INF , P3 ;  /* 0xff8000002c337808 */ /* 0x000fe40001800000 */
[----:B------:R-:W-:Y:S02]  /*2a20*/  ISETP.GT.AND P3, PT, R0, 0x71, PT ;  /* 0x000000710000780c */ /* 0x000fe40003f64270 */
[----:B------:R-:W-:Y:S02]  /*2a30*/  FSEL R155, R54, -INF , P4 ;  /* 0xff800000369b7808 */ /* 0x000fe40002000000 */
[----:B------:R-:W-:-:S02]  /*2a40*/  FMNMX.FTZ R6, R153, R6, !PT ;  /* 0x0000000699067209 */ /* 0x000fc40007810000 */
[----:B------:R-:W-:Y:S02]  /*2a50*/  FSEL R45, R45, -INF , P2 ;  /* 0xff8000002d2d7808 */ /* 0x000fe40001000000 */
[----:B------:R-:W-:Y:S02]  /*2a60*/  ISETP.GT.AND P2, PT, R0, 0x78, PT ;  /* 0x000000780000780c */ /* 0x000fe40003f44270 */
[----:B------:R-:W-:Y:S02]  /*2a70*/  FSEL R157, R55, -INF , P3 ;  /* 0xff800000379d7808 */ /* 0x000fe40001800000 */
[----:B------:R-:W-:Y:S02]  /*2a80*/  FMNMX.FTZ R6, R155, R6, !PT ;  /* 0x000000069b067209 */ /* 0x000fe40007810000 */
[----:B------:R-:W-:Y:S02]  /*2a90*/  FSEL R159, R58, -INF , P2 ;  /* 0xff8000003a9f7808 */ /* 0x000fe40001000000 */
[----:B------:R-:W-:-:S02]  /*2aa0*/  FMNMX.FTZ R6, R157, R6, !PT ;  /* 0x000000069d067209 */ /* 0x000fc40007810000 */
[----:B------:R-:W-:Y:S02]  /*2ab0*/  FSEL R161, R59, -INF , P1 ;  /* 0xff8000003ba17808 */ /* 0x000fe40000800000 */
[----:B------:R-:W-:Y:S02]  /*2ac0*/  FMNMX.FTZ R6, R159, R6, !PT ;  /* 0x000000069f067209 */ /* 0x000fe40007810000 */
[C---:B------:R-:W-:Y:S02]  /*2ad0*/  ISETP.GT.AND P1, PT, R0.reuse, 0x81, PT ;  /* 0x000000810000780c */ /* 0x040fe40003f24270 */
[----:B------:R-:W-:Y:S02]  /*2ae0*/  FMNMX.FTZ R6, R161, R6, !PT ;  /* 0x00000006a1067209 */ /* 0x000fe40007810000 */
[----:B------:R-:W-:Y:S02]  /*2af0*/  FSEL R53, R53, -INF , P3 ;  /* 0xff80000035357808 */ /* 0x000fe40001800000 */
[----:B------:R-:W-:-:S02]  /*2b00*/  ISETP.GT.AND P3, PT, R0, 0x90, PT ;  /* 0x000000900000780c */ /* 0x000fc40003f64270 */
[----:B------:R-:W-:Y:S02]  /*2b10*/  FSEL R59, R52, -INF , P4 ;  /* 0xff800000343b7808 */ /* 0x000fe40002000000 */
[C---:B------:R-:W-:Y:S02]  /*2b20*/  ISETP.GT.AND P4, PT, R0.reuse, 0x91, PT ;  /* 0x000000910000780c */ /* 0x040fe40003f84270 */
[----:B------:R-:W-:Y:S02]  /*2b30*/  FSEL R49, R49, -INF , P5 ;  /* 0xff80000031317808 */ /* 0x000fe40002800000 */
[----:B------:R-:W-:Y:S02]  /*2b40*/  ISETP.GT.AND P5, PT, R0, 0x98, PT ;  /* 0x000000980000780c */ /* 0x000fe40003fa4270 */
[----:B------:R-:W-:Y:S02]  /*2b50*/  FSEL R55, R48, -INF , P6 ;  /* 0xff80000030377808 */ /* 0x000fe40003000000 */
[----:B------:R-:W-:-:S02]  /*2b60*/  ISETP.GT.AND P6, PT, R0, 0x99, PT ;  /* 0x000000990000780c */ /* 0x000fc40003fc4270 */
[----:B------:R-:W-:Y:S01]  /*2b70*/  P2R R20, PR, RZ, 0x2 ;  /* 0x00000002ff147803 */ /* 0x000fe20000000000 */
[----:B------:R-:W-:Y:S02]  /*2b80*/  WARPGROUP.DEPBAR.LE gsb0, 0x0 ;  /* 0x00008000000079c5 */ /* 0x000fe40000010000 */
        /* <DEDUP_REMOVED lines=9> */
[----:B------:R-:W-:Y:S02]  /*2c20*/  FMNMX.FTZ R6, R167, R6, !PT ;  /* 0x00000006a7067209 */ /* 0x000fe40007810000 */
[----:B------:R-:W-:-:S02]  /*2c30*/  FSEL R171, R38, -INF , P3 ;  /* 0xff80000026ab7808 */ /* 0x000fc40001800000 */
[----:B------:R-:W-:Y:S02]  /*2c40*/  FMNMX.FTZ R6, R169, R6, !PT ;  /* 0x00000006a9067209 */ /* 0x000fe40007810000 */
[----:B------:R-:W-:Y:S02]  /*2c50*/  FSEL R173, R39, -INF , P4 ;  /* 0xff80000027ad7808 */ /* 0x000fe40002000000 */
[----:B------:R-:W-:Y:S02]  /*2c60*/  FMNMX.FTZ R6, R171, R6, !PT ;  /* 0x00000006ab067209 */ /* 0x000fe40007810000 */
[----:B------:R-:W-:Y:S02]  /*2c70*/  FSEL R175, R42, -INF , P5 ;  /* 0xff8000002aaf7808 */ /* 0x000fe40002800000 */
[----:B------:R-:W-:Y:S02]  /*2c80*/  FMNMX.FTZ R6, R173, R6, !PT ;  /* 0x00000006ad067209 */ /* 0x000fe40007810000 */
[----:B------:R-:W-:-:S02]  /*2c90*/  FSEL R177, R43, -INF , P6 ;  /* 0xff8000002bb17808 */ /* 0x000fc40003000000 */
[----:B------:R-:W-:Y:S02]  /*2ca0*/  FMNMX.FTZ R6, R175, R6, !PT ;  /* 0x00000006af067209 */ /* 0x000fe40007810000 */
[----:B------:R-:W-:Y:S02]  /*2cb0*/  P2R R12, PR, RZ, 0x4 ;  /* 0x00000004ff0c7803 */ /* 0x000fe40000000000 */
[----:B------:R-:W-:Y:S02]  /*2cc0*/  FMNMX.FTZ R6, R177, R6, !PT ;  /* 0x00000006b1067209 */ /* 0x000fe40007810000 */
[----:B------:R-:W-:Y:S02]  /*2cd0*/  P2R R14, PR, RZ, 0x1 ;  /* 0x00000001ff0e7803 */ /* 0x000fe40000000000 */
[C---:B------:R-:W-:Y:S01]  /*2ce0*/  ISETP.GT.AND P0, PT, R0.reuse, 0x79, PT ;  /* 0x000000790000780c */ /* 0x040fe20003f04270 */
[----:B------:R-:W1:Y:S01]  /*2cf0*/  SHFL.BFLY PT, R3, R6, 0x2, 0x1f ;  /* 0x0c401f0006037f89 */ /* 0x000e6200000e0000 */
[----:B------:R-:W-:-:S02]  /*2d00*/  ISETP.GT.AND P1, PT, R0, 0x80, PT ;  /* 0x000000800000780c */ /* 0x000fc40003f24270 */
[----:B------:R-:W-:Y:S02]  /*2d10*/  FSEL R57, R57, -INF , P0 ;  /* 0xff80000039397808 */ /* 0x000fe40000000000 */
[----:B------:R-:W-:Y:S02]  /*2d20*/  ISETP.NE.AND P0, PT, R14, RZ, PT ;  /* 0x000000ff0e00720c */ /* 0x000fe40003f05270 */
[----:B------:R-:W-:Y:S02]  /*2d30*/  FSEL R35, R28, -INF , P1 ;  /* 0xff8000001c237808 */ /* 0x000fe40000800000 */
[----:B------:R-:W-:Y:S02]  /*2d40*/  ISETP.NE.AND P1, PT, R20, RZ, PT ;  /* 0x000000ff1400720c */ /* 0x000fe40003f25270 */
[----:B------:R-:W-:Y:S02]  /*2d50*/  FSEL R39, R32, -INF , P0 ;  /* 0xff80000020277808 */ /* 0x000fe40000000000 */
[----:B------:R-:W-:-:S02]  /*2d60*/  FSEL R29, R29, -INF , P1 ;  /* 0xff8000001d1d7808 */ /* 0x000fc40000800000 */
[----:B------:R-:W-:Y:S02]  /*2d70*/  ISETP.NE.AND P1, PT, R24, RZ, PT ;  /* 0x000000ff1800720c */ /* 0x000fe40003f25270 */
[----:B------:R-:W-:Y:S02]  /*2d80*/  ISETP.NE.AND P0, PT, R26, RZ, PT ;  /* 0x000000ff1a00720c */ /* 0x000fe40003f05270 */
[----:B-1----:R-:W-:-:S05]  /*2d90*/  FMNMX.FTZ R8, R6, R3, !PT ;  /* 0x0000000306087209 */ /* 0x002fca0007810000 */
[----:B------:R-:W1:Y:S02]  /*2da0*/  SHFL.BFLY PT, R3, R8, 0x1, 0x1f ;  /* 0x0c201f0008037f89 */ /* 0x000e6400000e0000 */
[----:B-1----:R-:W-:-:S04]  /*2db0*/  FMNMX.FTZ R3, R8, R3, !PT ;  /* 0x0000000308037209 */ /* 0x002fc80007810000 */
[----:B------:R-:W-:Y:S01]  /*2dc0*/  FSETP.NEU.FTZ.AND P2, PT, R3, -INF , PT ;  /* 0xff8000000300780b */ /* 0x000fe20003f5d000 */
[----:B------:R-:W-:-:S05]  /*2dd0*/  FFMA.FTZ R10, R2, R3, -8 ;  /* 0xc1000000020a7423 */ /* 0x000fca0000010003 */
[----:B------:R-:W-:Y:S02]  /*2de0*/  FSEL R52, R10, RZ, P2 ;  /* 0x000000ff0a347208 */ /* 0x000fe40001000000 */
[----:B------:R-:W-:Y:S02]  /*2df0*/  ISETP.NE.AND P2, PT, R12, RZ, PT ;  /* 0x000000ff0c00720c */ /* 0x000fe40003f45270 */
[----:B------:R-:W-:Y:S01]  /*2e00*/  FMNMX.FTZ R12, R9, R93, !PT ;  /* 0x0000005d090c7209 */ /* 0x000fe20007810000 */
[C-C-:B------:R-:W-:Y:S01]  /*2e10*/  FFMA.FTZ R123, R2.reuse, R123, -R52.reuse ;  /* 0x0000007b027b7223 */ /* 0x140fe20000010834 */
[C-C-:B------:R-:W-:Y:S01]  /*2e20*/  FFMA.FTZ R43, R2.reuse, R95, -R52.reuse ;  /* 0x0000005f022b7223 */ /* 0x140fe20000010834 */
[C-C-:B------:R-:W-:Y:S01]  /*2e30*/  FFMA.FTZ R95, R2.reuse, R125, -R52.reuse ;  /* 0x0000007d025f7223 */ /* 0x140fe20000010834 */
[----:B------:R-:W-:Y:S01]  /*2e40*/  FMNMX.FTZ R12, R11, R12, !PT ;  /* 0x0000000c0b0c7209 */ /* 0x000fe20007810000 */
[--C-:B------:R-:W-:Y:S01]  /*2e50*/  FFMA.FTZ R127, R2, R127, -R52.reuse ;  /* 0x0000007f027f7223 */ /* 0x100fe20000010834 */
[----:B------:R-:W-:Y:S01]  /*2e60*/  FSEL R125, R36, -INF , P3 ;  /* 0xff800000247d7808 */ /* 0x000fe20001800000 */
[C-C-:B------:R-:W-:Y:S01]  /*2e70*/  FFMA.FTZ R75, R2.reuse, R99, -R52.reuse ;  /* 0x00000063024b7223 */ /* 0x140fe20000010834 */
[----:B------:R-:W-:Y:S01]  /*2e80*/  FMNMX.FTZ R14, R97, R12, !PT ;  /* 0x0000000c610e7209 */ /* 0x000fe20007810000 */
[C-C-:B------:R-:W-:Y:S01]  /*2e90*/  FFMA.FTZ R99, R2.reuse, R129, -R52.reuse ;  /* 0x0000008102637223 */ /* 0x140fe20000010834 */
[--C-:B------:R-:W-:Y:S01]  /*2ea0*/  FFMA.FTZ R131, R2, R131, -R52.reuse ;  /* 0x0000008302837223 */ /* 0x100fe20000010834 */
[----:B------:R-:W-:Y:S01]  /*2eb0*/  FSEL R129, R40, -INF , P5 ;  /* 0xff80000028817808 */ /* 0x000fe20002800000 */
[C-C-:B------:R-:W-:Y:S01]  /*2ec0*/  FFMA.FTZ R0, R2.reuse, R7, -R52.reuse ;  /* 0x0000000702007223 */ /* 0x140fe20000010834 */
[----:B------:R-:W-:Y:S01]  /*2ed0*/  FMNMX.FTZ R14, R13, R14, !PT ;  /* 0x0000000e0d0e7209 */ /* 0x000fe20007810000 */
[C-C-:B------:R-:W-:Y:S01]  /*2ee0*/  FFMA.FTZ R6, R2.reuse, R109, -R52.reuse ;  /* 0x0000006d02067223 */ /* 0x140fe20000010834 */
[----:B------:R-:W-:Y:S01]  /*2ef0*/  MUFU.EX2 R43, R43 ;  /* 0x0000002b002b7308 */ /* 0x000fe20000000800 */
[C-C-:B------:R-:W-:Y:S01]  /*2f00*/  FFMA.FTZ R115, R2.reuse, R115, -R52.reuse ;  /* 0x0000007302737223 */ /* 0x140fe20000010834 */
[----:B------:R-:W-:Y:S01]  /*2f10*/  FMNMX.FTZ R14, R101, R14, !PT ;  /* 0x0000000e650e7209 */ /* 0x000fe20007810000 */
[C-C-:B------:R-:W-:Y:S01]  /*2f20*/  FFMA.FTZ R119, R2.reuse, R119, -R52.reuse ;  /* 0x0000007702777223 */ /* 0x140fe20000010834 */
[C-C-:B------:R-:W-:Y:S01]  /*2f30*/  FFMA.FTZ R8, R2.reuse, R111, -R52.reuse ;  /* 0x0000006f02087223 */ /* 0x140fe20000010834 */
[C-C-:B------:R-:W-:Y:S01]  /*2f40*/  FFMA.FTZ R79, R2.reuse, R103, -R52.reuse ;  /* 0x00000067024f7223 */ /* 0x140fe20000010834 */
[----:B------:R-:W-:Y:S01]  /*2f50*/  FMNMX.FTZ R14, R15, R14, !PT ;  /* 0x0000000e0f0e7209 */ /* 0x000fe20007810000 */
[C-C-:B------:R-:W-:Y:S01]  /*2f60*/  FFMA.FTZ R10, R2.reuse, R113, -R52.reuse ;  /* 0x00000071020a7223 */ /* 0x140fe20000010834 */
[----:B------:R-:W1:Y:S01]  /*2f70*/  MUFU.EX2 R0, R0 ;  /* 0x0000000000007308 */ /* 0x000e620000000800 */
[C-C-:B------:R-:W-:Y:S01]  /*2f80*/  FFMA.FTZ R83, R2.reuse, R107, -R52.reuse ;  /* 0x0000006b02537223 */ /* 0x140fe20000010834 */
[----:B------:R-:W-:Y:S01]  /*2f90*/  FMNMX.FTZ R20, R105, R14, !PT ;  /* 0x0000000e69147209 */ /* 0x000fe20007810000 */
[C-C-:B------:R-:W-:Y:S01]  /*2fa0*/  FFMA.FTZ R87, R2.reuse, R117, -R52.reuse ;  /* 0x0000007502577223 */ /* 0x140fe20000010834 */
[C-C-:B------:R-:W-:Y:S01]  /*2fb0*/  FFMA.FTZ R91, R2.reuse, R121, -R52.reuse ;  /* 0x00000079025b7223 */ /* 0x140fe20000010834 */
[C-C-:B------:R-:W-:Y:S01]  /*2fc0*/  FFMA.FTZ R103, R2.reuse, R133, -R52.reuse ;  /* 0x0000008502677223 */ /* 0x140fe20000010834 */
[----:B------:R-:W-:Y:S01]  /*2fd0*/  FMNMX.FTZ R20, R19, R20, !PT ;  /* 0x0000001413147209 */ /* 0x000fe20007810000 */
[C-C-:B------:R-:W-:Y:S01]  /*2fe0*/  FFMA.FTZ R135, R2.reuse, R135, -R52.reuse ;  /* 0x0000008702877223 */ /* 0x140fe20000010834 */
[----:B------:R-:W2:Y:S01]  /*2ff0*/  MUFU.EX2 R6, R6 ;  /* 0x0000000600067308 */ /* 0x000ea20000000800 */
[C-C-:B------:R-:W-:Y:S01]  /*3000*/  FFMA.FTZ R107, R2.reuse, R137, -R52.reuse ;  /* 0x00000089026b7223 */ /* 0x140fe20000010834 */
[----:B------:R-:W-:Y:S01]  /*3010*/  FMNMX.FTZ R20, R77, R20, !PT ;  /* 0x000000144d147209 */ /* 0x000fe20007810000 */
[C-C-:B------:R-:W-:Y:S01]  /*3020*/  FFMA.FTZ R139, R2.reuse, R139, -R52.reuse ;  /* 0x0000008b028b7223 */ /* 0x140fe20000010834 */
[C-C-:B------:R-:W-:Y:S01]  /*3030*/  FFMA.FTZ R109, R2.reuse, R141, -R52.reuse ;  /* 0x0000008d026d7223 */ /* 0x140fe20000010834 */
[C-C-:B------:R-:W-:Y:S01]  /*3040*/  FFMA.FTZ R143, R2.reuse, R143, -R52.reuse ;  /* 0x0000008f028f7223 */ /* 0x140fe20000010834 */
[----:B------:R-:W-:Y:S01]  /*3050*/  FMNMX.FTZ R20, R21, R20, !PT ;  /* 0x0000001415147209 */ /* 0x000fe20007810000 */
[C-C-:B------:R-:W-:Y:S01]  /*3060*/  FFMA.FTZ R145, R2.reuse, R145, -R52.reuse ;  /* 0x0000009102917223 */ /* 0x140fe20000010834 */
[----:B------:R-:W3:Y:S01]  /*3070*/  MUFU.EX2 R75, R75 ;  /* 0x0000004b004b7308 */ /* 0x000ee20000000800 */
[C-C-:B------:R-:W-:Y:S01]  /*3080*/  FFMA.FTZ R147, R2.reuse, R147, -R52.reuse ;  /* 0x0000009302937223 */ /* 0x140fe20000010834 */
[----:B------:R-:W-:Y:S01]  /*3090*/  FMNMX.FTZ R24, R81, R20, !PT ;  /* 0x0000001451187209 */ /* 0x000fe20007810000 */
[C-C-:B------:R-:W-:Y:S01]  /*30a0*/  FFMA.FTZ R151, R2.reuse, R151, -R52.reuse ;  /* 0x0000009702977223 */ /* 0x140fe20000010834 */
[C-C-:B------:R-:W-:Y:S01]  /*30b0*/  FFMA.FTZ R38, R2.reuse, R155, -R52.reuse ;  /* 0x0000009b02267223 */ /* 0x140fe20000010834 */
[C-C-:B------:R-:W-:Y:S01]  /*30c0*/  FFMA.FTZ R111, R2.reuse, R157, -R52.reuse ;  /* 0x0000009d026f7223 */ /* 0x140fe20000010834 */
[----:B------:R-:W-:Y:S01]  /*30d0*/  FMNMX.FTZ R24, R23, R24, !PT ;  /* 0x0000001817187209 */ /* 0x000fe20007810000 */
[C-C-:B------:R-:W-:Y:S01]  /*30e0*/  FFMA.FTZ R40, R2.reuse, R159, -R52.reuse ;  /* 0x0000009f02287223 */ /* 0x140fe20000010834 */
[----:B------:R4:W-:Y:S01]  /*30f0*/  MUFU.EX2 R20, R123 ;  /* 0x0000007b00147308 */ /* 0x0009e20000000800 */
[C-C-:B------:R-:W-:Y:S01]  /*3100*/  FFMA.FTZ R113, R2.reuse, R161, -R52.reuse ;  /* 0x000000a102717223 */ /* 0x140fe20000010834 */
[----:B------:R-:W-:Y:S01]  /*3110*/  FMNMX.FTZ R24, R85, R24, !PT ;  /* 0x0000001855187209 */ /* 0x000fe20007810000 */
[C-C-:B------:R-:W-:Y:S01]  /*3120*/  FFMA.FTZ R44, R2.reuse, R167, -R52.reuse ;  /* 0x000000a7022c7223 */ /* 0x140fe20000010834 */
[C-C-:B------:R-:W-:Y:S01]  /*3130*/  FFMA.FTZ R117, R2.reuse, R169, -R52.reuse ;  /* 0x000000a902757223 */ /* 0x140fe20000010834 */
[C-C-:B------:R-:W-:Y:S01]  /*3140*/  FFMA.FTZ R46, R2.reuse, R171, -R52.reuse ;  /* 0x000000ab022e7223 */ /* 0x140fe20000010834 */
[----:B------:R-:W-:Y:S01]  /*3150*/  FMNMX.FTZ R24, R27, R24, !PT ;  /* 0x000000181b187209 */ /* 0x000fe20007810000 */
[----:B------:R-:W-:Y:S01]  /*3160*/  FFMA.FTZ R121, R2, R177, -R52 ;  /* 0x000000b102797223 */ /* 0x000fe20000010834 */
[----:B------:R5:W-:Y:S01]  /*3170*/  MUFU.EX2 R12, R115 ;  /* 0x00000073000c7308 */ /* 0x000be20000000800 */
[----:B----4-:R-:W-:-:S02]  /*3180*/  FSEL R123, R33, -INF , P2 ;  /* 0xff800000217b7808 */ /* 0x010fc40001000000 */
[----:B------:R-:W-:-:S04]  /*3190*/  FMNMX.FTZ R26, R89, R24, !PT ;  /* 0x00000018591a7209 */ /* 0x000fc80007810000 */
[----:B------:R-:W-:Y:S01]  /*31a0*/  FMNMX.FTZ R26, R63, R26, !PT ;  /* 0x0000001a3f1a7209 */ /* 0x000fe20007810000 */
[----:B------:R4:W-:Y:S01]  /*31b0*/  MUFU.EX2 R24, R127 ;  /* 0x0000007f00187308 */ /* 0x0009e20000000800 */
[----:B-----5:R-:W-:Y:S02]  /*31c0*/  FFMA.FTZ R115, R2, R165, -R52 ;  /* 0x000000a502737223 */ /* 0x020fe40000010834 */
[----:B------:R-:W-:-:S04]  /*31d0*/  FMNMX.FTZ R26, R61, R26, !PT ;  /* 0x0000001a3d1a7209 */ /* 0x000fc80007810000 */
[----:B------:R-:W-:Y:S01]  /*31e0*/  FMNMX.FTZ R26, R67, R26, !PT ;  /* 0x0000001a431a7209 */ /* 0x000fe20007810000 */
[----:B------:R5:W-:Y:S01]  /*31f0*/  MUFU.EX2 R14, R119 ;  /* 0x00000077000e7308 */ /* 0x000be20000000800 */
[----:B----4-:R-:W-:Y:S01]  /*3200*/  FSEL R127, R37, -INF , P4 ;  /* 0xff800000257f7808 */ /* 0x010fe20002000000 */
[----:B------:R-:W-:Y:S01]  /*3210*/  FFMA.FTZ R37, R2, R149, -R52 ;  /* 0x0000009502257223 */ /* 0x000fe20000010834 */
[----:B------:R-:W-:-:S04]  /*3220*/  FMNMX.FTZ R28, R65, R26, !PT ;  /* 0x0000001a411c7209 */ /* 0x000fc80007810000 */
[----:B------:R-:W-:Y:S01]  /*3230*/  FMNMX.FTZ R28, R71, R28, !PT ;  /* 0x0000001c471c7209 */ /* 0x000fe20007810000 */
[----:B------:R4:W-:Y:S01]  /*3240*/  MUFU.EX2 R26, R131 ;  /* 0x00000083001a7308 */ /* 0x0009e20000000800 */
[----:B-----5:R-:W-:Y:S02]  /*3250*/  FFMA.FTZ R119, R2, R173, -R52 ;  /* 0x000000ad02777223 */ /* 0x020fe40000010834 */
[----:B------:R-:W-:-:S04]  /*3260*/  FMNMX.FTZ R28, R69, R28, !PT ;  /* 0x0000001c451c7209 */ /* 0x000fc80007810000 */
[----:B------:R-:W-:Y:S01]  /*3270*/  FMNMX.FTZ R28, R47, R28, !PT ;  /* 0x0000001c2f1c7209 */ /* 0x000fe20007810000 */
[----:B------:R-:W5:Y:S01]  /*3280*/  MUFU.EX2 R8, R8 ;  /* 0x0000000800087308 */ /* 0x000f620000000800 */
[----:B----4-:R-:W-:Y:S01]  /*3290*/  FSEL R131, R41, -INF , P6 ;  /* 0xff80000029837808 */ /* 0x010fe20003000000 */
[----:B------:R-:W-:Y:S01]  /*32a0*/  FFMA.FTZ R41, R2, R153, -R52 ;  /* 0x0000009902297223 */ /* 0x000fe20000010834 */
[----:B------:R-:W-:-:S04]  /*32b0*/  FMNMX.FTZ R30, R73, R28, !PT ;  /* 0x0000001c491e7209 */ /* 0x000fc80007810000 */
[----:B------:R-:W-:Y:S01]  /*32c0*/  FMNMX.FTZ R30, R51, R30, !PT ;  /* 0x0000001e331e7209 */ /* 0x000fe20007810000 */
[----:B------:R-:W-:Y:S03]  /*32d0*/  MUFU.EX2 R79, R79 ;  /* 0x0000004f004f7308 */ /* 0x000fe60000000800 */
        /* <DEDUP_REMOVED lines=21> */
[----:B------:R-:W-:-:S05]  /*3430*/  FMNMX.FTZ R7, R131, R36, !PT ;  /* 0x0000002483077209 */ /* 0x000fca0007810000 */
[----:B------:R-:W4:Y:S01]  /*3440*/  SHFL.BFLY PT, R42, R7, 0x2, 0x1f ;  /* 0x0c401f00072a7f89 */ /* 0x000f2200000e0000 */
[----:B------:R-:W-:Y:S08]  /*3450*/  MUFU.EX2 R28, R135 ;  /* 0x00000087001c7308 */ /* 0x000ff00000000800 */
[----:B------:R-:W-:Y:S08]  /*3460*/  MUFU.EX2 R107, R107 ;  /* 0x0000006b006b7308 */ /* 0x000ff00000000800 */
[----:B------:R-:W-:Y:S01]  /*3470*/  MUFU.EX2 R30, R139 ;  /* 0x0000008b001e7308 */ /* 0x000fe20000000800 */
[----:B----4-:R-:W-:Y:S01]  /*3480*/  FMNMX.FTZ R48, R7, R42, !PT ;  /* 0x0000002a07307209 */ /* 0x010fe20007810000 */
[----:B------:R-:W-:-:S06]  /*3490*/  FFMA.FTZ R42, R2, R163, -R52 ;  /* 0x000000a3022a7223 */ /* 0x000fcc0000010834 */
[----:B------:R-:W-:Y:S01]  /*34a0*/  MUFU.EX2 R109, R109 ;  /* 0x0000006d006d7308 */ /* 0x000fe20000000800 */
[----:B------:R-:W4:Y:S07]  /*34b0*/  SHFL.BFLY PT, R7, R48, 0x1, 0x1f ;  /* 0x0c201f0030077f89 */ /* 0x000f2e00000e0000 */
[----:B------:R-:W-:Y:S08]  /*34c0*/  MUFU.EX2 R32, R143 ;  /* 0x0000008f00207308 */ /* 0x000ff00000000800 */
[----:B------:R-:W-:Y:S08]  /*34d0*/  MUFU.EX2 R33, R145 ;  /* 0x0000009100217308 */ /* 0x000ff00000000800 */
[----:B------:R-:W-:Y:S01]  /*34e0*/  MUFU.EX2 R34, R147 ;  /* 0x0000009300227308 */ /* 0x000fe20000000800 */
[----:B----4-:R-:W-:Y:S01]  /*34f0*/  FMNMX.FTZ R7, R48, R7, !PT ;  /* 0x0000000730077209 */ /* 0x010fe20007810000 */
[----:B------:R-:W-:-:S03]  /*3500*/  FFMA.FTZ R48, R2, R175, -R52 ;  /* 0x000000af02307223 */ /* 0x000fc60000010834 */
[----:B------:R-:W-:Y:S01]  /*3510*/  FSETP.NEU.FTZ.AND P2, PT, R7, -INF , PT ;  /* 0xff8000000700780b */ /* 0x000fe20003f5d000 */
[----:B------:R-:W-:Y:S02]  /*3520*/  FFMA.FTZ R50, R2, R7, -8 ;  /* 0xc100000002327423 */ /* 0x000fe40000010007 */
[----:B------:R-:W-:Y:S03]  /*3530*/  MUFU.EX2 R37, R37 ;  /* 0x0000002500257308 */ /* 0x000fe60000000800 */
[----:B------:R-:W-:-:S05]  /*3540*/  FSEL R58, R50, RZ, P2 ;  /* 0x000000ff323a7208 */ /* 0x000fca0001000000 */
[----:B------:R-:W-:Y:S01]  /*3550*/  MUFU.EX2 R36, R151 ;  /* 0x0000009700247308 */ /* 0x000fe20000000800 */
[C-C-:B------:R-:W-:Y:S01]  /*3560*/  FFMA.FTZ R9, R2.reuse, R9, -R58.reuse ;  /* 0x0000000902097223 */ /* 0x140fe2000001083a */
[C-C-:B------:R-:W-:Y:S01]  /*3570*/  FFMA.FTZ R50, R2.reuse, R93, -R58.reuse ;  /* 0x0000005d02327223 */ /* 0x140fe2000001083a */
[C-C-:B------:R-:W-:Y:S01]  /*3580*/  FFMA.FTZ R54, R2.reuse, R11, -R58.reuse ;  /* 0x0000000b02367223 */ /* 0x140fe2000001083a */
[C-C-:B------:R-:W-:Y:S01]  /*3590*/  FFMA.FTZ R97, R2.reuse, R97, -R58.reuse ;  /* 0x0000006102617223 */ /* 0x140fe2000001083a */
[C-C-:B------:R-:W-:Y:S01]  /*35a0*/  FFMA.FTZ R11, R2.reuse, R13, -R58.reuse ;  /* 0x0000000d020b7223 */ /* 0x140fe2000001083a */
[C-C-:B------:R-:W-:Y:S01]  /*35b0*/  FFMA.FTZ R52, R2.reuse, R101, -R58.reuse ;  /* 0x0000006502347223 */ /* 0x140fe2000001083a */
[C-C-:B------:R-:W-:Y:S01]  /*35c0*/  FFMA.FTZ R15, R2.reuse, R15, -R58.reuse ;  /* 0x0000000f020f7223 */ /* 0x140fe2000001083a */
        /* <DEDUP_REMOVED lines=8> */
[----:B------:R-:W4:Y:S01]  /*3650*/  MUFU.EX2 R50, R50 ;  /* 0x0000003200327308 */ /* 0x000f220000000800 */
[C-C-:B------:R-:W-:Y:S01]  /*3660*/  FFMA.FTZ R89, R2.reuse, R89, -R58.reuse ;  /* 0x0000005902597223 */ /* 0x140fe2000001083a */
[C-C-:B------:R-:W-:Y:S01]  /*3670*/  FFMA.FTZ R19, R2.reuse, R63, -R58.reuse ;  /* 0x0000003f02137223 */ /* 0x140fe2000001083a */
[C-C-:B------:R-:W-:Y:S01]  /*3680*/  FFMA.FTZ R67, R2.reuse, R67, -R58.reuse ;  /* 0x0000004302437223 */ /* 0x140fe2000001083a */
[C-C-:B------:R-:W-:Y:S01]  /*3690*/  FFMA.FTZ R65, R2.reuse, R65, -R58.reuse ;  /* 0x0000004102417223 */ /* 0x140fe2000001083a */
[C-C-:B------:R-:W-:Y:S01]  /*36a0*/  FFMA.FTZ R71, R2.reuse, R71, -R58.reuse ;  /* 0x0000004702477223 */ /* 0x140fe2000001083a */
[C-C-:B------:R-:W-:Y:S01]  /*36b0*/  FFMA.FTZ R69, R2.reuse, R69, -R58.reuse ;  /* 0x0000004502457223 */ /* 0x140fe2000001083a */
[C-C-:B------:R-:W-:Y:S01]  /*36c0*/  FFMA.FTZ R47, R2.reuse, R47, -R58.reuse ;  /* 0x0000002f022f7223 */ /* 0x140fe2000001083a */
[----:B------:R0:W4:Y:S01]  /*36d0*/  MUFU.EX2 R60, R54 ;  /* 0x00000036003c7308 */ /* 0x0001220000000800 */
        /* <DEDUP_REMOVED lines=8> */
[C-C-:B0-----:R-:W-:Y:S01]  /*3760*/  FFMA.FTZ R54, R2.reuse, R77, -R58.reuse ;  /* 0x0000004d02367223 */ /* 0x141fe2000001083a */
[C-C-:B------:R-:W-:Y:S01]  /*3770*/  FFMA.FTZ R31, R2.reuse, R31, -R58.reuse ;  /* 0x0000001f021f7223 */ /* 0x140fe2000001083a */
[C-C-:B------:R-:W-:Y:S01]  /*3780*/  FFMA.FTZ R57, R2.reuse, R57, -R58.reuse ;  /* 0x0000003902397223 */ /* 0x140fe2000001083a */
[C-C-:B------:R-:W-:Y:S01]  /*3790*/  FFMA.FTZ R35, R2.reuse, R35, -R58.reuse ;  /* 0x0000002302237223 */ /* 0x140fe2000001083a */
[C-C-:B------:R-:W-:Y:S01]  /*37a0*/  FFMA.FTZ R29, R2.reuse, R29, -R58.reuse ;  /* 0x0000001d021d7223 */ /* 0x140fe2000001083a */
[C-C-:B------:R-:W-:Y:S01]  /*37b0*/  FFMA.FTZ R39, R2.reuse, R39, -R58.reuse ;  /* 0x0000002702277223 */ /* 0x140fe2000001083a */
[C-C-:B------:R-:W-:Y:S01]  /*37c0*/  FFMA.FTZ R123, R2.reuse, R123, -R58.reuse ;  /* 0x0000007b027b7223 */ /* 0x140fe2000001083a */
[----:B------:R-:W0:Y:S01]  /*37d0*/  MUFU.EX2 R11, R11 ;  /* 0x0000000b000b7308 */ /* 0x000e220000000800 */
[C-C-:B------:R-:W-:Y:S01]  /*37e0*/  FFMA.FTZ R125, R2.reuse, R125, -R58.reuse ;  /* 0x0000007d027d7223 */ /* 0x140fe2000001083a */
[C-C-:B------:R-:W-:Y:S01]  /*37f0*/  FFMA.FTZ R127, R2.reuse, R127, -R58.reuse ;  /* 0x0000007f027f7223 */ /* 0x140fe2000001083a */
[----:B------:R-:W-:Y:S01]  /*3800*/  FFMA.FTZ R129, R2, R129, -R58 ;  /* 0x0000008102817223 */ /* 0x000fe2000001083a */
[----:B------:R-:W-:-:S02]  /*3810*/  IMAD.MOV.U32 R63, RZ, RZ, R25 ;  /* 0x000000ffff3f7224 */ /* 0x000fc400078e0019 */
[--C-:B------:R-:W-:Y:S02]  /*3820*/  IMAD.MOV.U32 R77, RZ, RZ, R25.reuse ;  /* 0x000000ffff4d7224 */ /* 0x100fe400078e0019 */
[----:B------:R1:W-:Y:S01]  /*3830*/  MUFU.EX2 R62, R15 ;  /* 0x0000000f003e7308 */ /* 0x0003e20000000800 */
[----:B------:R-:W-:-:S07]  /*3840*/  IMAD.MOV.U32 R85, RZ, RZ, R25 ;  /* 0x000000ffff557224 */ /* 0x000fce00078e0019 */
[----:B------:R-:W0:Y:S01]  /*3850*/  MUFU.EX2 R52, R52 ;  /* 0x0000003400347308 */ /* 0x000e220000000800 */
[--C-:B-1----:R-:W-:Y:S01]  /*3860*/  FFMA.FTZ R15, R2, R23, -R58.reuse ;  /* 0x00000017020f7223 */ /* 0x102fe2000001083a */
[----:B------:R-:W-:Y:S01]  /*3870*/  FADD.FTZ R23, R0, R43 ;  /* 0x0000002b00177221 */ /* 0x000fe20000010000 */
[----:B------:R-:W-:-:S03]  /*3880*/  FFMA.FTZ R58, R2, R131, -R58 ;  /* 0x00000083023a7223 */ /* 0x000fc6000001083a */
[----:B--2---:R-:W-:Y:S02]  /*3890*/  FADD.FTZ R78, R6, R23 ;  /* 0x00000017064e7221 */ /* 0x004fe40000010000 */
[----:B------:R4:W-:Y:S02]  /*38a0*/  MUFU.EX2 R64, R21 ;  /* 0x0000001500407308 */ /* 0x0009e40000000800 */
[C---:B---3--:R-:W-:Y:S01]  /*38b0*/  FADD.FTZ R23, R75.reuse, R78 ;  /* 0x0000004e4b177221 */ /* 0x048fe20000010000 */
[----:B------:R-:W-:-:S03]  /*38c0*/  F2FP.SATFINITE.E4M3.F32.PACK_AB_MERGE_C R75, R75, R6, RZ ;  /* 0x000000064b4b723e */ /* 0x000fc600048070ff */
[----:B-----5:R-:W-:Y:S01]  /*38d0*/  FADD.FTZ R78, R8, R23 ;  /* 0x00000017084e7221 */ /* 0x020fe20000010000 */
[----:B------:R-:W-:Y:S01]  /*38e0*/  F2FP.SATFINITE.E4M3.F32.PACK_AB_MERGE_C R185, R43, R0, R75 ;  /* 0x000000002bb9723e */ /* 0x000fe2000480704b */
[----:B------:R-:W1:Y:S01]  /*38f0*/  MUFU.EX2 R105, R105 ;  /* 0x0000006900697308 */ /* 0x000e620000000800 */
[----:B----4-:R-:W-:Y:S01]  /*3900*/  FADD.FTZ R21, R9, R50 ;  /* 0x0000003209157221 */ /* 0x010fe20000010000 */
[--C-:B------:R-:W-:Y:S02]  /*3910*/  IMAD.MOV.U32 R43, RZ, RZ, R25.reuse ;  /* 0x000000ffff2b7224 */ /* 0x100fe400078e0019 */
[----:B------:R-:W-:Y:S02]  /*3920*/  IMAD.MOV.U32 R75, RZ, RZ, R25 ;  /* 0x000000ffff4b7224 */ /* 0x000fe400078e0019 */
[----:B------:R-:W-:Y:S01]  /*3930*/  FADD.FTZ R76, R60, R21 ;  /* 0x000000153c4c7221 */ /* 0x000fe20000010000 */
[C---:B------:R-:W-:Y:S01]  /*3940*/  F2FP.SATFINITE.E4M3.F32.PACK_AB_MERGE_C R60, R97.reuse, R60, RZ ;  /* 0x0000003c613c723e */ /* 0x040fe200048070ff */
[----:B------:R2:W-:Y:S02]  /*3950*/  MUFU.EX2 R68, R61 ;  /* 0x0000003d00447308 */ /* 0x0005e40000000800 */
[----:B------:R-:W-:Y:S01]  /*3960*/  FADD.FTZ R76, R97, R76 ;  /* 0x0000004c614c7221 */ /* 0x000fe20000010000 */
[----:B------:R-:W-:Y:S01]  /*3970*/  F2FP.SATFINITE.E4M3.F32.PACK_AB_MERGE_C R184, R50, R9, R60 ;  /* 0x0000000932b8723e */ /* 0x000fe2000480703c */
[----:B------:R-:W-:-:S02]  /*3980*/  IMAD.MOV.U32 R50, RZ, RZ, R25 ;  /* 0x000000ffff327224 */ /* 0x000fc400078e0019 */
[----:B0-----:R-:W-:Y:S01]  /*3990*/  FADD.FTZ R23, R11, R76 ;  /* 0x0000004c0b177221 */ /* 0x001fe20000010000 */
[----:B------:R-:W-:Y:S01]  /*39a0*/  IMAD.MOV.U32 R60, RZ, RZ, R25 ;  /* 0x000000ffff3c7224 */ /* 0x000fe200078e0019 */
[----:B------:R-:W0:Y:S01]  /*39b0*/  MUFU.EX2 R13, R13 ;  /* 0x0000000d000d7308 */ /* 0x000e220000000800 */
[----:B--2---:R-:W-:Y:S02]  /*39c0*/  IMAD.U32 R61, RZ, RZ, UR40 ;  /* 0x00000028ff3d7e24 */ /* 0x004fe4000f8e00ff */
[----:B------:R-:W-:Y:S02]  /*39d0*/  FADD.FTZ R23, R52, R23 ;  /* 0x0000001734177221 */ /* 0x000fe40000010000 */
[----:B------:R-:W-:Y:S02]  /*39e0*/  @!P1 VIADD R21, R61, 0x29840 ;  /* 0x000298403d159836 */ /* 0x000fe40000000000 */
[----:B------:R-:W-:Y:S01]  /*39f0*/  FADD.FTZ R61, R79, R78 ;  /* 0x0000004e4f3d7221 */ /* 0x000fe20000010000 */
[----:B------:R-:W-:Y:S01]  /*3a00*/  FADD.FTZ R78, R62, R23 ;  /* 0x000000173e4e7221 */ /* 0x000fe20000010000 */
[----:B------:R-:W2:Y:S01]  /*3a10*/  MUFU.EX2 R54, R54 ;  /* 0x0000003600367308 */ /* 0x000ea20000000800 */
[C---:B-1----:R-:W-:Y:S01]  /*3a20*/  F2FP.SATFINITE.E4M3.F32.PACK_AB_MERGE_C R62, R105.reuse, R62, RZ ;  /* 0x0000003e693e723e */ /* 0x042fe200048070ff */
[----:B------:R-:W-:Y:S01]  /*3a30*/  FADD.FTZ R80, R10, R61 ;  /* 0x0000003d0a507221 */ /* 0x000fe20000010000 */
[----:B------:R-:W-:Y:S01]  /*3a40*/  @!P1 PRMT R21, RZ, 0x654, R21 ;  /* 0x00000654ff159816 */ /* 0x000fe20000000015 */
[----:B------:R-:W-:Y:S01]  /*3a50*/  FADD.FTZ R78, R105, R78 ;  /* 0x0000004e694e7221 */ /* 0x000fe20000010000 */
[----:B------:R-:W-:Y:S01]  /*3a60*/  F2FP.SATFINITE.E4M3.F32.PACK_AB_MERGE_C R186, R52, R11, R62 ;  /* 0x0000000b34ba723e */ /* 0x000fe2000480703e */
[--C-:B------:R-:W-:Y:S01]  /*3a70*/  IMAD.MOV.U32 R52, RZ, RZ, R25.reuse ;  /* 0x000000ffff347224 */ /* 0x100fe200078e0019 */
[----:B------:R1:W-:Y:S01]  /*3a80*/  @!P1 SYNCS.ARRIVE.TRANS64.RED.A1T0 RZ, [R21+URZ], RZ ;  /* 0x000000ff15ff99a7 */ /* 0x0003e2000810043f */
[----:B------:R-:W3:Y:S01]  /*3a90*/  MUFU.EX2 R81, R81 ;  /* 0x0000005100517308 */ /* 0x000ee20000000800 */
[----:B------:R-:W-:-:S02]  /*3aa0*/  IMAD.MOV.U32 R61, RZ, RZ, R25 ;  /* 0x000000ffff3d7224 */ /* 0x000fc400078e0019 */
[----:B------:R-:W-:Y:S02]  /*3ab0*/  IMAD.MOV.U32 R62, RZ, RZ, R25 ;  /* 0x000000ffff3e7224 */ /* 0x000fe400078e0019 */
[----:B-1----:R-:W-:-:S03]  /*3ac0*/  FADD.FTZ R21, R83, R80 ;  /* 0x0000005053157221 */ /* 0x002fc60000010000 */
[----:B------:R-:W1:Y:S01]  /*3ad0*/  MUFU.EX2 R15, R15 ;  /* 0x0000000f000f7308 */ /* 0x000e620000000800 */
[----:B------:R-:W-:Y:S01]  /*3ae0*/  F2FP.SATFINITE.E4M3.F32.PACK_AB_MERGE_C R83, R83, R10, RZ ;  /* 0x0000000a5353723e */ /* 0x000fe200048070ff */
[----:B------:R-:W-:Y:S01]  /*3af0*/  FADD.FTZ R80, R12, R21 ;  /* 0x000000150c507221 */ /* 0x000fe20000010000 */
[----:B0-----:R-:W-:Y:S02]  /*3b00*/  FADD.FTZ R21, R13, R78 ;  /* 0x0000004e0d157221 */ /* 0x001fe40000010000 */
[----:B------:R-:W-:Y:S01]  /*3b10*/  F2FP.SATFINITE.E4M3.F32.PACK_AB_MERGE_C R187, R79, R8, R83 ;  /* 0x000000084fbb723e */ /* 0x000fe20004807053 */
[----:B------:R-:W-:Y:S02]  /*3b20*/  IMAD.MOV.U32 R79, RZ, RZ, R25 ;  /* 0x000000ffff4f7224 */ /* 0x000fe400078e0019 */
[----:B------:R-:W-:Y:S01]  /*3b30*/  FADD.FTZ R23, R87, R80 ;  /* 0x0000005057177221 */ /* 0x000fe20000010000 */
[----:B------:R-:W0:Y:S01]  /*3b40*/  MUFU.EX2 R56, R56 ;  /* 0x0000003800387308 */ /* 0x000e220000000800 */
[----:B--2---:R-:W-:Y:S01]  /*3b50*/  FADD.FTZ R21, R54, R21 ;  /* 0x0000001536157221 */ /* 0x004fe20000010000 */
[----:B------:R-:W-:-:S02]  /*3b60*/  IMAD.MOV.U32 R83, RZ, RZ, R25 ;  /* 0x000000ffff537224 */ /* 0x000fc400078e0019 */
[----:B------:R-:W-:Y:S01]  /*3b70*/  FADD.FTZ R82, R14, R23 ;  /* 0x000000170e527221 */ /* 0x000fe20000010000 */
[----:B------:R-:W-:Y:S01]  /*3b80*/  FADD.FTZ R80, R64, R21 ;  /* 0x0000001540507221 */ /* 0x000fe20000010000 */
[----:B---3--:R-:W-:Y:S02]  /*3b90*/  F2FP.SATFINITE.E4M3.F32.PACK_AB_MERGE_C R64, R81, R64, RZ ;  /* 0x000000405140723e */ /* 0x008fe400048070ff */
[----:B------:R-:W-:Y:S01]  /*3ba0*/  FADD.FTZ R21, R91, R82 ;  /* 0x000000525b157221 */ /* 0x000fe20000010000 */
[----:B------:R-:W2:Y:S01]  /*3bb0*/  MUFU.EX2 R27, R27 ;  /* 0x0000001b001b7308 */ /* 0x000ea20000000800 */
[----:B------:R-:W-:Y:S01]  /*3bc0*/  FADD.FTZ R80, R81, R80 ;  /* 0x0000005051507221 */ /* 0x000fe20000010000 */
[----:B------:R-:W-:Y:S01]  /*3bd0*/  F2FP.SATFINITE.E4M3.F32.PACK_AB_MERGE_C R91, R91, R14, RZ ;  /* 0x0000000e5b5b723e */ /* 0x000fe200048070ff */
[----:B------:R-:W-:Y:S01]  /*3be0*/  FADD.FTZ R82, R20, R21 ;  /* 0x0000001514527221 */ /* 0x000fe20000010000 */
[----:B------:R-:W-:Y:S01]  /*3bf0*/  F2FP.SATFINITE.E4M3.F32.PACK_AB_MERGE_C R180, R54, R13, R64 ;  /* 0x0000000d36b4723e */ /* 0x000fe20004807040 */
[----:B-1----:R-:W-:Y:S01]  /*3c00*/  FADD.FTZ R21, R15, R80 ;  /* 0x000000500f157221 */ /* 0x002fe20000010000 */
[----:B------:R-:W-:Y:S01]  /*3c10*/  F2FP.SATFINITE.E4M3.F32.PACK_AB_MERGE_C R181, R87, R12, R91 ;  /* 0x0000000c57b5723e */ /* 0x000fe2000480705b */
[----:B------:R-:W-:Y:S01]  /*3c20*/  FADD.FTZ R23, R95, R82 ;  /* 0x000000525f177221 */ /* 0x000fe20000010000 */
[----:B------:R-:W1:Y:S01]  /*3c30*/  MUFU.EX2 R66, R89 ;  /* 0x0000005900427308 */ /* 0x000e620000000800 */
[----:B0-----:R-:W-:Y:S01]  /*3c40*/  FADD.FTZ R82, R56, R21 ;  /* 0x0000001538527221 */ /* 0x001fe20000010000 */
[----:B------:R-:W-:-:S02]  /*3c50*/  IMAD.MOV.U32 R54, RZ, RZ, R25 ;  /* 0x000000ffff367224 */ /* 0x000fc400078e0019 */
[----:B------:R-:W-:Y:S01]  /*3c60*/  FADD.FTZ R84, R24, R23 ;  /* 0x0000001718547221 */ /* 0x000fe20000010000 */
[--C-:B------:R-:W-:Y:S02]  /*3c70*/  IMAD.MOV.U32 R64, RZ, RZ, R25.reuse ;  /* 0x000000ffff407224 */ /* 0x100fe400078e0019 */
[----:B------:R-:W-:Y:S02]  /*3c80*/  IMAD.MOV.U32 R81, RZ, RZ, R25 ;  /* 0x000000ffff517224 */ /* 0x000fe400078e0019 */
[----:B------:R-:W-:Y:S01]  /*3c90*/  FADD.FTZ R23, R99, R84 ;  /* 0x0000005463177221 */ /* 0x000fe20000010000 */
[----:B------:R-:W0:Y:S01]  /*3ca0*/  MUFU.EX2 R19, R19 ;  /* 0x0000001300137308 */ /* 0x000e220000000800 */
[----:B--2---:R-:W-:Y:S01]  /*3cb0*/  FADD.FTZ R21, R27, R82 ;  /* 0x000000521b157221 */ /* 0x004fe20000010000 */
[----:B------:R-:W-:Y:S01]  /*3cc0*/  F2FP.SATFINITE.E4M3.F32.PACK_AB_MERGE_C R99, R99, R24, RZ ;  /* 0x000000186363723e */ /* 0x000fe200048070ff */
[----:B------:R-:W-:Y:S01]  /*3cd0*/  FADD.FTZ R82, R26, R23 ;  /* 0x000000171a527221 */ /* 0x000fe20000010000 */
[----:B------:R-:W-:-:S02]  /*3ce0*/  IMAD.MOV.U32 R84, RZ, RZ, R25 ;  /* 0x000000ffff547224 */ /* 0x000fc400078e0019 */
[----:B------:R-:W-:Y:S01]  /*3cf0*/  F2FP.SATFINITE.E4M3.F32.PACK_AB_MERGE_C R183, R95, R20, R99 ;  /* 0x000000145fb7723e */ /* 0x000fe20004807063 */
[----:B------:R-:W-:Y:S01]  /*3d00*/  FADD.FTZ R23, R103, R82 ;  /* 0x0000005267177221 */ /* 0x000fe20000010000 */
[----:B------:R-:W2:Y:S01]  /*3d10*/  MUFU.EX2 R67, R67 ;  /* 0x0000004300437308 */ /* 0x000ea20000000800 */
[C---:B-1----:R-:W-:Y:S01]  /*3d20*/  FADD.FTZ R6, R66.reuse, R21 ;  /* 0x0000001542067221 */ /* 0x042fe20000010000 */
[----:B------:R-:W-:Y:S01]  /*3d30*/  F2FP.SATFINITE.E4M3.F32.PACK_AB_MERGE_C R27, R66, R27, RZ ;  /* 0x0000001b421b723e */ /* 0x000fe200048070ff */
[----:B------:R-:W-:Y:S01]  /*3d40*/  FADD.FTZ R14, R28, R23 ;  /* 0x000000171c0e7221 */ /* 0x000fe20000010000 */
[C---:B------:R-:W-:Y:S01]  /*3d50*/  F2FP.SATFINITE.E4M3.F32.PACK_AB_MERGE_C R28, R107.reuse, R28, RZ ;  /* 0x0000001c6b1c723e */ /* 0x040fe200048070ff */
[----:B------:R-:W-:Y:S01]  /*3d60*/  IMAD.MOV.U32 R66, RZ, RZ, R25 ;  /* 0x000000ffff427224 */ /* 0x000fe200078e0019 */
[----:B------:R-:W-:Y:S01]  /*3d70*/  F2FP.SATFINITE.E4M3.F32.PACK_AB_MERGE_C R182, R56, R15, R27 ;  /* 0x0000000f38b6723e */ /* 0x000fe2000480701b */
[----:B------:R-:W-:Y:S01]  /*3d80*/  FADD.FTZ R107, R107, R14 ;  /* 0x0000000e6b6b7221 */ /* 0x000fe20000010000 */
[----:B------:R-:W1:Y:S01]  /*3d90*/  MUFU.EX2 R70, R65 ;  /* 0x0000004100467308 */ /* 0x000e620000000800 */
[----:B0-----:R-:W-:Y:S01]  /*3da0*/  FADD.FTZ R21, R19, R6 ;  /* 0x0000000613157221 */ /* 0x001fe20000010000 */
[----:B------:R-:W-:Y:S01]  /*3db0*/  F2FP.SATFINITE.E4M3.F32.PACK_AB_MERGE_C R177, R103, R26, R28 ;  /* 0x0000001a67b1723e */ /* 0x000fe2000480701c */
[----:B------:R-:W-:Y:S01]  /*3dc0*/  FADD.FTZ R14, R30, R107 ;  /* 0x0000006b1e0e7221 */ /* 0x000fe20000010000 */
[----:B------:R-:W-:-:S02]  /*3dd0*/  IMAD.MOV.U32 R27, RZ, RZ, R25 ;  /* 0x000000ffff1b7224 */ /* 0x000fc400078e0019 */
[----:B------:R-:W-:Y:S01]  /*3de0*/  FADD.FTZ R10, R68, R21 ;  /* 0x00000015440a7221 */ /* 0x000fe20000010000 */
[--C-:B------:R-:W-:Y:S02]  /*3df0*/  IMAD.MOV.U32 R26, RZ, RZ, R25.reuse ;  /* 0x000000ffff1a7224 */ /* 0x100fe400078e0019 */
[----:B------:R-:W-:Y:S01]  /*3e00*/  FADD.FTZ R23, R109, R14 ;  /* 0x0000000e6d177221 */ /* 0x000fe20000010000 */
[----:B------:R-:W0:Y:S01]  /*3e10*/  MUFU.EX2 R71, R71 ;  /* 0x0000004700477308 */ /* 0x000e220000000800 */
[----:B--2---:R-:W-:Y:S01]  /*3e20*/  FADD.FTZ R21, R67, R10 ;  /* 0x0000000a43157221 */ /* 0x004fe20000010000 */
[----:B------:R-:W-:Y:S02]  /*3e30*/  IMAD.MOV.U32 R28, RZ, RZ, R25 ;  /* 0x000000ffff1c7224 */ /* 0x000fe400078e0019 */
[----:B------:R-:W-:Y:S01]  /*3e40*/  FADD.FTZ R24, R32, R23 ;  /* 0x0000001720187221 */ /* 0x000fe20000010000 */
[----:B------:R-:W-:Y:S01]  /*3e50*/  F2FP.SATFINITE.E4M3.F32.PACK_AB_MERGE_C R32, R33, R32, RZ ;  /* 0x000000202120723e */ /* 0x000fe200048070ff */
[----:B------:R-:W-:-:S02]  /*3e60*/  IMAD.MOV.U32 R56, RZ, RZ, R25 ;  /* 0x000000ffff387224 */ /* 0x000fc400078e0019 */
[----:B------:R-:W-:Y:S01]  /*3e70*/  FADD.FTZ R33, R33, R24 ;  /* 0x0000001821217221 */ /* 0x000fe20000010000 */
[----:B------:R-:W2:Y:S01]  /*3e80*/  MUFU.EX2 R72, R69 ;  /* 0x0000004500487308 */ /* 0x000ea20000000800 */
[C---:B-1----:R-:W-:Y:S01]  /*3e90*/  FADD.FTZ R10, R70.reuse, R21 ;  /* 0x00000015460a7221 */ /* 0x042fe20000010000 */
[----:B------:R-:W-:Y:S01]  /*3ea0*/  F2FP.SATFINITE.E4M3.F32.PACK_AB_MERGE_C R67, R70, R67, RZ ;  /* 0x000000434643723e */ /* 0x000fe200048070ff */
[----:B------:R-:W-:Y:S01]  /*3eb0*/  FADD.FTZ R0, R34, R33 ;  /* 0x0000002122007221 */ /* 0x000fe20000010000 */
[----:B------:R-:W-:Y:S01]  /*3ec0*/  F2FP.SATFINITE.E4M3.F32.PACK_AB_MERGE_C R179, R109, R30, R32 ;  /* 0x0000001e6db3723e */ /* 0x000fe20004807020 */
[----:B------:R-:W-:Y:S01]  /*3ed0*/  IMAD.MOV.U32 R24, RZ, RZ, R25 ;  /* 0x000000ffff187224 */ /* 0x000fe200078e0019 */
[----:B------:R-:W-:Y:S01]  /*3ee0*/  F2FP.SATFINITE.E4M3.F32.PACK_AB_MERGE_C R176, R68, R19, R67 ;  /* 0x0000001344b0723e */ /* 0x000fe20004807043 */
[----:B------:R-:W-:Y:S01]  /*3ef0*/  FADD.FTZ R23, R37, R0 ;  /* 0x0000000025177221 */ /* 0x000fe20000010000 */
[----:B------:R-:W1:Y:S01]  /*3f00*/  MUFU.EX2 R47, R47 ;  /* 0x0000002f002f7308 */ /* 0x000e620000000800 */
[----:B0-----:R-:W-:Y:S01]  /*3f10*/  FADD.FTZ R21, R71, R10 ;  /* 0x0000000a47157221 */ /* 0x001fe20000010000 */
[----:B------:R-:W-:-:S02]  /*3f20*/  IMAD.MOV.U32 R30, RZ, RZ, R25 ;  /* 0x000000ffff1e7224 */ /* 0x000fc400078e0019 */
[----:B------:R-:W-:Y:S01]  /*3f30*/  FADD.FTZ R12, R36, R23 ;  /* 0x00000017240c7221 */ /* 0x000fe20000010000 */
[--C-:B------:R-:W-:Y:S02]  /*3f40*/  IMAD.MOV.U32 R33, RZ, RZ, R25.reuse ;  /* 0x000000ffff217224 */ /* 0x100fe400078e0019 */
[----:B------:R-:W-:Y:S01]  /*3f50*/  IMAD.MOV.U32 R32, RZ, RZ, R25 ;  /* 0x000000ffff207224 */ /* 0x000fe200078e0019 */
[----:B------:R0:W3:Y:S01]  /*3f60*/  MUFU.EX2 R74, R73 ;  /* 0x00000049004a7308 */ /* 0x0000e20000000800 */
[----:B--2---:R-:W-:Y:S01]  /*3f70*/  FADD.FTZ R14, R72, R21 ;  /* 0x00000015480e7221 */ /* 0x004fe20000010000 */
[--C-:B------:R-:W-:Y:S02]  /*3f80*/  IMAD.MOV.U32 R65, RZ, RZ, R25.reuse ;  /* 0x000000ffff417224 */ /* 0x100fe400078e0019 */
[--C-:B------:R-:W-:Y:S02]  /*3f90*/  IMAD.MOV.U32 R67, RZ, RZ, R25.reuse ;  /* 0x000000ffff437224 */ /* 0x100fe400078e0019 */
[----:B------:R-:W-:-:S02]  /*3fa0*/  IMAD.MOV.U32 R69, RZ, RZ, R25 ;  /* 0x000000ffff457224 */ /* 0x000fc400078e0019 */
[----:B------:R-:W2:Y:S01]  /*3fb0*/  MUFU.EX2 R51, R51 ;  /* 0x0000003300337308 */ /* 0x000ea20000000800 */
[----:B-1----:R-:W-:Y:S01]  /*3fc0*/  FADD.FTZ R21, R47, R14 ;  /* 0x0000000e2f157221 */ /* 0x002fe20000010000 */
[--C-:B------:R-:W-:Y:S02]  /*3fd0*/  IMAD.MOV.U32 R68, RZ, RZ, R25.reuse ;  /* 0x000000ffff447224 */ /* 0x100fe400078e0019 */
[--C-:B------:R-:W-:Y:S02]  /*3fe0*/  IMAD.MOV.U32 R70, RZ, RZ, R25.reuse ;  /* 0x000000ffff467224 */ /* 0x100fe400078e0019 */
[----:B0-----:R-:W-:Y:S02]  /*3ff0*/  IMAD.MOV.U32 R73, RZ, RZ, R25 ;  /* 0x000000ffff497224 */ /* 0x001fe400078e0019 */
[----:B------:R0:W1:Y:S01]  /*4000*/  MUFU.EX2 R76, R45 ;  /* 0x0000002d004c7308 */ /* 0x0000620000000800 */
[C---:B---3--:R-:W-:Y:S01]  /*4010*/  F2FP.SATFINITE.E4M3.F32.PACK_AB_MERGE_C R47, R74.reuse, R47, RZ ;  /* 0x0000002f4a2f723e */ /* 0x048fe200048070ff */
[----:B------:R-:W-:Y:S01]  /*4020*/  FADD.FTZ R74, R74, R21 ;  /* 0x000000154a4a7221 */ /* 0x000fe20000010000 */
[----:B------:R-:W-:-:S02]  /*4030*/  IMAD.MOV.U32 R82, RZ, RZ, R25 ;  /* 0x000000ffff527224 */ /* 0x000fc400078e0019 */
[----:B------:R-:W-:Y:S01]  /*4040*/  F2FP.SATFINITE.E4M3.F32.PACK_AB_MERGE_C R178, R72, R71, R47 ;  /* 0x0000004748b2723e */ /* 0x000fe2000480702f */
[--C-:B------:R-:W-:Y:S02]  /*4050*/  IMAD.MOV.U32 R47, RZ, RZ, R25.reuse ;  /* 0x000000ffff2f7224 */ /* 0x100fe400078e0019 */
[----:B------:R-:W3:Y:S01]  /*4060*/  MUFU.EX2 R55, R55 ;  /* 0x0000003700377308 */ /* 0x000ee20000000800 */
[----:B--2---:R-:W-:Y:S01]  /*4070*/  FADD.FTZ R21, R51, R74 ;  /* 0x0000004a33157221 */ /* 0x004fe20000010000 */
[--C-:B0-----:R-:W-:Y:S02]  /*4080*/  IMAD.MOV.U32 R45, RZ, RZ, R25.reuse ;  /* 0x000000ffff2d7224 */ /* 0x101fe400078e0019 */
[--C-:B------:R-:W-:Y:S02]  /*4090*/  IMAD.MOV.U32 R71, RZ, RZ, R25.reuse ;  /* 0x000000ffff477224 */ /* 0x100fe400078e0019 */
[----:B------:R-:W-:Y:S02]  /*40a0*/  IMAD.MOV.U32 R72, RZ, RZ, R25 ;  /* 0x000000ffff487224 */ /* 0x000fe400078e0019 */
[----:B------:R0:W2:Y:S01]  /*40b0*/  MUFU.EX2 R78, R49 ;  /* 0x00000031004e7308 */ /* 0x0000a20000000800 */
[----:B-1----:R-:W-:Y:S01]  /*40c0*/  FADD.FTZ R8, R76, R21 ;  /* 0x000000154c087221 */ /* 0x002fe20000010000 */
[----:B------:R-:W-:-:S02]  /*40d0*/  IMAD.MOV.U32 R74, RZ, RZ, R25 ;  /* 0x000000ffff4a7224 */ /* 0x000fc400078e0019 */
[----:B------:R-:W-:-:S04]  /*40e0*/  IMAD.MOV.U32 R87, RZ, RZ, R25 ;  /* 0x000000ffff577224 */ /* 0x000fc800078e0019 */
[----:B------:R-:W1:Y:S01]  /*40f0*/  MUFU.EX2 R59, R59 ;  /* 0x0000003b003b7308 */ /* 0x000e620000000800 */
[----:B---3--:R-:W-:Y:S01]  /*4100*/  FADD.FTZ R21, R55, R8 ;  /* 0x0000000837157221 */ /* 0x008fe20000010000 */
[----:B0-----:R-:W-:-:S06]  /*4110*/  IMAD.MOV.U32 R49, RZ, RZ, R25 ;  /* 0x000000ffff317224 */ /* 0x001fcc00078e0019 */
[----:B------:R-:W0:Y:S01]  /*4120*/  MUFU.EX2 R41, R41 ;  /* 0x0000002900297308 */ /* 0x000e220000000800 */
[C---:B--2---:R-:W-:Y:S01]  /*4130*/  F2FP.SATFINITE.E4M3.F32.PACK_AB_MERGE_C R55, R78.reuse, R55, RZ ;  /* 0x000000374e37723e */ /* 0x044fe200048070ff */
[----:B------:R-:W-:-:S03]  /*4140*/  FADD.FTZ R78, R78, R21 ;  /* 0x000000154e4e7221 */ /* 0x000fc60000010000 */
[----:B------:R-:W-:Y:S01]  /*4150*/  F2FP.SATFINITE.E4M3.F32.PACK_AB_MERGE_C R172, R76, R51, R55 ;  /* 0x000000334cac723e */ /* 0x000fe20004807037 */
[--C-:B------:R-:W-:Y:S02]  /*4160*/  IMAD.MOV.U32 R51, RZ, RZ, R25.reuse ;  /* 0x000000ffff337224 */ /* 0x100fe400078e0019 */
[----:B------:R2:W3:Y:S01]  /*4170*/  MUFU.EX2 R80, R53 ;  /* 0x0000003500507308 */ /* 0x0004e20000000800 */
[----:B-1----:R-:W-:Y:S01]  /*4180*/  FADD.FTZ R21, R59, R78 ;  /* 0x0000004e3b157221 */ /* 0x002fe20000010000 */
[--C-:B------:R-:W-:Y:S02]  /*4190*/  IMAD.MOV.U32 R55, RZ, RZ, R25.reuse ;  /* 0x000000ffff377224 */ /* 0x100fe400078e0019 */
[--C-:B------:R-:W-:Y:S02]  /*41a0*/  IMAD.MOV.U32 R76, RZ, RZ, R25.reuse ;  /* 0x000000ffff4c7224 */ /* 0x100fe400078e0019 */
[--C-:B------:R-:W-:Y:S02]  /*41b0*/  IMAD.MOV.U32 R78, RZ, RZ, R25.reuse ;  /* 0x000000ffff4e7224 */ /* 0x100fe400078e0019 */
[----:B------:R-:W1:Y:S01]  /*41c0*/  MUFU.EX2 R38, R38 ;  /* 0x0000002600267308 */ /* 0x000e620000000800 */
[C---:B0-----:R-:W-:Y:S01]  /*41d0*/  F2FP.SATFINITE.E4M3.F32.PACK_AB_MERGE_C R36, R41.reuse, R36, RZ ;  /* 0x000000242924723e */ /* 0x041fe200048070ff */
[----:B------:R-:W-:Y:S01]  /*41e0*/  FADD.FTZ R41, R41, R12 ;  /* 0x0000000c29297221 */ /* 0x000fe20000010000 */
[----:B--2---:R-:W-:-:S02]  /*41f0*/  IMAD.MOV.U32 R53, RZ, RZ, R25 ;  /* 0x000000ffff357224 */ /* 0x004fc400078e0019 */
[----:B------:R-:W-:Y:S01]  /*4200*/  F2FP.SATFINITE.E4M3.F32.PACK_AB_MERGE_C R173, R37, R34, R36 ;  /* 0x0000002225ad723e */ /* 0x000fe20004807024 */
[----:B------:R-:W-:Y:S02]  /*4210*/  IMAD.MOV.U32 R34, RZ, RZ, R25 ;  /* 0x000000ffff227224 */ /* 0x000fe400078e0019 */
[----:B------:R-:W0:Y:S01]  /*4220*/  MUFU.EX2 R31, R31 ;  /* 0x0000001f001f7308 */ /* 0x000e220000000800 */
[----:B---3--:R-:W-:Y:S01]  /*4230*/  FADD.FTZ R12, R80, R21 ;  /* 0x00000015500c7221 */ /* 0x008fe20000010000 */
[--C-:B------:R-:W-:Y:S02]  /*4240*/  IMAD.MOV.U32 R37, RZ, RZ, R25.reuse ;  /* 0x000000ffff257224 */ /* 0x100fe400078e0019 */
[----:B------:R-:W-:-:S04]  /*4250*/  IMAD.MOV.U32 R36, RZ, RZ, R25 ;  /* 0x000000ffff247224 */ /* 0x000fc800078e0019 */
[----:B------:R-:W2:Y:S01]  /*4260*/  MUFU.EX2 R111, R111 ;  /* 0x0000006f006f7308 */ /* 0x000ea20000000800 */
[----:B-1----:R-:W-:Y:S01]  /*4270*/  FADD.FTZ R8, R38, R41 ;  /* 0x0000002926087221 */ /* 0x002fe20000010000 */
[----:B------:R-:W-:-:S06]  /*4280*/  IMAD.MOV.U32 R41, RZ, RZ, R25 ;  /* 0x000000ffff297224 */ /* 0x000fcc00078e0019 */
[----:B------:R1:W3:Y:S01]  /*4290*/  MUFU.EX2 R6, R57 ;  /* 0x0000003900067308 */ /* 0x0002e20000000800 */
[----:B0-----:R-:W-:-:S07]  /*42a0*/  FADD.FTZ R21, R31, R12 ;  /* 0x0000000c1f157221 */ /* 0x001fce0000010000 */
[----:B------:R-:W-:Y:S01]  /*42b0*/  MUFU.EX2 R40, R40 ;  /* 0x0000002800287308 */ /* 0x000fe20000000800 */
[----:B--2---:R-:W-:Y:S01]  /*42c0*/  FADD.FTZ R23, R111, R8 ;  /* 0x000000086f177221 */ /* 0x004fe20000010000 */
[----:B-1----:R-:W-:-:S06]  /*42d0*/  IMAD.MOV.U32 R57, RZ, RZ, R25 ;  /* 0x000000ffff397224 */ /* 0x002fcc00078e0019 */
[----:B------:R-:W0:Y:S01]  /*42e0*/  MUFU.EX2 R113, R113 ;  /* 0x0000007100717308 */ /* 0x000e220000000800 */
[C---:B---3--:R-:W-:Y:S01]  /*42f0*/  F2FP.SATFINITE.E4M3.F32.PACK_AB_MERGE_C R31, R6.reuse, R31, RZ ;  /* 0x0000001f061f723e */ /* 0x048fe200048070ff */
[----:B------:R-:W-:-:S03]  /*4300*/  FADD.FTZ R6, R6, R21 ;  /* 0x0000001506067221 */ /* 0x000fc60000010000 */
[----:B------:R-:W-:Y:S01]  /*4310*/  F2FP.SATFINITE.E4M3.F32.PACK_AB_MERGE_C R174, R80, R59, R31 ;  /* 0x0000003b50ae723e */ /* 0x000fe2000480701f */
[--C-:B------:R-:W-:Y:S02]  /*4320*/  IMAD.MOV.U32 R31, RZ, RZ, R25.reuse ;  /* 0x000000ffff1f7224 */ /* 0x100fe400078e0019 */
[----:B------:R-:W1:Y:S01]  /*4330*/  MUFU.EX2 R35, R35 ;  /* 0x0000002300237308 */ /* 0x000e620000000800 */
[--C-:B------:R-:W-:Y:S02]  /*4340*/  IMAD.MOV.U32 R59, RZ, RZ, R25.reuse ;  /* 0x000000ffff3b7224 */ /* 0x100fe400078e0019 */
[----:B------:R-:W-:-:S05]  /*4350*/  IMAD.MOV.U32 R80, RZ, RZ, R25 ;  /* 0x000000ffff507224 */ /* 0x000fca00078e0019 */
[----:B------:R2:W3:Y:S01]  /*4360*/  MUFU.EX2 R10, R29 ;  /* 0x0000001d000a7308 */ /* 0x0004e20000000800 */
[----:B0-----:R-:W-:Y:S01]  /*4370*/  F2FP.SATFINITE.E4M3.F32.PACK_AB_MERGE_C R14, R113, R40, RZ ;  /* 0x00000028710e723e */ /* 0x001fe200048070ff */
[----:B------:R-:W-:-:S03]  /*4380*/  FADD.FTZ R40, R40, R23 ;  /* 0x0000001728287221 */ /* 0x000fc60000010000 */
[----:B------:R-:W-:Y:S01]  /*4390*/  F2FP.SATFINITE.E4M3.F32.PACK_AB_MERGE_C R175, R111, R38, R14 ;  /* 0x000000266faf723e */ /* 0x000fe2000480700e */
[----:B------:R-:W-:Y:S01]  /*43a0*/  FADD.FTZ R113, R113, R40 ;  /* 0x0000002871717221 */ /* 0x000fe20000010000 */
[--C-:B------:R-:W-:Y:S01]  /*43b0*/  IMAD.MOV.U32 R38, RZ, RZ, R25.reuse ;  /* 0x000000ffff267224 */ /* 0x100fe200078e0019 */
[----:B------:R-:W-:Y:S01]  /*43c0*/  MUFU.EX2 R44, R44 ;  /* 0x0000002c002c7308 */ /* 0x000fe20000000800 */
[----:B-1----:R-:W-:Y:S01]  /*43d0*/  FADD.FTZ R9, R35, R6 ;  /* 0x0000000623097221 */ /* 0x002fe20000010000 */
[--C-:B--2---:R-:W-:Y:S02]  /*43e0*/  IMAD.MOV.U32 R29, RZ, RZ, R25.reuse ;  /* 0x000000ffff1d7224 */ /* 0x104fe400078e0019 */
[----:B------:R-:W-:-:S04]  /*43f0*/  IMAD.MOV.U32 R40, RZ, RZ, R25 ;  /* 0x000000ffff287224 */ /* 0x000fc800078e0019 */
[----:B------:R-:W0:Y:S01]  /*4400*/  MUFU.EX2 R117, R117 ;  /* 0x0000007500757308 */ /* 0x000e220000000800 */
[----:B---3--:R-:W-:-:S07]  /*4410*/  FADD.FTZ R6, R10, R9 ;  /* 0x000000090a067221 */ /* 0x008fce0000010000 */
[----:B------:R-:W1:Y:S08]  /*4420*/  MUFU.EX2 R42, R42 ;  /* 0x0000002a002a7308 */ /* 0x000e700000000800 */
[----:B------:R-:W2:Y:S01]  /*4430*/  MUFU.EX2 R39, R39 ;  /* 0x0000002700277308 */ /* 0x000ea20000000800 */
[----:B0-----:R-:W-:-:S07]  /*4440*/  F2FP.SATFINITE.E4M3.F32.PACK_AB_MERGE_C R14, R117, R44, RZ ;  /* 0x0000002c750e723e */ /* 0x001fce00048070ff */
[----:B------:R-:W0:Y:S01]  /*4450*/  MUFU.EX2 R115, R115 ;  /* 0x0000007300737308 */ /* 0x000e220000000800 */
[----:B-1----:R-:W-:-:S07]  /*4460*/  FADD.FTZ R12, R42, R113 ;  /* 0x000000712a0c7221 */ /* 0x002fce0000010000 */
[----:B------:R-:W1:Y:S01]  /*4470*/  MUFU.EX2 R0, R123 ;  /* 0x0000007b00007308 */ /* 0x000e620000000800 */
[----:B--2---:R-:W-:-:S07]  /*4480*/  FADD.FTZ R9, R39, R6 ;  /* 0x0000000627097221 */ /* 0x004fce0000010000 */
[----:B------:R-:W-:Y:S01]  /*4490*/  MUFU.EX2 R48, R48 ;  /* 0x0000003000307308 */ /* 0x000fe20000000800 */
[C---:B0-----:R-:W-:Y:S01]  /*44a0*/  F2FP.SATFINITE.E4M3.F32.PACK_AB_MERGE_C R169, R115.reuse, R42, R14 ;  /* 0x0000002a73a9723e */ /* 0x041fe2000480700e */
[----:B------:R-:W-:Y:S01]  /*44b0*/  FADD.FTZ R115, R115, R12 ;  /* 0x0000000c73737221 */ /* 0x000fe20000010000 */
[----:B------:R-:W-:-:S03]  /*44c0*/  IMAD.MOV.U32 R42, RZ, RZ, R25 ;  /* 0x000000ffff2a7224 */ /* 0x000fc600078e0019 */
[----:B------:R-:W-:Y:S02]  /*44d0*/  FADD.FTZ R44, R44, R115 ;  /* 0x000000732c2c7221 */ /* 0x000fe40000010000 */
[----:B------:R-:W0:Y:S01]  /*44e0*/  MUFU.EX2 R121, R121 ;  /* 0x0000007900797308 */ /* 0x000e220000000800 */
[C---:B-1----:R-:W-:Y:S01]  /*44f0*/  F2FP.SATFINITE.E4M3.F32.PACK_AB_MERGE_C R39, R0.reuse, R39, RZ ;  /* 0x000000270027723e */ /* 0x042fe200048070ff */
[----:B------:R-:W-:Y:S01]  /*4500*/  FADD.FTZ R0, R0, R9 ;  /* 0x0000000900007221 */ /* 0x000fe20000010000 */
[----:B------:R-:W-:Y:S01]  /*4510*/  FADD.FTZ R117, R117, R44 ;  /* 0x0000002c75757221 */ /* 0x000fe20000010000 */
[----:B------:R-:W-:Y:S01]  /*4520*/  IMAD.MOV.U32 R44, RZ, RZ, R25 ;  /* 0x000000ffff2c7224 */ /* 0x000fe200078e0019 */
[----:B------:R-:W-:Y:S01]  /*4530*/  F2FP.SATFINITE.E4M3.F32.PACK_AB_MERGE_C R168, R10, R35, R39 ;  /* 0x000000230aa8723e */ /* 0x000fe20004807027 */
[----:B------:R-:W-:Y:S02]  /*4540*/  VIADD R10, R22, 0xfffffffe ;  /* 0xfffffffe160a7836 */ /* 0x000fe40000000000 */
[----:B------:R-:W1:Y:S01]  /*4550*/  MUFU.EX2 R125, R125 ;  /* 0x0000007d007d7308 */ /* 0x000e620000000800 */
[----:B------:R-:W-:-:S02]  /*4560*/  IMAD.MOV.U32 R35, RZ, RZ, R25 ;  /* 0x000000ffff237224 */ /* 0x000fc400078e0019 */
[----:B------:R-:W-:Y:S01]  /*4570*/  ISETP.GE.AND P2, PT, R10, R17, PT ;  /* 0x000000110a00720c */ /* 0x000fe20003f46270 */
[----:B------:R-:W-:-:S04]  /*4580*/  IMAD.MOV.U32 R39, RZ, RZ, R25 ;  /* 0x000000ffff277224 */ /* 0x000fc800078e0019 */
        /* <DEDUP_REMOVED lines=10> */
[----:B------:R-:W-:Y:S01]  /*4630*/  FADD.FTZ R6, R48, R119 ;  /* 0x0000007730067221 */ /* 0x000fe20000010000 */
[----:B------:R-:W-:Y:S01]  /*4640*/  IMAD.MOV.U32 R48, RZ, RZ, R25 ;  /* 0x000000ffff307224 */ /* 0x000fe200078e0019 */
[----:B------:R-:W0:Y:S01]  /*4650*/  MUFU.EX2 R58, R58 ;  /* 0x0000003a003a7308 */ /* 0x000e220000000800 */
[----:B-1----:R-:W-:Y:S01]  /*4660*/  FADD.FTZ R0, R8, R9 ;  /* 0x0000000908007221 */ /* 0x002fe20000010000 */
[----:B------:R-:W-:Y:S01]  /*4670*/  FADD.FTZ R6, R121, R6 ;  /* 0x0000000679067221 */ /* 0x000fe20000010000 */
[----:B0-----:R-:W-:Y:S02]  /*4680*/  F2FP.SATFINITE.E4M3.F32.PACK_AB_MERGE_C R9, R58, R129, RZ ;  /* 0x000000813a09723e */ /* 0x001fe400048070ff */
[----:B------:R-:W-:Y:S02]  /*4690*/  FADD.FTZ R129, R129, R0 ;  /* 0x0000000081817221 */ /* 0x000fe40000010000 */
[----:B------:R-:W-:Y:S02]  /*46a0*/  F2FP.SATFINITE.E4M3.F32.PACK_AB_MERGE_C R170, R8, R125, R9 ;  /* 0x0000007d08aa723e */ /* 0x000fe40004807009 */
[----:B------:R-:W-:Y:S01]  /*46b0*/  FADD.FTZ R0, R58, R129 ;  /* 0x000000813a007221 */ /* 0x000fe20000010000 */
[----:B------:R-:W-:-:S02]  /*46c0*/  IMAD.MOV.U32 R8, RZ, RZ, RZ ;  /* 0x000000ffff087224 */ /* 0x000fc400078e00ff */
[----:B------:R-:W-:Y:S01]  /*46d0*/  IMAD.MOV.U32 R58, RZ, RZ, R25 ;  /* 0x000000ffff3a7224 */ /* 0x000fe200078e0019 */
[----:B------:R-:W-:Y:S06]  /*46e0*/  @!P2 BRA `(.L_x_19) ;  /* 0x0000002c00c4a947 */ /* 0x000fec0003800000 */
[----:B------:R-:W-:Y:S01]  /*46f0*/  IMAD.MOV.U32 R11, RZ, RZ, R3 ;  /* 0x000000ffff0b7224 */ /* 0x000fe200078e0003 */
[----:B------:R-:W-:Y:S01]  /*4700*/  CS2R R86, SRZ ;  /* 0x0000000000567805 */ /* 0x000fe2000001ff00 */
[----:B------:R-:W-:Y:S01]  /*4710*/  IMAD.MOV.U32 R9, RZ, RZ, R7 ;  /* 0x000000ffff097224 */ /* 0x000fe200078e0007 */
[----:B------:R-:W-:Y:S01]  /*4720*/  CS2R R84, SRZ ;  /* 0x0000000000547805 */ /* 0x000fe2000001ff00 */
[----:B------:R-:W-:Y:S01]  /*4730*/  IMAD.MOV.U32 R12, RZ, RZ, RZ ;  /* 0x000000ffff0c7224 */ /* 0x000fe200078e00ff */
        /* <DEDUP_REMOVED lines=29> */
[----:B------:R-:W-:Y:S01]  /*4910*/  CS2R R24, SRZ ;  /* 0x0000000000187805 */ /* 0x000fe2000001ff00 */
[----:B------:R-:W-:-:S06]  /*4920*/  UMOV UR53, URZ ;  /* 0x0000003f00357c82 */ /* 0x000fcc0008000000 */
.L_x_29:
[----:B------:R-:W-:Y:S01]  /*4930*/  ISETP.NE.AND P3, PT, RZ, UR41, PT ;  /* 0x00000029ff007c0c */ /* 0x000fe2000bf65270 */
[----:B------:R-:W-:-:S04]  /*4940*/  UISETP.NE.AND UP0, UPT, UR53, 0x1, UPT ;  /* 0x000000013500788c */ /* 0x000fc8000bf05270 */
[----:B------:R-:W-:-:S06]  /*4950*/  USEL UR4, URZ, 0x1, UP0 ;  /* 0x000000013f047887 */ /* 0x000fcc0008000000 */
[----:B------:R-:W-:Y:S02]  /*4960*/  LOP3.LUT R8, R12, UR4, RZ, 0x3c, !PT ;  /* 0x000000040c087c12 */ /* 0x000fe4000f8e3cff */
[----:B------:R-:W-:Y:S05]  /*4970*/  @P3 BRA `(.L_x_20) ;  /* 0x0000000000343947 */ /* 0x000fea0003800000 */
[----:B------:R-:W-:Y:S05]  /*4980*/  @!P0 BRA `(.L_x_21) ;  /* 0x0000000000048947 */ /* 0x000fea0003800000 */
[----:B------:R-:W-:Y:S01]  /*4990*/  BPT.TRAP 0x1 ;  /* 0x000000040000795c */ /* 0x000fe20000300000 */
.L_x_21:
[----:B------:R-:W-:Y:S01]  /*49a0*/  UIADD3 UR4, UR53, 0x1, URZ ;  /* 0x0000000135047890 */ /* 0x000fe2000fffe03f */
[----:B------:R-:W-:-:S03]  /*49b0*/  SHF.L.U32 R3, R8, 0x1f, RZ ;  /* 0x0000001f08037819 */ /* 0x000fc600000006ff */
[----:B------:R-:W-:-:S04]  /*49c0*/  UISETP.NE.AND UP0, UPT, UR4, 0x2, UPT ;  /* 0x000000020400788c */ /* 0x000fc8000bf05270 */
[----:B------:R-:W-:-:S04]  /*49d0*/  USEL UR4, UR4, URZ, UP0 ;  /* 0x0000003f04047287 */ /* 0x000fc80008000000 */
[----:B------:R-:W-:-:S09]  /*49e0*/  ULEA UR4, UR4, UR40, 0x3 ;  /* 0x0000002804047291 */ /* 0x000fd2000f8e183f */
[----:B------:R0:W1:Y:S01]  /*49f0*/  SYNCS.PHASECHK.TRANS64.TRYWAIT P2, [UR4+0x29830], R3 ;  /* 0x02983003ff0075a7 */ /* 0x0000620008040144 */
[----:B------:R-:W-:Y:S05]  /*4a00*/  @!P0 BRA `(.L_x_22) ;  /* 0x0000000000048947 */ /* 0x000fea0003800000 */
[----:B------:R-:W-:Y:S01]  /*4a10*/  BPT.TRAP 0x1 ;  /* 0x000000040000795c */ /* 0x000fe20000300000 */
.L_x_22:
[----:B-1----:R-:W-:Y:S05]  /*4a20*/  @P2 BRA `(.L_x_20) ;  /* 0x0000000000082947 */ /* 0x002fea0003800000 */
[----:B------:R-:W1:Y:S02]  /*4a30*/  SYNCS.PHASECHK.TRANS64.TRYWAIT P2, [UR4+0x29830], R3 ;  /* 0x02983003ff0075a7 */ /* 0x000e640008040144 */
[----:B-1----:R-:W-:Y:S05]  /*4a40*/  @!P2 BRA `(.L_x_23) ;  /* 0x000000900078a947 */ /* 0x002fea0003800000 */
.L_x_20:
[----:B01----:R-:W-:Y:S01]  /*4a50*/  VIADD R3, R18, 0x8 ;  /* 0x0000000812037836 */ /* 0x003fe20000000000 */
[----:B------:R-:W-:Y:S01]  /*4a60*/  UIADD3 UR52, UR53, 0x1, URZ ;  /* 0x0000000135347890 */ /* 0x000fe2000fffe03f */
[C---:B------:R-:W-:Y:S01]  /*4a70*/  R2UR UR4, R4.reuse ;  /* 0x00000000040472ca */ /* 0x040fe200000e0000 */
[----:B------:R-:W-:Y:S01]  /*4a80*/  UMOV UR7, 0x80000020 ;  /* 0x8000002000077882 */ /* 0x000fe20000000000 */
[C---:B------:R-:W-:Y:S01]  /*4a90*/  R2UR UR5, R5.reuse ;  /* 0x00000000050572ca */ /* 0x040fe200000e0000 */
[----:B------:R0:W-:Y:S01]  /*4aa0*/  BAR.SYNC.DEFER_BLOCKING R3, 0x100 ;  /* 0x000400030000751d */ /* 0x0001e20000010000 */
[----:B------:R-:W-:Y:S01]  /*4ab0*/  UISETP.NE.AND UP0, UPT, UR52, 0x2, UPT ;  /* 0x000000023400788c */ /* 0x000fe2000bf05270 */
[C---:B------:R-:W-:Y:S02]  /*4ac0*/  R2UR UR8, R4.reuse ;  /* 0x00000000040872ca */ /* 0x040fe400000e0000 */
[C---:B------:R-:W-:Y:S01]  /*4ad0*/  R2UR UR9, R5.reuse ;  /* 0x00000000050972ca */ /* 0x040fe200000e0000 */
[----:B------:R-:W-:Y:S01]  /*4ae0*/  USEL UR52, UR52, URZ, UP0 ;  /* 0x0000003f34347287 */ /* 0x000fe20008000000 */
[C---:B------:R-:W-:Y:S01]  /*4af0*/  R2UR UR12, R4.reuse ;  /* 0x00000000040c72ca */ /* 0x040fe200000e0000 */
[----:B------:R-:W-:Y:S01]  /*4b00*/  UMOV UR11, 0x80000020 ;  /* 0x80000020000b7882 */ /* 0x000fe20000000000 */
[C---:B------:R-:W-:Y:S01]  /*4b10*/  R2UR UR13, R5.reuse ;  /* 0x00000000050d72ca */ /* 0x040fe200000e0000 */
[----:B------:R-:W-:Y:S01]  /*4b20*/  UIMAD UR54, UR52, 0x780, UR42 ;  /* 0x00000780343678a4 */ /* 0x000fe2000f8e022a */
[C---:B------:R-:W-:Y:S01]  /*4b30*/  R2UR UR16, R4.reuse ;  /* 0x00000000041072ca */ /* 0x040fe200000e0000 */
[----:B------:R-:W-:Y:S01]  /*4b40*/  UMOV UR15, 0x80000020 ;  /* 0x80000020000f7882 */ /* 0x000fe20000000000 */
[C---:B------:R-:W-:Y:S01]  /*4b50*/  R2UR UR17, R5.reuse ;  /* 0x00000000051172ca */ /* 0x040fe200000e0000 */
[----:B------:R-:W-:Y:S01]  /*4b60*/  UIADD3 UR10, UR54, 0x80, URZ ;  /* 0x00000080360a7890 */ /* 0x000fe2000fffe03f */
[----:B------:R-:W-:Y:S01]  /*4b70*/  R2UR UR20, R4 ;  /* 0x00000000041472ca */ /* 0x000fe200000e0000 */
[----:B------:R-:W-:Y:S01]  /*4b80*/  UIADD3 UR14, UR54, 0x100, URZ ;  /* 0x00000100360e7890 */ /* 0x000fe2000fffe03f */
[----:B------:R-:W-:Y:S01]  /*4b90*/  R2UR UR21, R5 ;  /* 0x00000000051572ca */ /* 0x000fe200000e0000 */
[----:B------:R-:W-:Y:S01]  /*4ba0*/  UMOV UR6, UR54 ;  /* 0x0000003600067c82 */ /* 0x000fe20008000000 */
[----:B------:R-:W-:Y:S01]  /*4bb0*/  UIADD3 UR18, UR54, 0x180, URZ ;  /* 0x0000018036127890 */ /* 0x000fe2000fffe03f */
[----:B------:R-:W-:Y:S01]  /*4bc0*/  UMOV UR19, 0x80000020 ;  /* 0x8000002000137882 */ /* 0x000fe20000000000 */
[----:B------:R-:W-:Y:S01]  /*4bd0*/  UIADD3 UR22, UR54, 0x200, URZ ;  /* 0x0000020036167890 */ /* 0x000fe2000fffe03f */
[----:B------:R-:W-:Y:S01]  /*4be0*/  UMOV UR23, 0x80000020 ;  /* 0x8000002000177882 */ /* 0x000fe20000000000 */
[----:B------:R-:W-:Y:S01]  /*4bf0*/  WARPGROUP.ARRIVE ;  /* 0x00000000000079c5 */ /* 0x000fe20000000000 */
[----:B------:R-:W-:Y:S01]  /*4c00*/  UIADD3 UR26, UR54, 0x2, URZ ;  /* 0x00000002361a7890 */ /* 0x000fe2000fffe03f */
[----:B------:R-:W-:Y:S01]  /*4c10*/  UMOV UR27, 0x80000020 ;  /* 0x80000020001b7882 */ /* 0x000fe20000000000 */
[----:B------:R-:W-:-:S03]  /*4c20*/  UIADD3 UR30, UR54, 0x280, URZ ;  /* 0x00000280361e7890 */ /* 0x000fc6000fffe03f */
[----:B------:R-:W-:Y:S01]  /*4c30*/  QGMMA.64x32x32.F32.E4M3.E4M3 R152, gdesc[UR4], RZ, !UPT, gsb0 ;  /* 0x00600000049879f3 */ /* 0x000fe2000c0008ff */
[----:B------:R-:W-:Y:S01]  /*4c40*/  UIADD3 UR6, UR54, 0x82, URZ ;  /* 0x0000008236067890 */ /* 0x000fe2000fffe03f */
[----:B------:R-:W-:Y:S01]  /*4c50*/  UMOV UR4, UR24 ;  /* 0x0000001800047c82 */ /* 0x000fe20008000000 */
[----:B------:R-:W-:Y:S01]  /*4c60*/  UMOV UR5, UR25 ;  /* 0x0000001900057c82 */ /* 0x000fe20008000000 */
[----:B------:R-:W-:Y:S01]  /*4c70*/  UMOV UR7, 0x80000020 ;  /* 0x8000002000077882 */ /* 0x000fe20000000000 */
[----:B------:R-:W-:Y:S01]  /*4c80*/  UMOV UR31, 0x80000020 ;  /* 0x80000020001f7882 */ /* 0x000fe20000000000 */
[----:B------:R-:W-:Y:S01]  /*4c90*/  UIADD3 UR34, UR54, 0x282, URZ ;  /* 0x0000028236227890 */ /* 0x000fe2000fffe03f */
[----:B------:R-:W-:Y:S01]  /*4ca0*/  UMOV UR35, 0x80000020 ;  /* 0x8000002000237882 */ /* 0x000fe20000000000 */
[----:B------:R-:W-:Y:S01]  /*4cb0*/  UIADD3 UR46, UR54, 0x500, URZ ;  /* 0x00000500362e7890 */ /* 0x000fe2000fffe03f */
[----:B------:R-:W-:Y:S01]  /*4cc0*/  UMOV UR47, 0x80000020 ;  /* 0x80000020002f7882 */ /* 0x000fe20000000000 */
[----:B------:R-:W-:Y:S01]  /*4cd0*/  UIADD3 UR50, UR54, 0x502, URZ ;  /* 0x0000050236327890 */ /* 0x000fe2000fffe03f */
[----:B------:R-:W-:Y:S01]  /*4ce0*/  UMOV UR51, 0x80000020 ;  /* 0x8000002000337882 */ /* 0x000fe20000000000 */
[----:B------:R-:W-:-:S02]  /*4cf0*/  WARPGROUP.DEPBAR.LE gsb0, 0x0 ;  /* 0x00008000000079c5 */ /* 0x000fc40000010000 */
[----:B------:R-:W-:-:S06]  /*4d00*/  WARPGROUP.ARRIVE ;  /* 0x00000000000079c5 */ /* 0x000fcc0000000000 */
[----:B------:R-:W-:Y:S01]  /*4d10*/  QGMMA.64x32x32.F32.E4M3.E4M3 R136, gdesc[UR8], RZ, !UPT, gsb0 ;  /* 0x00600000088879f3 */ /* 0x000fe2000c0008ff */
[----:B------:R-:W-:Y:S02]  /*4d20*/  UIADD3 UR8, UR54, 0x102, URZ ;  /* 0x0000010236087890 */ /* 0x000fe4000fffe03f */
[----:B------:R-:W-:Y:S02]  /*4d30*/  UIADD3 UR9, UR54, 0x182, URZ ;  /* 0x0000018236097890 */ /* 0x000fe4000fffe03f */
        /* <DEDUP_REMOVED lines=13> */
[----:B------:R-:W-:Y:S01]  /*4e10*/  UMOV UR26, UR6 ;  /* 0x00000006001a7c82 */ /* 0x000fe20008000000 */
[----:B------:R-:W-:Y:S01]  /*4e20*/  UMOV UR27, 0x80000020 ;  /* 0x80000020001b7882 */ /* 0x000fe20000000000 */
[----:B------:R-:W-:Y:S01]  /*4e30*/  UMOV UR6, UR8 ;  /* 0x0000000800067c82 */ /* 0x000fe20008000000 */
        /* <DEDUP_REMOVED lines=10> */
[----:B------:R-:W-:Y:S01]  /*4ee0*/  UIADD3 UR6, UR54, 0x300, URZ ;  /* 0x0000030036067890 */ /* 0x000fe2000fffe03f */
[----:B------:R-:W-:Y:S01]  /*4ef0*/  UMOV UR4, UR28 ;  /* 0x0000001c00047c82 */ /* 0x000fe20008000000 */
[----:B------:R-:W-:Y:S01]  /*4f00*/  UMOV UR5, UR29 ;  /* 0x0000001d00057c82 */ /* 0x000fe20008000000 */
        /* <DEDUP_REMOVED lines=120> */
[----:B0-----:R-:W-:Y:S05]  /*5690*/  @P3 BRA `(.L_x_24) ;  /* 0x0000000000283947 */ /* 0x001fea0003800000 */
[----:B------:R-:W-:Y:S05]  /*56a0*/  @!P0 BRA `(.L_x_25) ;  /* 0x0000000000048947 */ /* 0x000fea0003800000 */
[----:B------:R-:W-:Y:S01]  /*56b0*/  BPT.TRAP 0x1 ;  /* 0x000000040000795c */ /* 0x000fe20000300000 */
.L_x_25:
[----:B------:R-:W-:Y:S01]  /*56c0*/  ULEA UR4, UR53, UR40, 0x3 ;  /* 0x0000002835047291 */ /* 0x000fe2000f8e183f */
[----:B------:R-:W-:-:S08]  /*56d0*/  SHF.L.U32 R3, R12, 0x1f, RZ ;  /* 0x0000001f0c037819 */ /* 0x000fd000000006ff */
[----:B------:R0:W1:Y:S01]  /*56e0*/  SYNCS.PHASECHK.TRANS64.TRYWAIT P2, [UR4+0x29850], R3 ;  /* 0x02985003ff0075a7 */ /* 0x0000620008040144 */
[----:B------:R-:W-:Y:S05]  /*56f0*/  @!P0 BRA `(.L_x_26) ;  /* 0x0000000000048947 */ /* 0x000fea0003800000 */
[----:B------:R-:W-:Y:S01]  /*5700*/  BPT.TRAP 0x1 ;  /* 0x000000040000795c */ /* 0x000fe20000300000 */
.L_x_26:
[----:B-1----:R-:W-:Y:S05]  /*5710*/  @P2 BRA `(.L_x_24) ;  /* 0x0000000000082947 */ /* 0x002fea0003800000 */
[----:B------:R-:W1:Y:S02]  /*5720*/  SYNCS.PHASECHK.TRANS64.TRYWAIT P2, [UR4+0x29850], R3 ;  /* 0x02985003ff0075a7 */ /* 0x000e640008040144 */
[----:B-1----:R-:W-:Y:S05]  /*5730*/  @!P2 BRA `(.L_x_27) ;  /* 0x000000840054a947 */ /* 0x002fea0003800000 */
.L_x_24:
[----:B------:R-:W-:Y:S01]  /*5740*/  UIADD3 UR4, UR40, 0x400, URZ ;  /* 0x0000040028047890 */ /* 0x000fe2000fffe03f */
[----:B------:R-:W-:Y:S01]  /*5750*/  WARPGROUP.ARRIVE ;  /* 0x00000000000079c5 */ /* 0x000fe20000000000 */
[----:B------:R-:W-:Y:S01]  /*5760*/  UMOV UR7, 0xc0000010 ;  /* 0xc000001000077882 */ /* 0x000fe20000000000 */
[----:B-1----:R-:W-:Y:S01]  /*5770*/  FMNMX.FTZ R12, R152, R9, !PT ;  /* 0x00000009980c7209 */ /* 0x002fe20007810000 */
[----:B------:R-:W-:-:S03]  /*5780*/  USHF.R.U32.HI UR4, URZ, 0x4, UR4 ;  /* 0x000000043f047899 */ /* 0x000fc60008011604 */
[----:B0-----:R-:W-:Y:S01]  /*5790*/  FMNMX.FTZ R3, R153, R12, !PT ;  /* 0x0000000c99037209 */ /* 0x001fe20007810000 */
[----:B------:R-:W-:Y:S01]  /*57a0*/  ULOP3.LUT UR4, UR4, 0x3fff, URZ, 0xc0, !UPT ;  /* 0x00003fff04047892 */ /* 0x000fe2000f8ec03f */
[----:B------:R-:W-:Y:S02]  /*57b0*/  FMNMX.FTZ R12, R154, R11, !PT ;  /* 0x0000000b9a0c7209 */ /* 0x000fe40007810000 */
[----:B------:R-:W-:Y:S01]  /*57c0*/  FMNMX.FTZ R14, R156, R3, !PT ;  /* 0x000000039c0e7209 */ /* 0x000fe20007810000 */
[----:B------:R-:W-:Y:S01]  /*57d0*/  ULOP3.LUT UR4, UR4, 0x10000, URZ, 0xfc, !UPT ;  /* 0x0001000004047892 */ /* 0x000fe2000f8efc3f */
[----:B------:R-:W-:Y:S02]  /*57e0*/  FMNMX.FTZ R3, R155, R12, !PT ;  /* 0x0000000c9b037209 */ /* 0x000fe40007810000 */
[----:B------:R-:W-:Y:S01]  /*57f0*/  FMNMX.FTZ R7, R157, R14, !PT ;  /* 0x0000000e9d077209 */ /* 0x000fe20007810000 */
[----:B------:R-:W-:Y:S01]  /*5800*/  UIMAD UR4, UR53, 0x500, UR4 ;  /* 0x00000500350478a4 */ /* 0x000fe2000f8e0204 */
[----:B------:R-:W-:-:S02]  /*5810*/  FMNMX.FTZ R12, R158, R3, !PT ;  /* 0x000000039e0c7209 */ /* 0x000fc40007810000 */
[----:B------:R-:W-:Y:S02]  /*5820*/  FMNMX.FTZ R14, R160, R7, !PT ;  /* 0x00000007a00e7209 */ /* 0x000fe40007810000 */
[----:B------:R-:W-:Y:S02]  /*5830*/  FMNMX.FTZ R3, R159, R12, !PT ;  /* 0x0000000c9f037209 */ /* 0x000fe40007810000 */
[----:B------:R-:W-:Y:S01]  /*5840*/  UMOV UR6, UR4 ;  /* 0x0000000400067c82 */ /* 0x000fe20008000000 */
[----:B------:R-:W-:Y:S01]  /*5850*/  FMNMX.FTZ R7, R161, R14, !PT ;  /* 0x0000000ea1077209 */ /* 0x000fe20007810000 */
[----:B------:R-:W-:Y:S01]  /*5860*/  QGMMA.64x128x32.F32.E4M3.E4M3 R24, R184, gdesc[UR4], R24, gsb0 ;  /* 0x01e00004b8187df3 */ /* 0x000fe20008000818 */
[----:B------:R-:W-:Y:S01]  /*5870*/  UIADD3 UR6, UR4, 0x100, URZ ;  /* 0x0000010004067890 */ /* 0x000fe2000fffe03f */
[----:B------:R-:W-:Y:S01]  /*5880*/  FMNMX.FTZ R12, R162, R3, !PT ;  /* 0x00000003a20c7209 */ /* 0x000fe20007810000 */
[----:B------:R-:W-:Y:S01]  /*5890*/  UMOV UR7, 0xc0000010 ;  /* 0xc000001000077882 */ /* 0x000fe20000000000 */
[----:B------:R-:W-:-:S02]  /*58a0*/  FMNMX.FTZ R14, R164, R7, !PT ;  /* 0x00000007a40e7209 */ /* 0x000fc40007810000 */
[----:B------:R-:W-:Y:S02]  /*58b0*/  FMNMX.FTZ R3, R163, R12, !PT ;  /* 0x0000000ca3037209 */ /* 0x000fe40007810000 */
[----:B------:R-:W-:Y:S02]  /*58c0*/  FMNMX.FTZ R7, R165, R14, !PT ;  /* 0x0000000ea5077209 */ /* 0x000fe40007810000 */
[----:B------:R-:W-:Y:S02]  /*58d0*/  FMNMX.FTZ R12, R166, R3, !PT ;  /* 0x00000003a60c7209 */ /* 0x000fe40007810000 */
[----:B------:R-:W-:Y:S02]  /*58e0*/  FMNMX.FTZ R14, R136, R7, !PT ;  /* 0x00000007880e7209 */ /* 0x000fe40007810000 */
[----:B------:R-:W-:Y:S02]  /*58f0*/  FMNMX.FTZ R3, R167, R12, !PT ;  /* 0x0000000ca7037209 */ /* 0x000fe40007810000 */
        /* <DEDUP_REMOVED lines=61> */
[----:B------:R-:W-:-:S03]  /*5cd0*/  FMNMX.FTZ R12, R102, R3, !PT ;  /* 0x00000003660c7209 */ /* 0x000fc60007810000 */
[----:B------:R-:W0:Y:S01]  /*5ce0*/  SHFL.BFLY PT, R3, R14, 0x2, 0x1f ;  /* 0x0c401f000e037f89 */ /* 0x000e2200000e0000 */
[----:B------:R-:W-:Y:S02]  /*5cf0*/  WARPGROUP.DEPBAR.LE gsb0, 0x0 ;  /* 0x00008000000079c5 */ /* 0x000fe40000010000 */
[----:B------:R-:W-:Y:S01]  /*5d00*/  WARPGROUP.ARRIVE ;  /* 0x00000000000079c5 */ /* 0x000fe20000000000 */
[----:B------:R-:W-:-:S05]  /*5d10*/  FMNMX.FTZ R12, R103, R12, !PT ;  /* 0x0000000c670c7209 */ /* 0x000fca0007810000 */
[----:B------:R-:W-:Y:S01]  /*5d20*/  QGMMA.64x128x32.F32.E4M3.E4M3 R24, R180, gdesc[UR4], R24, gsb0 ;  /* 0x01e00004b4187df3 */ /* 0x000fe20008000818 */
[----:B------:R-:W-:Y:S01]  /*5d30*/  UIADD3 UR6, UR4, 0x200, URZ ;  /* 0x0000020004067890 */ /* 0x000fe2000fffe03f */
[----:B------:R-:W1:Y:S01]  /*5d40*/  SHFL.BFLY PT, R7, R12, 0x2, 0x1f ;  /* 0x0c401f000c077f89 */ /* 0x000e6200000e0000 */
[----:B------:R-:W-:Y:S01]  /*5d50*/  UMOV UR7, 0xc0000010 ;  /* 0xc000001000077882 */ /* 0x000fe20000000000 */
[----:B0-----:R-:W-:-:S05]  /*5d60*/  FMNMX.FTZ R13, R14, R3, !PT ;  /* 0x000000030e0d7209 */ /* 0x001fca0007810000 */
[----:B------:R-:W0:Y:S01]  /*5d70*/  SHFL.BFLY PT, R20, R13, 0x1, 0x1f ;  /* 0x0c201f000d147f89 */ /* 0x000e2200000e0000 */
[----:B-1----:R-:W-:-:S05]  /*5d80*/  FMNMX.FTZ R15, R12, R7, !PT ;  /* 0x000000070c0f7209 */ /* 0x002fca0007810000 */
[----:B------:R-:W1:Y:S01]  /*5d90*/  SHFL.BFLY PT, R22, R15, 0x1, 0x1f ;  /* 0x0c201f000f167f89 */ /* 0x000e6200000e0000 */
[----:B0-----:R-:W-:-:S05]  /*5da0*/  FMNMX.FTZ R7, R13, R20, !PT ;  /* 0x000000140d077209 */ /* 0x001fca0007810000 */
[----:B------:R-:W-:Y:S01]  /*5db0*/  FFMA.FTZ R189, R2, R7, -8 ;  /* 0xc100000002bd7423 */ /* 0x000fe20000010007 */
[----:B------:R-:W-:-:S03]  /*5dc0*/  FADD.FTZ R9, -R7, R9 ;  /* 0x0000000907097221 */ /* 0x000fc60000010100 */
[C-C-:B------:R-:W-:Y:S01]  /*5dd0*/  FFMA.FTZ R23, R2.reuse, R136, -R189.reuse ;  /* 0x0000008802177223 */ /* 0x140fe200000108bd */
[----:B------:R-:W-:-:S01]  /*5de0*/  FFMA.FTZ R136, R2, R137, -R189 ;  /* 0x0000008902887223 */ /* 0x000fc200000108bd */
[C-C-:B------:R-:W-:Y:S01]  /*5df0*/  FFMA.FTZ R137, R2.reuse, R140, -R189.reuse ;  /* 0x0000008c02897223 */ /* 0x140fe200000108bd */
[----:B------:R-:W-:-:S01]  /*5e00*/  FFMA.FTZ R140, R2, R141, -R189 ;  /* 0x0000008d028c7223 */ /* 0x000fc200000108bd */
[----:B-1----:R-:W-:Y:S01]  /*5e10*/  FMNMX.FTZ R3, R15, R22, !PT ;  /* 0x000000160f037209 */ /* 0x002fe20007810000 */
[----:B------:R-:W-:-:S01]  /*5e20*/  FFMA.FTZ R141, R2, R144, -R189 ;  /* 0x00000090028d7223 */ /* 0x000fc200000108bd */
[C-C-:B------:R-:W-:Y:S01]  /*5e30*/  FFMA.FTZ R144, R2.reuse, R145, -R189.reuse ;  /* 0x0000009102907223 */ /* 0x140fe200000108bd */
[----:B------:R-:W-:-:S01]  /*5e40*/  FFMA.FTZ R145, R2, R148, -R189 ;  /* 0x0000009402917223 */ /* 0x000fc200000108bd */
[C-C-:B------:R-:W-:Y:S01]  /*5e50*/  FFMA.FTZ R148, R2.reuse, R149, -R189.reuse ;  /* 0x0000009502947223 */ /* 0x140fe200000108bd */
[C---:B------:R-:W-:Y:S01]  /*5e60*/  FMUL.FTZ R14, R2.reuse, R9 ;  /* 0x00000009020e7220 */ /* 0x040fe20000410000 */
[----:B------:R-:W-:Y:S01]  /*5e70*/  FFMA.FTZ R149, R2, R101, -R189 ;  /* 0x0000006502957223 */ /* 0x000fe200000108bd */
[----:B------:R-:W-:-:S01]  /*5e80*/  FADD.FTZ R9, -R3, R11 ;  /* 0x0000000b03097221 */ /* 0x000fc20000010100 */
[C---:B------:R-:W-:Y:S01]  /*5e90*/  FFMA.FTZ R101, R2.reuse, R3, -8 ;  /* 0xc100000002657423 */ /* 0x040fe20000010003 */
[----:B------:R-:W-:-:S01]  /*5ea0*/  FFMA.FTZ R12, R2, R152, -R189 ;  /* 0x00000098020c7223 */ /* 0x000fc200000108bd */
[C---:B------:R-:W-:Y:S01]  /*5eb0*/  FFMA.FTZ R13, R2.reuse, R153, -R189 ;  /* 0x00000099020d7223 */ /* 0x040fe200000108bd */
[C---:B------:R-:W-:Y:S01]  /*5ec0*/  FMUL.FTZ R9, R2.reuse, R9 ;  /* 0x0000000902097220 */ /* 0x040fe20000410000 */
[C-C-:B------:R-:W-:Y:S01]  /*5ed0*/  FFMA.FTZ R152, R2.reuse, R154, -R101.reuse ;  /* 0x0000009a02987223 */ /* 0x140fe20000010865 */
[----:B------:R-:W-:-:S01]  /*5ee0*/  FFMA.FTZ R153, R2, R155, -R101 ;  /* 0x0000009b02997223 */ /* 0x000fc20000010865 */
[----:B------:R0:W-:Y:S01]  /*5ef0*/  MUFU.EX2 R11, R14 ;  /* 0x0000000e000b7308 */ /* 0x0001e20000000800 */
[----:B------:R-:W-:-:S01]  /*5f00*/  FFMA.FTZ R154, R2, R158, -R101 ;  /* 0x0000009e029a7223 */ /* 0x000fc20000010865 */
[C---:B------:R-:W-:Y:S01]  /*5f10*/  FFMA.FTZ R15, R2.reuse, R157, -R189 ;  /* 0x0000009d020f7223 */ /* 0x040fe200000108bd */
[----:B------:R-:W-:-:S01]  /*5f20*/  FFMA.FTZ R155, R2, R159, -R101 ;  /* 0x0000009f029b7223 */ /* 0x000fc20000010865 */
[C-C-:B------:R-:W-:Y:S01]  /*5f30*/  FFMA.FTZ R19, R2.reuse, R160, -R189.reuse ;  /* 0x000000a002137223 */ /* 0x140fe200000108bd */
[----:B------:R-:W-:-:S01]  /*5f40*/  FFMA.FTZ R20, R2, R161, -R189 ;  /* 0x000000a102147223 */ /* 0x000fc200000108bd */
[C---:B------:R-:W-:Y:S01]  /*5f50*/  FFMA.FTZ R157, R2.reuse, R163, -R101 ;  /* 0x000000a3029d7223 */ /* 0x040fe20000010865 */
[----:B------:R-:W-:-:S01]  /*5f60*/  FFMA.FTZ R21, R2, R164, -R189 ;  /* 0x000000a402157223 */ /* 0x000fc200000108bd */
[----:B------:R-:W1:Y:S01]  /*5f70*/  MUFU.EX2 R12, R12 ;  /* 0x0000000c000c7308 */ /* 0x000e620000000800 */
[----:B0-----:R-:W-:-:S01]  /*5f80*/  FFMA.FTZ R14, R2, R156, -R189 ;  /* 0x0000009c020e7223 */ /* 0x001fc200000108bd */
[C-C-:B------:R-:W-:Y:S01]  /*5f90*/  FFMA.FTZ R156, R2.reuse, R162, -R101.reuse ;  /* 0x000000a2029c7223 */ /* 0x140fe20000010865 */
[----:B------:R-:W-:-:S01]  /*5fa0*/  FFMA.FTZ R158, R2, R166, -R101 ;  /* 0x000000a6029e7223 */ /* 0x000fc20000010865 */
[C---:B------:R-:W-:Y:S01]  /*5fb0*/  FFMA.FTZ R22, R2.reuse, R165, -R189 ;  /* 0x000000a502167223 */ /* 0x040fe200000108bd */
[----:B------:R-:W-:-:S01]  /*5fc0*/  FFMA.FTZ R159, R2, R167, -R101 ;  /* 0x000000a7029f7223 */ /* 0x000fc20000010865 */
[C-C-:B------:R-:W-:Y:S01]  /*5fd0*/  FFMA.FTZ R138, R2.reuse, R138, -R101.reuse ;  /* 0x0000008a028a7223 */ /* 0x140fe20000010865 */
[----:B------:R-:W-:-:S01]  /*5fe0*/  FFMA.FTZ R139, R2, R139, -R101 ;  /* 0x0000008b028b7223 */ /* 0x000fc20000010865 */
[----:B------:R-:W-:Y:S01]  /*5ff0*/  MUFU.EX2 R9, R9 ;  /* 0x0000000900097308 */ /* 0x000fe20000000800 */
[----:B------:R-:W-:-:S01]  /*6000*/  FFMA.FTZ R142, R2, R142, -R101 ;  /* 0x0000008e028e7223 */ /* 0x000fc20000010865 */
[C-C-:B------:R-:W-:Y:S01]  /*6010*/  FFMA.FTZ R143, R2.reuse, R143, -R101.reuse ;  /* 0x0000008f028f7223 */ /* 0x140fe20000010865 */
[----:B------:R-:W-:-:S01]  /*6020*/  FFMA.FTZ R146, R2, R146, -R101 ;  /* 0x0000009202927223 */ /* 0x000fc20000010865 */
[C-C-:B------:R-:W-:Y:S01]  /*6030*/  FFMA.FTZ R147, R2.reuse, R147, -R101.reuse ;  /* 0x0000009302937223 */ /* 0x140fe20000010865 */
[----:B------:R-:W-:-:S01]  /*6040*/  FFMA.FTZ R150, R2, R150, -R101 ;  /* 0x0000009602967223 */ /* 0x000fc20000010865 */
[C---:B------:R-:W-:Y:S01]  /*6050*/  FFMA.FTZ R151, R2.reuse, R151, -R101 ;  /* 0x0000009702977223 */ /* 0x040fe20000010865 */
[----:B------:R-:W-:-:S01]  /*6060*/  FFMA.FTZ R120, R2, R120, -R189 ;  /* 0x0000007802787223 */ /* 0x000fc200000108bd */
[----:B------:R-:W0:Y:S01]  /*6070*/  MUFU.EX2 R152, R152 ;  /* 0x0000009800987308 */ /* 0x000e220000000800 */
[----:B-1----:R-:W-:-:S01]  /*6080*/  FFMA.FTZ R0, R11, R0, R12 ;  /* 0x000000000b007223 */ /* 0x002fc2000001000c */
[C---:B------:R-:W-:Y:S01]  /*6090*/  FFMA.FTZ R122, R2.reuse, R122, -R101 ;  /* 0x0000007a027a7223 */ /* 0x040fe20000010865 */
[----:B------:R-:W-:-:S01]  /*60a0*/  FFMA.FTZ R121, R2, R121, -R189 ;  /* 0x0000007902797223 */ /* 0x000fc200000108bd */
[C---:B------:R-:W-:Y:S01]  /*60b0*/  FFMA.FTZ R123, R2.reuse, R123, -R101 ;  /* 0x0000007b027b7223 */ /* 0x040fe20000010865 */
[----:B------:R-:W-:-:S01]  /*60c0*/  FFMA.FTZ R124, R2, R124, -R189 ;  /* 0x0000007c027c7223 */ /* 0x000fc200000108bd */
[C---:B------:R-:W-:Y:S01]  /*60d0*/  FFMA.FTZ R126, R2.reuse, R126, -R101 ;  /* 0x0000007e027e7223 */ /* 0x040fe20000010865 */
[----:B------:R-:W-:-:S01]  /*60e0*/  FFMA.FTZ R125, R2, R125, -R189 ;  /* 0x0000007d027d7223 */ /* 0x000fc200000108bd */
[----:B------:R-:W1:Y:S01]  /*60f0*/  MUFU.EX2 R13, R13 ;  /* 0x0000000d000d7308 */ /* 0x000e620000000800 */
[----:B------:R-:W-:-:S01]  /*6100*/  FFMA.FTZ R127, R2, R127, -R101 ;  /* 0x0000007f027f7223 */ /* 0x000fc20000010865 */
[C---:B------:R-:W-:Y:S01]  /*6110*/  FFMA.FTZ R128, R2.reuse, R128, -R189 ;  /* 0x0000008002807223 */ /* 0x040fe200000108bd */
[----:B------:R-:W-:-:S01]  /*6120*/  FFMA.FTZ R130, R2, R130, -R101 ;  /* 0x0000008202827223 */ /* 0x000fc20000010865 */
[C---:B------:R-:W-:Y:S01]  /*6130*/  FFMA.FTZ R129, R2.reuse, R129, -R189 ;  /* 0x0000008102817223 */ /* 0x040fe200000108bd */
[----:B------:R-:W-:-:S01]  /*6140*/  FFMA.FTZ R131, R2, R131, -R101 ;  /* 0x0000008302837223 */ /* 0x000fc20000010865 */
[C---:B------:R-:W-:Y:S01]  /*6150*/  FFMA.FTZ R132, R2.reuse, R132, -R189 ;  /* 0x0000008402847223 */ /* 0x040fe200000108bd */
[----:B------:R-:W-:-:S01]  /*6160*/  FFMA.FTZ R134, R2, R134, -R101 ;  /* 0x0000008602867223 */ /* 0x000fc20000010865 */
[----:B------:R-:W2:Y:S01]  /*6170*/  MUFU.EX2 R153, R153 ;  /* 0x0000009900997308 */ /* 0x000ea20000000800 */
[----:B0-----:R-:W-:-:S01]  /*6180*/  FFMA.FTZ R6, R9, R6, R152 ;  /* 0x0000000609067223 */ /* 0x001fc20000010098 */
[C---:B------:R-:W-:Y:S01]  /*6190*/  FFMA.FTZ R133, R2.reuse, R133, -R189 ;  /* 0x0000008502857223 */ /* 0x040fe200000108bd */
[----:B------:R-:W-:-:S01]  /*61a0*/  FFMA.FTZ R135, R2, R135, -R101 ;  /* 0x0000008702877223 */ /* 0x000fc20000010865 */
[C---:B------:R-:W-:Y:S01]  /*61b0*/  FFMA.FTZ R104, R2.reuse, R104, -R189 ;  /* 0x0000006802687223 */ /* 0x040fe200000108bd */
[----:B------:R-:W-:-:S01]  /*61c0*/  FFMA.FTZ R106, R2, R106, -R101 ;  /* 0x0000006a026a7223 */ /* 0x000fc20000010865 */
[C---:B------:R-:W-:Y:S01]  /*61d0*/  FFMA.FTZ R105, R2.reuse, R105, -R189 ;  /* 0x0000006902697223 */ /* 0x040fe200000108bd */
[----:B------:R-:W-:-:S01]  /*61e0*/  FFMA.FTZ R107, R2, R107, -R101 ;  /* 0x0000006b026b7223 */ /* 0x000fc20000010865 */
[----:B------:R-:W0:Y:S01]  /*61f0*/  MUFU.EX2 R14, R14 ;  /* 0x0000000e000e7308 */ /* 0x000e220000000800 */
[----:B-1----:R-:W-:-:S01]  /*6200*/  FADD.FTZ R161, R13, R0 ;  /* 0x000000000da17221 */ /* 0x002fc20000010000 */
[C---:B------:R-:W-:Y:S01]  /*6210*/  FFMA.FTZ R108, R2.reuse, R108, -R189 ;  /* 0x0000006c026c7223 */ /* 0x040fe200000108bd */
[----:B------:R-:W-:-:S01]  /*6220*/  FFMA.FTZ R110, R2, R110, -R101 ;  /* 0x0000006e026e7223 */ /* 0x000fc20000010865 */
[C---:B------:R-:W-:Y:S01]  /*6230*/  FFMA.FTZ R109, R2.reuse, R109, -R189 ;  /* 0x0000006d026d7223 */ /* 0x040fe200000108bd */
[----:B------:R-:W-:-:S01]  /*6240*/  FFMA.FTZ R111, R2, R111, -R101 ;  /* 0x0000006f026f7223 */ /* 0x000fc20000010865 */
[C---:B------:R-:W-:Y:S01]  /*6250*/  FFMA.FTZ R119, R2.reuse, R119, -R101 ;  /* 0x0000007702777223 */ /* 0x040fe20000010865 */
[----:B------:R-:W-:-:S01]  /*6260*/  FFMA.FTZ R112, R2, R112, -R189 ;  /* 0x0000007002707223 */ /* 0x000fc200000108bd */
[----:B------:R-:W1:Y:S01]  /*6270*/  MUFU.EX2 R154, R154 ;  /* 0x0000009a009a7308 */ /* 0x000e620000000800 */
[----:B--2---:R-:W-:-:S01]  /*6280*/  FADD.FTZ R163, R153, R6 ;  /* 0x0000000699a37221 */ /* 0x004fc20000010000 */
[C---:B------:R-:W-:Y:S01]  /*6290*/  FFMA.FTZ R114, R2.reuse, R114, -R101 ;  /* 0x0000007202727223 */ /* 0x040fe20000010865 */
[----:B------:R-:W-:-:S01]  /*62a0*/  FFMA.FTZ R113, R2, R113, -R189 ;  /* 0x0000007102717223 */ /* 0x000fc200000108bd */
[C---:B------:R-:W-:Y:S01]  /*62b0*/  FFMA.FTZ R115, R2.reuse, R115, -R101 ;  /* 0x0000007302737223 */ /* 0x040fe20000010865 */
[----:B------:R-:W-:-:S01]  /*62c0*/  FFMA.FTZ R116, R2, R116, -R189 ;  /* 0x0000007402747223 */ /* 0x000fc200000108bd */
[C---:B------:R-:W-:Y:S01]  /*62d0*/  FFMA.FTZ R118, R2.reuse, R118, -R101 ;  /* 0x0000007602767223 */ /* 0x040fe20000010865 */
[----:B------:R-:W-:-:S01]  /*62e0*/  FFMA.FTZ R117, R2, R117, -R189 ;  /* 0x0000007502757223 */ /* 0x000fc200000108bd */
[----:B------:R-:W2:Y:S01]  /*62f0*/  MUFU.EX2 R15, R15 ;  /* 0x0000000f000f7308 */ /* 0x000ea20000000800 */
[----:B0-----:R-:W-:-:S01]  /*6300*/  FADD.FTZ R0, R14, R161 ;  /* 0x000000a10e007221 */ /* 0x001fc20000010000 */
[C---:B------:R-:W-:Y:S01]  /*6310*/  FFMA.FTZ R88, R2.reuse, R88, -R189 ;  /* 0x0000005802587223 */ /* 0x040fe200000108bd */
[----:B------:R-:W-:-:S01]  /*6320*/  FFMA.FTZ R90, R2, R90, -R101 ;  /* 0x0000005a025a7223 */ /* 0x000fc20000010865 */
[C---:B------:R-:W-:Y:S01]  /*6330*/  FFMA.FTZ R94, R2.reuse, R94, -R101 ;  /* 0x0000005e025e7223 */ /* 0x040fe20000010865 */
[----:B------:R-:W-:-:S01]  /*6340*/  FFMA.FTZ R89, R2, R89, -R189 ;  /* 0x0000005902597223 */ /* 0x000fc200000108bd */
[----:B------:R-:W-:Y:S01]  /*6350*/  FFMA.FTZ R91, R2, R91, -R101 ;  /* 0x0000005b025b7223 */ /* 0x000fe20000010865 */
[----:B------:R-:W-:-:S02]  /*6360*/  WARPGROUP.DEPBAR.LE gsb0, 0x0 ;  /* 0x00008000000079c5 */ /* 0x000fc40000010000 */
[----:B------:R-:W-:Y:S01]  /*6370*/  WARPGROUP.ARRIVE ;  /* 0x00000000000079c5 */ /* 0x000fe20000000000 */
[----:B------:R-:W0:Y:S01]  /*6380*/  MUFU.EX2 R155, R155 ;  /* 0x0000009b009b7308 */ /* 0x000e220000000800 */
[----:B-1----:R-:W-:-:S01]  /*6390*/  FADD.FTZ R6, R154, R163 ;  /* 0x000000a39a067221 */ /* 0x002fc20000010000 */
[C-C-:B------:R-:W-:Y:S01]  /*63a0*/  FFMA.FTZ R92, R2.reuse, R92, -R189.reuse ;  /* 0x0000005c025c7223 */ /* 0x140fe200000108bd */
[----:B------:R-:W-:-:S01]  /*63b0*/  FFMA.FTZ R93, R2, R93, -R189 ;  /* 0x0000005d025d7223 */ /* 0x000fc200000108bd */
[C---:B------:R-:W-:Y:S01]  /*63c0*/  FFMA.FTZ R95, R2.reuse, R95, -R101 ;  /* 0x0000005f025f7223 */ /* 0x040fe20000010865 */
[----:B------:R-:W-:Y:S01]  /*63d0*/  QGMMA.64x128x32.F32.E4M3.E4M3 R24, R176, gdesc[UR4], R24, gsb0 ;  /* 0x01e00004b0187df3 */ /* 0x000fe20008000818 */
[----:B------:R-:W-:Y:S01]  /*63e0*/  UIADD3 UR6, UR4, 0x300, URZ ;  /* 0x0000030004067890 */ /* 0x000fe2000fffe03f */
[----:B--2---:R-:W-:Y:S01]  /*63f0*/  FADD.FTZ R0, R15, R0 ;  /* 0x000000000f007221 */ /* 0x004fe20000010000 */
[----:B------:R-:W-:Y:S01]  /*6400*/  UMOV UR7, 0xc0000010 ;  /* 0xc000001000077882 */ /* 0x000fe20000000000 */
[----:B------:R-:W1:Y:S01]  /*6410*/  MUFU.EX2 R19, R19 ;  /* 0x0000001300137308 */ /* 0x000e620000000800 */
[----:B------:R-:W-:Y:S01]  /*6420*/  UIADD3 UR4, UR4, 0x400, URZ ;  /* 0x0000040004047890 */ /* 0x000fe2000fffe03f */
        /* <DEDUP_REMOVED lines=8> */
[----:B------:R-:W-:-:S06]  /*64b0*/  FFMA.FTZ R101, R2, R103, -R101 ;  /* 0x0000006702657223 */ /* 0x000fcc0000010865 */
[----:B------:R-:W0:Y:S01]  /*64c0*/  MUFU.EX2 R20, R20 ;  /* 0x0000001400147308 */ /* 0x000e220000000800 */
[----:B-1----:R-:W-:-:S07]  /*64d0*/  FADD.FTZ R163, R19, R0 ;  /* 0x0000000013a37221 */ /* 0x002fce0000010000 */
[----:B------:R-:W1:Y:S01]  /*64e0*/  MUFU.EX2 R157, R157 ;  /* 0x0000009d009d7308 */ /* 0x000e620000000800 */
[----:B--2---:R-:W-:-:S07]  /*64f0*/  FADD.FTZ R0, R156, R161 ;  /* 0x000000a19c007221 */ /* 0x004fce0000010000 */
[----:B------:R-:W2:Y:S01]  /*6500*/  MUFU.EX2 R21, R21 ;  /* 0x0000001500157308 */ /* 0x000ea20000000800 */
[----:B0-----:R-:W-:-:S07]  /*6510*/  FADD.FTZ R6, R20, R163 ;  /* 0x000000a314067221 */ /* 0x001fce0000010000 */
        /* <DEDUP_REMOVED lines=25> */
[----:B-1----:R-:W-:-:S01]  /*66b0*/  FADD.FTZ R161, R143, R0 ;  /* 0x000000008fa17221 */ /* 0x002fc20000010000 */
[----:B------:R-:W-:Y:S02]  /*66c0*/  WARPGROUP.DEPBAR.LE gsb0, 0x0 ;  /* 0x00008000000079c5 */ /* 0x000fe40000010000 */
[----:B------:R-:W-:-:S04]  /*66d0*/  WARPGROUP.ARRIVE ;  /* 0x00000000000079c5 */ /* 0x000fc80000000000 */
[----:B------:R-:W1:Y:S01]  /*66e0*/  MUFU.EX2 R144, R144 ;  /* 0x0000009000907308 */ /* 0x000e620000000800 */
[----:B--2---:R-:W-:-:S01]  /*66f0*/  FADD.FTZ R163, R141, R6 ;  /* 0x000000068da37221 */ /* 0x004fc20000010000 */
[----:B------:R-:W-:Y:S01]  /*6700*/  QGMMA.64x128x32.F32.E4M3.E4M3 R24, R172, gdesc[UR4], R24, gsb0 ;  /* 0x01e00004ac187df3 */ /* 0x000fe20008000818 */
[----:B------:R-:W-:Y:S01]  /*6710*/  UMOV UR6, UR4 ;  /* 0x0000000400067c82 */ /* 0x000fe20008000000 */
[----:B------:R-:W-:-:S04]  /*6720*/  UMOV UR7, 0xc0000010 ;  /* 0xc000001000077882 */ /* 0x000fc80000000000 */
        /* <DEDUP_REMOVED lines=39> */
[----:B0-----:R-:W-:-:S05]  /*69a0*/  FADD.FTZ R163, R131, R6 ;  /* 0x0000000683a37221 */ /* 0x001fca0000010000 */
[----:B------:R-:W0:Y:S08]  /*69b0*/  MUFU.EX2 R134, R134 ;  /* 0x0000008600867308 */ /* 0x000e300000000800 */
[----:B------:R-:W-:Y:S01]  /*69c0*/  MUFU.EX2 R133, R133 ;  /* 0x0000008500857308 */ /* 0x000fe20000000800 */
[----:B-1----:R-:W-:-:S07]  /*69d0*/  FADD.FTZ R0, R132, R161 ;  /* 0x000000a184007221 */ /* 0x002fce0000010000 */
[----:B------:R-:W1:Y:S01]  /*69e0*/  MUFU.EX2 R135, R135 ;  /* 0x0000008700877308 */ /* 0x000e620000000800 */
[----:B0-----:R-:W-:-:S07]  /*69f0*/  FADD.FTZ R6, R134, R163 ;  /* 0x000000a386067221 */ /* 0x001fce0000010000 */
[----:B------:R-:W-:Y:S08]  /*6a00*/  MUFU.EX2 R104, R104 ;  /* 0x0000006800687308 */ /* 0x000ff00000000800 */
[----:B------:R-:W0:Y:S01]  /*6a10*/  MUFU.EX2 R106, R106 ;  /* 0x0000006a006a7308 */ /* 0x000e220000000800 */
[----:B-1----:R-:W-:-:S07]  /*6a20*/  FADD.FTZ R161, R135, R6 ;  /* 0x0000000687a17221 */ /* 0x002fce0000010000 */
[----:B------:R-:W-:Y:S08]  /*6a30*/  MUFU.EX2 R105, R105 ;  /* 0x0000006900697308 */ /* 0x000ff00000000800 */
        /* <DEDUP_REMOVED lines=8> */
[----:B------:R0:W-:Y:S08]  /*6ac0*/  MUFU.EX2 R160, R119 ;  /* 0x0000007700a07308 */ /* 0x0001f00000000800 */
[----:B------:R-:W2:Y:S01]  /*6ad0*/  MUFU.EX2 R112, R112 ;  /* 0x0000007000707308 */ /* 0x000ea20000000800 */
[----:B0-----:R-:W-:-:S01]  /*6ae0*/  FADD.FTZ R119, R133, R0 ;  /* 0x0000000085777221 */ /* 0x001fc20000010000 */
[----:B-1----:R-:W-:-:S03]  /*6af0*/  FADD.FTZ R161, R111, R6 ;  /* 0x000000066fa17221 */ /* 0x002fc60000010000 */
[----:B------:R-:W-:-:S03]  /*6b00*/  FADD.FTZ R0, R104, R119 ;  /* 0x0000007768007221 */ /* 0x000fc60000010000 */
[----:B------:R-:W-:Y:S01]  /*6b10*/  MUFU.EX2 R114, R114 ;  /* 0x0000007200727308 */ /* 0x000fe20000000800 */
[----:B------:R-:W-:-:S04]  /*6b20*/  FADD.FTZ R119, R105, R0 ;  /* 0x0000000069777221 */ /* 0x000fc80000010000 */
[----:B------:R-:W-:-:S03]  /*6b30*/  FADD.FTZ R0, R108, R119 ;  /* 0x000000776c007221 */ /* 0x000fc60000010000 */
[----:B------:R-:W0:Y:S01]  /*6b40*/  MUFU.EX2 R113, R113 ;  /* 0x0000007100717308 */ /* 0x000e220000000800 */
[----:B------:R-:W-:-:S01]  /*6b50*/  FADD.FTZ R119, R109, R0 ;  /* 0x000000006d777221 */ /* 0x000fc20000010000 */
[----:B------:R-:W-:-:S03]  /*6b60*/  IADD3 R0, -R18, 0xb, RZ ;  /* 0x0000000b12007810 */ /* 0x000fc60007ffe1ff */
[----:B--2---:R-:W-:-:S03]  /*6b70*/  FADD.FTZ R6, R112, R119 ;  /* 0x0000007770067221 */ /* 0x004fc60000010000 */
[----:B------:R-:W-:Y:S08]  /*6b80*/  MUFU.EX2 R115, R115 ;  /* 0x0000007300737308 */ /* 0x000ff00000000800 */
[----:B------:R-:W1:Y:S01]  /*6b90*/  MUFU.EX2 R116, R116 ;  /* 0x0000007400747308 */ /* 0x000e620000000800 */
[----:B0-----:R-:W-:-:S07]  /*6ba0*/  FADD.FTZ R119, R113, R6 ;  /* 0x0000000671777221 */ /* 0x001fce0000010000 */
[----:B------:R-:W0:Y:S01]  /*6bb0*/  MUFU.EX2 R118, R118 ;  /* 0x0000007600767308 */ /* 0x000e220000000800 */
[----:B------:R-:W-:-:S07]  /*6bc0*/  WARPGROUP.DEPBAR.LE gsb0, 0x0 ;  /* 0x00008000000079c5 */ /* 0x000fce0000010000 */
[----:B------:R-:W2:Y:S01]  /*6bd0*/  MUFU.EX2 R117, R117 ;  /* 0x0000007500757308 */ /* 0x000ea20000000800 */
[----:B-1----:R-:W-:-:S07]  /*6be0*/  FADD.FTZ R6, R116, R119 ;  /* 0x0000007774067221 */ /* 0x002fce0000010000 */
[----:B------:R-:W1:Y:S08]  /*6bf0*/  MUFU.EX2 R88, R88 ;  /* 0x0000005800587308 */ /* 0x000e700000000800 */
[----:B------:R-:W3:Y:S08]  /*6c00*/  MUFU.EX2 R90, R90 ;  /* 0x0000005a005a7308 */ /* 0x000ef00000000800 */
[----:B------:R4:W-:Y:S08]  /*6c10*/  MUFU.EX2 R163, R94 ;  /* 0x0000005e00a37308 */ /* 0x0009f00000000800 */
[----:B------:R-:W5:Y:S01]  /*6c20*/  MUFU.EX2 R89, R89 ;  /* 0x0000005900597308 */ /* 0x000f620000000800 */
[----:B----4-:R-:W-:-:S04]  /*6c30*/  FADD.FTZ R94, R114, R161 ;  /* 0x000000a1725e7221 */ /* 0x010fc80000010000 */
[----:B------:R-:W-:Y:S01]  /*6c40*/  FADD.FTZ R161, R115, R94 ;  /* 0x0000005e73a17221 */ /* 0x000fe20000010000 */
[----:B------:R-:W-:Y:S02]  /*6c50*/  IMAD.U32 R94, RZ, RZ, UR52 ;  /* 0x00000034ff5e7e24 */ /* 0x000fe4000f8e00ff */
[----:B------:R-:W4:Y:S01]  /*6c60*/  MUFU.EX2 R91, R91 ;  /* 0x0000005b005b7308 */ /* 0x000f220000000800 */
[----:B0-----:R-:W-:-:S04]  /*6c70*/  FADD.FTZ R161, R118, R161 ;  /* 0x000000a176a17221 */ /* 0x001fc80000010000 */
[----:B------:R-:W-:-:S03]  /*6c80*/  FADD.FTZ R161, R160, R161 ;  /* 0x000000a1a0a17221 */ /* 0x000fc60000010000 */
[----:B------:R-:W0:Y:S08]  /*6c90*/  MUFU.EX2 R92, R92 ;  /* 0x0000005c005c7308 */ /* 0x000e300000000800 */
[----:B------:R-:W0:Y:S08]  /*6ca0*/  MUFU.EX2 R93, R93 ;  /* 0x0000005d005d7308 */ /* 0x000e300000000800 */
[----:B------:R2:W0:Y:S08]  /*6cb0*/  MUFU.EX2 R162, R95 ;  /* 0x0000005f00a27308 */ /* 0x0004300000000800 */
[----:B------:R3:W0:Y:S01]  /*6cc0*/  MUFU.EX2 R171, R98 ;  /* 0x0000006200ab7308 */ /* 0x0006220000000800 */
[----:B--2---:R-:W-:-:S04]  /*6cd0*/  FADD.FTZ R95, R117, R6 ;  /* 0x00000006755f7221 */ /* 0x004fc80000010000 */
[----:B-1----:R-:W-:-:S03]  /*6ce0*/  FADD.FTZ R6, R88, R95 ;  /* 0x0000005f58067221 */ /* 0x002fc60000010000 */
[----:B------:R-:W1:Y:S01]  /*6cf0*/  MUFU.EX2 R96, R96 ;  /* 0x0000006000607308 */ /* 0x000e620000000800 */
[----:B---3--:R-:W-:Y:S01]  /*6d00*/  @!P1 LEA R98, R94, UR40, 0x3 ;  /* 0x000000285e629c11 */ /* 0x008fe2000f8e18ff */
[----:B------:R-:W-:Y:S01]  /*6d10*/  FADD.FTZ R94, R90, R161 ;  /* 0x000000a15a5e7221 */ /* 0x000fe20000010000 */
[----:B-----5:R-:W-:-:S01]  /*6d20*/  FADD.FTZ R95, R89, R6 ;  /* 0x00000006595f7221 */ /* 0x020fc20000010000 */
[----:B------:R2:W-:Y:S06]  /*6d30*/  BAR.ARV R0, 0x100 ;  /* 0x000400000000751d */ /* 0x0005ec0000002000 */
[----:B------:R-:W3:Y:S01]  /*6d40*/  MUFU.EX2 R97, R97 ;  /* 0x0000006100617308 */ /* 0x000ee20000000800 */
[----:B----4-:R-:W-:-:S01]  /*6d50*/  FADD.FTZ R94, R91, R94 ;  /* 0x0000005e5b5e7221 */ /* 0x010fc20000010000 */
[----:B--2---:R-:W-:-:S02]  /*6d60*/  @!P1 VIADD R0, R98, 0x29840 ;  /* 0x0002984062009836 */ /* 0x004fc40000000000 */
[----:B0-----:R-:W-:-:S01]  /*6d70*/  FADD.FTZ R6, R92, R95 ;  /* 0x0000005f5c067221 */ /* 0x001fc20000010000 */
[----:B------:R-:W-:Y:S02]  /*6d80*/  FADD.FTZ R94, R163, R94 ;  /* 0x0000005ea35e7221 */ /* 0x000fe40000010000 */
[----:B------:R-:W-:Y:S01]  /*6d90*/  @!P1 PRMT R0, RZ, 0x654, R0 ;  /* 0x00000654ff009816 */ /* 0x000fe20000000000 */
[----:B------:R-:W0:Y:S01]  /*6da0*/  MUFU.EX2 R99, R99 ;  /* 0x0000006300637308 */ /* 0x000e220000000800 */
[----:B------:R-:W-:-:S01]  /*6db0*/  FADD.FTZ R95, R93, R6 ;  /* 0x000000065d5f7221 */ /* 0x000fc20000010000 */
[----:B------:R-:W-:Y:S01]  /*6dc0*/  FADD.FTZ R94, R162, R94 ;  /* 0x0000005ea25e7221 */ /* 0x000fe20000010000 */
[----:B------:R1:W-:Y:S03]  /*6dd0*/  @!P1 SYNCS.ARRIVE.TRANS64.RED.A1T0 RZ, [R0+URZ], RZ ;  /* 0x000000ff00ff99a7 */ /* 0x0003e6000810043f */
[----:B------:R-:W-:-:S02]  /*6de0*/  FADD.FTZ R94, R171, R94 ;  /* 0x0000005eab5e7221 */ /* 0x000fc40000010000 */
[----:B------:R-:W2:Y:S01]  /*6df0*/  MUFU.EX2 R100, R100 ;  /* 0x0000006400647308 */ /* 0x000ea20000000800 */
[----:B-1----:R-:W-:-:S04]  /*6e00*/  FADD.FTZ R0, R96, R95 ;  /* 0x0000005f60007221 */ /* 0x002fc80000010000 */
[----:B---3--:R-:W-:-:S03]  /*6e10*/  FADD.FTZ R95, R97, R0 ;  /* 0x00000000615f7221 */ /* 0x008fc60000010000 */
[----:B------:R-:W1:Y:S01]  /*6e20*/  MUFU.EX2 R119, R102 ;  /* 0x0000006600777308 */ /* 0x000e620000000800 */
[----:B0-----:R-:W-:-:S07]  /*6e30*/  FADD.FTZ R94, R99, R94 ;  /* 0x0000005e635e7221 */ /* 0x001fce0000010000 */
[----:B------:R-:W0:Y:S01]  /*6e40*/  MUFU.EX2 R149, R149 ;  /* 0x0000009500957308 */ /* 0x000e220000000800 */
[----:B--2---:R-:W-:-:S07]  /*6e50*/  FADD.FTZ R0, R100, R95 ;  /* 0x0000005f64007221 */ /* 0x004fce0000010000 */
[----:B------:R-:W2:Y:S01]  /*6e60*/  MUFU.EX2 R101, R101 ;  /* 0x0000006500657308 */ /* 0x000ea20000000800 */
[----:B-1----:R-:W-:-:S01]  /*6e70*/  FADD.FTZ R94, R119, R94 ;  /* 0x0000005e775e7221 */ /* 0x002fc20000010000 */
[----:B0-----:R-:W-:-:S03]  /*6e80*/  FADD.FTZ R0, R149, R0 ;  /* 0x0000000095007221 */ /* 0x001fc60000010000 */
[----:B--2---:R-:W-:Y:S01]  /*6e90*/  FADD.FTZ R6, R101, R94 ;  /* 0x0000005e65067221 */ /* 0x004fe20000010000 */
[----:B------:R-:W-:Y:S06]  /*6ea0*/  @!P0 BRA `(.L_x_28) ;  /* 0x0000000000048947 */ /* 0x000fec0003800000 */
[----:B------:R-:W-:Y:S01]  /*6eb0*/  BPT.TRAP 0x1 ;  /* 0x000000040000795c */ /* 0x000fe20000300000 */
.L_x_28:
[----:B------:R-:W-:Y:S01]  /*6ec0*/  ULEA UR4, UR53, UR40, 0x3 ;  /* 0x0000002835047291 */ /* 0x000fe2000f8e183f */
[----:B------:R-:W-:Y:S01]  /*6ed0*/  ISETP.GT.AND P2, PT, R10, R17, PT ;  /* 0x000000110a00720c */ /* 0x000fe20003f44270 */
[----:B------:R-:W-:Y:S01]  /*6ee0*/  FMUL.FTZ R24, R24, R11 ;  /* 0x0000000b18187220 */ /* 0x000fe20000410000 */
[----:B------:R-:W-:Y:S01]  /*6ef0*/  F2FP.SATFINITE.E4M3.F32.PACK_AB_MERGE_C R14, R15, R14, RZ ;  /* 0x0000000e0f0e723e */ /* 0x000fe200048070ff */
[----:B------:R-:W-:Y:S01]  /*6f00*/  UIADD3 UR4, UR4, 0x29860, URZ ;  /* 0x0002986004047890 */ /* 0x000fe2000fffe03f */
[----:B------:R-:W-:Y:S01]  /*6f10*/  F2FP.SATFINITE.E4M3.F32.PACK_AB_MERGE_C R21, R22, R21, RZ ;  /* 0x000000151615723e */ /* 0x000fe200048070ff */
[----:B------:R-:W-:Y:S01]  /*6f20*/  UMOV UR53, UR52 ;  /* 0x0000003400357c82 */ /* 0x000fe20008000000 */
[----:B------:R-:W-:Y:S01]  /*6f30*/  F2FP.SATFINITE.E4M3.F32.PACK_AB_MERGE_C R154, R155, R154, RZ ;  /* 0x0000009a9b9a723e */ /* 0x000fe200048070ff */
[----:B------:R-:W-:Y:S01]  /*6f40*/  UPRMT UR4, UR43, 0x654, UR4 ;  /* 0x000006542b047896 */ /* 0x000fe20008000004 */
[----:B------:R-:W-:Y:S01]  /*6f50*/  F2FP.SATFINITE.E4M3.F32.PACK_AB_MERGE_C R158, R159, R158, RZ ;  /* 0x0000009e9f9e723e */ /* 0x000fe200048070ff */
[----:B------:R-:W-:Y:S01]  /*6f60*/  FMUL.FTZ R25, R25, R11 ;  /* 0x0000000b19197220 */ /* 0x000fe20000410000 */
[----:B------:R-:W-:Y:S01]  /*6f70*/  F2FP.SATFINITE.E4M3.F32.PACK_AB_MERGE_C R137, R140, R137, RZ ;  /* 0x000000898c89723e */ /* 0x000fe200048070ff */
[-C--:B------:R-:W-:Y:S01]  /*6f80*/  FMUL.FTZ R28, R28, R11.reuse ;  /* 0x0000000b1c1c7220 */ /* 0x080fe20000410000 */
[----:B------:R-:W-:Y:S01]  /*6f90*/  F2FP.SATFINITE.E4M3.F32.PACK_AB_MERGE_C R142, R143, R142, RZ ;  /* 0x0000008e8f8e723e */ /* 0x000fe200048070ff */
[----:B------:R-:W-:Y:S01]  /*6fa0*/  FMUL.FTZ R29, R29, R11 ;  /* 0x0000000b1d1d7220 */ /* 0x000fe20000410000 */
[----:B------:R-:W-:Y:S01]  /*6fb0*/  F2FP.SATFINITE.E4M3.F32.PACK_AB_MERGE_C R145, R148, R145, RZ ;  /* 0x000000919491723e */ /* 0x000fe200048070ff */
[-C--:B------:R-:W-:Y:S01]  /*6fc0*/  FMUL.FTZ R32, R32, R11.reuse ;  /* 0x0000000b20207220 */ /* 0x080fe20000410000 */
[----:B------:R-:W-:Y:S01]  /*6fd0*/  F2FP.SATFINITE.E4M3.F32.PACK_AB_MERGE_C R150, R151, R150, RZ ;  /* 0x000000969796723e */ /* 0x000fe200048070ff */
[----:B------:R-:W-:Y:S01]  /*6fe0*/  SYNCS.ARRIVE.TRANS64.RED.A1T0 RZ, [UR4], RZ ;  /* 0x000000ffffff79a7 */ /* 0x000fe20008100404 */
[----:B------:R-:W-:Y:S01]  /*6ff0*/  F2FP.SATFINITE.E4M3.F32.PACK_AB_MERGE_C R124, R125, R124, RZ ;  /* 0x0000007c7d7c723e */ /* 0x000fe200048070ff */
[-C--:B------:R-:W-:Y:S01]  /*7000*/  FMUL.FTZ R33, R33, R11.reuse ;  /* 0x0000000b21217220 */ /* 0x080fe20000410000 */
        /* <DEDUP_REMOVED lines=22> */
[----:B------:R-:W-:Y:S01]  /*7170*/  F2FP.SATFINITE.E4M3.F32.PACK_AB_MERGE_C R184, R13, R12, R14 ;  /* 0x0000000c0db8723e */ /* 0x000fe2000480700e */
[-C--:B------:R-:W-:Y:S01]  /*7180*/  FMUL.FTZ R57, R57, R11.reuse ;  /* 0x0000000b39397220 */ /* 0x080fe20000410000 */
        /* <DEDUP_REMOVED lines=13> */
[----:B------:R-:W-:Y:S01]  /*7260*/  FMUL.FTZ R85, R85, R11 ;  /* 0x0000000b55557220 */ /* 0x000fe20000410000 */
        /* <DEDUP_REMOVED lines=32> */
[----:B------:R-:W-:Y:S01]  /*7470*/  F2FP.SATFINITE.E4M3.F32.PACK_AB_MERGE_C R185, R153, R152, R154 ;  /* 0x0000009899b9723e */ /* 0x000fe2000480709a */
[----:B------:R-:W-:Y:S01]  /*7480*/  VIADD R10, R10, 0xffffffff ;  /* 0xffffffff0a0a7836 */ /* 0x000fe20000000000 */
[----:B------:R-:W-:Y:S01]  /*7490*/  F2FP.SATFINITE.E4M3.F32.PACK_AB_MERGE_C R186, R20, R19, R21 ;  /* 0x0000001314ba723e */ /* 0x000fe20004807015 */
[----:B------:R-:W-:Y:S01]  /*74a0*/  IMAD.MOV.U32 R11, RZ, RZ, R3 ;  /* 0x000000ffff0b7224 */ /* 0x000fe200078e0003 */
[----:B------:R-:W-:Y:S01]  /*74b0*/  F2FP.SATFINITE.E4M3.F32.PACK_AB_MERGE_C R187, R157, R156, R158 ;  /* 0x0000009c9dbb723e */ /* 0x000fe2000480709e */
[----:B------:R-:W-:Y:S01]  /*74c0*/  IMAD.MOV.U32 R9, RZ, RZ, R7 ;  /* 0x000000ffff097224 */ /* 0x000fe200078e0007 */
[----:B------:R-:W-:Y:S01]  /*74d0*/  F2FP.SATFINITE.E4M3.F32.PACK_AB_MERGE_C R180, R136, R23, R137 ;  /* 0x0000001788b4723e */ /* 0x000fe20004807089 */
[----:B------:R-:W-:Y:S01]  /*74e0*/  IMAD.MOV.U32 R12, RZ, RZ, R8 ;  /* 0x000000ffff0c7224 */ /* 0x000fe200078e0008 */
[----:B------:R-:W-:-:S02]  /*74f0*/  F2FP.SATFINITE.E4M3.F32.PACK_AB_MERGE_C R181, R139, R138, R142 ;  /* 0x0000008a8bb5723e */ /* 0x000fc4000480708e */
[----:B------:R-:W-:Y:S02]  /*7500*/  F2FP.SATFINITE.E4M3.F32.PACK_AB_MERGE_C R182, R144, R141, R145 ;  /* 0x0000008d90b6723e */ /* 0x000fe40004807091 */
[----:B------:R-:W-:Y:S02]  /*7510*/  F2FP.SATFINITE.E4M3.F32.PACK_AB_MERGE_C R183, R147, R146, R150 ;  /* 0x0000009293b7723e */ /* 0x000fe40004807096 */
[----:B------:R-:W-:Y:S02]  /*7520*/  F2FP.SATFINITE.E4M3.F32.PACK_AB_MERGE_C R176, R121, R120, R124 ;  /* 0x0000007879b0723e */ /* 0x000fe4000480707c */
[----:B------:R-:W-:Y:S02]  /*7530*/  F2FP.SATFINITE.E4M3.F32.PACK_AB_MERGE_C R177, R123, R122, R126 ;  /* 0x0000007a7bb1723e */ /* 0x000fe4000480707e */
[----:B------:R-:W-:Y:S02]  /*7540*/  F2FP.SATFINITE.E4M3.F32.PACK_AB_MERGE_C R178, R129, R128, R132 ;  /* 0x0000008081b2723e */ /* 0x000fe40004807084 */
        /* <DEDUP_REMOVED lines=8> */
[----:B------:R-:W-:Y:S01]  /*75d0*/  F2FP.SATFINITE.E4M3.F32.PACK_AB_MERGE_C R171, R99, R171, R22 ;  /* 0x000000ab63ab723e */ /* 0x000fe20004807016 */
[----:B------:R-:W-:Y:S06]  /*75e0*/  @P2 BRA `(.L_x_29) ;  /* 0xffffffd000d02947 */ /* 0x000fec000383ffff */
[----:B------:R-:W-:-:S07]  /*75f0*/  IMAD.U32 R108, RZ, RZ, UR52 ;  /* 0x00000034ff6c7e24 */ /* 0x000fce000f8e00ff */
.L_x_19:
[----:B------:R-:W-:Y:S06]  /*7600*/  BAR.ARV 0x8, 0x180 ;  /* 0x0206000000007b1d */ /* 0x000fec0000002000 */
[----:B------:R-:W-:Y:S05]  /*7610*/  @!P0 BRA `(.L_x_30) ;  /* 0x0000000000048947 */ /* 0x000fea0003800000 */
[----:B------:R-:W-:Y:S01]  /*7620*/  BPT.TRAP 0x1 ;  /* 0x000000040000795c */ /* 0x000fe20000300000 */
.L_x_30:
[----:B------:R-:W-:Y:S02]  /*7630*/  R2UR UR5, R108 ;  /* 0x000000006c0572ca */ /* 0x000fe400000e0000 */
[----:B------:R-:W-:-:S11]  /*7640*/  SHF.L.U32 R8, R8, 0x1f, RZ ;  /* 0x0000001f08087819 */ /* 0x000fd600000006ff */
[----:B------:R-:W-:-:S09]  /*7650*/  ULEA UR5, UR5, UR40, 0x3 ;  /* 0x0000002805057291 */ /* 0x000fd2000f8e183f */
[----:B------:R0:W1:Y:S01]  /*7660*/  SYNCS.PHASECHK.TRANS64.TRYWAIT P1, [UR5+0x29850], R8 ;  /* 0x02985008ff0075a7 */ /* 0x0000620008020145 */
[----:B------:R-:W-:Y:S05]  /*7670*/  @!P0 BRA `(.L_x_31) ;  /* 0x0000000000048947 */ /* 0x000fea0003800000 */
[----:B------:R-:W-:Y:S01]  /*7680*/  BPT.TRAP 0x1 ;  /* 0x000000040000795c */ /* 0x000fe20000300000 */
.L_x_31:
[----:B-1----:R-:W-:Y:S05]  /*7690*/  @P1 BRA `(.L_x_32) ;  /* 0x0000000000081947 */ /* 0x002fea0003800000 */
[----:B------:R-:W1:Y:S02]  /*76a0*/  SYNCS.PHASECHK.TRANS64.TRYWAIT P1, [UR5+0x29850], R8 ;  /* 0x02985008ff0075a7 */ /* 0x000e640008020145 */
[----:B-1----:R-:W-:Y:S05]  /*76b0*/  @!P1 BRA `(.L_x_33) ;  /* 0x00000064008c9947 */ /* 0x002fea0003800000 */
.L_x_32:
[----:B------:R-:W-:Y:S01]  /*76c0*/  UIADD3 UR40, UR40, 0x400, URZ ;  /* 0x0000040028287890 */ /* 0x000fe2000fffe03f */
[----:B------:R-:W-:Y:S01]  /*76d0*/  R2UR UR6, R108 ;  /* 0x000000006c0672ca */ /* 0x000fe200000e0000 */
[----:B------:R-:W-:Y:S01]  /*76e0*/  WARPGROUP.ARRIVE ;  /* 0x00000000000079c5 */ /* 0x000fe20000000000 */
[----:B------:R-:W-:Y:S01]  /*76f0*/  UMOV UR7, 0xc0000010 ;  /* 0xc000001000077882 */ /* 0x000fe20000000000 */
[----:B------:R-:W-:Y:S01]  /*7700*/  USHF.R.U32.HI UR40, URZ, 0x4, UR40 ;  /* 0x000000043f287899 */ /* 0x000fe20008011628 */
[----:B------:R-:W2:Y:S03]  /*7710*/  LDC.64 R10, c[0x0][0x9a0] ;  /* 0x00026800ff0a7b82 */ /* 0x000ea60000000a00 */
[----:B------:R-:W-:-:S04]  /*7720*/  ULOP3.LUT UR40, UR40, 0x3fff, URZ, 0xc0, !UPT ;  /* 0x00003fff28287892 */ /* 0x000fc8000f8ec03f */
[----:B------:R-:W-:-:S04]  /*7730*/  ULOP3.LUT UR4, UR40, 0x10000, URZ, 0xfc, !UPT ;  /* 0x0001000028047892 */ /* 0x000fc8000f8efc3f */
[----:B------:R-:W-:-:S07]  /*7740*/  UIMAD UR4, UR6, 0x500, UR4 ;  /* 0x00000500060478a4 */ /* 0x000fce000f8e0204 */
[----:B------:R-:W-:Y:S02]  /*7750*/  UMOV UR6, UR4 ;  /* 0x0000000400067c82 */ /* 0x000fe40008000000 */
[----:B------:R-:W-:Y:S01]  /*7760*/  QGMMA.64x128x32.F32.E4M3.E4M3 R24, R184, gdesc[UR4], R24, gsb0 ;  /* 0x01e00004b8187df3 */ /* 0x000fe20008000818 */
[----:B------:R-:W-:Y:S01]  /*7770*/  UIADD3 UR6, UR4, 0x100, URZ ;  /* 0x0000010004067890 */ /* 0x000fe2000fffe03f */
[----:B------:R-:W-:Y:S01]  /*7780*/  UMOV UR7, 0xc0000010 ;  /* 0xc000001000077882 */ /* 0x000fe20000000000 */
[----:B--2---:R-:W-:-:S04]  /*7790*/  ISETP.NE.U32.AND P1, PT, R10, RZ, PT ;  /* 0x000000ff0a00720c */ /* 0x004fc80003f25070 */
[----:B------:R-:W-:-:S13]  /*77a0*/  ISETP.NE.AND.EX P1, PT, R11, RZ, PT, P1 ;  /* 0x000000ff0b00720c */ /* 0x000fda0003f25310 */
[----:B01----:R-:W0:Y:S01]  /*77b0*/  @P1 LDC.64 R8, c[0x0][0x9c8] ;  /* 0x00027200ff081b82 */ /* 0x003e220000000a00 */
[----:B------:R-:W-:-:S07]  /*77c0*/  @P1 SHF.R.S32.HI R15, RZ, 0x1f, R16 ;  /* 0x0000001fff0f1819 */ /* 0x000fce0000011410 */
[----:B------:R-:W1:Y:S01]  /*77d0*/  @P1 LDC.64 R12, c[0x0][0x9d0] ;  /* 0x00027400ff0c1b82 */ /* 0x000e620000000a00 */
[----:B0-----:R-:W-:-:S04]  /*77e0*/  @P1 IMAD R4, R8, UR37, RZ ;  /* 0x0000002508041c24 */ /* 0x001fc8000f8e02ff */
[----:B------:R-:W-:Y:S02]  /*77f0*/  @P1 IMAD R9, R9, UR36, R4 ;  /* 0x0000002409091c24 */ /* 0x000fe4000f8e0204 */
[----:B------:R-:W-:-:S04]  /*7800*/  @P1 IMAD.WIDE.U32 R4, R8, UR36, RZ ;  /* 0x0000002408041c25 */ /* 0x000fc8000f8e00ff */
[-C--:B-1----:R-:W-:Y:S02]  /*7810*/  @P1 IMAD R8, R15, R12.reuse, RZ ;  /* 0x0000000c0f081224 */ /* 0x082fe400078e02ff */
[----:B------:R-:W-:Y:S02]  /*7820*/  @P1 IMAD.IADD R5, R5, 0x1, R9 ;  /* 0x0000000105051824 */ /* 0x000fe400078e0209 */
[C---:B------:R-:W-:Y:S02]  /*7830*/  @P1 IMAD R9, R16.reuse, R13, R8 ;  /* 0x0000000d10091224 */ /* 0x040fe400078e0208 */
[----:B------:R-:W-:-:S04]  /*7840*/  @P1 IMAD.WIDE.U32 R4, R16, R12, R4 ;  /* 0x0000000c10041225 */ /* 0x000fc800078e0004 */
[----:B------:R-:W-:Y:S01]  /*7850*/  @P1 IMAD.IADD R5, R5, 0x1, R9 ;  /* 0x0000000105051824 */ /* 0x000fe200078e0209 */
[----:B------:R-:W-:-:S04]  /*7860*/  @P1 LEA R8, P2, R4, R10, 0x2 ;  /* 0x0000000a04081211 */ /* 0x000fc800078410ff */
[----:B------:R-:W-:Y:S01]  /*7870*/  @P1 LEA.HI.X R9, R4, R11, R5, 0x2, P2 ;  /* 0x0000000b04091211 */ /* 0x000fe200010f1405 */
[----:B------:R-:W-:-:S06]  /*7880*/  IMAD.MOV.U32 R5, RZ, RZ, 0x3f800000 ;  /* 0x3f800000ff057424 */ /* 0x000fcc00078e00ff */
[----:B------:R0:W2:Y:S01]  /*7890*/  @P1 LDG.E R5, desc[UR38][R8.64] ;  /* 0x0000002608051981 */ /* 0x0000a2000c1e1900 */
[----:B------:R-:W-:Y:S02]  /*78a0*/  WARPGROUP.DEPBAR.LE gsb0, 0x0 ;  /* 0x00008000000079c5 */ /* 0x000fe40000010000 */
[----:B------:R-:W-:-:S06]  /*78b0*/  WARPGROUP.ARRIVE ;  /* 0x00000000000079c5 */ /* 0x000fcc0000000000 */
[----:B------:R-:W-:Y:S01]  /*78c0*/  QGMMA.64x128x32.F32.E4M3.E4M3 R24, R180, gdesc[UR4], R24, gsb0 ;  /* 0x01e00004b4187df3 */ /* 0x000fe20008000818 */
[----:B------:R-:W-:Y:S01]  /*78d0*/  UIADD3 UR6, UR4, 0x200, URZ ;  /* 0x0000020004067890 */ /* 0x000fe2000fffe03f */
[----:B------:R-:W-:Y:S01]  /*78e0*/  UMOV UR7, 0xc0000010 ;  /* 0xc000001000077882 */ /* 0x000fe20000000000 */
[----:B------:R-:W-:Y:S02]  /*78f0*/  WARPGROUP.DEPBAR.LE gsb0, 0x0 ;  /* 0x00008000000079c5 */ /* 0x000fe40000010000 */
[----:B------:R-:W-:-:S07]  /*7900*/  WARPGROUP.ARRIVE ;  /* 0x00000000000079c5 */ /* 0x000fce0000000000 */
[----:B------:R-:W-:Y:S01]  /*7910*/  QGMMA.64x128x32.F32.E4M3.E4M3 R24, R176, gdesc[UR4], R24, gsb0 ;  /* 0x01e00004b0187df3 */ /* 0x000fe20008000818 */
[----:B------:R-:W-:Y:S01]  /*7920*/  UIADD3 UR6, UR4, 0x300, URZ ;  /* 0x0000030004067890 */ /* 0x000fe2000fffe03f */
[----:B------:R-:W-:Y:S01]  /*7930*/  UMOV UR7, 0xc0000010 ;  /* 0xc000001000077882 */ /* 0x000fe20000000000 */
[----:B------:R-:W-:Y:S01]  /*7940*/  UIADD3 UR4, UR4, 0x400, URZ ;  /* 0x0000040004047890 */ /* 0x000fe2000fffe03f */
[----:B------:R-:W1:Y:S04]  /*7950*/  SHFL.BFLY PT, R11, R0, 0x2, 0x1f ;  /* 0x0c401f00000b7f89 */ /* 0x000e6800000e0000 */
[----:B------:R-:W3:Y:S01]  /*7960*/  SHFL.BFLY PT, R13, R6, 0x2, 0x1f ;  /* 0x0c401f00060d7f89 */ /* 0x000ee200000e0000 */
[----:B------:R-:W-:Y:S02]  /*7970*/  WARPGROUP.DEPBAR.LE gsb0, 0x0 ;  /* 0x00008000000079c5 */ /* 0x000fe40000010000 */
[----:B------:R-:W-:-:S06]  /*7980*/  WARPGROUP.ARRIVE ;  /* 0x00000000000079c5 */ /* 0x000fcc0000000000 */
[----:B------:R-:W-:Y:S01]  /*7990*/  QGMMA.64x128x32.F32.E4M3.E4M3 R24, R172, gdesc[UR4], R24, gsb0 ;  /* 0x01e00004ac187df3 */ /* 0x000fe20008000818 */
[----:B------:R-:W-:Y:S01]  /*79a0*/  UMOV UR6, UR4 ;  /* 0x0000000400067c82 */ /* 0x000fe20008000000 */
[----:B------:R-:W-:Y:S01]  /*79b0*/  UMOV UR7, 0xc0000010 ;  /* 0xc000001000077882 */ /* 0x000fe20000000000 */
[----:B-1----:R-:W-:Y:S01]  /*79c0*/  FADD.FTZ R11, R11, R0 ;  /* 0x000000000b0b7221 */ /* 0x002fe20000010000 */
[----:B---3--:R-:W-:-:S04]  /*79d0*/  FADD.FTZ R13, R13, R6 ;  /* 0x000000060d0d7221 */ /* 0x008fc80000010000 */
[----:B------:R-:W1:Y:S04]  /*79e0*/  SHFL.BFLY PT, R4, R11, 0x1, 0x1f ;  /* 0x0c201f000b047f89 */ /* 0x000e6800000e0000 */
[----:B0-----:R-:W0:Y:S01]  /*79f0*/  SHFL.BFLY PT, R8, R13, 0x1, 0x1f ;  /* 0x0c201f000d087f89 */ /* 0x001e2200000e0000 */
[----:B------:R-:W-:Y:S02]  /*7a00*/  IMAD.MOV.U32 R6, RZ, RZ, RZ ;  /* 0x000000ffff067224 */ /* 0x000fe400078e00ff */
[----:B-1----:R-:W-:Y:S01]  /*7a10*/  FADD.FTZ R12, R11, R4 ;  /* 0x000000040b0c7221 */ /* 0x002fe20000010000 */
[----:B0-----:R-:W-:-:S04]  /*7a20*/  FADD.FTZ R14, R13, R8 ;  /* 0x000000080d0e7221 */ /* 0x001fc80000010000 */
[C---:B------:R-:W-:Y:S01]  /*7a30*/  FSETP.NE.FTZ.AND P1, PT, R12.reuse, RZ, PT ;  /* 0x000000ff0c00720b */ /* 0x040fe20003f35000 */
[----:B------:R-:W-:Y:S01]  /*7a40*/  FMUL.FTZ R15, R12, 0.00390625 ;  /* 0x3b8000000c0f7820 */ /* 0x000fe20000410000 */
[----:B------:R-:W-:-:S04]  /*7a50*/  FMUL.FTZ R17, R14, 0.00390625 ;  /* 0x3b8000000e117820 */ /* 0x000fc80000410000 */
[----:B------:R-:W-:Y:S02]  /*7a60*/  FSETP.NE.FTZ.AND P2, PT, R15, RZ, PT ;  /* 0x000000ff0f00720b */ /* 0x000fe40003f55000 */
[----:B------:R-:W-:-:S05]  /*7a70*/  FSETP.NE.FTZ.AND P3, PT, R17, RZ, PT ;  /* 0x000000ff1100720b */ /* 0x000fca0003f75000 */
[----:B------:R-:W-:Y:S01]  /*7a80*/  @P1 MUFU.RCP R6, R12 ;  /* 0x0000000c00061308 */ /* 0x000fe20000001000 */
[----:B------:R-:W-:Y:S01]  /*7a90*/  FSETP.NE.FTZ.AND P1, PT, R14, RZ, PT ;  /* 0x000000ff0e00720b */ /* 0x000fe20003f35000 */
[----:B------:R-:W-:Y:S01]  /*7aa0*/  IMAD.MOV.U32 R10, RZ, RZ, RZ ;  /* 0x000000ffff0a7224 */ /* 0x000fe200078e00ff */
[----:B------:R-:W-:Y:S02]  /*7ab0*/  WARPGROUP.DEPBAR.LE gsb0, 0x0 ;  /* 0x00008000000079c5 */ /* 0x000fe40000010000 */
[----:B------:R-:W-:-:S06]  /*7ac0*/  WARPGROUP.ARRIVE ;  /* 0x00000000000079c5 */ /* 0x000fcc0000000000 */
[----:B------:R-:W-:Y:S01]  /*7ad0*/  QGMMA.64x128x32.F32.E4M3.E4M3 R24, R168, gdesc[UR4], R24, gsb0 ;  /* 0x01e00004a8187df3 */ /* 0x000fe20008000818 */
[----:B------:R-:W0:Y:S08]  /*7ae0*/  @P3 MUFU.LG2 R11, R17 ;  /* 0x00000011000b3308 */ /* 0x000e300000000c00 */
[----:B------:R-:W1:Y:S08]  /*7af0*/  @P2 MUFU.LG2 R9, R15 ;  /* 0x0000000f00092308 */ /* 0x000e700000000c00 */
[----:B------:R-:W3:Y:S01]  /*7b00*/  @P1 MUFU.RCP R10, R14 ;  /* 0x0000000e000a1308 */ /* 0x000ee20000001000 */
[C---:B------:R-:W-:Y:S01]  /*7b10*/  @P2 FMUL.FTZ R8, R2.reuse, 0.69314718246459960938 ;  /* 0x3f31721802082820 */ /* 0x040fe20000410000 */
[----:B------:R-:W-:Y:S01]  /*7b20*/  @P3 FMUL.FTZ R13, R2, 0.69314718246459960938 ;  /* 0x3f317218020d3820 */ /* 0x000fe20000410000 */
[----:B0-----:R-:W-:Y:S01]  /*7b30*/  @P3 FMUL.FTZ R2, R11, 0.69314718246459960938 ;  /* 0x3f3172180b023820 */ /* 0x001fe20000410000 */
[----:B------:R-:W-:-:S02]  /*7b40*/  IMAD.MOV.U32 R4, RZ, RZ, -0x800000 ;  /* 0xff800000ff047424 */ /* 0x000fc400078e00ff */
[----:B------:R-:W-:Y:S02]  /*7b50*/  IMAD.MOV.U32 R0, RZ, RZ, -0x800000 ;  /* 0xff800000ff007424 */ /* 0x000fe400078e00ff */
[----:B-1----:R-:W-:Y:S01]  /*7b60*/  @P2 FMUL.FTZ R9, R9, 0.69314718246459960938 ;  /* 0x3f31721809092820 */ /* 0x002fe20000410000 */
[----:B------:R-:W-:Y:S01]  /*7b70*/  @P3 FFMA.FTZ R4, R13, R3, R2 ;  /* 0x000000030d043223 */ /* 0x000fe20000010002 */
[----:B--2---:R-:W-:Y:S02]  /*7b80*/  FMUL.FTZ R2, R6, R5 ;  /* 0x0000000506027220 */ /* 0x004fe40000410000 */
[----:B------:R-:W-:Y:S01]  /*7b90*/  @P2 FFMA.FTZ R0, R8, R7, R9 ;  /* 0x0000000708002223 */ /* 0x000fe20000010009 */
[----:B---3--:R-:W-:Y:S01]  /*7ba0*/  FMUL.FTZ R3, R10, R5 ;  /* 0x000000050a037220 */ /* 0x008fe20000410000 */
[----:B------:R-:W-:Y:S02]  /*7bb0*/  WARPGROUP.DEPBAR.LE gsb0, 0x0 ;  /* 0x00008000000079c5 */ /* 0x000fe40000010000 */
[----:B------:R-:W-:Y:S05]  /*7bc0*/  @!P0 BRA `(.L_x_34) ;  /* 0x0000000000048947 */ /* 0x000fea0003800000 */
[----:B------:R-:W-:Y:S01]  /*7bd0*/  BPT.TRAP 0x1 ;  /* 0x000000040000795c */ /* 0x000fe20000300000 */
.L_x_34:
[----:B------:R-:W-:Y:S01]  /*7be0*/  UIADD3 UR4, UR5, 0x29860, URZ ;  /* 0x0002986005047890 */ /* 0x000fe2000fffe03f */
[-C--:B------:R-:W-:Y:S01]  /*7bf0*/  FMUL.FTZ R6, R24, R2.reuse ;  /* 0x0000000218067220 */ /* 0x080fe20000410000 */
[-C--:B------:R-:W-:Y:S01]  /*7c00*/  FMUL.FTZ R8, R29, R2.reuse ;  /* 0x000000021d087220 */ /* 0x080fe20000410000 */
[-C--:B------:R-:W-:Y:S01]  /*7c10*/  FMUL.FTZ R9, R32, R2.reuse ;  /* 0x0000000220097220 */ /* 0x080fe20000410000 */
[----:B------:R-:W-:Y:S01]  /*7c20*/  UPRMT UR4, UR43, 0x654, UR4 ;  /* 0x000006542b047896 */ /* 0x000fe20008000004 */
        /* <DEDUP_REMOVED lines=8> */
[----:B------:R-:W-:Y:S01]  /*7cb0*/  SYNCS.ARRIVE.TRANS64.RED.A1T0 RZ, [UR4], RZ ;  /* 0x000000ffffff79a7 */ /* 0x000fe20008100404 */
        /* <DEDUP_REMOVED lines=47> */
[----:B------:R-:W-:Y:S01]  /*7fb0*/  PLOP3.LUT P0, PT, PT, PT, PT, 0x8, 0x0 ;  /* 0x000000000000781c */ /* 0x000fe20003f0e170 */
[-C--:B------:R-:W-:Y:S01]  /*7fc0*/  FMUL.FTZ R70, R70, R3.reuse ;  /* 0x0000000346467220 */ /* 0x080fe20000410000 */
[-C--:B------:R-:W-:Y:S01]  /*7fd0*/  FMUL.FTZ R67, R67, R3.reuse ;  /* 0x0000000343437220 */ /* 0x080fe20000410000 */
[-C--:B------:R-:W-:Y:S01]  /*7fe0*/  FMUL.FTZ R78, R78, R3.reuse ;  /* 0x000000034e4e7220 */ /* 0x080fe20000410000 */
[-C--:B------:R-:W-:Y:S01]  /*7ff0*/  FMUL.FTZ R75, R75, R3.reuse ;  /* 0x000000034b4b7220 */ /* 0x080fe20000410000 */
[-C--:B------:R-:W-:Y:S01]  /*8000*/  FMUL.FTZ R86, R86, R3.reuse ;  /* 0x0000000356567220 */ /* 0x080fe20000410000 */
[----:B------:R-:W-:-:S07]  /*8010*/  FMUL.FTZ R83, R83, R3 ;  /* 0x0000000353537220 */ /* 0x000fce0000410000 */
.L_x_12:
[----:B------:R-:W-:Y:S05]  /*8020*/  @P0 BRA `(.L_x_35) ;  /* 0x0000002000540947 */ /* 0x000fea0003800000 */
[----:B------:R-:W0:Y:S01]  /*8030*/  S2R R18, SR_TID.X ;  /* 0x0000000000127919 */ /* 0x000e220000002100 */
[----:B------:R-:W-:Y:S01]  /*8040*/  ULDC.64 UR4, c[0x4][0x40] ;  /* 0x0100100000047ab9 */ /* 0x000fe20000000a00 */
[----:B------:R-:W-:Y:S01]  /*8050*/  ULDC.64 UR6, c[0x0][0xb38] ;  /* 0x0002ce0000067ab9 */ /* 0x000fe20000000a00 */
[----:B------:R-:W-:Y:S01]  /*8060*/  ULDC.64 UR8, c[0x0][0xb28] ;  /* 0x0002ca0000087ab9 */ /* 0x000fe20000000a00 */
[----:B0-----:R-:W-:-:S05]  /*8070*/  IMAD.SHL.U32 R2, R18, 0x4, RZ ;  /* 0x0000000412027824 */ /* 0x001fca00078e00ff */
[----:B------:R-:W-:Y:S01]  /*8080*/  LOP3.LUT R2, R2, 0xc, RZ, 0xc0, !PT ;  /* 0x0000000c02027812 */ /* 0x000fe200078ec0ff */
[----:B------:R-:W-:Y:S03]  /*8090*/  BAR.SYNC.DEFER_BLOCKING 0x1, 0x100 ;  /* 0x0044000000007b1d */ /* 0x000fe60000010000 */
[----:B------:R-:W-:-:S05]  /*80a0*/  IADD3 R2, P0, R2, UR4, RZ ;  /* 0x0000000402027c10 */ /* 0x000fca000ff1e0ff */
[----:B------:R-:W-:Y:S01]  /*80b0*/  IMAD.X R3, RZ, RZ, UR5, P0 ;  /* 0x00000005ff037e24 */ /* 0x000fe200080e06ff */
[----:B------:R-:W-:-:S05]  /*80c0*/  ULDC.64 UR4, c[0x0][0xbd0] ;  /* 0x0002f40000047ab9 */ /* 0x000fca0000000a00 */
[----:B------:R0:W2:Y:S01]  /*80d0*/  LDG.E.CONSTANT R3, desc[UR38][R2.64] ;  /* 0x0000002602037981 */ /* 0x0000a2000c1e9900 */
[----:B------:R-:W-:Y:S01]  /*80e0*/  LOP3.LUT P0, R17, R18, 0x3, RZ, 0xc0, !PT ;  /* 0x0000000312117812 */ /* 0x000fe2000780c0ff */
[----:B------:R-:W-:Y:S03]  /*80f0*/  BSSY B0, `(.L_x_36) ;  /* 0x000018e000007945 */ /* 0x000fe60003800000 */
[----:B------:R-:W-:-:S04]  /*8100*/  ISETP.EQ.OR P0, PT, R17, 0x3, !P0 ;  /* 0x000000031100780c */ /* 0x000fc80004702670 */
[----:B------:R-:W-:Y:S02]  /*8110*/  SEL R108, R5, R8, P0 ;  /* 0x00000008056c7207 */ /* 0x000fe40000000000 */
[----:B------:R-:W-:Y:S01]  /*8120*/  SEL R123, R8, R5, P0 ;  /* 0x00000005087b7207 */ /* 0x000fe20000000000 */
[----:B------:R-:W-:Y:S01]  /*8130*/  VIADD R8, R18, 0xffffff80 ;  /* 0xffffff8012087836 */ /* 0x000fe20000000000 */
[----:B------:R-:W-:Y:S02]  /*8140*/  SEL R106, R6, R7, P0 ;  /* 0x00000007066a7207 */ /* 0x000fe40000000000 */
[----:B------:R-:W-:Y:S02]  /*8150*/  SEL R121, R7, R6, P0 ;  /* 0x0000000607797207 */ /* 0x000fe40000000000 */
[----:B------:R-:W-:Y:S02]  /*8160*/  SHF.R.S32.HI R7, RZ, 0x1f, R8 ;  /* 0x0000001fff077819 */ /* 0x000fe40000011408 */
[----:B------:R-:W-:-:S02]  /*8170*/  SEL R96, R14, R49, P0 ;  /* 0x000000310e607207 */ /* 0x000fc40000000000 */
[----:B0-----:R-:W-:Y:S02]  /*8180*/  LEA.HI R2, R7, R8, RZ, 0x7 ;  /* 0x0000000807027211 */ /* 0x001fe400078f38ff */
[----:B------:R-:W-:Y:S02]  /*8190*/  SEL R109, R49, R14, P0 ;  /* 0x0000000e316d7207 */ /* 0x000fe40000000000 */
[----:B------:R-:W-:Y:S02]  /*81a0*/  LOP3.LUT R5, R2, 0xffffff80, RZ, 0xc0, !PT ;  /* 0xffffff8002057812 */ /* 0x000fe400078ec0ff */
[----:B------:R-:W-:Y:S02]  /*81b0*/  SEL R100, R44, R13, P0 ;  /* 0x0000000d2c647207 */ /* 0x000fe40000000000 */
[----:B------:R-:W-:Y:S01]  /*81c0*/  SEL R115, R13, R44, P0 ;  /* 0x0000002c0d737207 */ /* 0x000fe20000000000 */
[----:B------:R-:W-:Y:S01]  /*81d0*/  IMAD.IADD R14, R8, 0x1, -R5 ;  /* 0x00000001080e7824 */ /* 0x000fe200078e0a05 */
[----:B------:R-:W-:-:S02]  /*81e0*/  SEL R98, R52, R15, P0 ;  /* 0x0000000f34627207 */ /* 0x000fc40000000000 */
[----:B------:R-:W-:Y:S02]  /*81f0*/  SEL R111, R15, R52, P0 ;  /* 0x000000340f6f7207 */ /* 0x000fe40000000000 */
[----:B------:R-:W-:Y:S02]  /*8200*/  SHF.R.S32.HI R13, RZ, 0x1f, R14 ;  /* 0x0000001fff0d7819 */ /* 0x000fe4000001140e */
[----:B------:R-:W-:Y:S02]  /*8210*/  LEA.HI R7, R7, R8, RZ, 0x2 ;  /* 0x0000000807077211 */ /* 0x000fe400078f10ff */
[----:B------:R-:W-:Y:S02]  /*8220*/  LEA.HI R15, R13, R14, RZ, 0x2 ;  /* 0x0000000e0d0f7211 */ /* 0x000fe400078f10ff */
[----:B------:R-:W-:Y:S02]  /*8230*/  SEL R72, R32, R73, P0 ;  /* 0x0000004920487207 */ /* 0x000fe40000000000 */
[----:B------:R-:W-:-:S02]  /*8240*/  SHF.R.S32.HI R5, RZ, 0x2, R15 ;  /* 0x00000002ff057819 */ /* 0x000fc4000001140f */
[----:B------:R-:W-:Y:S02]  /*8250*/  SHF.R.S32.HI R6, RZ, 0x1f, R15 ;  /* 0x0000001fff067819 */ /* 0x000fe4000001140f */
[----:B------:R-:W-:Y:S01]  /*8260*/  SEL R97, R73, R32, P0 ;  /* 0x0000002049617207 */ /* 0x000fe20000000000 */
[----:B------:R-:W-:Y:S01]  /*8270*/  IMAD.WIDE.U32 R32, R16, UR4, RZ ;  /* 0x0000000410207c25 */ /* 0x000fe2000f8e00ff */
[----:B------:R-:W-:Y:S01]  /*8280*/  LOP3.LUT R7, R7, 0xfffffffc, RZ, 0xc0, !PT ;  /* 0xfffffffc07077812 */ /* 0x000fe200078ec0ff */
[----:B------:R-:W0:Y:S01]  /*8290*/  S2R R73, SR_CTAID.X ;  /* 0x0000000000497919 */ /* 0x000e220000002500 */
[----:B------:R-:W-:Y:S02]  /*82a0*/  LEA.HI R6, R6, R5, RZ, 0x3 ;  /* 0x0000000506067211 */ /* 0x000fe400078f18ff */
[----:B------:R-:W-:Y:S01]  /*82b0*/  SEL R102, R9, R10, P0 ;  /* 0x0000000a09667207 */ /* 0x000fe20000000000 */
[----:B------:R-:W-:Y:S01]  /*82c0*/  IMAD.IADD R7, R8, 0x1, -R7 ;  /* 0x0000000108077824 */ /* 0x000fe200078e0a07 */
[----:B------:R-:W-:-:S02]  /*82d0*/  SEL R117, R10, R9, P0 ;  /* 0x000000090a757207 */ /* 0x000fc40000000000 */
[----:B------:R-:W-:Y:S02]  /*82e0*/  LOP3.LUT R8, R6, 0xfffffff8, RZ, 0xc0, !PT ;  /* 0xfffffff806087812 */ /* 0x000fe400078ec0ff */
[----:B------:R-:W-:Y:S02]  /*82f0*/  SHF.R.S32.HI R9, RZ, 0x7, R2 ;  /* 0x00000007ff097819 */ /* 0x000fe40000011402 */
[----:B------:R-:W-:Y:S01]  /*8300*/  LEA.HI R6, R13, R14, RZ, 0x5 ;  /* 0x0000000e0d067211 */ /* 0x000fe200078f28ff */
[----:B------:R-:W-:Y:S01]  /*8310*/  IMAD.IADD R5, R5, 0x1, -R8 ;  /* 0x0000000105057824 */ /* 0x000fe200078e0a08 */
[----:B------:R-:W-:Y:S02]  /*8320*/  LEA.HI R2, R2, R9, RZ, 0x1 ;  /* 0x0000000902027211 */ /* 0x000fe400078f08ff */
[----:B------:R-:W-:Y:S02]  /*8330*/  SHF.R.S32.HI R6, RZ, 0x5, R6 ;  /* 0x00000005ff067819 */ /* 0x000fe40000011406 */
[----:B------:R-:W-:-:S02]  /*8340*/  SEL R104, R36, R11, P0 ;  /* 0x0000000b24687207 */ /* 0x000fc40000000000 */
[----:B------:R-:W-:Y:S01]  /*8350*/  SEL R119, R11, R36, P0 ;  /* 0x000000240b777207 */ /* 0x000fe20000000000 */
[----:B------:R-:W-:Y:S01]  /*8360*/  IMAD R5, R6, 0x10, R5 ;  /* 0x0000001006057824 */ /* 0x000fe200078e0205 */
[----:B------:R-:W-:Y:S02]  /*8370*/  LOP3.LUT R2, R2, 0x3fffffe, RZ, 0xc0, !PT ;  /* 0x03fffffe02027812 */ /* 0x000fe400078ec0ff */
[----:B------:R-:W-:Y:S02]  /*8380*/  SHF.R.S32.HI R11, RZ, 0x1f, R16 ;  /* 0x0000001fff0b7819 */ /* 0x000fe40000011410 */
[----:B------:R-:W-:Y:S01]  /*8390*/  LEA.HI R6, R7, R7, RZ, 0x1 ;  /* 0x0000000707067211 */ /* 0x000fe200078f08ff */
[----:B------:R-:W-:Y:S01]  /*83a0*/  IMAD.IADD R2, R9, 0x1, -R2 ;  /* 0x0000000109027824 */ /* 0x000fe200078e0a02 */
[----:B------:R-:W-:Y:S01]  /*83b0*/  SEL R28, R82, R83, P0 ;  /* 0x00000053521c7207 */ /* 0x000fe20000000000 */
[----:B------:R-:W-:Y:S01]  /*83c0*/  IMAD R9, R11, UR4, RZ ;  /* 0x000000040b097c24 */ /* 0x000fe2000f8e02ff */
[----:B------:R-:W-:Y:S01]  /*83d0*/  SEL R83, R83, R82, P0 ;  /* 0x0000005253537207 */ /* 0x000fe20000000000 */
[----:B------:R-:W-:Y:S01]  /*83e0*/  IMAD R11, R11, UR6, RZ ;  /* 0x000000060b0b7c24 */ /* 0x000fe2000f8e02ff */
[----:B------:R-:W-:Y:S01]  /*83f0*/  SEL R22, R12, R41, P0 ;  /* 0x000000290c167207 */ /* 0x000fe20000000000 */
[----:B------:R-:W1:Y:S01]  /*8400*/  LDC R82, c[0x0][0xbe8] ;  /* 0x0002fa00ff527b82 */ /* 0x000e620000000800 */
[----:B------:R-:W-:Y:S01]  /*8410*/  SEL R113, R41, R12, P0 ;  /* 0x0000000c29717207 */ /* 0x000fe20000000000 */
[----:B------:R-:W-:Y:S01]  /*8420*/  IMAD R13, R16, UR7, R11 ;  /* 0x00000007100d7c24 */ /* 0x000fe2000f8e020b */
[----:B------:R-:W-:Y:S01]  /*8430*/  SEL R12, R30, R31, P0 ;  /* 0x0000001f1e0c7207 */ /* 0x000fe20000000000 */
[----:B------:R-:W-:Y:S01]  /*8440*/  IMAD R2, R2, 0x40, R5 ;  /* 0x0000004002027824 */ /* 0x000fe200078e0205 */
[----:B------:R-:W-:Y:S01]  /*8450*/  LOP3.LUT R6, R6, 0x1ffffffe, RZ, 0xc0, !PT ;  /* 0x1ffffffe06067812 */ /* 0x000fe200078ec0ff */
[----:B------:R-:W-:Y:S01]  /*8460*/  IMAD R9, R16, UR5, R9 ;  /* 0x0000000510097c24 */ /* 0x000fe2000f8e0209 */
[----:B------:R-:W-:Y:S01]  /*8470*/  SEL R80, R76, R37, P0 ;  /* 0x000000254c507207 */ /* 0x000fe20000000000 */
[----:B------:R-:W3:Y:S01]  /*8480*/  S2UR UR4, SR_CTAID.Y ;  /* 0x00000000000479c3 */ /* 0x000ee20000002600 */
[----:B------:R-:W-:Y:S01]  /*8490*/  SEL R99, R37, R76, P0 ;  /* 0x0000004c25637207 */ /* 0x000fe20000000000 */
[----:B------:R-:W-:Y:S01]  /*84a0*/  IMAD.IADD R7, R7, 0x1, -R6 ;  /* 0x0000000107077824 */ /* 0x000fe200078e0a06 */
[----:B------:R-:W-:Y:S01]  /*84b0*/  SEL R76, R84, R45, P0 ;  /* 0x0000002d544c7207 */ /* 0x000fe20000000000 */
[----:B------:R-:W-:Y:S01]  /*84c0*/  IMAD.IADD R33, R33, 0x1, R9 ;  /* 0x0000000121217824 */ /* 0x000fe200078e0209 */
[----:B------:R-:W-:Y:S01]  /*84d0*/  SEL R77, R45, R84, P0 ;  /* 0x000000542d4d7207 */ /* 0x000fe20000000000 */
[----:B------:R-:W-:Y:S01]  /*84e0*/  IMAD R7, R7, 0x8, R2 ;  /* 0x0000000807077824 */ /* 0x000fe200078e0202 */
[----:B------:R-:W-:-:S02]  /*84f0*/  SEL R64, R40, R81, P0 ;  /* 0x0000005128407207 */ /* 0x000fc40000000000 */
[----:B------:R-:W-:Y:S01]  /*8500*/  SEL R95, R81, R40, P0 ;  /* 0x00000028515f7207 */ /* 0x000fe20000000000 */
[----:B------:R-:W-:Y:S01]  /*8510*/  IMAD.WIDE.U32 R40, R16, UR6, RZ ;  /* 0x0000000610287c25 */ /* 0x000fe2000f8e00ff */
[----:B------:R-:W-:Y:S01]  /*8520*/  SEL R92, R20, R57, P0 ;  /* 0x00000039145c7207 */ /* 0x000fe20000000000 */
[----:B------:R-:W-:Y:S01]  /*8530*/  ULDC.64 UR6, c[0x0][0xb48] ;  /* 0x0002d20000067ab9 */ /* 0x000fe20000000a00 */
[----:B------:R-:W-:Y:S01]  /*8540*/  SEL R105, R57, R20, P0 ;  /* 0x0000001439697207 */ /* 0x000fe20000000000 */
[----:B------:R-:W-:Y:S01]  /*8550*/  IMAD.IADD R41, R41, 0x1, R13 ;  /* 0x0000000129297824 */ /* 0x000fe200078e020d */
[----:B------:R-:W-:Y:S02]  /*8560*/  SEL R48, R34, R35, P0 ;  /* 0x0000002322307207 */ /* 0x000fe40000000000 */
[----:B------:R-:W-:Y:S02]  /*8570*/  SEL R81, R35, R34, P0 ;  /* 0x0000002223517207 */ /* 0x000fe40000000000 */
[----:B------:R-:W-:-:S02]  /*8580*/  SEL R8, R86, R87, P0 ;  /* 0x0000005756087207 */ /* 0x000fc40000000000 */
[----:B------:R-:W-:Y:S02]  /*8590*/  SEL R11, R87, R86, P0 ;  /* 0x00000056570b7207 */ /* 0x000fe40000000000 */
[----:B------:R-:W-:Y:S01]  /*85a0*/  SEL R34, R78, R79, P0 ;  /* 0x0000004f4e227207 */ /* 0x000fe20000000000 */
[----:B------:R-:W4:Y:S01]  /*85b0*/  LDC.64 R86, c[0x0][0xb40] ;  /* 0x0002d000ff567b82 */ /* 0x000f220000000a00 */
[----:B------:R-:W-:Y:S02]  /*85c0*/  SEL R94, R60, R21, P0 ;  /* 0x000000153c5e7207 */ /* 0x000fe40000000000 */
[----:B------:R-:W-:Y:S02]  /*85d0*/  SEL R107, R21, R60, P0 ;  /* 0x0000003c156b7207 */ /* 0x000fe40000000000 */
[----:B------:R-:W-:Y:S02]  /*85e0*/  SEL R90, R68, R29, P0 ;  /* 0x0000001d445a7207 */ /* 0x000fe40000000000 */
[----:B------:R-:W-:-:S02]  /*85f0*/  SEL R103, R29, R68, P0 ;  /* 0x000000441d677207 */ /* 0x000fc40000000000 */
[----:B------:R-:W-:Y:S02]  /*8600*/  SEL R85, R47, R46, P0 ;  /* 0x0000002e2f557207 */ /* 0x000fe40000000000 */
[----:B------:R-:W-:Y:S02]  /*8610*/  SEL R68, R42, R43, P0 ;  /* 0x0000002b2a447207 */ /* 0x000fe40000000000 */
[----:B------:R-:W-:Y:S02]  /*8620*/  SEL R69, R43, R42, P0 ;  /* 0x0000002a2b457207 */ /* 0x000fe40000000000 */
[----:B------:R-:W-:Y:S02]  /*8630*/  SEL R10, R50, R51, P0 ;  /* 0x00000033320a7207 */ /* 0x000fe40000000000 */
[----:B------:R-:W-:Y:S02]  /*8640*/  SEL R93, R31, R30, P0 ;  /* 0x0000001e1f5d7207 */ /* 0x000fe40000000000 */
[----:B------:R-:W-:-:S02]  /*8650*/  SEL R42, R70, R71, P0 ;  /* 0x00000047462a7207 */ /* 0x000fc40000000000 */
[----:B------:R-:W-:Y:S01]  /*8660*/  SEL R43, R71, R70, P0 ;  /* 0x00000046472b7207 */ /* 0x000fe20000000000 */
[----:B0-----:R-:W-:Y:S01]  /*8670*/  IMAD R71, R73, 0x80, R2 ;  /* 0x0000008049477824 */ /* 0x001fe200078e0202 */
[----:B------:R-:W-:Y:S01]  /*8680*/  SEL R29, R51, R50, P0 ;  /* 0x00000032331d7207 */ /* 0x000fe20000000000 */
[----:B------:R-:W-:Y:S01]  /*8690*/  IMAD R73, R73, 0x80, R7 ;  /* 0x0000008049497824 */ /* 0x000fe200078e0207 */
[----:B------:R-:W-:Y:S01]  /*86a0*/  LOP3.LUT R15, R15, 0x7ffffffc, RZ, 0xc0, !PT ;  /* 0x7ffffffc0f0f7812 */ /* 0x000fe200078ec0ff */
[----:B----4-:R-:W-:Y:S01]  /*86b0*/  IMAD.WIDE.U32 R40, R86, UR36, R40 ;  /* 0x0000002456287c25 */ /* 0x010fe2000f8e0028 */
[----:B------:R-:W-:Y:S02]  /*86c0*/  SEL R44, R26, R27, P0 ;  /* 0x0000001b1a2c7207 */ /* 0x000fe40000000000 */
[----:B------:R-:W-:Y:S01]  /*86d0*/  SEL R91, R27, R26, P0 ;  /* 0x0000001a1b5b7207 */ /* 0x000fe20000000000 */
[----:B------:R-:W-:Y:S01]  /*86e0*/  IMAD.IADD R70, R14, 0x1, -R15 ;  /* 0x000000010e467824 */ /* 0x000fe200078e0a0f */
[----:B------:R-:W-:-:S02]  /*86f0*/  SEL R50, R66, R67, P0 ;  /* 0x0000004342327207 */ /* 0x000fc40000000000 */
[----:B------:R-:W-:Y:S02]  /*8700*/  SEL R51, R67, R66, P0 ;  /* 0x0000004243337207 */ /* 0x000fe40000000000 */
[----:B------:R-:W-:Y:S02]  /*8710*/  SEL R18, R46, R47, P0 ;  /* 0x0000002f2e127207 */ /* 0x000fe40000000000 */
[----:B------:R-:W-:Y:S02]  /*8720*/  SEL R52, R62, R63, P0 ;  /* 0x0000003f3e347207 */ /* 0x000fe40000000000 */
[----:B------:R-:W-:Y:S02]  /*8730*/  SEL R53, R63, R62, P0 ;  /* 0x0000003e3f357207 */ /* 0x000fe40000000000 */
[----:B------:R-:W-:Y:S02]  /*8740*/  SEL R20, R38, R39, P0 ;  /* 0x0000002726147207 */ /* 0x000fe40000000000 */
[----:B------:R-:W-:-:S02]  /*8750*/  LOP3.LUT P1, RZ, R14, 0x3, RZ, 0xc0, !PT ;  /* 0x000000030eff7812 */ /* 0x000fc4000782c0ff */
[----:B------:R-:W-:Y:S02]  /*8760*/  SEL R88, R23, R24, P0 ;  /* 0x0000001817587207 */ /* 0x000fe40000000000 */
[----:B------:R-:W-:Y:S02]  /*8770*/  SEL R101, R24, R23, P0 ;  /* 0x0000001718657207 */ /* 0x000fe40000000000 */
[----:B-1----:R-:W-:Y:S02]  /*8780*/  ISETP.NE.AND P2, PT, R82, 0x1, PT ;  /* 0x000000015200780c */ /* 0x002fe40003f45270 */
[----:B------:R-:W-:Y:S02]  /*8790*/  SEL R89, R39, R38, P0 ;  /* 0x0000002627597207 */ /* 0x000fe40000000000 */
[----:B------:R-:W-:Y:S02]  /*87a0*/  SEL R56, R58, R59, P0 ;  /* 0x0000003b3a387207 */ /* 0x000fe40000000000 */
[----:B------:R-:W-:-:S02]  /*87b0*/  SEL R57, R59, R58, P0 ;  /* 0x0000003a3b397207 */ /* 0x000fc40000000000 */
[----:B------:R-:W-:Y:S02]  /*87c0*/  SEL R60, R54, R55, P0 ;  /* 0x00000037363c7207 */ /* 0x000fe40000000000 */
[----:B------:R-:W-:Y:S02]  /*87d0*/  SEL R61, R55, R54, P0 ;  /* 0x00000036373d7207 */ /* 0x000fe40000000000 */
[----:B------:R-:W-:Y:S02]  /*87e0*/  SEL R36, R74, R75, P0 ;  /* 0x0000004b4a247207 */ /* 0x000fe40000000000 */
[----:B------:R-:W-:Y:S02]  /*87f0*/  SEL R39, R75, R74, P0 ;  /* 0x0000004a4b277207 */ /* 0x000fe40000000000 */
[----:B------:R-:W-:Y:S01]  /*8800*/  SEL R37, R79, R78, P0 ;  /* 0x0000004e4f257207 */ /* 0x000fe20000000000 */
[----:B------:R-:W0:Y:S01]  /*8810*/  @P2 LDC R74, c[0x0][0xbec] ;  /* 0x0002fb00ff4a2b82 */ /* 0x000e220000000800 */
[----:B--2---:R1:W-:Y:S04]  /*8820*/  SHFL.IDX PT, R45, R12, R3, 0x1c1f ;  /* 0x001c1f030c2d7589 */ /* 0x0043e800000e0000 */
[----:B------:R-:W-:Y:S04]  /*8830*/  SHFL.IDX PT, R30, R92, R3, 0x1c1f ;  /* 0x001c1f035c1e7589 */ /* 0x000fe800000e0000 */
[----:B------:R-:W-:Y:S01]  /*8840*/  SHFL.IDX PT, R2, R34, R3, 0x1c1f ;  /* 0x001c1f0322027589 */ /* 0x000fe200000e0000 */
[----:B-1----:R-:W-:-:S03]  /*8850*/  LOP3.LUT R12, R3, 0x2, RZ, 0x3c, !PT ;  /* 0x00000002030c7812 */ /* 0x002fc600078e3cff */
[----:B------:R-:W-:Y:S04]  /*8860*/  SHFL.IDX PT, R8, R8, R3, 0x1c1f ;  /* 0x001c1f0308087589 */ /* 0x000fe800000e0000 */
[----:B------:R-:W-:Y:S04]  /*8870*/  SHFL.IDX PT, R31, R105, R12, 0x1c1f ;  /* 0x001c1f0c691f7589 */ /* 0x000fe800000e0000 */
[----:B------:R-:W1:Y:S04]  /*8880*/  SHFL.IDX PT, R11, R11, R12, 0x1c1f ;  /* 0x001c1f0c0b0b7589 */ /* 0x000e6800000e0000 */
[----:B------:R-:W-:Y:S04]  /*8890*/  SHFL.IDX PT, R6, R106, R3, 0x1c1f ;  /* 0x001c1f036a067589 */ /* 0x000fe800000e0000 */
[----:B------:R-:W-:Y:S04]  /*88a0*/  SHFL.IDX PT, R27, R94, R3, 0x1c1f ;  /* 0x001c1f035e1b7589 */ /* 0x000fe800000e0000 */
[----:B------:R-:W-:Y:S04]  /*88b0*/  SHFL.IDX PT, R9, R121, R12, 0x1c1f ;  /* 0x001c1f0c79097589 */ /* 0x000fe800000e0000 */
[----:B------:R-:W2:Y:S04]  /*88c0*/  SHFL.IDX PT, R34, R107, R12, 0x1c1f ;  /* 0x001c1f0c6b227589 */ /* 0x000ea800000e0000 */
[----:B------:R4:W-:Y:S04]  /*88d0*/  SHFL.IDX PT, R67, R85, R12, 0x1c1f ;  /* 0x001c1f0c55437589 */ /* 0x0009e800000e0000 */
[----:B------:R-:W-:Y:S01]  /*88e0*/  SHFL.IDX PT, R62, R10, R3, 0x1c1f ;  /* 0x001c1f030a3e7589 */ /* 0x000fe200000e0000 */
[----:B-1----:R-:W-:-:S03]  /*88f0*/  SEL R5, R8, R11, P0 ;  /* 0x0000000b08057207 */ /* 0x002fc60000000000 */
[----:B------:R-:W-:Y:S01]  /*8900*/  SHFL.IDX PT, R7, R108, R3, 0x1c1f ;  /* 0x001c1f036c077589 */ /* 0x000fe200000e0000 */
[----:B----4-:R-:W1:Y:S03]  /*8910*/  LDC.64 R84, c[0x0][0xbd8] ;  /* 0x0002f600ff547b82 */ /* 0x010e660000000a00 */
[----:B------:R-:W4:Y:S04]  /*8920*/  SHFL.IDX PT, R10, R123, R12, 0x1c1f ;  /* 0x001c1f0c7b0a7589 */ /* 0x000f2800000e0000 */
[----:B------:R-:W-:Y:S04]  /*8930*/  SHFL.IDX PT, R14, R102, R3, 0x1c1f ;  /* 0x001c1f03660e7589 */ /* 0x000fe800000e0000 */
[----:B------:R-:W5:Y:S04]  /*8940*/  SHFL.IDX PT, R15, R117, R12, 0x1c1f ;  /* 0x001c1f0c750f7589 */ /* 0x000f6800000e0000 */
[----:B------:R-:W-:Y:S04]  /*8950*/  SHFL.IDX PT, R22, R22, R3, 0x1c1f ;  /* 0x001c1f0316167589 */ /* 0x000fe800000e0000 */
[----:B------:R-:W-:Y:S04]  /*8960*/  SHFL.IDX PT, R66, R18, R3, 0x1c1f ;  /* 0x001c1f0312427589 */ /* 0x000fe800000e0000 */
[----:B------:R-:W-:Y:S04]  /*8970*/  SHFL.IDX PT, R23, R113, R12, 0x1c1f ;  /* 0x001c1f0c71177589 */ /* 0x000fe800000e0000 */
[----:B------:R-:W-:Y:S04]  /*8980*/  SHFL.IDX PT, R13, R104, R3, 0x1c1f ;  /* 0x001c1f03680d7589 */ /* 0x000fe800000e0000 */
[----:B------:R-:W-:Y:S04]  /*8990*/  SHFL.IDX PT, R49, R20, R3, 0x1c1f ;  /* 0x001c1f0314317589 */ /* 0x000fe800000e0000 */
[----:B------:R-:W3:Y:S04]  /*89a0*/  SHFL.IDX PT, R18, R119, R12, 0x1c1f ;  /* 0x001c1f0c77127589 */ /* 0x000ee800000e0000 */
[----:B------:R-:W-:Y:S04]  /*89b0*/  SHFL.IDX PT, R19, R100, R3, 0x1c1f ;  /* 0x001c1f0364137589 */ /* 0x000fe800000e0000 */
[----:B------:R-:W0:Y:S04]  /*89c0*/  SHFL.IDX PT, R20, R115, R12, 0x1c1f ;  /* 0x001c1f0c73147589 */ /* 0x000e2800000e0000 */
[----:B------:R-:W-:Y:S04]  /*89d0*/  SHFL.IDX PT, R24, R96, R3, 0x1c1f ;  /* 0x001c1f0360187589 */ /* 0x000fe800000e0000 */
[----:B------:R-:W-:Y:S04]  /*89e0*/  SHFL.IDX PT, R21, R109, R12, 0x1c1f ;  /* 0x001c1f0c6d157589 */ /* 0x000fe800000e0000 */
[----:B------:R-:W-:Y:S04]  /*89f0*/  SHFL.IDX PT, R25, R98, R3, 0x1c1f ;  /* 0x001c1f0362197589 */ /* 0x000fe800000e0000 */
[----:B------:R-:W-:Y:S04]  /*8a00*/  SHFL.IDX PT, R26, R111, R12, 0x1c1f ;  /* 0x001c1f0c6f1a7589 */ /* 0x000fe800000e0000 */
[----:B------:R2:W-:Y:S04]  /*8a10*/  SHFL.IDX PT, R46, R88, R3, 0x1c1f ;  /* 0x001c1f03582e7589 */ /* 0x0005e800000e0000 */
[----:B------:R-:W0:Y:S04]  /*8a20*/  SHFL.IDX PT, R47, R101, R12, 0x1c1f ;  /* 0x001c1f0c652f7589 */ /* 0x000e2800000e0000 */
[----:B------:R-:W-:Y:S01]  /*8a30*/  SHFL.IDX PT, R58, R72, R3, 0x1c1f ;  /* 0x001c1f03483a7589 */ /* 0x000fe200000e0000 */
[----:B--2---:R-:W2:Y:S03]  /*8a40*/  @P2 LDC R88, c[0x0][0xbec] ;  /* 0x0002fb00ff582b82 */ /* 0x004ea60000000800 */
[----:B------:R-:W0:Y:S04]  /*8a50*/  SHFL.IDX PT, R59, R97, R12, 0x1c1f ;  /* 0x001c1f0c613b7589 */ /* 0x000e2800000e0000 */
[----:B------:R-:W-:Y:S04]  /*8a60*/  SHFL.IDX PT, R55, R80, R3, 0x1c1f ;  /* 0x001c1f0350377589 */ /* 0x000fe800000e0000 */
[----:B------:R4:W-:Y:S04]  /*8a70*/  SHFL.IDX PT, R80, R89, R12, 0x1c1f ;  /* 0x001c1f0c59507589 */ /* 0x0009e800000e0000 */
[----:B------:R-:W-:Y:S04]  /*8a80*/  SHFL.IDX PT, R35, R90, R3, 0x1c1f ;  /* 0x001c1f035a237589 */ /* 0x000fe800000e0000 */
[----:B------:R-:W0:Y:S01]  /*8a90*/  SHFL.IDX PT, R54, R103, R12, 0x1c1f ;  /* 0x001c1f0c67367589 */ /* 0x000e2200000e0000 */
[----:B----4-:R-:W4:Y:S03]  /*8aa0*/  LDC R89, c[0x0][0xc50] ;  /* 0x00031400ff597b82 */ /* 0x010f260000000800 */
[----:B------:R5:W-:Y:S01]  /*8ab0*/  SHFL.IDX PT, R17, R28, R3, 0x1c1f ;  /* 0x001c1f031c117589 */ /* 0x000be200000e0000 */
[----:B--2---:R-:W-:-:S03]  /*8ac0*/  @P2 IMAD.HI.U32 R88, R73, R88, RZ ;  /* 0x0000005849582227 */ /* 0x004fc600078e00ff */
[----:B------:R-:W-:Y:S04]  /*8ad0*/  SHFL.IDX PT, R65, R64, R3, 0x1c1f ;  /* 0x001c1f0340417589 */ /* 0x000fe800000e0000 */
[----:B------:R-:W-:Y:S01]  /*8ae0*/  SHFL.IDX PT, R76, R76, R3, 0x1c1f ;  /* 0x001c1f034c4c7589 */ /* 0x000fe200000e0000 */
[----:B-----5:R-:W-:-:S03]  /*8af0*/  SEL R28, R30, R31, P0 ;  /* 0x0000001f1e1c7207 */ /* 0x020fc60000000000 */
[----:B------:R-:W-:Y:S01]  /*8b00*/  SHFL.IDX PT, R44, R44, R3, 0x1c1f ;  /* 0x001c1f032c2c7589 */ /* 0x000fe200000e0000 */
[----:B------:R-:W-:Y:S02]  /*8b10*/  SEL R30, R31, R30, P0 ;  /* 0x0000001e1f1e7207 */ /* 0x000fe40000000000 */
[----:B------:R-:W-:Y:S01]  /*8b20*/  SEL R31, R34, R27, P0 ;  /* 0x0000001b221f7207 */ /* 0x000fe20000000000 */
[----:B------:R-:W-:Y:S04]  /*8b30*/  SHFL.IDX PT, R48, R48, R3, 0x1c1f ;  /* 0x001c1f0330307589 */ /* 0x000fe800000e0000 */
[----:B------:R-:W-:Y:S04]  /*8b40*/  SHFL.IDX PT, R68, R68, R3, 0x1c1f ;  /* 0x001c1f0344447589 */ /* 0x000fe800000e0000 */
[----:B------:R-:W-:Y:S04]  /*8b50*/  SHFL.IDX PT, R60, R60, R3, 0x1c1f ;  /* 0x001c1f033c3c7589 */ /* 0x000fe800000e0000 */
[----:B------:R-:W-:Y:S04]  /*8b60*/  SHFL.IDX PT, R56, R56, R3, 0x1c1f ;  /* 0x001c1f0338387589 */ /* 0x000fe800000e0000 */
[----:B------:R-:W-:Y:S04]  /*8b70*/  SHFL.IDX PT, R52, R52, R3, 0x1c1f ;  /* 0x001c1f0334347589 */ /* 0x000fe800000e0000 */
[----:B------:R-:W-:Y:S04]  /*8b80*/  SHFL.IDX PT, R50, R50, R3, 0x1c1f ;  /* 0x001c1f0332327589 */ /* 0x000fe800000e0000 */
[----:B------:R-:W-:Y:S04]  /*8b90*/  SHFL.IDX PT, R42, R42, R3, 0x1c1f ;  /* 0x001c1f032a2a7589 */ /* 0x000fe800000e0000 */
[----:B------:R2:W-:Y:S04]  /*8ba0*/  SHFL.IDX PT, R36, R36, R3, 0x1c1f ;  /* 0x001c1f0324247589 */ /* 0x0005e800000e0000 */
[----:B------:R-:W5:Y:S04]  /*8bb0*/  SHFL.IDX PT, R64, R99, R12, 0x1c1f ;  /* 0x001c1f0c63407589 */ /* 0x000f6800000e0000 */
[----:B------:R1:W-:Y:S01]  /*8bc0*/  SHFL.IDX PT, R63, R29, R12, 0x1c1f ;  /* 0x001c1f0c1d3f7589 */ /* 0x0003e200000e0000 */
[----:B--2---:R-:W-:-:S02]  /*8bd0*/  SEL R3, R11, R8, P0 ;  /* 0x000000080b037207 */ /* 0x004fc40000000000 */
[----:B------:R-:W-:Y:S01]  /*8be0*/  SEL R8, R6, R9, P0 ;  /* 0x0000000906087207 */ /* 0x000fe20000000000 */
[----:B------:R2:W-:Y:S01]  /*8bf0*/  SHFL.IDX PT, R38, R83, R12, 0x1c1f ;  /* 0x001c1f0c53267589 */ /* 0x0005e200000e0000 */
[----:B------:R-:W-:Y:S02]  /*8c00*/  SEL R6, R9, R6, P0 ;  /* 0x0000000609067207 */ /* 0x000fe40000000000 */
[----:B------:R-:W-:Y:S01]  /*8c10*/  SEL R9, R7, R10, P0 ;  /* 0x0000000a07097207 */ /* 0x000fe20000000000 */
[----:B------:R-:W-:Y:S01]  /*8c20*/  SHFL.IDX PT, R77, R77, R12, 0x1c1f ;  /* 0x001c1f0c4d4d7589 */ /* 0x000fe200000e0000 */
[----:B-1----:R-:W-:Y:S01]  /*8c30*/  SEL R29, R27, R34, P0 ;  /* 0x000000221b1d7207 */ /* 0x002fe20000000000 */
[----:B------:R-:W-:Y:S01]  /*8c40*/  IMAD R34, R84, UR37, RZ ;  /* 0x0000002554227c24 */ /* 0x000fe2000f8e02ff */
[----:B------:R-:W-:Y:S01]  /*8c50*/  SEL R7, R10, R7, P0 ;  /* 0x000000070a077207 */ /* 0x000fe20000000000 */
[----:B------:R-:W1:Y:S01]  /*8c60*/  SHFL.IDX PT, R72, R95, R12, 0x1c1f ;  /* 0x001c1f0c5f487589 */ /* 0x000e6200000e0000 */
[----:B------:R-:W-:Y:S01]  /*8c70*/  SEL R10, R14, R15, P0 ;  /* 0x0000000f0e0a7207 */ /* 0x000fe20000000000 */
[----:B--2---:R-:W2:Y:S01]  /*8c80*/  @P2 LDC R83, c[0x0][0xbf0] ;  /* 0x0002fc00ff532b82 */ /* 0x004ea20000000800 */
[----:B------:R-:W-:Y:S01]  /*8c90*/  SEL R14, R15, R14, P0 ;  /* 0x0000000e0f0e7207 */ /* 0x000fe20000000000 */
[----:B------:R-:W-:Y:S01]  /*8ca0*/  SHFL.IDX PT, R78, R93, R12, 0x1c1f ;  /* 0x001c1f0c5d4e7589 */ /* 0x000fe200000e0000 */
[----:B------:R-:W-:Y:S01]  /*8cb0*/  IMAD R75, R85, UR36, R34 ;  /* 0x00000024554b7c24 */ /* 0x000fe2000f8e0222 */
[----:B---3--:R-:W-:-:S02]  /*8cc0*/  SEL R11, R13, R18, P0 ;  /* 0x000000120d0b7207 */ /* 0x008fc40000000000 */
[----:B------:R-:W3:Y:S01]  /*8cd0*/  SHFL.IDX PT, R79, R91, R12, 0x1c1f ;  /* 0x001c1f0c5b4f7589 */ /* 0x000ee200000e0000 */
[----:B------:R-:W-:Y:S01]  /*8ce0*/  SEL R15, R18, R13, P0 ;  /* 0x0000000d120f7207 */ /* 0x000fe20000000000 */
[----:B------:R-:W1:Y:S01]  /*8cf0*/  @P2 LDC R85, c[0x0][0xbf0] ;  /* 0x0002fc00ff552b82 */ /* 0x000e620000000800 */
[----:B0-----:R-:W-:Y:S01]  /*8d00*/  SEL R13, R19, R20, P0 ;  /* 0x00000014130d7207 */ /* 0x001fe20000000000 */
[----:B------:R-:W0:Y:S01]  /*8d10*/  SHFL.IDX PT, R81, R81, R12, 0x1c1f ;  /* 0x001c1f0c51517589 */ /* 0x000e2200000e0000 */
[----:B------:R-:W-:Y:S02]  /*8d20*/  SEL R18, R46, R47, P0 ;  /* 0x0000002f2e127207 */ /* 0x000fe40000000000 */
[----:B------:R-:W-:Y:S01]  /*8d30*/  SEL R34, R59, R58, P0 ;  /* 0x0000003a3b227207 */ /* 0x000fe20000000000 */
[----:B------:R-:W-:Y:S01]  /*8d40*/  SHFL.IDX PT, R69, R69, R12, 0x1c1f ;  /* 0x001c1f0c45457589 */ /* 0x000fe200000e0000 */
[----:B------:R-:W-:-:S03]  /*8d50*/  SEL R27, R54, R35, P0 ;  /* 0x00000023361b7207 */ /* 0x000fc60000000000 */
[----:B------:R-:W-:Y:S04]  /*8d60*/  SHFL.IDX PT, R61, R61, R12, 0x1c1f ;  /* 0x001c1f0c3d3d7589 */ /* 0x000fe800000e0000 */
[----:B------:R-:W-:Y:S04]  /*8d70*/  SHFL.IDX PT, R53, R53, R12, 0x1c1f ;  /* 0x001c1f0c35357589 */ /* 0x000fe800000e0000 */
[----:B------:R-:W-:Y:S04]  /*8d80*/  SHFL.IDX PT, R57, R57, R12, 0x1c1f ;  /* 0x001c1f0c39397589 */ /* 0x000fe800000e0000 */
[----:B------:R-:W-:Y:S04]  /*8d90*/  SHFL.IDX PT, R43, R43, R12, 0x1c1f ;  /* 0x001c1f0c2b2b7589 */ /* 0x000fe800000e0000 */
[----:B------:R-:W-:Y:S04]  /*8da0*/  SHFL.IDX PT, R51, R51, R12, 0x1c1f ;  /* 0x001c1f0c33337589 */ /* 0x000fe800000e0000 */
[----:B------:R-:W-:Y:S04]  /*8db0*/  SHFL.IDX PT, R37, R37, R12, 0x1c1f ;  /* 0x001c1f0c25257589 */ /* 0x000fe800000e0000 */
[----:B------:R4:W-:Y:S02]  /*8dc0*/  SHFL.IDX PT, R39, R39, R12, 0x1c1f ;  /* 0x001c1f0c27277589 */ /* 0x0009e400000e0000 */
[----:B----4-:R-:W-:-:S02]  /*8dd0*/  SEL R12, R22, R23, P0 ;  /* 0x00000017160c7207 */ /* 0x010fc40000000000 */
[----:B------:R-:W-:Y:S02]  /*8de0*/  SEL R22, R23, R22, P0 ;  /* 0x0000001617167207 */ /* 0x000fe40000000000 */
[----:B------:R-:W-:Y:S02]  /*8df0*/  SEL R23, R20, R19, P0 ;  /* 0x0000001314177207 */ /* 0x000fe40000000000 */
[----:B------:R-:W-:Y:S02]  /*8e00*/  SEL R20, R24, R21, P0 ;  /* 0x0000001518147207 */ /* 0x000fe40000000000 */
[----:B------:R-:W-:Y:S02]  /*8e10*/  SEL R24, R21, R24, P0 ;  /* 0x0000001815187207 */ /* 0x000fe40000000000 */
[----:B------:R-:W-:Y:S02]  /*8e20*/  SEL R21, R25, R26, P0 ;  /* 0x0000001a19157207 */ /* 0x000fe40000000000 */
[----:B------:R-:W-:-:S02]  /*8e30*/  SEL R25, R26, R25, P0 ;  /* 0x000000191a197207 */ /* 0x000fc40000000000 */
[----:B------:R-:W-:Y:S01]  /*8e40*/  SEL R26, R47, R46, P0 ;  /* 0x0000002e2f1a7207 */ /* 0x000fe20000000000 */
[----:B------:R-:W-:Y:S01]  /*8e50*/  IMAD.WIDE.U32 R46, R84, UR36, R32 ;  /* 0x00000024542e7c25 */ /* 0x000fe2000f8e0020 */
[----:B------:R-:W-:Y:S02]  /*8e60*/  SEL R32, R58, R59, P0 ;  /* 0x0000003b3a207207 */ /* 0x000fe40000000000 */
[----:B------:R-:W-:Y:S01]  /*8e70*/  SEL R19, R35, R54, P0 ;  /* 0x0000003623137207 */ /* 0x000fe20000000000 */
[----:B------:R-:W-:Y:S01]  /*8e80*/  IMAD.MOV R58, RZ, RZ, -R16 ;  /* 0x000000ffff3a7224 */ /* 0x000fe200078e0a10 */
[----:B-----5:R-:W-:Y:S01]  /*8e90*/  SEL R33, R55, R64, P0 ;  /* 0x0000004037217207 */ /* 0x020fe20000000000 */
[----:B------:R-:W-:Y:S01]  /*8ea0*/  IMAD R54, R86, UR37, RZ ;  /* 0x0000002556367c24 */ /* 0x000fe2000f8e02ff */
[----:B------:R-:W-:Y:S01]  /*8eb0*/  SEL R35, R64, R55, P0 ;  /* 0x0000003740237207 */ /* 0x000fe20000000000 */
[----:B------:R-:W-:Y:S01]  /*8ec0*/  IMAD R89, R89, R58, UR4 ;  /* 0x0000000459597e24 */ /* 0x000fe2000f8e023a */
[----:B------:R-:W-:Y:S01]  /*8ed0*/  ULDC.64 UR4, c[0x0][0xbe0] ;  /* 0x0002f80000047ab9 */ /* 0x000fe20000000a00 */
[----:B------:R-:W-:-:S03]  /*8ee0*/  @P2 IMAD.HI.U32 R16, R73, R74, RZ ;  /* 0x0000004a49102227 */ /* 0x000fc600078e00ff */
[----:B------:R-:W-:Y:S01]  /*8ef0*/  SHF.R.S32.HI R64, RZ, 0x1f, R89 ;  /* 0x0000001fff407819 */ /* 0x000fe20000011459 */
[----:B------:R-:W-:Y:S02]  /*8f00*/  IMAD R55, R87, UR36, R54 ;  /* 0x0000002457377c24 */ /* 0x000fe4000f8e0236 */
[----:B------:R-:W-:Y:S02]  /*8f10*/  IMAD.IADD R47, R47, 0x1, R75 ;  /* 0x000000012f2f7824 */ /* 0x000fe400078e024b */
[----:B------:R-:W-:Y:S01]  /*8f20*/  IMAD.MOV.U32 R59, RZ, RZ, R73 ;  /* 0x000000ffff3b7224 */ /* 0x000fe200078e0049 */
[----:B--2---:R-:W-:Y:S01]  /*8f30*/  @P2 SHF.R.U32.HI R59, RZ, R83, R16 ;  /* 0x00000053ff3b2219 */ /* 0x004fe20000011610 */
[----:B------:R-:W-:Y:S02]  /*8f40*/  IMAD.IADD R55, R41, 0x1, R55 ;  /* 0x0000000129377824 */ /* 0x000fe400078e0237 */
[----:B------:R-:W-:Y:S02]  /*8f50*/  IMAD.MOV.U32 R54, RZ, RZ, R40 ;  /* 0x000000ffff367224 */ /* 0x000fe400078e0028 */
[----:B------:R-:W-:Y:S01]  /*8f60*/  IMAD.MOV.U32 R75, RZ, RZ, R73 ;  /* 0x000000ffff4b7224 */ /* 0x000fe200078e0049 */
[----:B-1----:R-:W-:Y:S01]  /*8f70*/  @P2 SHF.R.U32.HI R75, RZ, R85, R88 ;  /* 0x00000055ff4b2219 */ /* 0x002fe20000011658 */
[----:B------:R-:W-:-:S02]  /*8f80*/  IMAD R16, R64, UR4, RZ ;  /* 0x0000000440107c24 */ /* 0x000fc4000f8e02ff */
[----:B------:R-:W-:-:S04]  /*8f90*/  IMAD.WIDE.U32 R40, R89, UR4, R46 ;  /* 0x0000000459287c25 */ /* 0x000fc8000f8e002e */
[----:B------:R-:W-:Y:S01]  /*8fa0*/  IMAD R58, R89, UR5, R16 ;  /* 0x00000005593a7c24 */ /* 0x000fe2000f8e0210 */
[----:B------:R-:W-:Y:S01]  /*8fb0*/  IADD3 R40, P2, R59, R40, RZ ;  /* 0x000000283b287210 */ /* 0x000fe20007f5e0ff */
[----:B------:R-:W-:Y:S01]  /*8fc0*/  IMAD.WIDE.U32 R46, R89, UR6, R54 ;  /* 0x00000006592e7c25 */ /* 0x000fe2000f8e0036 */
[----:B------:R-:W-:Y:S01]  /*8fd0*/  SHF.R.S32.HI R55, RZ, 0x1f, R59 ;  /* 0x0000001fff377819 */ /* 0x000fe2000001143b */
[----:B------:R-:W-:Y:S01]  /*8fe0*/  ULDC.64 UR4, c[0x0][0xb30] ;  /* 0x0002cc0000047ab9 */ /* 0x000fe20000000a00 */
[----:B------:R-:W-:Y:S01]  /*8ff0*/  SHF.R.S32.HI R16, RZ, 0x1f, R75 ;  /* 0x0000001fff107819 */ /* 0x000fe2000001144b */
[----:B------:R-:W-:Y:S01]  /*9000*/  IMAD.MOV R54, RZ, RZ, -R59 ;  /* 0x000000ffff367224 */ /* 0x000fe200078e0a3b */
[----:B------:R-:W-:Y:S01]  /*9010*/  IADD3.X R41, R55, R41, R58, P2, !PT ;  /* 0x0000002937297210 */ /* 0x000fe200017fe43a */
[----:B------:R-:W-:Y:S01]  /*9020*/  IMAD R64, R64, UR6, RZ ;  /* 0x0000000640407c24 */ /* 0x000fe2000f8e02ff */
[----:B------:R-:W-:Y:S01]  /*9030*/  SEL R58, R72, R65, P0 ;  /* 0x00000041483a7207 */ /* 0x000fe20000000000 */
[----:B------:R-:W-:-:S02]  /*9040*/  IMAD.MOV R59, RZ, RZ, -R75 ;  /* 0x000000ffff3b7224 */ /* 0x000fc400078e0a4b */
[----:B------:R-:W-:Y:S02]  /*9050*/  IMAD R16, R16, UR4, RZ ;  /* 0x0000000410107c24 */ /* 0x000fe4000f8e02ff */
[C-C-:B------:R-:W-:Y:S02]  /*9060*/  IMAD R55, R82.reuse, R54, R73.reuse ;  /* 0x0000003652377224 */ /* 0x140fe400078e0249 */
[----:B------:R-:W-:Y:S01]  /*9070*/  IMAD R83, R89, UR7, R64 ;  /* 0x0000000759537c24 */ /* 0x000fe2000f8e0240 */
[----:B------:R-:W-:Y:S01]  /*9080*/  ULDC.64 UR6, c[0x0][0xbc8] ;  /* 0x0002f20000067ab9 */ /* 0x000fe20000000a00 */
[----:B------:R-:W-:Y:S02]  /*9090*/  IMAD R59, R82, R59, R73 ;  /* 0x0000003b523b7224 */ /* 0x000fe400078e0249 */
[----:B------:R-:W-:Y:S01]  /*90a0*/  IMAD R73, R75, UR5, R16 ;  /* 0x000000054b497c24 */ /* 0x000fe2000f8e0210 */
[----:B------:R-:W-:Y:S01]  /*90b0*/  SHF.R.S32.HI R16, RZ, 0x1f, R55 ;  /* 0x0000001fff107819 */ /* 0x000fe20000011437 */
[----:B------:R-:W-:Y:S01]  /*90c0*/  IMAD.IADD R47, R47, 0x1, R83 ;  /* 0x000000012f2f7824 */ /* 0x000fe200078e0253 */
[----:B------:R-:W-:Y:S01]  /*90d0*/  SHF.R.S32.HI R54, RZ, 0x1f, R59 ;  /* 0x0000001fff367819 */ /* 0x000fe2000001143b */
[----:B------:R-:W1:Y:S01]  /*90e0*/  S2UR UR5, SR_CgaCtaId ;  /* 0x00000000000579c3 */ /* 0x000e620000008800 */
[----:B------:R-:W-:-:S04]  /*90f0*/  IMAD.WIDE.U32 R40, R55, UR6, R40 ;  /* 0x0000000637287c25 */ /* 0x000fc8000f8e0028 */
[----:B------:R-:W-:Y:S01]  /*9100*/  IMAD.WIDE.U32 R46, R75, UR4, R46 ;  /* 0x000000044b2e7c25 */ /* 0x000fe2000f8e002e */
[----:B------:R-:W-:-:S03]  /*9110*/  UMOV UR4, 0x400 ;  /* 0x0000040000047882 */ /* 0x000fc60000000000 */
[----:B------:R-:W-:Y:S02]  /*9120*/  IMAD R16, R16, UR6, RZ ;  /* 0x0000000610107c24 */ /* 0x000fe4000f8e02ff */
[----:B------:R-:W-:Y:S02]  /*9130*/  IMAD.IADD R47, R47, 0x1, R73 ;  /* 0x000000012f2f7824 */ /* 0x000fe400078e0249 */
[----:B------:R-:W-:Y:S02]  /*9140*/  IMAD R54, R54, UR8, RZ ;  /* 0x0000000836367c24 */ /* 0x000fe4000f8e02ff */
[----:B------:R-:W-:Y:S01]  /*9150*/  IMAD R73, R55, UR7, R16 ;  /* 0x0000000737497c24 */ /* 0x000fe2000f8e0210 */
[----:B------:R-:W-:Y:S01]  /*9160*/  ULDC.64 UR6, c[0x0][0xba8] ;  /* 0x0002ea0000067ab9 */ /* 0x000fe20000000a00 */
[C---:B------:R-:W-:Y:S01]  /*9170*/  IMAD R75, R59.reuse, UR9, R54 ;  /* 0x000000093b4b7c24 */ /* 0x040fe2000f8e0236 */
[----:B------:R-:W-:Y:S01]  /*9180*/  LEA R84, P2, R40, UR6, 0x2 ;  /* 0x0000000628547c11 */ /* 0x000fe2000f8410ff */
[----:B------:R-:W-:Y:S01]  /*9190*/  IMAD.WIDE.U32 R46, R59, UR8, R46 ;  /* 0x000000083b2e7c25 */ /* 0x000fe2000f8e002e */
[----:B------:R-:W-:Y:S01]  /*91a0*/  SEL R54, R65, R72, P0 ;  /* 0x0000004841367207 */ /* 0x000fe20000000000 */
[----:B------:R-:W-:Y:S01]  /*91b0*/  ULDC UR6, c[0x0][0xa88] ;  /* 0x0002a20000067ab9 */ /* 0x000fe20000000800 */
[----:B------:R-:W-:Y:S01]  /*91c0*/  ULDC.64 UR8, c[0x0][0xb00] ;  /* 0x0002c00000087ab9 */ /* 0x000fe20000000a00 */
[----:B------:R-:W-:Y:S01]  /*91d0*/  IMAD.IADD R55, R41, 0x1, R73 ;  /* 0x0000000129377824 */ /* 0x000fe200078e0249 */
[----:B------:R-:W-:Y:S01]  /*91e0*/  SHFL.IDX PT, R72, R84, RZ, 0x1c1f ;  /* 0x001c1fff54487589 */ /* 0x000fe200000e0000 */
[----:B------:R-:W-:Y:S01]  /*91f0*/  IMAD.IADD R41, R47, 0x1, R75 ;  /* 0x000000012f297824 */ /* 0x000fe200078e024b */
[----:B-1----:R-:W-:Y:S01]  /*9200*/  ULEA UR4, UR5, UR4, 0x18 ;  /* 0x0000000405047291 */ /* 0x002fe2000f8ec03f */
[----:B------:R-:W-:Y:S01]  /*9210*/  IMAD R16, R82, UR6, RZ ;  /* 0x0000000652107c24 */ /* 0x000fe2000f8e02ff */
[----:B------:R-:W-:Y:S01]  /*9220*/  LEA.HI.X R47, R40, UR7, R55, 0x2, P2 ;  /* 0x00000007282f7c11 */ /* 0x000fe200090f1437 */
[----:B------:R-:W-:Y:S01]  /*9230*/  SHFL.IDX PT, R74, R84, 0x1, 0x1c1f ;  /* 0x003c1f00544a7f89 */ /* 0x000fe200000e0000 */
[C---:B------:R-:W-:Y:S01]  /*9240*/  VIADD R83, R71.reuse, 0x8 ;  /* 0x0000000847537836 */ /* 0x040fe20000000000 */
[----:B------:R-:W-:Y:S01]  /*9250*/  UIADD3 UR4, UR4, 0x29820, URZ ;  /* 0x0002982004047890 */ /* 0x000fe2000fffe03f */
[-C--:B------:R-:W-:Y:S01]  /*9260*/  ISETP.GE.OR P2, PT, R71, R16.reuse, P1 ;  /* 0x000000104700720c */ /* 0x080fe20000f46670 */
[----:B------:R-:W1:Y:S01]  /*9270*/  SHFL.IDX PT, R73, R47, RZ, 0x1c1f ;  /* 0x001c1fff2f497589 */ /* 0x000e6200000e0000 */
[C---:B------:R-:W-:Y:S01]  /*9280*/  LEA R85, P3, R46.reuse, UR8, 0x2 ;  /* 0x000000082e557c11 */ /* 0x040fe2000f8610ff */
[----:B------:R-:W-:Y:S01]  /*9290*/  UPRMT UR4, URZ, 0x654, UR4 ;  /* 0x000006543f047896 */ /* 0x000fe20008000004 */
[----:B------:R-:W-:Y:S01]  /*92a0*/  ISETP.GE.OR P1, PT, R83, R16, P1 ;  /* 0x000000105300720c */ /* 0x000fe20000f26670 */
[----:B------:R2:W4:Y:S01]  /*92b0*/  SHFL.IDX PT, R75, R47, 0x1, 0x1c1f ;  /* 0x003c1f002f4b7f89 */ /* 0x00052200000e0000 */
[----:B------:R-:W-:-:S02]  /*92c0*/  LEA.HI.X R86, R46, UR9, R41, 0x2, P3 ;  /* 0x000000092e567c11 */ /* 0x000fc400098f1429 */
[----:B------:R-:W-:Y:S01]  /*92d0*/  ISETP.GE.AND P3, PT, R71, R16, PT ;  /* 0x000000104700720c */ /* 0x000fe20003f66270 */
[----:B------:R1:W4:Y:S01]  /*92e0*/  SHFL.IDX PT, R64, R85, RZ, 0x1c1f ;  /* 0x001c1fff55407589 */ /* 0x00032200000e0000 */
[----:B---3--:R-:W-:Y:S01]  /*92f0*/  SEL R40, R44, R79, P0 ;  /* 0x0000004f2c287207 */ /* 0x008fe20000000000 */
[----:B------:R-:W-:Y:S01]  /*9300*/  IMAD.SHL.U32 R71, R70, 0x2, RZ ;  /* 0x0000000246477824 */ /* 0x000fe200078e00ff */
[----:B------:R-:W-:Y:S01]  /*9310*/  SYNCS.ARRIVE.TRANS64.RED.A1T0 RZ, [UR4], RZ ;  /* 0x000000ffffff79a7 */ /* 0x000fe20008100404 */
[----:B------:R3:W3:Y:S01]  /*9320*/  SHFL.IDX PT, R65, R86, RZ, 0x1c1f ;  /* 0x001c1fff56417589 */ /* 0x0006e200000e0000 */
[----:B------:R-:W-:Y:S02]  /*9330*/  SEL R41, R45, R78, P0 ;  /* 0x0000004e2d297207 */ /* 0x000fe40000000000 */
[----:B0-----:R-:W-:Y:S02]  /*9340*/  SEL R46, R48, R81, P0 ;  /* 0x00000051302e7207 */ /* 0x001fe40000000000 */
[----:B--2---:R-:W-:-:S02]  /*9350*/  SEL R47, R49, R80, P0 ;  /* 0x00000050312f7207 */ /* 0x004fc40000000000 */
[----:B------:R-:W-:Y:S02]  /*9360*/  SEL R55, R76, R77, P0 ;  /* 0x0000004d4c377207 */ /* 0x000fe40000000000 */
[----:B------:R-:W-:Y:S02]  /*9370*/  SEL R59, R77, R76, P0 ;  /* 0x0000004c4d3b7207 */ /* 0x000fe40000000000 */
[----:B------:R-:W-:Y:S01]  /*9380*/  SEL R44, R79, R44, P0 ;  /* 0x0000002c4f2c7207 */ /* 0x000fe20000000000 */
[----:B-1----:R0:W-:Y:S01]  /*9390*/  @!P2 ST.E desc[UR38][R72.64], R0 ;  /* 0x000000004800a985 */ /* 0x0021e2000c101926 */
[----:B------:R-:W-:Y:S02]  /*93a0*/  SEL R45, R78, R45, P0 ;  /* 0x0000002d4e2d7207 */ /* 0x000fe40000000000 */
[----:B------:R-:W-:Y:S01]  /*93b0*/  SEL R48, R81, R48, P0 ;  /* 0x0000003051307207 */ /* 0x000fe20000000000 */
[----:B----4-:R0:W-:Y:S01]  /*93c0*/  @!P1 ST.E desc[UR38][R74.64], R4 ;  /* 0x000000044a009985 */ /* 0x0101e2000c101926 */
[----:B------:R-:W-:Y:S01]  /*93d0*/  SEL R49, R80, R49, P0 ;  /* 0x0000003150317207 */ /* 0x000fe20000000000 */
[----:B------:R-:W-:Y:S06]  /*93e0*/  @P3 BRA `(.L_x_37) ;  /* 0x0000000400783947 */ /* 0x000fec0003800000 */
[C---:B0-----:R-:W-:Y:S01]  /*93f0*/  VIADD R0, R71.reuse, 0x8 ;  /* 0x0000000847007836 */ /* 0x041fe20000000000 */
[----:B------:R-:W-:Y:S01]  /*9400*/  ULDC UR4, c[0x0][0xac8] ;  /* 0x0002b20000047ab9 */ /* 0x000fe20000000800 */
[C---:B------:R-:W-:Y:S01]  /*9410*/  VIADD R70, R71.reuse, 0x10 ;  /* 0x0000001047467836 */ /* 0x040fe20000000000 */
[C---:B------:R-:W-:Y:S01]  /*9420*/  ISETP.GE.AND P2, PT, R71.reuse, UR4, PT ;  /* 0x0000000447007c0c */ /* 0x040fe2000bf46270 */
[C---:B------:R-:W-:Y:S01]  /*9430*/  VIADD R78, R71.reuse, 0x18 ;  /* 0x00000018474e7836 */ /* 0x040fe20000000000 */
[----:B------:R-:W-:Y:S01]  /*9440*/  ISETP.GE.AND P3, PT, R0, UR4, PT ;  /* 0x0000000400007c0c */ /* 0x000fe2000bf66270 */
[C---:B------:R-:W-:Y:S01]  /*9450*/  VIADD R79, R71.reuse, 0x20 ;  /* 0x00000020474f7836 */ /* 0x040fe20000000000 */
[----:B------:R-:W-:Y:S01]  /*9460*/  ISETP.GE.AND P4, PT, R70, UR4, PT ;  /* 0x0000000446007c0c */ /* 0x000fe2000bf86270 */
[----:B------:R-:W-:Y:S01]  /*9470*/  VIADD R80, R71, 0x38 ;  /* 0x0000003847507836 */ /* 0x000fe20000000000 */
[----:B------:R-:W-:-:S04]  /*9480*/  ISETP.GE.AND P1, PT, R78, UR4, PT ;  /* 0x000000044e007c0c */ /* 0x000fc8000bf26270 */
[----:B------:R-:W-:-:S03]  /*9490*/  ISETP.GE.AND P5, PT, R80, UR4, PT ;  /* 0x0000000450007c0c */ /* 0x000fc6000bfa6270 */
[C-C-:B---3--:R-:W-:Y:S02]  /*94a0*/  @!P2 IMAD.WIDE R72, R71.reuse, 0x4, R64.reuse ;  /* 0x000000044748a825 */ /* 0x148fe400078e0240 */
[----:B------:R-:W-:Y:S02]  /*94b0*/  @!P3 LEA.HI R0, R0, R0, RZ, 0x1 ;  /* 0x000000000000b211 */ /* 0x000fe400078f08ff */
[----:B------:R-:W-:Y:S01]  /*94c0*/  @!P4 LEA.HI R70, R70, R70, RZ, 0x1 ;  /* 0x000000464646c211 */ /* 0x000fe200078f08ff */
[----:B------:R0:W-:Y:S01]  /*94d0*/  @!P2 ST.E.64 desc[UR38][R72.64], R8 ;  /* 0x000000084800a985 */ /* 0x0001e2000c101b26 */
[----:B------:R-:W-:Y:S01]  /*94e0*/  @!P3 LOP3.LUT R75, R0, 0xfffffffe, RZ, 0xc0, !PT ;  /* 0xfffffffe004bb812 */ /* 0x000fe200078ec0ff */
[----:B------:R-:W-:Y:S01]  /*94f0*/  VIADD R0, R71, 0x28 ;  /* 0x0000002847007836 */ /* 0x000fe20000000000 */
[----:B------:R-:W-:Y:S02]  /*9500*/  @!P1 LEA.HI R78, R78, R78, RZ, 0x1 ;  /* 0x0000004e4e4e9211 */ /* 0x000fe400078f08ff */
[----:B------:R-:W-:Y:S01]  /*9510*/  @!P4 LOP3.LUT R77, R70, 0xfffffffe, RZ, 0xc0, !PT ;  /* 0xfffffffe464dc812 */ /* 0x000fe200078ec0ff */
[----:B------:R-:W-:Y:S01]  /*9520*/  @!P3 IMAD.WIDE R74, R75, 0x4, R64 ;  /* 0x000000044b4ab825 */ /* 0x000fe200078e0240 */
[----:B------:R-:W-:-:S02]  /*9530*/  ISETP.GE.AND P2, PT, R79, UR4, PT ;  /* 0x000000044f007c0c */ /* 0x000fc4000bf46270 */
[----:B------:R-:W-:Y:S01]  /*9540*/  @!P5 LEA.HI R80, R80, R80, RZ, 0x1 ;  /* 0x000000505050d211 */ /* 0x000fe200078f08ff */
[----:B------:R-:W-:Y:S01]  /*9550*/  VIADD R70, R71, 0x30 ;  /* 0x0000003047467836 */ /* 0x000fe20000000000 */
[----:B------:R1:W-:Y:S01]  /*9560*/  @!P3 ST.E.64 desc[UR38][R74.64], R6 ;  /* 0x000000064a00b985 */ /* 0x0003e2000c101b26 */
[----:B------:R-:W-:Y:S01]  /*9570*/  @!P4 IMAD.WIDE R76, R77, 0x4, R64 ;  /* 0x000000044d4cc825 */ /* 0x000fe200078e0240 */
[----:B------:R-:W-:Y:S02]  /*9580*/  ISETP.GE.AND P3, PT, R0, UR4, PT ;  /* 0x0000000400007c0c */ /* 0x000fe4000bf66270 */
[----:B0-----:R-:W-:Y:S01]  /*9590*/  @!P1 LOP3.LUT R9, R78, 0xfffffffe, RZ, 0xc0, !PT ;  /* 0xfffffffe4e099812 */ /* 0x001fe200078ec0ff */
[C---:B------:R-:W-:Y:S01]  /*95a0*/  VIADD R72, R71.reuse, 0x40 ;  /* 0x0000004047487836 */ /* 0x040fe20000000000 */
[----:B------:R-:W-:Y:S01]  /*95b0*/  ISETP.GE.AND P6, PT, R70, UR4, PT ;  /* 0x0000000446007c0c */ /* 0x000fe2000bfc6270 */
[----:B------:R-:W-:Y:S01]  /*95c0*/  VIADD R78, R71, 0x48 ;  /* 0x00000048474e7836 */ /* 0x000fe20000000000 */
[----:B------:R0:W-:Y:S01]  /*95d0*/  @!P4 ST.E.64 desc[UR38][R76.64], R10 ;  /* 0x0000000a4c00c985 */ /* 0x0001e2000c101b26 */
[----:B------:R-:W-:-:S02]  /*95e0*/  @!P2 LEA.HI R79, R79, R79, RZ, 0x1 ;  /* 0x0000004f4f4fa211 */ /* 0x000fc400078f08ff */
[----:B------:R-:W-:Y:S01]  /*95f0*/  ISETP.GE.AND P4, PT, R72, UR4, PT ;  /* 0x0000000448007c0c */ /* 0x000fe2000bf86270 */
[--C-:B-1----:R-:W-:Y:S01]  /*9600*/  @!P1 IMAD.WIDE R6, R9, 0x4, R64.reuse ;  /* 0x0000000409069825 */ /* 0x102fe200078e0240 */
[----:B------:R-:W-:Y:S02]  /*9610*/  @!P2 LOP3.LUT R9, R79, 0xfffffffe, RZ, 0xc0, !PT ;  /* 0xfffffffe4f09a812 */ /* 0x000fe400078ec0ff */
[----:B------:R-:W-:Y:S02]  /*9620*/  @!P3 LEA.HI R0, R0, R0, RZ, 0x1 ;  /* 0x000000000000b211 */ /* 0x000fe400078f08ff */
[----:B------:R1:W-:Y:S01]  /*9630*/  @!P1 ST.E.64 desc[UR38][R6.64], R14 ;  /* 0x0000000e06009985 */ /* 0x0003e2000c101b26 */
[----:B------:R-:W-:Y:S01]  /*9640*/  ISETP.GE.AND P1, PT, R78, UR4, PT ;  /* 0x000000044e007c0c */ /* 0x000fe2000bf26270 */
[--C-:B------:R-:W-:Y:S01]  /*9650*/  @!P2 IMAD.WIDE R8, R9, 0x4, R64.reuse ;  /* 0x000000040908a825 */ /* 0x100fe200078e0240 */
[----:B------:R-:W-:Y:S02]  /*9660*/  @!P6 LEA.HI R70, R70, R70, RZ, 0x1 ;  /* 0x000000464646e211 */ /* 0x000fe400078f08ff */
[----:B0-----:R-:W-:Y:S01]  /*9670*/  @!P3 LOP3.LUT R11, R0, 0xfffffffe, RZ, 0xc0, !PT ;  /* 0xfffffffe000bb812 */ /* 0x001fe200078ec0ff */
[----:B------:R-:W-:Y:S01]  /*9680*/  VIADD R0, R71, 0x50 ;  /* 0x0000005047007836 */ /* 0x000fe20000000000 */
[----:B------:R-:W-:Y:S01]  /*9690*/  @!P6 LOP3.LUT R73, R70, 0xfffffffe, RZ, 0xc0, !PT ;  /* 0xfffffffe4649e812 */ /* 0x000fe200078ec0ff */
[----:B------:R0:W-:Y:S01]  /*96a0*/  @!P2 ST.E.64 desc[UR38][R8.64], R12 ;  /* 0x0000000c0800a985 */ /* 0x0001e2000c101b26 */
[----:B------:R-:W-:Y:S01]  /*96b0*/  @!P4 LEA.HI R72, R72, R72, RZ, 0x1 ;  /* 0x000000484848c211 */ /* 0x000fe200078f08ff */
[----:B------:R-:W-:-:S04]  /*96c0*/  @!P3 IMAD.WIDE R10, R11, 0x4, R64 ;  /* 0x000000040b0ab825 */ /* 0x000fc800078e0240 */
[----:B------:R-:W-:Y:S01]  /*96d0*/  @!P1 LEA.HI R78, R78, R78, RZ, 0x1 ;  /* 0x0000004e4e4e9211 */ /* 0x000fe200078f08ff */
[----:B-1----:R-:W-:Y:S01]  /*96e0*/  @!P6 IMAD.WIDE R6, R73, 0x4, R64 ;  /* 0x000000044906e825 */ /* 0x002fe200078e0240 */
[----:B------:R-:W-:Y:S01]  /*96f0*/  @!P5 LOP3.LUT R15, R80, 0xfffffffe, RZ, 0xc0, !PT ;  /* 0xfffffffe500fd812 */ /* 0x000fe200078ec0ff */
[----:B------:R1:W-:Y:S01]  /*9700*/  @!P3 ST.E.64 desc[UR38][R10.64], R22 ;  /* 0x000000160a00b985 */ /* 0x0003e2000c101b26 */
[----:B------:R-:W-:-:S03]  /*9710*/  @!P4 LOP3.LUT R73, R72, 0xfffffffe, RZ, 0xc0, !PT ;  /* 0xfffffffe4849c812 */ /* 0x000fc600078ec0ff */
[--C-:B------:R-:W-:Y:S01]  /*9720*/  @!P5 IMAD.WIDE R14, R15, 0x4, R64.reuse ;  /* 0x000000040f0ed825 */ /* 0x100fe200078e0240 */
[----:B0-----:R-:W-:Y:S01]  /*9730*/  @!P1 LOP3.LUT R13, R78, 0xfffffffe, RZ, 0xc0, !PT ;  /* 0xfffffffe4e0d9812 */ /* 0x001fe200078ec0ff */
[----:B------:R0:W-:Y:S02]  /*9740*/  @!P6 ST.E.64 desc[UR38][R6.64], R20 ;  /* 0x000000140600e985 */ /* 0x0001e4000c101b26 */
[--C-:B------:R-:W-:Y:S02]  /*9750*/  @!P4 IMAD.WIDE R8, R73, 0x4, R64.reuse ;  /* 0x000000044908c825 */ /* 0x100fe400078e0240 */
[----:B------:R-:W-:Y:S02]  /*9760*/  @!P5 ST.E.64 desc[UR38][R14.64], R24 ;  /* 0x000000180e00d985 */ /* 0x000fe4000c101b26 */
[----:B------:R-:W-:Y:S02]  /*9770*/  VIADD R12, R71, 0x58 ;  /* 0x00000058470c7836 */ /* 0x000fe40000000000 */
[----:B-1----:R-:W-:Y:S01]  /*9780*/  @!P1 IMAD.WIDE R10, R13, 0x4, R64 ;  /* 0x000000040d0a9825 */ /* 0x002fe200078e0240 */
[----:B------:R1:W-:Y:S02]  /*9790*/  @!P4 ST.E.64 desc[UR38][R8.64], R28 ;  /* 0x0000001c0800c985 */ /* 0x0003e4000c101b26 */
[----:B------:R-:W-:Y:S01]  /*97a0*/  ISETP.GE.AND P2, PT, R12, UR4, PT ;  /* 0x000000040c007c0c */ /* 0x000fe2000bf46270 */
[C---:B------:R-:W-:Y:S01]  /*97b0*/  VIADD R13, R71.reuse, 0x60 ;  /* 0x00000060470d7836 */ /* 0x040fe20000000000 */
[----:B------:R2:W-:Y:S01]  /*97c0*/  @!P1 ST.E.64 desc[UR38][R10.64], R30 ;  /* 0x0000001e0a009985 */ /* 0x0005e2000c101b26 */
[C---:B------:R-:W-:Y:S01]  /*97d0*/  VIADD R22, R71.reuse, 0x68 ;  /* 0x0000006847167836 */ /* 0x040fe20000000000 */
[----:B------:R-:W-:Y:S01]  /*97e0*/  ISETP.GE.AND P1, PT, R0, UR4, PT ;  /* 0x0000000400007c0c */ /* 0x000fe2000bf26270 */
[----:B0-----:R-:W-:Y:S01]  /*97f0*/  VIADD R7, R71, 0x78 ;  /* 0x0000007847077836 */ /* 0x001fe20000000000 */
[----:B------:R-:W-:Y:S01]  /*9800*/  ISETP.GE.AND P3, PT, R13, UR4, PT ;  /* 0x000000040d007c0c */ /* 0x000fe2000bf66270 */
[----:B------:R-:W-:Y:S01]  /*9810*/  VIADD R6, R71, 0x70 ;  /* 0x0000007047067836 */ /* 0x000fe20000000000 */
[----:B------:R-:W-:-:S02]  /*9820*/  ISETP.GE.AND P4, PT, R22, UR4, PT ;  /* 0x0000000416007c0c */ /* 0x000fc4000bf86270 */
[----:B------:R-:W-:Y:S02]  /*9830*/  ISETP.GE.AND P6, PT, R7, UR4, PT ;  /* 0x0000000407007c0c */ /* 0x000fe4000bfc6270 */
[----:B------:R-:W-:Y:S02]  /*9840*/  ISETP.GE.AND P5, PT, R6, UR4, PT ;  /* 0x0000000406007c0c */ /* 0x000fe4000bfa6270 */
[----:B------:R-:W-:-:S03]  /*9850*/  @!P2 LEA.HI R12, R12, R12, RZ, 0x1 ;  /* 0x0000000c0c0ca211 */ /* 0x000fc600078f08ff */
[----:B------:R-:W-:Y:S02]  /*9860*/  @!P1 LEA.HI R0, R0, R0, RZ, 0x1 ;  /* 0x0000000000009211 */ /* 0x000fe400078f08ff */
[----:B------:R-:W-:Y:S02]  /*9870*/  @!P3 LEA.HI R13, R13, R13, RZ, 0x1 ;  /* 0x0000000d0d0db211 */ /* 0x000fe400078f08ff */
[----:B------:R-:W-:Y:S02]  /*9880*/  @!P4 LEA.HI R22, R22, R22, RZ, 0x1 ;  /* 0x000000161616c211 */ /* 0x000fe400078f08ff */
[----:B-1----:R-:W-:Y:S02]  /*9890*/  @!P6 LEA.HI R8, R7, R7, RZ, 0x1 ;  /* 0x000000070708e211 */ /* 0x002fe400078f08ff */
[----:B------:R-:W-:Y:S02]  /*98a0*/  @!P5 LEA.HI R6, R6, R6, RZ, 0x1 ;  /* 0x000000060606d211 */ /* 0x000fe400078f08ff */
[----:B------:R-:W-:-:S02]  /*98b0*/  @!P1 LOP3.LUT R7, R0, 0xfffffffe, RZ, 0xc0, !PT ;  /* 0xfffffffe00079812 */ /* 0x000fc400078ec0ff */
[----:B------:R-:W-:Y:S02]  /*98c0*/  @!P2 LOP3.LUT R9, R12, 0xfffffffe, RZ, 0xc0, !PT ;  /* 0xfffffffe0c09a812 */ /* 0x000fe400078ec0ff */
[----:B--2---:R-:W-:Y:S02]  /*98d0*/  @!P3 LOP3.LUT R11, R13, 0xfffffffe, RZ, 0xc0, !PT ;  /* 0xfffffffe0d0bb812 */ /* 0x004fe400078ec0ff */
[----:B------:R-:W-:Y:S02]  /*98e0*/  @!P4 LOP3.LUT R13, R22, 0xfffffffe, RZ, 0xc0, !PT ;  /* 0xfffffffe160dc812 */ /* 0x000fe400078ec0ff */
[----:B------:R-:W-:Y:S01]  /*98f0*/  @!P5 LOP3.LUT R15, R6, 0xfffffffe, RZ, 0xc0, !PT ;  /* 0xfffffffe060fd812 */ /* 0x000fe200078ec0ff */
[----:B------:R-:W-:Y:S01]  /*9900*/  @!P1 IMAD.WIDE R6, R7, 0x4, R64 ;  /* 0x0000000407069825 */ /* 0x000fe200078e0240 */
[----:B------:R-:W-:-:S03]  /*9910*/  @!P6 LOP3.LUT R21, R8, 0xfffffffe, RZ, 0xc0, !PT ;  /* 0xfffffffe0815e812 */ /* 0x000fc600078ec0ff */
[--C-:B------:R-:W-:Y:S01]  /*9920*/  @!P2 IMAD.WIDE R8, R9, 0x4, R64.reuse ;  /* 0x000000040908a825 */ /* 0x100fe200078e0240 */
[----:B------:R1:W-:Y:S03]  /*9930*/  @!P1 ST.E.64 desc[UR38][R6.64], R18 ;  /* 0x0000001206009985 */ /* 0x0003e6000c101b26 */
[--C-:B------:R-:W-:Y:S01]  /*9940*/  @!P3 IMAD.WIDE R10, R11, 0x4, R64.reuse ;  /* 0x000000040b0ab825 */ /* 0x100fe200078e0240 */
[----:B------:R1:W-:Y:S03]  /*9950*/  @!P2 ST.E.64 desc[UR38][R8.64], R26 ;  /* 0x0000001a0800a985 */ /* 0x0003e6000c101b26 */
[--C-:B------:R-:W-:Y:S01]  /*9960*/  @!P4 IMAD.WIDE R12, R13, 0x4, R64.reuse ;  /* 0x000000040d0cc825 */ /* 0x100fe200078e0240 */
[----:B------:R1:W-:Y:S03]  /*9970*/  @!P3 ST.E.64 desc[UR38][R10.64], R32 ;  /* 0x000000200a00b985 */ /* 0x0003e6000c101b26 */
[--C-:B------:R-:W-:Y:S01]  /*9980*/  @!P5 IMAD.WIDE R14, R15, 0x4, R64.reuse ;  /* 0x000000040f0ed825 */ /* 0x100fe200078e0240 */
[----:B------:R1:W-:Y:S03]  /*9990*/  @!P4 ST.E.64 desc[UR38][R12.64], R34 ;  /* 0x000000220c00c985 */ /* 0x0003e6000c101b26 */
[----:B------:R-:W-:Y:S01]  /*99a0*/  @!P6 IMAD.WIDE R64, R21, 0x4, R64 ;  /* 0x000000041540e825 */ /* 0x000fe200078e0240 */
[----:B------:R1:W-:Y:S04]  /*99b0*/  @!P5 ST.E.64 desc[UR38][R14.64], R54 ;  /* 0x000000360e00d985 */ /* 0x0003e8000c101b26 */
[----:B------:R1:W-:Y:S02]  /*99c0*/  @!P6 ST.E.64 desc[UR38][R64.64], R58 ;  /* 0x0000003a4000e985 */ /* 0x0003e4000c101b26 */
.L_x_37:
[----:B------:R-:W-:Y:S05]  /*99d0*/  BSYNC B0 ;  /* 0x0000000000007941 */ /* 0x000fea0003800000 */
.L_x_36:
[----:B------:R-:W-:Y:S01]  /*99e0*/  ISETP.GE.AND P1, PT, R83, R16, PT ;  /* 0x000000105300720c */ /* 0x000fe20003f26270 */
[----:B-1----:R1:W2:Y:S01]  /*99f0*/  SHFL.IDX PT, R27, R86, 0x1, 0x1c1f ;  /* 0x003c1f00561b7f89 */ /* 0x0022a200000e0000 */
[----:B------:R-:W-:Y:S02]  /*9a00*/  SEL R14, R68, R69, P0 ;  /* 0x00000045440e7207 */ /* 0x000fe40000000000 */
[----:B------:R-:W-:Y:S01]  /*9a10*/  SEL R18, R62, R63, P0 ;  /* 0x0000003f3e127207 */ /* 0x000fe20000000000 */
[----:B------:R1:W4:Y:S01]  /*9a20*/  SHFL.IDX PT, R26, R85, 0x1, 0x1c1f ;  /* 0x003c1f00551a7f89 */ /* 0x00032200000e0000 */
        /* <DEDUP_REMOVED lines=18> */
[----:B0-----:R-:W-:Y:S02]  /*9b50*/  SEL R4, R17, R38, P0 ;  /* 0x0000002611047207 */ /* 0x001fe40000000000 */
[----:B------:R-:W-:Y:S01]  /*9b60*/  SEL R2, R38, R17, P0 ;  /* 0x0000001126027207 */ /* 0x000fe20000000000 */
[----:B-12-4-:R-:W-:Y:S06]  /*9b70*/  @P1 BRA `(.L_x_10) ;  /* 0x0000003c00f41947 */ /* 0x016fec0003800000 */
[C---:B------:R-:W-:Y:S01]  /*9b80*/  VIADD R0, R71.reuse, 0x8 ;  /* 0x0000000847007836 */ /* 0x040fe20000000000 */
        /* <DEDUP_REMOVED lines=8> */
[----:B------:R-:W-:Y:S01]  /*9c10*/  ISETP.GE.AND P2, PT, R11, UR4, PT ;  /* 0x000000040b007c0c */ /* 0x000fe2000bf46270 */
[C---:B------:R-:W-:Y:S01]  /*9c20*/  VIADD R17, R71.reuse, 0x30 ;  /* 0x0000003047117836 */ /* 0x040fe20000000000 */
[----:B------:R-:W-:Y:S01]  /*9c30*/  ISETP.GE.AND P3, PT, R12, UR4, PT ;  /* 0x000000040c007c0c */ /* 0x000fe2000bf66270 */
[----:B------:R-:W-:Y:S01]  /*9c40*/  VIADD R28, R71, 0x38 ;  /* 0x00000038471c7836 */ /* 0x000fe20000000000 */
[----:B------:R-:W-:-:S03]  /*9c50*/  ISETP.GE.AND P5, PT, R16, UR4, PT ;  /* 0x0000000410007c0c */ /* 0x000fc6000bfa6270 */
[--C-:B------:R-:W-:Y:S02]  /*9c60*/  @!P0 IMAD.WIDE R6, R71, 0x4, R26.reuse ;  /* 0x0000000447068825 */ /* 0x100fe400078e021a */
[----:B------:R-:W-:Y:S02]  /*9c70*/  @!P4 LEA.HI R0, R0, R0, RZ, 0x1 ;  /* 0x000000000000c211 */ /* 0x000fe400078f08ff */
[----:B------:R-:W-:Y:S01]  /*9c80*/  @!P1 LEA.HI R10, R10, R10, RZ, 0x1 ;  /* 0x0000000a0a0a9211 */ /* 0x000fe200078f08ff */
[----:B------:R0:W-:Y:S01]  /*9c90*/  @!P0 ST.E.64 desc[UR38][R6.64], R40 ;  /* 0x0000002806008985 */ /* 0x0001e2000c101b26 */
[----:B------:R-:W-:Y:S02]  /*9ca0*/  @!P4 LOP3.LUT R9, R0, 0xfffffffe, RZ, 0xc0, !PT ;  /* 0xfffffffe0009c812 */ /* 0x000fe400078ec0ff */
[----:B------:R-:W-:Y:S02]  /*9cb0*/  ISETP.GE.AND P0, PT, R28, UR4, PT ;  /* 0x000000041c007c0c */ /* 0x000fe4000bf06270 */
[----:B------:R-:W-:Y:S01]  /*9cc0*/  @!P2 LEA.HI R0, R11, R11, RZ, 0x1 ;  /* 0x0000000b0b00a211 */ /* 0x000fe200078f08ff */
[----:B------:R-:W-:Y:S01]  /*9cd0*/  @!P4 IMAD.WIDE R8, R9, 0x4, R26 ;  /* 0x000000040908c825 */ /* 0x000fe200078e021a */
[----:B------:R-:W-:-:S02]  /*9ce0*/  @!P1 LOP3.LUT R11, R10, 0xfffffffe, RZ, 0xc0, !PT ;  /* 0xfffffffe0a0b9812 */ /* 0x000fc400078ec0ff */
[----:B------:R-:W-:Y:S01]  /*9cf0*/  @!P2 LOP3.LUT R13, R0, 0xfffffffe, RZ, 0xc0, !PT ;  /* 0xfffffffe000da812 */ /* 0x000fe200078ec0ff */
[----:B------:R-:W-:Y:S01]  /*9d00*/  VIADD R0, R71, 0x40 ;  /* 0x0000004047007836 */ /* 0x000fe20000000000 */
[----:B------:R1:W-:Y:S01]  /*9d10*/  @!P4 ST.E.64 desc[UR38][R8.64], R44 ;  /* 0x0000002c0800c985 */ /* 0x0003e2000c101b26 */
[----:B------:R-:W-:Y:S02]  /*9d20*/  ISETP.GE.AND P4, PT, R17, UR4, PT ;  /* 0x0000000411007c0c */ /* 0x000fe4000bf86270 */
[----:B------:R-:W-:Y:S01]  /*9d30*/  @!P3 LEA.HI R12, R12, R12, RZ, 0x1 ;  /* 0x0000000c0c0cb211 */ /* 0x000fe200078f08ff */
[--C-:B0-----:R-:W-:Y:S01]  /*9d40*/  @!P1 IMAD.WIDE R6, R11, 0x4, R26.reuse ;  /* 0x000000040b069825 */ /* 0x101fe200078e021a */
[----:B------:R-:W-:Y:S02]  /*9d50*/  @!P5 LEA.HI R16, R16, R16, RZ, 0x1 ;  /* 0x000000101010d211 */ /* 0x000fe400078f08ff */
[----:B------:R-:W-:Y:S02]  /*9d60*/  @!P3 LOP3.LUT R11, R12, 0xfffffffe, RZ, 0xc0, !PT ;  /* 0xfffffffe0c0bb812 */ /* 0x000fe400078ec0ff */
[----:B------:R-:W-:Y:S01]  /*9d70*/  @!P0 LEA.HI R28, R28, R28, RZ, 0x1 ;  /* 0x0000001c1c1c8211 */ /* 0x000fe200078f08ff */
[----:B------:R0:W-:Y:S01]  /*9d80*/  @!P1 ST.E.64 desc[UR38][R6.64], R46 ;  /* 0x0000002e06009985 */ /* 0x0001e2000c101b26 */
[----:B------:R-:W-:Y:S01]  /*9d90*/  ISETP.GE.AND P1, PT, R0, UR4, PT ;  /* 0x0000000400007c0c */ /* 0x000fe2000bf26270 */
[----:B------:R-:W-:Y:S01]  /*9da0*/  @!P3 IMAD.WIDE R10, R11, 0x4, R26 ;  /* 0x000000040b0ab825 */ /* 0x000fe200078e021a */
[----:B------:R-:W-:-:S02]  /*9db0*/  @!P0 LOP3.LUT R29, R28, 0xfffffffe, RZ, 0xc0, !PT ;  /* 0xfffffffe1c1d8812 */ /* 0x000fc400078ec0ff */
[----:B------:R-:W-:Y:S01]  /*9dc0*/  @!P4 LEA.HI R17, R17, R17, RZ, 0x1 ;  /* 0x000000111111c211 */ /* 0x000fe200078f08ff */
[--C-:B-1----:R-:W-:Y:S01]  /*9dd0*/  @!P2 IMAD.WIDE R8, R13, 0x4, R26.reuse ;  /* 0x000000040d08a825 */ /* 0x102fe200078e021a */
[----:B------:R-:W-:Y:S02]  /*9de0*/  @!P5 LOP3.LUT R13, R16, 0xfffffffe, RZ, 0xc0, !PT ;  /* 0xfffffffe100dd812 */ /* 0x000fe400078ec0ff */
[----:B------:R-:W-:Y:S01]  /*9df0*/  @!P4 LOP3.LUT R17, R17, 0xfffffffe, RZ, 0xc0, !PT ;  /* 0xfffffffe1111c812 */ /* 0x000fe200078ec0ff */
[----:B------:R-:W-:Y:S01]  /*9e00*/  VIADD R16, R71, 0x48 ;  /* 0x0000004847107836 */ /* 0x000fe20000000000 */
[----:B------:R1:W-:Y:S01]  /*9e10*/  @!P2 ST.E.64 desc[UR38][R8.64], R48 ;  /* 0x000000300800a985 */ /* 0x0003e2000c101b26 */
[--C-:B------:R-:W-:Y:S02]  /*9e20*/  @!P5 IMAD.WIDE R12, R13, 0x4, R26.reuse ;  /* 0x000000040d0cd825 */ /* 0x100fe400078e021a */
[----:B------:R-:W-:Y:S01]  /*9e30*/  @!P1 LEA.HI R0, R0, R0, RZ, 0x1 ;  /* 0x0000000000009211 */ /* 0x000fe200078f08ff */
[----:B------:R2:W-:Y:S01]  /*9e40*/  @!P3 ST.E.64 desc[UR38][R10.64], R14 ;  /* 0x0000000e0a00b985 */ /* 0x0005e2000c101b26 */
[----:B0-----:R-:W-:Y:S01]  /*9e50*/  @!P4 IMAD.WIDE R6, R17, 0x4, R26 ;  /* 0x000000041106c825 */ /* 0x001fe200078e021a */
[----:B------:R-:W-:-:S02]  /*9e60*/  ISETP.GE.AND P2, PT, R16, UR4, PT ;  /* 0x0000000410007c0c */ /* 0x000fc4000bf46270 */
[----:B------:R0:W-:Y:S04]  /*9e70*/  @!P5 ST.E.64 desc[UR38][R12.64], R68 ;  /* 0x000000440c00d985 */ /* 0x0001e8000c101b26 */
[----:B------:R-:W-:Y:S01]  /*9e80*/  @!P4 ST.E.64 desc[UR38][R6.64], R18 ;  /* 0x000000120600c985 */ /* 0x000fe2000c101b26 */
[----:B-1----:R-:W-:-:S04]  /*9e90*/  @!P0 IMAD.WIDE R8, R29, 0x4, R26 ;  /* 0x000000041d088825 */ /* 0x002fc800078e021a */
[C---:B--2---:R-:W-:Y:S01]  /*9ea0*/  VIADD R10, R71.reuse, 0x50 ;  /* 0x00000050470a7836 */ /* 0x044fe20000000000 */
[----:B------:R1:W-:Y:S01]  /*9eb0*/  @!P0 ST.E.64 desc[UR38][R8.64], R62 ;  /* 0x0000003e08008985 */ /* 0x0003e2000c101b26 */
[C---:B------:R-:W-:Y:S01]  /*9ec0*/  VIADD R14, R71.reuse, 0x68 ;  /* 0x00000068470e7836 */ /* 0x040fe20000000000 */
[----:B------:R-:W-:Y:S01]  /*9ed0*/  @!P2 LEA.HI R16, R16, R16, RZ, 0x1 ;  /* 0x000000101010a211 */ /* 0x000fe200078f08ff */
[C---:B0-----:R-:W-:Y:S01]  /*9ee0*/  VIADD R12, R71.reuse, 0x58 ;  /* 0x00000058470c7836 */ /* 0x041fe20000000000 */
[----:B------:R-:W-:Y:S01]  /*9ef0*/  ISETP.GE.AND P3, PT, R10, UR4, PT ;  /* 0x000000040a007c0c */ /* 0x000fe2000bf66270 */
[C---:B------:R-:W-:Y:S01]  /*9f00*/  VIADD R13, R71.reuse, 0x60 ;  /* 0x00000060470d7836 */ /* 0x040fe20000000000 */
[----:B------:R-:W-:Y:S01]  /*9f10*/  ISETP.GE.AND P5, PT, R14, UR4, PT ;  /* 0x000000040e007c0c */ /* 0x000fe2000bfa6270 */
[C---:B------:R-:W-:Y:S01]  /*9f20*/  VIADD R15, R71.reuse, 0x70 ;  /* 0x00000070470f7836 */ /* 0x040fe20000000000 */
[----:B------:R-:W-:Y:S01]  /*9f30*/  ISETP.GE.AND P0, PT, R12, UR4, PT ;  /* 0x000000040c007c0c */ /* 0x000fe2000bf06270 */
[----:B------:R-:W-:Y:S01]  /*9f40*/  VIADD R71, R71, 0x78 ;  /* 0x0000007847477836 */ /* 0x000fe20000000000 */
[----:B------:R-:W-:-:S02]  /*9f50*/  ISETP.GE.AND P4, PT, R13, UR4, PT ;  /* 0x000000040d007c0c */ /* 0x000fc4000bf86270 */
[----:B------:R-:W-:Y:S02]  /*9f60*/  ISETP.GE.AND P6, PT, R15, UR4, PT ;  /* 0x000000040f007c0c */ /* 0x000fe4000bfc6270 */
[----:B------:R-:W-:Y:S02]  /*9f70*/  @!P1 LOP3.LUT R11, R0, 0xfffffffe, RZ, 0xc0, !PT ;  /* 0xfffffffe000b9812 */ /* 0x000fe400078ec0ff */
[----:B-1----:R-:W-:Y:S02]  /*9f80*/  @!P2 LOP3.LUT R9, R16, 0xfffffffe, RZ, 0xc0, !PT ;  /* 0xfffffffe1009a812 */ /* 0x002fe400078ec0ff */
[----:B------:R-:W-:Y:S01]  /*9f90*/  @!P3 LEA.HI R10, R10, R10, RZ, 0x1 ;  /* 0x0000000a0a0ab211 */ /* 0x000fe200078f08ff */
[--C-:B------:R-:W-:Y:S01]  /*9fa0*/  @!P1 IMAD.WIDE R6, R11, 0x4, R26.reuse ;  /* 0x000000040b069825 */ /* 0x100fe200078e021a */
[----:B------:R-:W-:Y:S02]  /*9fb0*/  @!P5 LEA.HI R14, R14, R14, RZ, 0x1 ;  /* 0x0000000e0e0ed211 */ /* 0x000fe400078f08ff */
[----:B------:R-:W-:Y:S01]  /*9fc0*/  @!P0 LEA.HI R12, R12, R12, RZ, 0x1 ;  /* 0x0000000c0c0c8211 */ /* 0x000fe200078f08ff */
[----:B------:R-:W-:Y:S01]  /*9fd0*/  @!P2 IMAD.WIDE R8, R9, 0x4, R26 ;  /* 0x000000040908a825 */ /* 0x000fe200078e021a */
[----:B------:R-:W-:Y:S01]  /*9fe0*/  @!P4 LEA.HI R0, R13, R13, RZ, 0x1 ;  /* 0x0000000d0d00c211 */ /* 0x000fe200078f08ff */
[----:B------:R0:W-:Y:S01]  /*9ff0*/  @!P1 ST.E.64 desc[UR38][R6.64], R20 ;  /* 0x0000001406009985 */ /* 0x0001e2000c101b26 */
[----:B------:R-:W-:-:S02]  /*a000*/  @!P3 LOP3.LUT R11, R10, 0xfffffffe, RZ, 0xc0, !PT ;  /* 0xfffffffe0a0bb812 */ /* 0x000fc400078ec0ff */
[----:B------:R-:W-:Y:S01]  /*a010*/  @!P6 LEA.HI R16, R15, R15, RZ, 0x1 ;  /* 0x0000000f0f10e211 */ /* 0x000fe200078f08ff */
[----:B------:R1:W-:Y:S01]  /*a020*/  @!P2 ST.E.64 desc[UR38][R8.64], R56 ;  /* 0x000000380800a985 */ /* 0x0003e2000c101b26 */
[----:B------:R-:W-:Y:S01]  /*a030*/  @!P0 LOP3.LUT R13, R12, 0xfffffffe, RZ, 0xc0, !PT ;  /* 0xfffffffe0c0d8812 */ /* 0x000fe200078ec0ff */
[--C-:B------:R-:W-:Y:S01]  /*a040*/  @!P3 IMAD.WIDE R10, R11, 0x4, R26.reuse ;  /* 0x000000040b0ab825 */ /* 0x100fe200078e021a */
[----:B------:R-:W-:Y:S02]  /*a050*/  @!P4 LOP3.LUT R15, R0, 0xfffffffe, RZ, 0xc0, !PT ;  /* 0xfffffffe000fc812 */ /* 0x000fe400078ec0ff */
[----:B------:R-:W-:Y:S01]  /*a060*/  @!P5 LOP3.LUT R17, R14, 0xfffffffe, RZ, 0xc0, !PT ;  /* 0xfffffffe0e11d812 */ /* 0x000fe200078ec0ff */
[--C-:B------:R-:W-:Y:S01]  /*a070*/  @!P0 IMAD.WIDE R12, R13, 0x4, R26.reuse ;  /* 0x000000040d0c8825 */ /* 0x100fe200078e021a */
[----:B------:R-:W-:Y:S01]  /*a080*/  @!P6 LOP3.LUT R19, R16, 0xfffffffe, RZ, 0xc0, !PT ;  /* 0xfffffffe1013e812 */ /* 0x000fe200078ec0ff */
[----:B------:R2:W-:Y:S02]  /*a090*/  @!P3 ST.E.64 desc[UR38][R10.64], R22 ;  /* 0x000000160a00b985 */ /* 0x0005e4000c101b26 */
[----:B0-----:R-:W-:-:S02]  /*a0a0*/  @!P4 IMAD.WIDE R6, R15, 0x4, R26 ;  /* 0x000000040f06c825 */ /* 0x001fc400078e021a */
[----:B------:R2:W-:Y:S01]  /*a0b0*/  @!P0 ST.E.64 desc[UR38][R12.64], R50 ;  /* 0x000000320c008985 */ /* 0x0005e2000c101b26 */
[----:B------:R-:W-:Y:S01]  /*a0c0*/  ISETP.GE.AND P0, PT, R71, UR4, PT ;  /* 0x0000000447007c0c */ /* 0x000fe2000bf06270 */
[--C-:B-1----:R-:W-:Y:S02]  /*a0d0*/  @!P5 IMAD.WIDE R8, R17, 0x4, R26.reuse ;  /* 0x000000041108d825 */ /* 0x102fe400078e021a */
[----:B------:R2:W-:Y:S02]  /*a0e0*/  @!P4 ST.E.64 desc[UR38][R6.64], R24 ;  /* 0x000000180600c985 */ /* 0x0005e4000c101b26 */
[----:B------:R-:W-:Y:S02]  /*a0f0*/  @!P6 IMAD.WIDE R14, R19, 0x4, R26 ;  /* 0x00000004130ee825 */ /* 0x000fe400078e021a */
[----:B------:R2:W-:Y:S04]  /*a100*/  @!P5 ST.E.64 desc[UR38][R8.64], R36 ;  /* 0x000000240800d985 */ /* 0x0005e8000c101b26 */
[----:B------:R2:W-:Y:S02]  /*a110*/  @!P6 ST.E.64 desc[UR38][R14.64], R4 ;  /* 0x000000040e00e985 */ /* 0x0005e4000c101b26 */
[----:B------:R-:W-:Y:S05]  /*a120*/  @P0 BRA `(.L_x_10) ;  /* 0x0000003800880947 */ /* 0x000fea0003800000 */
[----:B------:R-:W-:-:S04]  /*a130*/  LEA.HI R71, R71, R71, RZ, 0x1 ;  /* 0x0000004747477211 */ /* 0x000fc800078f08ff */
[----:B--2---:R-:W-:-:S05]  /*a140*/  LOP3.LUT R5, R71, 0xfffffffe, RZ, 0xc0, !PT ;  /* 0xfffffffe47057812 */ /* 0x004fca00078ec0ff */
[----:B------:R-:W-:-:S05]  /*a150*/  IMAD.WIDE R4, R5, 0x4, R26 ;  /* 0x0000000405047825 */ /* 0x000fca00078e021a */
[----:B------:R1:W-:Y:S01]  /*a160*/  ST.E.64 desc[UR38][R4.64], R2 ;  /* 0x0000000204007985 */ /* 0x0003e2000c101b26 */
[----:B------:R-:W-:Y:S05]  /*a170*/  BRA `(.L_x_10) ;  /* 0x0000003800747947 */ /* 0x000fea0003800000 */
.L_x_35:
[----:B------:R-:W0:Y:S02]  /*a180*/  S2R R0, SR_TID.X ;  /* 0x0000000000007919 */ /* 0x000e240000002100 */
[----:B0-----:R-:W-:-:S05]  /*a190*/  VIADD R2, R0, 0xffffff80 ;  /* 0xffffff8000027836 */ /* 0x001fca0000000000 */
[----:B------:R-:W-:-:S13]  /*a1a0*/  ISETP.GT.AND P0, PT, R2, 0x7f, PT ;  /* 0x0000007f0200780c */ /* 0x000fda0003f04270 */
[----:B------:R-:W-:Y:S05]  /*a1b0*/  @P0 BRA `(.L_x_10) ;  /* 0x0000003800640947 */ /* 0x000fea0003800000 */
[----:B------:R-:W0:Y:S01]  /*a1c0*/  S2R R3, SR_CTAID.X ;  /* 0x0000000000037919 */ /* 0x000e220000002500 */
[----:B------:R-:W1:Y:S01]  /*a1d0*/  LDC R6, c[0x0][0xbe8] ;  /* 0x0002fa00ff067b82 */ /* 0x000e620000000800 */
[----:B------:R-:W-:Y:S01]  /*a1e0*/  ULDC UR4, c[0x0][0xa88] ;  /* 0x0002a20000047ab9 */ /* 0x000fe20000000800 */
[----:B0-----:R-:W-:Y:S02]  /*a1f0*/  IMAD R0, R3, 0x80, R0 ;  /* 0x0000008003007824 */ /* 0x001fe400078e0200 */
[----:B-1----:R-:W-:Y:S02]  /*a200*/  IMAD R3, R6, UR4, RZ ;  /* 0x0000000406037c24 */ /* 0x002fe4000f8e02ff */
[----:B------:R-:W-:-:S05]  /*a210*/  VIADD R0, R0, 0xffffff80 ;  /* 0xffffff8000007836 */ /* 0x000fca0000000000 */
[----:B------:R-:W-:-:S13]  /*a220*/  ISETP.GE.AND P0, PT, R0, R3, PT ;  /* 0x000000030000720c */ /* 0x000fda0003f06270 */
[----:B------:R-:W-:Y:S05]  /*a230*/  @P0 BRA `(.L_x_10) ;  /* 0x0000003800440947 */ /* 0x000fea0003800000 */
[----:B------:R-:W-:Y:S01]  /*a240*/  ISETP.NE.AND P0, PT, R6, 0x1, PT ;  /* 0x000000010600780c */ /* 0x000fe20003f05270 */
[----:B------:R-:W0:Y:S01]  /*a250*/  LDC.64 R12, c[0x0][0xbd8] ;  /* 0x0002f600ff0c7b82 */ /* 0x000e220000000a00 */
[----:B------:R-:W-:Y:S01]  /*a260*/  SHF.R.S32.HI R5, RZ, 0x1f, R16 ;  /* 0x0000001fff057819 */ /* 0x000fe20000011410 */
[----:B------:R-:W-:Y:S02]  /*a270*/  ULDC.64 UR4, c[0x0][0xbd0] ;  /* 0x0002f40000047ab9 */ /* 0x000fe40000000a00 */
[----:B------:R-:W-:-:S04]  /*a280*/  IMAD.WIDE.U32 R2, R16, UR4, RZ ;  /* 0x0000000410027c25 */ /* 0x000fc8000f8e00ff */
[----:B------:R-:W1:Y:S01]  /*a290*/  S2UR UR6, SR_CTAID.Y ;  /* 0x00000000000679c3 */ /* 0x000e620000002600 */
[----:B------:R-:W-:-:S04]  /*a2a0*/  IMAD R5, R5, UR4, RZ ;  /* 0x0000000405057c24 */ /* 0x000fc8000f8e02ff */
[----:B------:R-:W-:Y:S01]  /*a2b0*/  IMAD R5, R16, UR5, R5 ;  /* 0x0000000510057c24 */ /* 0x000fe2000f8e0205 */
[----:B------:R-:W-:Y:S01]  /*a2c0*/  ULDC.64 UR4, c[0x0][0xbe0] ;  /* 0x0002f80000047ab9 */ /* 0x000fe20000000a00 */
[----:B------:R-:W-:Y:S01]  /*a2d0*/  IMAD.MOV R16, RZ, RZ, -R16 ;  /* 0x000000ffff107224 */ /* 0x000fe200078e0a10 */
[----:B------:R-:W2:Y:S01]  /*a2e0*/  @P0 LDC R9, c[0x0][0xbec] ;  /* 0x0002fb00ff090b82 */ /* 0x000ea20000000800 */
[----:B------:R-:W-:Y:S02]  /*a2f0*/  IMAD.IADD R3, R3, 0x1, R5 ;  /* 0x0000000103037824 */ /* 0x000fe400078e0205 */
[----:B------:R-:W-:-:S05]  /*a300*/  IMAD.MOV.U32 R5, RZ, RZ, R0 ;  /* 0x000000ffff057224 */ /* 0x000fca00078e0000 */
[----:B------:R-:W1:Y:S01]  /*a310*/  LDC R7, c[0x0][0xc50] ;  /* 0x00031400ff077b82 */ /* 0x000e620000000800 */
[C---:B0-----:R-:W-:Y:S02]  /*a320*/  IMAD R8, R12.reuse, UR37, RZ ;  /* 0x000000250c087c24 */ /* 0x041fe4000f8e02ff */
[----:B------:R-:W-:-:S04]  /*a330*/  IMAD.WIDE.U32 R2, R12, UR36, R2 ;  /* 0x000000240c027c25 */ /* 0x000fc8000f8e0002 */
[----:B------:R-:W-:Y:S01]  /*a340*/  IMAD R13, R13, UR36, R8 ;  /* 0x000000240d0d7c24 */ /* 0x000fe2000f8e0208 */
[----:B------:R-:W0:Y:S03]  /*a350*/  @P0 LDC R11, c[0x0][0xbf0] ;  /* 0x0002fc00ff0b0b82 */ /* 0x000e260000000800 */
[----:B------:R-:W-:Y:S02]  /*a360*/  IMAD.IADD R3, R13, 0x1, R3 ;  /* 0x000000010d037824 */ /* 0x000fe400078e0203 */
[----:B--2---:R-:W-:-:S04]  /*a370*/  @P0 IMAD.HI.U32 R4, R0, R9, RZ ;  /* 0x0000000900040227 */ /* 0x004fc800078e00ff */
[----:B-1----:R-:W-:-:S04]  /*a380*/  IMAD R9, R7, R16, UR6 ;  /* 0x0000000607097e24 */ /* 0x002fc8000f8e0210 */
[----:B------:R-:W-:Y:S01]  /*a390*/  IMAD.WIDE.U32 R2, R9, UR4, R2 ;  /* 0x0000000409027c25 */ /* 0x000fe2000f8e0002 */
[----:B0-----:R-:W-:Y:S02]  /*a3a0*/  @P0 SHF.R.U32.HI R5, RZ, R11, R4 ;  /* 0x0000000bff050219 */ /* 0x001fe40000011604 */
[----:B------:R-:W-:Y:S02]  /*a3b0*/  SHF.R.S32.HI R4, RZ, 0x1f, R9 ;  /* 0x0000001fff047819 */ /* 0x000fe40000011409 */
[----:B------:R-:W-:Y:S01]  /*a3c0*/  IADD3 R2, P0, R5, R2, RZ ;  /* 0x0000000205027210 */ /* 0x000fe20007f1e0ff */
[----:B------:R-:W-:Y:S02]  /*a3d0*/  IMAD.MOV R7, RZ, RZ, -R5 ;  /* 0x000000ffff077224 */ /* 0x000fe400078e0a05 */
[----:B------:R-:W-:Y:S02]  /*a3e0*/  IMAD R4, R4, UR4, RZ ;  /* 0x0000000404047c24 */ /* 0x000fe4000f8e02ff */
[----:B------:R-:W-:-:S02]  /*a3f0*/  IMAD R7, R6, R7, R0 ;  /* 0x0000000706077224 */ /* 0x000fc400078e0200 */
[----:B------:R-:W-:Y:S01]  /*a400*/  IMAD R4, R9, UR5, R4 ;  /* 0x0000000509047c24 */ /* 0x000fe2000f8e0204 */
[----:B------:R-:W-:Y:S01]  /*a410*/  SHF.R.S32.HI R9, RZ, 0x1f, R5 ;  /* 0x0000001fff097819 */ /* 0x000fe20000011405 */
[----:B------:R-:W-:Y:S01]  /*a420*/  ULDC.64 UR4, c[0x0][0xbc8] ;  /* 0x0002f20000047ab9 */ /* 0x000fe20000000a00 */
[----:B------:R-:W-:Y:S02]  /*a430*/  SHF.R.S32.HI R0, RZ, 0x1f, R7 ;  /* 0x0000001fff007819 */ /* 0x000fe40000011407 */
[----:B------:R-:W-:-:S03]  /*a440*/  IADD3.X R3, R9, R3, R4, P0, !PT ;  /* 0x0000000309037210 */ /* 0x000fc600007fe404 */
[----:B------:R-:W-:Y:S02]  /*a450*/  IMAD R0, R0, UR4, RZ ;  /* 0x0000000400007c24 */ /* 0x000fe4000f8e02ff */
[----:B------:R-:W-:-:S04]  /*a460*/  IMAD.WIDE.U32 R2, R7, UR4, R2 ;  /* 0x0000000407027c25 */ /* 0x000fc8000f8e0002 */
[----:B------:R-:W-:Y:S01]  /*a470*/  IMAD R5, R7, UR5, R0 ;  /* 0x0000000507057c24 */ /* 0x000fe2000f8e0200 */
[----:B------:R-:W-:Y:S02]  /*a480*/  ULDC.64 UR4, c[0x0][0xba8] ;  /* 0x0002ea0000047ab9 */ /* 0x000fe40000000a00 */
[----:B------:R-:W-:Y:S01]  /*a490*/  LEA R4, P0, R2, UR4, 0x2 ;  /* 0x0000000402047c11 */ /* 0x000fe2000f8010ff */
[----:B------:R-:W-:-:S05]  /*a4a0*/  IMAD.IADD R3, R3, 0x1, R5 ;  /* 0x0000000103037824 */ /* 0x000fca00078e0205 */
[----:B------:R-:W-:Y:S01]  /*a4b0*/  LEA.HI.X R5, R2, UR5, R3, 0x2, P0 ;  /* 0x0000000502057c11 */ /* 0x000fe200080f1403 */
[----:B------:R-:W-:-:S05]  /*a4c0*/  IMAD.MOV.U32 R3, RZ, RZ, -0x800000 ;  /* 0xff800000ff037424 */ /* 0x000fca00078e00ff */
[----:B------:R0:W-:Y:S01]  /*a4d0*/  STG.E desc[UR38][R4.64], R3 ;  /* 0x0000000304007986 */ /* 0x0001e2000c101926 */
[----:B------:R-:W-:Y:S05]  /*a4e0*/  BRA `(.L_x_10) ;  /* 0x0000003400987947 */ /* 0x000fea0003800000 */
.L_x_8:
[----:B------:R-:W-:-:S08]  /*a4f0*/  NOP ;  /* 0x0000000000007918 */ /* 0x000fd00000000000 */
[----:B--2---:R-:W0:-:S00]  /*a500*/  USETMAXREG.DEALLOC.CTAPOOL 0x18 ;  /* 0x00000018000079c8 */ /* 0x004e0000080e0500 */
[----:B0-----:R-:W-:Y:S01]  /*a510*/  LOP3.LUT R0, R0, 0x3, RZ, 0xc0, !PT ;  /* 0x0000000300007812 */ /* 0x001fe200078ec0ff */
[----:B------:R-:W0:Y:S05]  /*a520*/  S2R R18, SR_CTAID.Z ;  /* 0x0000000000127919 */ /* 0x000e2a0000002700 */
[----:B------:R-:W1:Y:S01]  /*a530*/  S2UR UR6, SR_CTAID.Y ;  /* 0x00000000000679c3 */ /* 0x000e620000002600 */
[----:B------:R-:W2:Y:S02]  /*a540*/  SHFL.IDX PT, R0, R0, RZ, 0x1f ;  /* 0x00001fff00007589 */ /* 0x000ea400000e0000 */
[----:B--2---:R-:W-:-:S13]  /*a550*/  ISETP.NE.AND P0, PT, R0, RZ, PT ;  /* 0x000000ff0000720c */ /* 0x004fda0003f05270 */
[----:B01----:R-:W-:Y:S05]  /*a560*/  @!P0 BRA `(.L_x_38) ;  /* 0x0000000000288947 */ /* 0x003fea0003800000 */
[----:B------:R-:W-:Y:S01]  /*a570*/  ULDC UR7, c[0x0][0xc50] ;  /* 0x0003140000077ab9 */ /* 0x000fe20000000800 */
[----:B------:R-:W-:Y:S01]  /*a580*/  UMOV UR36, UR6 ;  /* 0x0000000600247c82 */ /* 0x000fe20008000000 */
[----:B------:R-:W-:-:S06]  /*a590*/  UISETP.NE.AND UP0, UPT, UR7, 0x1, UPT ;  /* 0x000000010700788c */ /* 0x000fcc000bf05270 */
[----:B------:R-:W-:-:S13]  /*a5a0*/  PLOP3.LUT P0, PT, PT, PT, UP0, 0x80, 0x0 ;  /* 0x000000000000781c */ /* 0x000fda0003f0f008 */
[----:B------:R-:W-:Y:S05]  /*a5b0*/  @!P0 BRA `(.L_x_39) ;  /* 0x0000000000308947 */ /* 0x000fea0003800000 */
[----:B------:R-:W-:Y:S01]  /*a5c0*/  ULDC UR4, c[0x0][0xc54] ;  /* 0x0003150000047ab9 */ /* 0x000fe20000000800 */
[----:B------:R-:W-:Y:S01]  /*a5d0*/  ULDC UR36, c[0x0][0xc58] ;  /* 0x0003160000247ab9 */ /* 0x000fe20000000800 */
[----:B------:R-:W-:-:S04]  /*a5e0*/  UIMAD.WIDE.U32 UR4, UR6, UR4, URZ ;  /* 0x00000004060472a5 */ /* 0x000fc8000f8e003f */
[----:B------:R-:W-:Y:S01]  /*a5f0*/  USHF.R.U32.HI UR36, URZ, UR36, UR5 ;  /* 0x000000243f247299 */ /* 0x000fe20008011605 */
[----:B------:R-:W-:Y:S11]  /*a600*/  BRA `(.L_x_39) ;  /* 0x00000000001c7947 */ /* 0x000ff60003800000 */
.L_x_38:
[----:B------:R-:W-:Y:S01]  /*a610*/  ULDC UR7, c[0x0][0xc50] ;  /* 0x0003140000077ab9 */ /* 0x000fe20000000800 */
[----:B------:R-:W-:Y:S01]  /*a620*/  UMOV UR36, UR6 ;  /* 0x0000000600247c82 */ /* 0x000fe20008000000 */
[----:B------:R-:W-:-:S11]  /*a630*/  UISETP.NE.AND UP0, UPT, UR7, 0x1, UPT ;  /* 0x000000010700788c */ /* 0x000fd6000bf05270 */
[----:B------:R-:W-:Y:S01]  /*a640*/  @UP0 ULDC UR4, c[0x0][0xc54] ;  /* 0x0003150000040ab9 */ /* 0x000fe20000000800 */
[----:B------:R-:W-:Y:S01]  /*a650*/  @UP0 ULDC UR8, c[0x0][0xc58] ;  /* 0x0003160000080ab9 */ /* 0x000fe20000000800 */
[----:B------:R-:W-:-:S04]  /*a660*/  UIMAD.WIDE.U32 UR4, UR6, UR4, URZ ;  /* 0x00000004060472a5 */ /* 0x000fc8000f8e003f */
[----:B------:R-:W-:-:S12]  /*a670*/  @UP0 USHF.R.U32.HI UR36, URZ, UR8, UR5 ;  /* 0x000000083f240299 */ /* 0x000fd80008011605 */
.L_x_39:
[----:B------:R-:W-:Y:S01]  /*a680*/  ISETP.GE.AND P0, PT, R18, RZ, PT ;  /* 0x000000ff1200720c */ /* 0x000fe20003f06270 */
[----:B------:R-:W-:Y:S01]  /*a690*/  UIADD3 UR4, -UR36, URZ, URZ ;  /* 0x0000003f24047290 */ /* 0x000fe2000fffe13f */
[----:B------:R-:W-:Y:S02]  /*a6a0*/  IMAD.MOV.U32 R20, RZ, RZ, 0x1 ;  /* 0x00000001ff147424 */ /* 0x000fe400078e00ff */
[----:B------:R-:W-:Y:S01]  /*a6b0*/  IMAD.MOV.U32 R0, RZ, RZ, RZ ;  /* 0x000000ffff007224 */ /* 0x000fe200078e00ff */
[----:B------:R-:W-:Y:S01]  /*a6c0*/  UIMAD UR6, UR7, UR4, UR6 ;  /* 0x00000004070672a4 */ /* 0x000fe2000f8e0206 */
[----:B------:R-:W-:-:S07]  /*a6d0*/  IMAD.MOV.U32 R2, RZ, RZ, 0x1 ;  /* 0x00000001ff027424 */ /* 0x000fce00078e00ff */
[----:B------:R-:W-:Y:S05]  /*a6e0*/  @!P0 BRA `(.L_x_40) ;  /* 0x00000030004c8947 */ /* 0x000fea0003800000 */
[----:B------:R-:W-:Y:S01]  /*a6f0*/  ULDC.64 UR4, c[0x0][0x418] ;  /* 0x0001060000047ab9 */ /* 0x000fe20000000a00 */
[----:B------:R-:W-:Y:S01]  /*a700*/  ULOP3.LUT UR8, UR6, 0xffff, URZ, 0xc0, !UPT ;  /* 0x0000ffff06087892 */ /* 0x000fe2000f8ec03f */
[----:B------:R-:W-:Y:S01]  /*a710*/  IMAD.MOV.U32 R17, RZ, RZ, RZ ;  /* 0x000000ffff117224 */ /* 0x000fe200078e00ff */
[----:B------:R-:W-:-:S03]  /*a720*/  UISETP.NE.U32.AND UP0, UPT, UR4, URZ, UPT ;  /* 0x0000003f0400728c */ /* 0x000fc6000bf05070 */
[----:B------:R-:W-:Y:S01]  /*a730*/  ULDC UR4, c[0x0][0x424] ;  /* 0x0001090000047ab9 */ /* 0x000fe20000000800 */
[----:B------:R-:W-:-:S03]  /*a740*/  UISETP.NE.AND.EX UP0, UPT, UR5, URZ, UPT, UP0 ;  /* 0x0000003f0500728c */ /* 0x000fc6000bf05300 */
[----:B------:R-:W-:Y:S01]  /*a750*/  ULDC UR5, c[0x0][0x2f0] ;  /* 0x0000bc0000057ab9 */ /* 0x000fe20000000800 */
[----:B------:R-:W-:-:S04]  /*a760*/  USEL UR4, UR4, 0x1, UP0 ;  /* 0x0000000104047887 */ /* 0x000fc80008000000 */
[----:B------:R-:W-:-:S04]  /*a770*/  UIMAD UR4, UR4, UR5, URZ ;  /* 0x00000005040472a4 */ /* 0x000fc8000f8e023f */
[----:B------:R-:W-:Y:S02]  /*a780*/  UISETP.GE.AND UP0, UPT, UR4, 0x1, UPT ;  /* 0x000000010400788c */ /* 0x000fe4000bf06270 */
[----:B------:R-:W-:-:S04]  /*a790*/  UIADD3 UR5, UR4, 0x9f, URZ ;  /* 0x0000009f04057890 */ /* 0x000fc8000fffe03f */
[----:B------:R-:W-:Y:S01]  /*a7a0*/  PLOP3.LUT P0, PT, PT, PT, UP0, 0x80, 0x0 ;  /* 0x000000000000781c */ /* 0x000fe20003f0f008 */
[----:B------:R-:W-:-:S04]  /*a7b0*/  UIMAD.WIDE UR4, UR5, 0x66666667, URZ ;  /* 0x66666667050478a5 */ /* 0x000fc8000f8e023f */
[----:B------:R-:W-:-:S04]  /*a7c0*/  USHF.R.U32.HI UR4, URZ, 0x1f, UR5 ;  /* 0x0000001f3f047899 */ /* 0x000fc80008011605 */
[----:B------:R-:W-:-:S04]  /*a7d0*/  ULEA.HI.SX32 UR7, UR5, UR4, 0x1a ;  /* 0x0000000405077291 */ /* 0x000fc8000f8fd23f */
[----:B------:R-:W-:Y:S08]  /*a7e0*/  @!P0 BRA `(.L_x_41) ;  /* 0x00000000007c8947 */ /* 0x000ff00003800000 */
[----:B------:R-:W-:-:S04]  /*a7f0*/  USHF.R.U32.HI UR4, URZ, 0x10, UR6 ;  /* 0x000000103f047899 */ /* 0x000fc80008011606 */
[----:B------:R-:W-:-:S11]  /*a800*/  UISETP.NE.AND UP0, UPT, UR4, URZ, UPT ;  /* 0x0000003f0400728c */ /* 0x000fd6000bf05270 */
[----:B------:R-:W-:Y:S02]  /*a810*/  @!UP0 ULDC UR4, c[0x0][0x9f0] ;  /* 0x00027c0000048ab9 */ /* 0x000fe40000000800 */
[----:B------:R-:W-:Y:S01]  /*a820*/  IMAD.U32 R6, RZ, RZ, UR4 ;  /* 0x00000004ff067e24 */ /* 0x000fe2000f8e00ff */
[----:B------:R-:W-:-:S04]  /*a830*/  UIADD3 UR5, UR7, -0x1, UR4 ;  /* 0xffffffff07057890 */ /* 0x000fc8000fffe004 */
[-C--:B------:R-:W-:Y:S02]  /*a840*/  IABS R0, R6.reuse ;  /* 0x0000000600007213 */ /* 0x080fe40000000000 */
[----:B------:R-:W-:Y:S02]  /*a850*/  IABS R6, R6 ;  /* 0x0000000600067213 */ /* 0x000fe40000000000 */
[----:B------:R-:W0:Y:S08]  /*a860*/  I2F.RP R4, R0 ;  /* 0x0000000000047306 */ /* 0x000e300000209400 */
[----:B0-----:R-:W0:Y:S02]  /*a870*/  MUFU.RCP R4, R4 ;  /* 0x0000000400047308 */ /* 0x001e240000001000 */
[----:B0-----:R-:W-:-:S06]  /*a880*/  VIADD R2, R4, 0xffffffe ;  /* 0x0ffffffe04027836 */ /* 0x001fcc0000000000 */
[----:B------:R0:W1:Y:S02]  /*a890*/  F2I.FTZ.U32.TRUNC.NTZ R3, R2 ;  /* 0x0000000200037305 */ /* 0x000064000021f000 */
[----:B0-----:R-:W-:Y:S02]  /*a8a0*/  IMAD.MOV.U32 R2, RZ, RZ, RZ ;  /* 0x000000ffff027224 */ /* 0x001fe400078e00ff */
[----:B-1----:R-:W-:-:S04]  /*a8b0*/  IMAD.MOV R5, RZ, RZ, -R3 ;  /* 0x000000ffff057224 */ /* 0x002fc800078e0a03 */
[----:B------:R-:W-:-:S04]  /*a8c0*/  IMAD R5, R5, R0, RZ ;  /* 0x0000000005057224 */ /* 0x000fc800078e02ff */
[----:B------:R-:W-:-:S04]  /*a8d0*/  IMAD.HI.U32 R3, R3, R5, R2 ;  /* 0x0000000503037227 */ /* 0x000fc800078e0002 */
[----:B------:R-:W-:Y:S01]  /*a8e0*/  IMAD.U32 R5, RZ, RZ, UR5 ;  /* 0x00000005ff057e24 */ /* 0x000fe2000f8e00ff */
[----:B------:R-:W-:-:S04]  /*a8f0*/  ULOP3.LUT UR5, UR5, UR4, URZ, 0x3c, !UPT ;  /* 0x0000000405057292 */ /* 0x000fc8000f8e3c3f */
[----:B------:R-:W-:Y:S01]  /*a900*/  IABS R2, R5 ;  /* 0x0000000500027213 */ /* 0x000fe20000000000 */
[----:B------:R-:W-:Y:S01]  /*a910*/  IMAD.MOV R5, RZ, RZ, -R6 ;  /* 0x000000ffff057224 */ /* 0x000fe200078e0a06 */
[----:B------:R-:W-:-:S03]  /*a920*/  ISETP.LE.AND P2, PT, RZ, UR5, PT ;  /* 0x00000005ff007c0c */ /* 0x000fc6000bf43270 */
[----:B------:R-:W-:-:S04]  /*a930*/  IMAD.HI.U32 R3, R3, R2, RZ ;  /* 0x0000000203037227 */ /* 0x000fc800078e00ff */
[----:B------:R-:W-:-:S05]  /*a940*/  IMAD R5, R3, R5, R2 ;  /* 0x0000000503057224 */ /* 0x000fca00078e0202 */
[----:B------:R-:W-:-:S13]  /*a950*/  ISETP.GT.U32.AND P1, PT, R0, R5, PT ;  /* 0x000000050000720c */ /* 0x000fda0003f24070 */
[----:B------:R-:W-:Y:S02]  /*a960*/  @!P1 IMAD.IADD R5, R5, 0x1, -R0 ;  /* 0x0000000105059824 */ /* 0x000fe400078e0a00 */
[----:B------:R-:W-:Y:S01]  /*a970*/  @!P1 VIADD R3, R3, 0x1 ;  /* 0x0000000103039836 */ /* 0x000fe20000000000 */
[----:B------:R-:W-:Y:S02]  /*a980*/  ISETP.NE.AND P1, PT, RZ, UR4, PT ;  /* 0x00000004ff007c0c */ /* 0x000fe4000bf25270 */
[----:B------:R-:W-:-:S13]  /*a990*/  ISETP.GE.U32.AND P0, PT, R5, R0, PT ;  /* 0x000000000500720c */ /* 0x000fda0003f06070 */
[----:B------:R-:W-:-:S04]  /*a9a0*/  @P0 VIADD R3, R3, 0x1 ;  /* 0x0000000103030836 */ /* 0x000fc80000000000 */
[----:B------:R-:W-:Y:S01]  /*a9b0*/  @!P2 IMAD.MOV R3, RZ, RZ, -R3 ;  /* 0x000000ffff03a224 */ /* 0x000fe200078e0a03 */
[----:B------:R-:W-:-:S05]  /*a9c0*/  @!P1 LOP3.LUT R3, RZ, UR4, RZ, 0x33, !PT ;  /* 0x00000004ff039c12 */ /* 0x000fca000f8e33ff */
[----:B------:R-:W-:-:S07]  /*a9d0*/  IMAD.MOV.U32 R17, RZ, RZ, R3 ;  /* 0x000000ffff117224 */ /* 0x000fce00078e0003 */
.L_x_41:
[----:B------:R-:W-:Y:S02]  /*a9e0*/  IMAD R0, R17, UR8, RZ ;  /* 0x0000000811007c24 */ /* 0x000fe4000f8e02ff */
[----:B------:R-:W-:-:S03]  /*a9f0*/  IMAD.MOV.U32 R2, RZ, RZ, 0x1 ;  /* 0x00000001ff027424 */ /* 0x000fc600078e00ff */
[----:B------:R-:W-:Y:S01]  /*aa00*/  VIADDMNMX R17, R0, R17, UR7, PT ;  /* 0x0000000700117e46 */ /* 0x000fe2000b800111 */
[----:B------:R0:W-:Y:S03]  /*aa10*/  STL [R1+0x8], R0 ;  /* 0x0000080001007387 */ /* 0x0001e60000100800 */
[----:B------:R-:W-:Y:S01]  /*aa20*/  ISETP.GT.AND P0, PT, R17, R0, PT ;  /* 0x000000001100720c */ /* 0x000fe20003f04270 */
[----:B0-----:R-:W-:-:S12]  /*aa30*/  IMAD.MOV.U32 R0, RZ, RZ, RZ ;  /* 0x000000ffff007224 */ /* 0x001fd800078e00ff */
[----:B------:R-:W-:Y:S05]  /*aa40*/  @!P0 BRA `(.L_x_40) ;  /* 0x0000002c00748947 */ /* 0x000fea0003800000 */
[----:B------:R-:W0:Y:S01]  /*aa50*/  S2UR UR4, SR_CgaCtaId ;  /* 0x00000000000479c3 */ /* 0x000e220000008800 */
[----:B------:R-:W-:Y:S02]  /*aa60*/  UMOV UR40, 0x400 ;  /* 0x0000040000287882 */ /* 0x000fe40000000000 */
[----:B0-----:R-:W-:-:S04]  /*aa70*/  ULEA UR40, UR4, UR40, 0x18 ;  /* 0x0000002804287291 */ /* 0x001fc8000f8ec03f */
[----:B------:R-:W-:-:S04]  /*aa80*/  UIADD3 UR4, UR40, 0x1a400, URZ ;  /* 0x0001a40028047890 */ /* 0x000fc8000fffe03f */
[----:B------:R-:W-:-:S06]  /*aa90*/  ULOP3.LUT UP0, URZ, UR4, 0x1bf, URZ, 0xc0, !UPT ;  /* 0x000001bf043f7892 */ /* 0x000fcc000f80c03f */
[----:B------:R-:W-:-:S13]  /*aaa0*/  PLOP3.LUT P0, PT, PT, PT, UP0, 0x80, 0x0 ;  /* 0x000000000000781c */ /* 0x000fda0003f0f008 */
[----:B------:R-:W-:Y:S05]  /*aab0*/  @!P0 BRA `(.L_x_42) ;  /* 0x0000000000408947 */ /* 0x000fea0003800000 */
[----:B------:R-:W-:Y:S01]  /*aac0*/  MOV R2, 0x0 ;  /* 0x0000000000027802 */ /* 0x000fe20000000f00 */
[----:B------:R-:W-:Y:S01]  /*aad0*/  ULDC.64 UR6, c[0x4][0xa0] ;  /* 0x0100280000067ab9 */ /* 0x000fe20000000a00 */
[----:B------:R-:W-:Y:S01]  /*aae0*/  ULDC.64 UR8, c[0x4][0xa8] ;  /* 0x01002a0000087ab9 */ /* 0x000fe20000000a00 */
[----:B------:R-:W-:Y:S01]  /*aaf0*/  ULDC.64 UR4, c[0x4][0x8] ;  /* 0x0100020000047ab9 */ /* 0x000fe20000000a00 */
[----:B------:R-:W-:Y:S02]  /*ab00*/  IMAD.U32 R4, RZ, RZ, UR6 ;  /* 0x00000006ff047e24 */ /* 0x000fe4000f8e00ff */
[----:B------:R-:W0:Y:S01]  /*ab10*/  LDC.64 R2, c[0x4][R2] ;  /* 0x0100000002027b82 */ /* 0x000e220000000a00 */
[----:B------:R-:W-:Y:S02]  /*ab20*/  IMAD.U32 R5, RZ, RZ, UR7 ;  /* 0x00000007ff057e24 */ /* 0x000fe4000f8e00ff */
[----:B------:R-:W-:Y:S02]  /*ab30*/  IMAD.U32 R6, RZ, RZ, UR8 ;  /* 0x00000008ff067e24 */ /* 0x000fe4000f8e00ff */
[----:B------:R-:W-:-:S02]  /*ab40*/  IMAD.U32 R7, RZ, RZ, UR9 ;  /* 0x00000009ff077e24 */ /* 0x000fc4000f8e00ff */
[----:B------:R-:W-:Y:S02]  /*ab50*/  IMAD.U32 R10, RZ, RZ, UR4 ;  /* 0x00000004ff0a7e24 */ /* 0x000fe4000f8e00ff */
[----:B------:R-:W-:Y:S02]  /*ab60*/  IMAD.U32 R11, RZ, RZ, UR5 ;  /* 0x00000005ff0b7e24 */ /* 0x000fe4000f8e00ff */
[----:B------:R-:W-:Y:S02]  /*ab70*/  IMAD.MOV.U32 R8, RZ, RZ, 0x70 ;  /* 0x00000070ff087424 */ /* 0x000fe400078e00ff */
[----:B------:R-:W-:Y:S02]  /*ab80*/  IMAD.MOV.U32 R12, RZ, RZ, 0x1 ;  /* 0x00000001ff0c7424 */ /* 0x000fe400078e00ff */
[----:B------:R-:W-:-:S07]  /*ab90*/  IMAD.MOV.U32 R13, RZ, RZ, RZ ;  /* 0x000000ffff0d7224 */ /* 0x000fce00078e00ff */
[----:B------:R-:W-:-:S07]  /*aba0*/  LEPC R20, `(.L_x_42) ;  /* 0x000000001014794e */ /* 0x000fce0000000000 */
[----:B0-----:R-:W-:Y:S05]  /*abb0*/  CALL.ABS.NOINC R2 ;  /* 0x0000000002007343 */ /* 0x001fea0003c00000 */
.L_x_42:
[----:B------:R-:W-:-:S06]  /*abc0*/  UIADD3 UR4, UR40, 0xa400, URZ ;  /* 0x0000a40028047890 */ /* 0x000fcc000fffe03f */
[----:B------:R-:W-:-:S05]  /*abd0*/  IMAD.U32 R16, RZ, RZ, UR4 ;  /* 0x00000004ff107e24 */ /* 0x000fca000f8e00ff */
[----:B------:R-:W-:-:S13]  /*abe0*/  LOP3.LUT P0, RZ, R16, 0x3ff, RZ, 0xc0, !PT ;  /* 0x000003ff10ff7812 */ /* 0x000fda000780c0ff */
        /* <DEDUP_REMOVED lines=17> */
.L_x_43:
        /* <DEDUP_REMOVED lines=20> */
.L_x_44:
        /* <DEDUP_REMOVED lines=18> */
.L_x_45:
[----:B------:R-:W0:Y:S01]  /*af60*/  LDC.64 R2, c[0x0][0x9f8] ;  /* 0x00027e00ff027b82 */ /* 0x000e220000000a00 */
[----:B------:R-:W-:Y:S01]  /*af70*/  IMAD.MOV.U32 R12, RZ, RZ, R18 ;  /* 0x000000ffff0c7224 */ /* 0x000fe200078e0012 */
[----:B------:R-:W-:Y:S02]  /*af80*/  LOP3.LUT R10, R19, 0x7f, RZ, 0xc0, !PT ;  /* 0x0000007f130a7812 */ /* 0x000fe400078ec0ff */
[----:B0-----:R-:W-:-:S04]  /*af90*/  ISETP.NE.U32.AND P0, PT, R2, RZ, PT ;  /* 0x000000ff0200720c */ /* 0x001fc80003f05070 */
[----:B------:R-:W-:-:S13]  /*afa0*/  ISETP.NE.AND.EX P0, PT, R3, RZ, PT, P0 ;  /* 0x000000ff0300720c */ /* 0x000fda0003f05300 */
[----:B------:R-:W0:Y:S02]  /*afb0*/  @P0 LDC.64 R2, c[0x0][0x9f8] ;  /* 0x00027e00ff020b82 */ /* 0x000e240000000a00 */
[----:B0-----:R-:W-:-:S05]  /*afc0*/  @P0 IMAD.WIDE R2, R18, 0x4, R2 ;  /* 0x0000000412020825 */ /* 0x001fca00078e0202 */
[----:B------:R0:W2:Y:S01]  /*afd0*/  @P0 LDG.E R12, desc[UR38][R2.64] ;  /* 0x00000026020c0981 */ /* 0x0000a2000c1e1900 */
[C---:B------:R-:W-:Y:S01]  /*afe0*/  IMAD.SHL.U32 R0, R19.reuse, 0x80, RZ ;  /* 0x0000008013007824 */ /* 0x040fe200078e00ff */
[----:B------:R-:W-:Y:S01]  /*aff0*/  SHF.R.U32.HI R7, RZ, 0x5, R10 ;  /* 0x00000005ff077819 */ /* 0x000fe2000001160a */
[C---:B------:R-:W-:Y:S02]  /*b000*/  IMAD.SHL.U32 R5, R19.reuse, 0x20, RZ ;  /* 0x0000002013057824 */ /* 0x040fe400078e00ff */
[----:B------:R-:W-:Y:S01]  /*b010*/  IMAD.SHL.U32 R11, R19, 0x10, RZ ;  /* 0x00000010130b7824 */ /* 0x000fe200078e00ff */
[----:B------:R-:W-:Y:S01]  /*b020*/  LOP3.LUT R4, R0, 0x380, RZ, 0xc0, !PT ;  /* 0x0000038000047812 */ /* 0x000fe200078ec0ff */
[----:B------:R-:W-:Y:S01]  /*b030*/  IMAD.SHL.U32 R18, R7, 0x200, RZ ;  /* 0x0000020007127824 */ /* 0x000fe200078e00ff */
[----:B------:R-:W-:Y:S01]  /*b040*/  LOP3.LUT R6, R5, 0x80, RZ, 0xc0, !PT ;  /* 0x0000008005067812 */ /* 0x000fe200078ec0ff */
[----:B0-----:R-:W0:Y:S02]  /*b050*/  LDC.64 R2, c[0x0][0x418] ;  /* 0x00010600ff027b82 */ /* 0x001e240000000a00 */
[----:B------:R-:W-:Y:S01]  /*b060*/  IMAD R4, R7, 0x10, R4 ;  /* 0x0000001007047824 */ /* 0x000fe200078e0204 */
[----:B------:R-:W-:Y:S01]  /*b070*/  LOP3.LUT R6, R6, 0x10, R19, 0xf8, !PT ;  /* 0x0000001006067812 */ /* 0x000fe200078ef813 */
[----:B------:R-:W-:Y:S01]  /*b080*/  IMAD.SHL.U32 R7, R19, 0x4, RZ ;  /* 0x0000000413077824 */ /* 0x000fe200078e00ff */
[----:B------:R-:W-:-:S04]  /*b090*/  LOP3.LUT R8, R18, 0x60, R5, 0xf8, !PT ;  /* 0x0000006012087812 */ /* 0x000fc800078ef805 */
[----:B------:R-:W-:Y:S02]  /*b0a0*/  LOP3.LUT R6, R6, 0x10, R7, 0x78, !PT ;  /* 0x0000001006067812 */ /* 0x000fe400078e7807 */
[----:B------:R-:W-:Y:S02]  /*b0b0*/  LOP3.LUT R7, R4, 0x70, R11, 0x78, !PT ;  /* 0x0000007004077812 */ /* 0x000fe400078e780b */
[----:B------:R-:W-:Y:S01]  /*b0c0*/  LOP3.LUT R9, R8, 0x100, R5, 0xf8, !PT ;  /* 0x0000010008097812 */ /* 0x000fe200078ef805 */
[----:B--2---:R-:W-:Y:S01]  /*b0d0*/  STL [R1+0x4], R12 ;  /* 0x0000040c01007387 */ /* 0x004fe20000100800 */
[----:B0-----:R-:W-:Y:S01]  /*b0e0*/  ISETP.NE.U32.AND P0, PT, R2, RZ, PT ;  /* 0x000000ff0200720c */ /* 0x001fe20003f05070 */
[----:B------:R-:W-:Y:S02]  /*b0f0*/  IMAD.MOV.U32 R8, RZ, RZ, R12 ;  /* 0x000000ffff087224 */ /* 0x000fe400078e000c */
[----:B------:R-:W2:Y:S01]  /*b100*/  LDL.LU R4, [R1] ;  /* 0x0000000001047983 */ /* 0x000ea20000300800 */
[----:B------:R-:W-:Y:S01]  /*b110*/  LOP3.LUT R5, R9, R6, RZ, 0xfc, !PT ;  /* 0x0000000609057212 */ /* 0x000fe200078efcff */
[----:B------:R-:W-:Y:S01]  /*b120*/  UMOV UR4, 0xffffffff ;  /* 0xffffffff00047882 */ /* 0x000fe20000000000 */
[----:B------:R-:W-:-:S02]  /*b130*/  ISETP.NE.AND.EX P2, PT, R3, RZ, PT, P0 ;  /* 0x000000ff0300720c */ /* 0x000fc40003f45300 */
[----:B------:R-:W-:Y:S01]  /*b140*/  LOP3.LUT R0, R7, 0xc00, R0, 0xf8, !PT ;  /* 0x00000c0007007812 */ /* 0x000fe200078ef800 */
[----:B------:R-:W-:Y:S01]  /*b150*/  STL [R1+0x18], R5 ;  /* 0x0000180501007387 */ /* 0x000fe20000100800 */
[----:B------:R-:W-:Y:S02]  /*b160*/  LOP3.LUT P1, RZ, R19, 0x4, RZ, 0xc0, !PT ;  /* 0x0000000413ff7812 */ /* 0x000fe4000782c0ff */
[----:B------:R-:W-:Y:S01]  /*b170*/  SHF.R.S32.HI R9, RZ, 0x1f, R8 ;  /* 0x0000001fff097819 */ /* 0x000fe20000011408 */
[----:B------:R0:W-:Y:S01]  /*b180*/  STL [R1+0x10], R0 ;  /* 0x0000100001007387 */ /* 0x0001e20000100800 */
[----:B------:R-:W-:Y:S02]  /*b190*/  SHF.R.U32.HI R6, RZ, 0x5, R19 ;  /* 0x00000005ff067819 */ /* 0x000fe40000011613 */
[----:B------:R-:W-:Y:S02]  /*b1a0*/  SEL R16, R8, RZ, !P2 ;  /* 0x000000ff08107207 */ /* 0x000fe40005000000 */
[----:B------:R-:W-:Y:S01]  /*b1b0*/  LOP3.LUT R6, R6, 0x3, RZ, 0xc0, !PT ;  /* 0x0000000306067812 */ /* 0x000fe200078ec0ff */
[----:B0-----:R-:W-:-:S05]  /*b1c0*/  IMAD.MOV.U32 R0, RZ, RZ, 0x40 ;  /* 0x00000040ff007424 */ /* 0x001fca00078e00ff */
[----:B------:R-:W-:-:S05]  /*b1d0*/  SEL R0, R0, 0xffffffc0, !P1 ;  /* 0xffffffc000007807 */ /* 0x000fca0004800000 */
[----:B------:R0:W-:Y:S01]  /*b1e0*/  STL [R1+0x14], R0 ;  /* 0x0000140001007387 */ /* 0x0001e20000100800 */
[----:B--2---:R-:W-:-:S04]  /*b1f0*/  LOP3.LUT R4, R4, 0xfffffffe, RZ, 0xc0, !PT ;  /* 0xfffffffe04047812 */ /* 0x004fc800078ec0ff */
[----:B------:R-:W-:-:S05]  /*b200*/  @P2 LOP3.LUT R4, R4, 0x1, RZ, 0xfc, !PT ;  /* 0x0000000104042812 */ /* 0x000fca00078efcff */
[----:B------:R0:W-:Y:S04]  /*b210*/  STL [R1], R4 ;  /* 0x0000000401007387 */ /* 0x0001e80000100800 */
[----:B------:R0:W-:Y:S01]  /*b220*/  STL [R1+0xc], R9 ;  /* 0x00000c0901007387 */ /* 0x0001e20000100800 */
[----:B------:R-:W-:Y:S05]  /*b230*/  BRA.DIV UR4, `(.L_x_46) ;  /* 0x0000002a04c47947 */ /* 0x000fea000b800000 */
[----:B------:R1:W2:Y:S02]  /*b240*/  SHFL.IDX PT, R14, R6, RZ, 0x1f ;  /* 0x00001fff060e7589 */ /* 0x0002a400000e0000 */
.L_x_99:
[----:B------:R-:W-:Y:S01]  /*b250*/  PLOP3.LUT P1, PT, PT, PT, PT, 0x8, 0x0 ;  /* 0x000000000000781c */ /* 0x000fe20003f2e170 */
[----:B0-----:R-:W-:Y:S01]  /*b260*/  IMAD.MOV.U32 R0, RZ, RZ, R4 ;  /* 0x000000ffff007224 */ /* 0x001fe200078e0004 */
[----:B--2---:R-:W-:-:S04]  /*b270*/  ISETP.NE.AND P0, PT, R14, RZ, PT ;  /* 0x000000ff0e00720c */ /* 0x004fc80003f05270 */
[----:B------:R-:W-:-:S07]  /*b280*/  LOP3.LUT R0, R0, 0xfffffffd, RZ, 0xc0, !PT ;  /* 0xfffffffd00007812 */ /* 0x000fce00078ec0ff */
[----:B------:R-:W-:-:S05]  /*b290*/  @P1 LOP3.LUT R0, R0, 0x2, RZ, 0xfc, !PT ;  /* 0x0000000200001812 */ /* 0x000fca00078efcff */
[----:B------:R0:W-:Y:S01]  /*b2a0*/  STL [R1], R0 ;  /* 0x0000000001007387 */ /* 0x0001e20000100800 */
[----:B------:R-:W-:Y:S05]  /*b2b0*/  @P0 BRA `(.L_x_47) ;  /* 0x00000004005c0947 */ /* 0x000fea0003800000 */
[----:B------:R-:W-:Y:S01]  /*b2c0*/  UMOV UR4, 0xffffffff ;  /* 0xffffffff00047882 */ /* 0x000fe20000000000 */
[----:B0-----:R-:W-:Y:S02]  /*b2d0*/  VIADD R0, R17, 0xffffffff ;  /* 0xffffffff11007836 */ /* 0x001fe40000000000 */
[----:B------:R-:W-:Y:S05]  /*b2e0*/  BRA.DIV UR4, `(.L_x_48) ;  /* 0x0000002a04b87947 */ /* 0x000fea000b800000 */
[----:B------:R-:W-:-:S13]  /*b2f0*/  ELECT P6, URZ, PT ;  /* 0x00000000003f782f */ /* 0x000fda00038c0000 */
.L_x_102:
[----:B------:R-:W-:Y:S05]  /*b300*/  @!P6 BRA `(.L_x_47) ;  /* 0x000000040048e947 */ /* 0x000fea0003800000 */
[----:B------:R-:W-:Y:S01]  /*b310*/  IMAD.MOV.U32 R16, RZ, RZ, R8 ;  /* 0x000000ffff107224 */ /* 0x000fe200078e0008 */
[----:B------:R-:W-:Y:S06]  /*b320*/  @!P2 BRA `(.L_x_49) ;  /* 0x000000000044a947 */ /* 0x000fec0003800000 */
[----:B------:R-:W0:Y:S01]  /*b330*/  LDC R7, c[0x0][0x43c] ;  /* 0x00010f00ff077b82 */ /* 0x000e220000000800 */
[----:B------:R-:W-:Y:S01]  /*b340*/  ULDC.64 UR4, c[0x0][0x428] ;  /* 0x00010a0000047ab9 */ /* 0x000fe20000000a00 */
[----:B0-----:R-:W-:-:S13]  /*b350*/  ISETP.NE.AND P0, PT, R7, 0x1, PT ;  /* 0x000000010700780c */ /* 0x001fda0003f05270 */
[----:B------:R-:W1:Y:S02]  /*b360*/  @P0 LDC.64 R4, c[0x0][0x440] ;  /* 0x00011000ff040b82 */ /* 0x000e640000000a00 */
[----:B-1----:R-:W-:-:S04]  /*b370*/  @P0 IMAD.HI.U32 R6, R0, R4, RZ ;  /* 0x0000000400060227 */ /* 0x002fc800078e00ff */
[----:B------:R-:W-:Y:S01]  /*b380*/  IMAD.MOV.U32 R4, RZ, RZ, R0 ;  /* 0x000000ffff047224 */ /* 0x000fe200078e0000 */
[----:B------:R-:W-:Y:S01]  /*b390*/  @P0 SHF.R.U32.HI R4, RZ, R5, R6 ;  /* 0x00000005ff040219 */ /* 0x000fe20000011606 */
[----:B------:R-:W-:-:S04]  /*b3a0*/  IMAD R6, R9, UR4, RZ ;  /* 0x0000000409067c24 */ /* 0x000fc8000f8e02ff */
[----:B------:R-:W-:Y:S02]  /*b3b0*/  IMAD.MOV R5, RZ, RZ, -R4 ;  /* 0x000000ffff057224 */ /* 0x000fe400078e0a04 */
[----:B------:R-:W-:Y:S02]  /*b3c0*/  IMAD R6, R8, UR5, R6 ;  /* 0x0000000508067c24 */ /* 0x000fe4000f8e0206 */
[----:B------:R-:W-:Y:S01]  /*b3d0*/  IMAD R0, R7, R5, R0 ;  /* 0x0000000507007224 */ /* 0x000fe200078e0200 */
[----:B------:R-:W-:-:S03]  /*b3e0*/  SHF.R.S32.HI R5, RZ, 0x1f, R4 ;  /* 0x0000001fff057819 */ /* 0x000fc60000011404 */
[----:B------:R-:W-:-:S04]  /*b3f0*/  IMAD.WIDE.U32 R4, R8, UR4, R4 ;  /* 0x0000000408047c25 */ /* 0x000fc8000f8e0004 */
[----:B------:R-:W-:Y:S01]  /*b400*/  IMAD.IADD R6, R5, 0x1, R6 ;  /* 0x0000000105067824 */ /* 0x000fe200078e0206 */
[----:B------:R-:W-:-:S04]  /*b410*/  LEA R2, P0, R4, R2, 0x2 ;  /* 0x0000000204027211 */ /* 0x000fc800078010ff */
[----:B------:R-:W-:-:S05]  /*b420*/  LEA.HI.X R3, R4, R3, R6, 0x2, P0 ;  /* 0x0000000304037211 */ /* 0x000fca00000f1406 */
[----:B------:R0:W5:Y:S04]  /*b430*/  LDG.E R16, desc[UR38][R2.64] ;  /* 0x0000002602107981 */ /* 0x000168000c1e1900 */
.L_x_49:
[----:B0-----:R-:W-:Y:S01]  /*b440*/  IMAD.MOV.U32 R2, RZ, RZ, 0x1 ;  /* 0x00000001ff027424 */ /* 0x001fe200078e00ff */
[----:B------:R-:W-:-:S04]  /*b450*/  ISETP.NE.AND P1, PT, R10, RZ, PT ;  /* 0x000000ff0a00720c */ /* 0x000fc80003f25270 */
[----:B------:R-:W-:-:S04]  /*b460*/  SHF.L.U32 R2, R2, 0x1f, RZ ;  /* 0x0000001f02027819 */ /* 0x000fc800000006ff */
[----:B------:R-:W0:Y:S02]  /*b470*/  SYNCS.PHASECHK.TRANS64.TRYWAIT P0, [UR40+0x29880], R2 ;  /* 0x02988002ff0075a7 */ /* 0x000e240008000168 */
[----:B0-----:R-:W-:Y:S05]  /*b480*/  @!P0 BRA `(.L_x_50) ;  /* 0x0000002800708947 */ /* 0x001fea0003800000 */
.L_x_103:
[----:B------:R-:W-:Y:S05]  /*b490*/  @P1 BRA `(.L_x_51) ;  /* 0x0000000000141947 */ /* 0x000fea0003800000 */
[----:B------:R-:W-:Y:S01]  /*b4a0*/  LOP3.LUT P0, RZ, R19, 0x1f, RZ, 0xc0, !PT ;  /* 0x0000001f13ff7812 */ /* 0x000fe2000780c0ff */
[----:B0-----:R-:W-:-:S04]  /*b4b0*/  IMAD.MOV.U32 R3, RZ, RZ, 0x5000 ;  /* 0x00005000ff037424 */ /* 0x001fc800078e00ff */
[----:B------:R2:W-:Y:S08]  /*b4c0*/  SYNCS.ARRIVE.TRANS64 RZ, [UR40+0x29870], R3 ;  /* 0x02987003ffff79a7 */ /* 0x0005f00008000028 */
[----:B--2---:R-:W-:Y:S05]  /*b4d0*/  @!P0 BRA `(.L_x_51) ;  /* 0x0000000000048947 */ /* 0x004fea0003800000 */
[----:B------:R-:W-:Y:S01]  /*b4e0*/  BPT.TRAP 0x1 ;  /* 0x000000040000795c */ /* 0x000fe20000300000 */
.L_x_51:
[----:B------:R-:W-:Y:S01]  /*b4f0*/  IMAD R0, R0, 0xa0, RZ ;  /* 0x000000a000007824 */ /* 0x000fe200078e02ff */
[----:B------:R-:W-:Y:S01]  /*b500*/  ULDC.64 UR4, c[0x0][0x198] ;  /* 0x0000660000047ab9 */ /* 0x000fe20000000a00 */
[----:B-----5:R-:W-:Y:S01]  /*b510*/  R2UR UR13, R16 ;  /* 0x00000000100d72ca */ /* 0x020fe200000e0000 */
[----:B------:R-:W-:Y:S02]  /*b520*/  UIADD3 UR4, UP0, UR4, 0x470, URZ ;  /* 0x0000047004047890 */ /* 0x000fe4000ff1e03f */
[----:B------:R-:W-:Y:S01]  /*b530*/  R2UR UR11, R0 ;  /* 0x00000000000b72ca */ /* 0x000fe200000e0000 */
[----:B------:R-:W-:Y:S02]  /*b540*/  UIADD3 UR8, UR40, 0xa400, URZ ;  /* 0x0000a40028087890 */ /* 0x000fe4000fffe03f */
[----:B------:R-:W-:Y:S02]  /*b550*/  UIADD3 UR9, UR40, 0x29870, URZ ;  /* 0x0002987028097890 */ /* 0x000fe4000fffe03f */
[----:B------:R-:W-:Y:S01]  /*b560*/  UIADD3.X UR5, URZ, UR5, URZ, UP0, !UPT ;  /* 0x000000053f057290 */ /* 0x000fe200087fe43f */
[----:B------:R-:W-:Y:S01]  /*b570*/  UMOV UR6, 0x0 ;  /* 0x0000000000067882 */ /* 0x000fe20000000000 */
[----:B------:R-:W-:Y:S01]  /*b580*/  UMOV UR7, 0x14f00000 ;  /* 0x14f0000000077882 */ /* 0x000fe20000000000 */
[----:B------:R-:W-:Y:S01]  /*b590*/  UMOV UR10, URZ ;  /* 0x0000003f000a7c82 */ /* 0x000fe20008000000 */
[----:B------:R-:W-:-:S05]  /*b5a0*/  UMOV UR12, UR36 ;  /* 0x00000024000c7c82 */ /* 0x000fca0008000000 */
[----:B------:R2:W-:Y:S01]  /*b5b0*/  UTMALDG.4D [UR8], [UR4], desc[UR6] ;  /* 0x00000608040075b4 */ /* 0x0005e20008019000 */
[----:B------:R-:W3:Y:S02]  /*b5c0*/  SYNCS.PHASECHK.TRANS64.TRYWAIT P0, [UR40+0x29840], R2 ;  /* 0x02984002ff0075a7 */ /* 0x000ee40008000168 */
[----:B--23--:R-:W-:Y:S05]  /*b5d0*/  @!P0 BRA `(.L_x_52) ;  /* 0x0000002800348947 */ /* 0x00cfea0003800000 */
.L_x_104:
[----:B------:R-:W-:Y:S05]  /*b5e0*/  @P1 BRA `(.L_x_53) ;  /* 0x0000000000141947 */ /* 0x000fea0003800000 */
[----:B------:R-:W-:Y:S01]  /*b5f0*/  LOP3.LUT P0, RZ, R19, 0x1f, RZ, 0xc0, !PT ;  /* 0x0000001f13ff7812 */ /* 0x000fe2000780c0ff */
[----:B0-----:R-:W-:-:S04]  /*b600*/  IMAD.MOV.U32 R2, RZ, RZ, 0x7800 ;  /* 0x00007800ff027424 */ /* 0x001fc800078e00ff */
[----:B------:R2:W-:Y:S08]  /*b610*/  SYNCS.ARRIVE.TRANS64 RZ, [UR40+0x29830], R2 ;  /* 0x02983002ffff79a7 */ /* 0x0005f00008000028 */
[----:B--2---:R-:W-:Y:S05]  /*b620*/  @!P0 BRA `(.L_x_53) ;  /* 0x0000000000048947 */ /* 0x004fea0003800000 */
[----:B------:R-:W-:Y:S01]  /*b630*/  BPT.TRAP 0x1 ;  /* 0x000000040000795c */ /* 0x000fe20000300000 */
.L_x_53:
[----:B0-----:R-:W2:Y:S01]  /*b640*/  LDL.LU R2, [R1] ;  /* 0x0000000001027983 */ /* 0x001ea20000300800 */
[----:B------:R-:W-:Y:S01]  /*b650*/  PLOP3.LUT P0, PT, PT, PT, PT, 0x80, 0x0 ;  /* 0x000000000000781c */ /* 0x000fe20003f0f070 */
[----:B------:R-:W-:Y:S01]  /*b660*/  ULDC.64 UR4, c[0x0][0x198] ;  /* 0x0000660000047ab9 */ /* 0x000fe20000000a00 */
[----:B------:R-:W-:Y:S01]  /*b670*/  R2UR UR11, R0 ;  /* 0x00000000000b72ca */ /* 0x000fe200000e0000 */
[----:B------:R-:W-:Y:S01]  /*b680*/  UIADD3 UR4, UP0, UR4, 0x370, URZ ;  /* 0x0000037004047890 */ /* 0x000fe2000ff1e03f */
[----:B------:R-:W-:Y:S01]  /*b690*/  R2UR UR13, R16 ;  /* 0x00000000100d72ca */ /* 0x000fe200000e0000 */
[----:B------:R-:W-:Y:S02]  /*b6a0*/  UIADD3 UR8, UR40, 0x1a400, URZ ;  /* 0x0001a40028087890 */ /* 0x000fe4000fffe03f */
[----:B------:R-:W-:Y:S02]  /*b6b0*/  UIADD3 UR9, UR40, 0x29830, URZ ;  /* 0x0002983028097890 */ /* 0x000fe4000fffe03f */
[----:B------:R-:W-:-:S02]  /*b6c0*/  UIADD3.X UR5, URZ, UR5, URZ, UP0, !UPT ;  /* 0x000000053f057290 */ /* 0x000fc400087fe43f */
[----:B------:R-:W-:Y:S02]  /*b6d0*/  UIADD3 UR16, UR40, 0x1cc00, URZ ;  /* 0x0001cc0028107890 */ /* 0x000fe4000fffe03f */
[----:B------:R-:W-:Y:S01]  /*b6e0*/  UIADD3 UR32, UR40, 0x1f400, URZ ;  /* 0x0001f40028207890 */ /* 0x000fe2000fffe03f */
[----:B------:R-:W-:Y:S01]  /*b6f0*/  UMOV UR6, 0x0 ;  /* 0x0000000000067882 */ /* 0x000fe20000000000 */
[----:B------:R-:W-:Y:S01]  /*b700*/  UMOV UR7, 0x14f00000 ;  /* 0x14f0000000077882 */ /* 0x000fe20000000000 */
[----:B------:R-:W-:Y:S01]  /*b710*/  UMOV UR10, URZ ;  /* 0x0000003f000a7c82 */ /* 0x000fe20008000000 */
[----:B------:R-:W-:Y:S01]  /*b720*/  UMOV UR12, UR36 ;  /* 0x00000024000c7c82 */ /* 0x000fe20008000000 */
[----:B------:R-:W-:Y:S01]  /*b730*/  UMOV UR18, 0x40 ;  /* 0x0000004000127882 */ /* 0x000fe20000000000 */
[----:B------:R-:W-:Y:S01]  /*b740*/  UMOV UR20, UR36 ;  /* 0x0000002400147c82 */ /* 0x000fe20008000000 */
[----:B------:R-:W-:Y:S01]  /*b750*/  UMOV UR17, UR9 ;  /* 0x0000000900117c82 */ /* 0x000fe20008000000 */
[----:B------:R-:W-:Y:S01]  /*b760*/  UMOV UR19, UR11 ;  /* 0x0000000b00137c82 */ /* 0x000fe20008000000 */
[----:B------:R-:W-:Y:S01]  /*b770*/  UMOV UR21, UR13 ;  /* 0x0000000d00157c82 */ /* 0x000fe20008000000 */
[----:B------:R-:W-:Y:S01]  /*b780*/  UMOV UR34, 0x80 ;  /* 0x0000008000227882 */ /* 0x000fe20000000000 */
[----:B------:R-:W-:Y:S01]  /*b790*/  UMOV UR33, UR9 ;  /* 0x0000000900217c82 */ /* 0x000fe20008000000 */
[----:B------:R-:W-:Y:S01]  /*b7a0*/  UMOV UR35, UR11 ;  /* 0x0000000b00237c82 */ /* 0x000fe20008000000 */
[----:B------:R3:W-:Y:S01]  /*b7b0*/  UTMALDG.4D [UR8], [UR4], desc[UR6] ;  /* 0x00000608040075b4 */ /* 0x0007e20008019000 */
[----:B------:R-:W-:Y:S01]  /*b7c0*/  UMOV UR37, UR13 ;  /* 0x0000000d00257c82 */ /* 0x000fe20008000000 */
[----:B------:R3:W-:Y:S01]  /*b7d0*/  UTMALDG.4D [UR16], [UR4], desc[UR6] ;  /* 0x00000610040075b4 */ /* 0x0007e20008019000 */
[----:B------:R3:W-:Y:S01]  /*b7e0*/  UTMALDG.4D [UR32], [UR4], desc[UR6] ;  /* 0x00000620040075b4 */ /* 0x0007e20008019000 */
[----:B--2---:R-:W-:-:S04]  /*b7f0*/  LOP3.LUT R2, R2, 0xfffffffd, RZ, 0xc0, !PT ;  /* 0xfffffffd02027812 */ /* 0x004fc800078ec0ff */
[----:B------:R-:W-:-:S05]  /*b800*/  @P0 LOP3.LUT R2, R2, 0x2, RZ, 0xfc, !PT ;  /* 0x0000000202020812 */ /* 0x000fca00078efcff */
[----:B------:R3:W-:Y:S01]  /*b810*/  STL [R1], R2 ;  /* 0x0000000201007387 */ /* 0x0007e20000100800 */
[----:B------:R-:W-:Y:S01]  /*b820*/  NOP ;  /* 0x0000000000007918 */ /* 0x000fe20000000000 */
.L_x_47:
[----:B------:R-:W-:Y:S05]  /*b830*/  WARPSYNC.ALL ;  /* 0x0000000000007948 */ /* 0x000fea0003800000 */
[----:B---3--:R-:W-:Y:S01]  /*b840*/  UIADD3 UR4, UR40, 0x14400, URZ ;  /* 0x0001440028047890 */ /* 0x008fe2000fffe03f */
[----:B------:R-:W-:Y:S03]  /*b850*/  BAR.SYNC.DEFER_BLOCKING 0x8, 0x180 ;  /* 0x0206000000007b1d */ /* 0x000fe60000010000 */
        /* <DEDUP_REMOVED lines=8> */
[----:B------:R-:W2:Y:S01]  /*b8e0*/  LDC.64 R2, c[0x4][R2] ;  /* 0x0100000002027b82 */ /* 0x000ea20000000a00 */
[----:B------:R-:W-:Y:S02]  /*b8f0*/  IMAD.U32 R5, RZ, RZ, UR7 ;  /* 0x00000007ff057e24 */ /* 0x000fe4000f8e00ff */
[----:B-1----:R-:W-:Y:S02]  /*b900*/  IMAD.U32 R6, RZ, RZ, UR8 ;  /* 0x00000008ff067e24 */ /* 0x002fe4000f8e00ff */
[----:B------:R-:W-:-:S02]  /*b910*/  IMAD.U32 R7, RZ, RZ, UR9 ;  /* 0x00000009ff077e24 */ /* 0x000fc4000f8e00ff */
[----:B------:R-:W-:Y:S02]  /*b920*/  IMAD.U32 R10, RZ, RZ, UR4 ;  /* 0x00000004ff0a7e24 */ /* 0x000fe4000f8e00ff */
[----:B------:R-:W-:Y:S02]  /*b930*/  IMAD.U32 R11, RZ, RZ, UR5 ;  /* 0x00000005ff0b7e24 */ /* 0x000fe4000f8e00ff */
[----:B------:R-:W-:Y:S02]  /*b940*/  IMAD.MOV.U32 R8, RZ, RZ, 0x70 ;  /* 0x00000070ff087424 */ /* 0x000fe400078e00ff */
[----:B------:R-:W-:Y:S02]  /*b950*/  IMAD.MOV.U32 R12, RZ, RZ, 0x1 ;  /* 0x00000001ff0c7424 */ /* 0x000fe400078e00ff */
[----:B------:R-:W-:-:S07]  /*b960*/  IMAD.MOV.U32 R13, RZ, RZ, RZ ;  /* 0x000000ffff0d7224 */ /* 0x000fce00078e00ff */
[----:B------:R-:W-:-:S07]  /*b970*/  LEPC R20, `(.L_x_54) ;  /* 0x000000001014794e */ /* 0x000fce0000000000 */
[----:B0-2---:R-:W-:Y:S05]  /*b980*/  CALL.ABS.NOINC R2 ;  /* 0x0000000002007343 */ /* 0x005fea0003c00000 */
.L_x_54:
[----:B0-----:R-:W-:Y:S01]  /*b990*/  SHF.R.U32.HI R0, RZ, 0x3, R19 ;  /* 0x00000003ff007819 */ /* 0x001fe20000011613 */
[C---:B------:R-:W-:Y:S01]  /*b9a0*/  IMAD.SHL.U32 R8, R19.reuse, 0x10, RZ ;  /* 0x0000001013087824 */ /* 0x040fe200078e00ff */
[----:B-1----:R-:W0:Y:S01]  /*b9b0*/  S2R R6, SR_CTAID.Z ;  /* 0x0000000000067919 */ /* 0x002e220000002700 */
[C---:B------:R-:W-:Y:S01]  /*b9c0*/  IMAD.SHL.U32 R2, R19.reuse, 0x10, RZ ;  /* 0x0000001013027824 */ /* 0x040fe200078e00ff */
[----:B------:R-:W1:Y:S01]  /*b9d0*/  LDC R9, c[0x0][0x448] ;  /* 0x00011200ff097b82 */ /* 0x000e620000000800 */
[----:B------:R-:W-:Y:S01]  /*b9e0*/  IMAD.SHL.U32 R3, R0, 0x80, RZ ;  /* 0x0000008000037824 */ /* 0x000fe200078e00ff */
[----:B------:R-:W-:Y:S01]  /*b9f0*/  LOP3.LUT R8, R8, 0x30, RZ, 0xe2, !PT ;  /* 0x0000003008087812 */ /* 0x000fe200078ee2ff */
[----:B------:R-:W-:Y:S01]  /*ba00*/  IMAD.SHL.U32 R0, R0, 0x10, RZ ;  /* 0x0000001000007824 */ /* 0x000fe200078e00ff */
[----:B------:R-:W-:Y:S01]  /*ba10*/  USHF.R.S32.HI UR4, URZ, 0x1f, UR36 ;  /* 0x0000001f3f047899 */ /* 0x000fe20008011424 */
[----:B------:R-:W2:Y:S01]  /*ba20*/  S2R R10, SR_CTAID.X ;  /* 0x00000000000a7919 */ /* 0x000ea20000002500 */
[----:B------:R-:W-:Y:S01]  /*ba30*/  LOP3.LUT R3, R8, 0x180, R3, 0xf8, !PT ;  /* 0x0000018008037812 */ /* 0x000fe200078ef803 */
[----:B------:R-:W-:Y:S01]  /*ba40*/  ULDC.64 UR8, c[0x0][0x2d8] ;  /* 0x0000b60000087ab9 */ /* 0x000fe20000000a00 */
[----:B------:R-:W-:Y:S01]  /*ba50*/  LOP3.LUT R11, R19, 0x7f, RZ, 0xc0, !PT ;  /* 0x0000007f130b7812 */ /* 0x000fe200078ec0ff */
[----:B------:R-:W-:Y:S01]  /*ba60*/  UIMAD UR6, UR4, UR8, URZ ;  /* 0x00000008040672a4 */ /* 0x000fe2000f8e023f */
[----:B------:R-:W-:Y:S01]  /*ba70*/  LOP3.LUT R0, R3, 0x30, R0, 0x78, !PT ;  /* 0x0000003003007812 */ /* 0x000fe200078e7800 */
[----:B------:R-:W-:Y:S01]  /*ba80*/  UIMAD.WIDE.U32 UR4, UR36, UR8, URZ ;  /* 0x00000008240472a5 */ /* 0x000fe2000f8e003f */
[----:B------:R-:W-:Y:S01]  /*ba90*/  LOP3.LUT R3, R2, 0x40, RZ, 0xc0, !PT ;  /* 0x0000004002037812 */ /* 0x000fe200078ec0ff */
[----:B------:R-:W-:-:S03]  /*baa0*/  UIMAD UR6, UR36, UR9, UR6 ;  /* 0x00000009240672a4 */ /* 0x000fc6000f8e0206 */
[----:B------:R-:W-:Y:S01]  /*bab0*/  IADD3 R0, R0, R3, R18 ;  /* 0x0000000300007210 */ /* 0x000fe20007ffe012 */
[----:B------:R-:W-:Y:S01]  /*bac0*/  UIADD3 UR5, UR5, UR6, URZ ;  /* 0x0000000605057290 */ /* 0x000fe2000fffe03f */
[----:B------:R-:W3:Y:S01]  /*bad0*/  LDC.64 R2, c[0x0][0x2e0] ;  /* 0x0000b800ff027b82 */ /* 0x000ee20000000a00 */
[----:B-1----:R-:W-:Y:S02]  /*bae0*/  ISETP.NE.AND P0, PT, R9, 0x1, PT ;  /* 0x000000010900780c */ /* 0x002fe40003f05270 */
[----:B0-----:R-:W-:-:S05]  /*baf0*/  SHF.R.S32.HI R5, RZ, 0x1f, R6 ;  /* 0x0000001fff057819 */ /* 0x001fca0000011406 */
[----:B---3--:R-:W-:-:S06]  /*bb00*/  IMAD R4, R5, R2, RZ ;  /* 0x0000000205047224 */ /* 0x008fcc00078e02ff */
[----:B------:R-:W0:Y:S01]  /*bb10*/  @P0 LDC R5, c[0x0][0x44c] ;  /* 0x00011300ff050b82 */ /* 0x000e220000000800 */
[C---:B------:R-:W-:Y:S02]  /*bb20*/  IMAD R4, R6.reuse, R3, R4 ;  /* 0x0000000306047224 */ /* 0x040fe400078e0204 */
[----:B------:R-:W-:Y:S01]  /*bb30*/  IMAD.WIDE.U32 R2, R6, R2, UR4 ;  /* 0x0000000406027e25 */ /* 0x000fe2000f8e0002 */
[----:B------:R-:W-:-:S03]  /*bb40*/  ULDC.64 UR4, c[0x0][0x2d0] ;  /* 0x0000b40000047ab9 */ /* 0x000fc60000000a00 */
[----:B------:R-:W-:Y:S02]  /*bb50*/  IMAD.IADD R3, R3, 0x1, R4 ;  /* 0x0000000103037824 */ /* 0x000fe400078e0204 */
[----:B------:R-:W1:Y:S01]  /*bb60*/  @P0 LDC R4, c[0x0][0x450] ;  /* 0x00011400ff040b82 */ /* 0x000e620000000800 */
[----:B------:R-:W-:-:S05]  /*bb70*/  IMAD.SHL.U32 R6, R19, 0x20, RZ ;  /* 0x0000002013067824 */ /* 0x000fca00078e00ff */
[----:B------:R-:W-:-:S04]  /*bb80*/  LOP3.LUT R6, R6, 0x60, RZ, 0xc0, !PT ;  /* 0x0000006006067812 */ /* 0x000fc800078ec0ff */
[----:B------:R-:W-:-:S05]  /*bb90*/  LEA.HI R6, R11, R6, RZ, 0x1e ;  /* 0x000000060b067211 */ /* 0x000fca00078ff0ff */
[----:B--2---:R-:W-:-:S04]  /*bba0*/  IMAD R6, R10, 0x80, R6 ;  /* 0x000000800a067824 */ /* 0x004fc800078e0206 */
[----:B0-----:R-:W-:-:S04]  /*bbb0*/  @P0 IMAD.HI.U32 R7, R6, R5, RZ ;  /* 0x0000000506070227 */ /* 0x001fc800078e00ff */
[----:B------:R-:W-:Y:S01]  /*bbc0*/  IMAD.MOV.U32 R5, RZ, RZ, R6 ;  /* 0x000000ffff057224 */ /* 0x000fe200078e0006 */
[----:B-1----:R-:W-:Y:S02]  /*bbd0*/  @P0 SHF.R.U32.HI R5, RZ, R4, R7 ;  /* 0x00000004ff050219 */ /* 0x002fe40000011607 */
[----:B------:R-:W-:-:S03]  /*bbe0*/  SHF.R.U32.HI R7, RZ, 0x2, R11 ;  /* 0x00000002ff077819 */ /* 0x000fc6000001160b */
[----:B------:R-:W-:Y:S02]  /*bbf0*/  IMAD.MOV R4, RZ, RZ, -R5 ;  /* 0x000000ffff047224 */ /* 0x000fe400078e0a05 */
[----:B------:R-:W-:-:S04]  /*bc00*/  IMAD.WIDE.U32 R2, R5, UR4, R2 ;  /* 0x0000000405027c25 */ /* 0x000fc8000f8e0002 */
[----:B------:R-:W-:Y:S01]  /*bc10*/  IMAD R4, R9, R4, R6 ;  /* 0x0000000409047224 */ /* 0x000fe200078e0206 */
[----:B------:R-:W-:-:S05]  /*bc20*/  SHF.R.S32.HI R6, RZ, 0x1f, R5 ;  /* 0x0000001fff067819 */ /* 0x000fca0000011405 */
[----:B------:R-:W-:-:S04]  /*bc30*/  IMAD R6, R6, UR4, RZ ;  /* 0x0000000406067c24 */ /* 0x000fc8000f8e02ff */
[----:B------:R-:W-:Y:S01]  /*bc40*/  IMAD R5, R5, UR5, R6 ;  /* 0x0000000505057c24 */ /* 0x000fe2000f8e0206 */
[----:B------:R-:W-:-:S03]  /*bc50*/  ULDC.64 UR4, c[0x0][0x2c8] ;  /* 0x0000b20000047ab9 */ /* 0x000fc60000000a00 */
[----:B------:R-:W-:Y:S01]  /*bc60*/  IMAD.IADD R3, R3, 0x1, R5 ;  /* 0x0000000103037824 */ /* 0x000fe200078e0205 */
[----:B------:R-:W-:Y:S01]  /*bc70*/  SHF.R.S32.HI R5, RZ, 0x1f, R4 ;  /* 0x0000001fff057819 */ /* 0x000fe20000011404 */
[----:B------:R-:W-:-:S04]  /*bc80*/  IMAD.WIDE.U32 R2, R4, UR4, R2 ;  /* 0x0000000404027c25 */ /* 0x000fc8000f8e0002 */
[----:B------:R-:W-:-:S04]  /*bc90*/  IMAD R5, R5, UR4, RZ ;  /* 0x0000000405057c24 */ /* 0x000fc8000f8e02ff */
[----:B------:R-:W-:Y:S01]  /*bca0*/  IMAD R5, R4, UR5, R5 ;  /* 0x0000000504057c24 */ /* 0x000fe2000f8e0205 */
[----:B------:R-:W-:Y:S02]  /*bcb0*/  ULDC.64 UR4, c[0x0][0x280] ;  /* 0x0000a00000047ab9 */ /* 0x000fe40000000a00 */
[----:B------:R-:W-:Y:S01]  /*bcc0*/  IADD3 R6, P0, R2, UR4, RZ ;  /* 0x0000000402067c10 */ /* 0x000fe2000ff1e0ff */
[----:B------:R-:W-:Y:S01]  /*bcd0*/  VIADD R2, R8, 0x40 ;  /* 0x0000004008027836 */ /* 0x000fe20000000000 */
[----:B------:R-:W-:Y:S02]  /*bce0*/  ULDC UR4, c[0x0][0x2b8] ;  /* 0x0000ae0000047ab9 */ /* 0x000fe40000000800 */
[----:B------:R-:W-:Y:S02]  /*bcf0*/  IADD3.X R5, R3, UR5, R5, P0, !PT ;  /* 0x0000000503057c10 */ /* 0x000fe400087fe405 */
[----:B------:R-:W-:Y:S01]  /*bd00*/  ISETP.GE.AND P0, PT, R2, UR4, PT ;  /* 0x0000000402007c0c */ /* 0x000fe2000bf06270 */
[C---:B------:R-:W-:Y:S01]  /*bd10*/  VIADD R2, R8.reuse, 0x80 ;  /* 0x0000008008027836 */ /* 0x040fe20000000000 */
[----:B------:R-:W-:-:S04]  /*bd20*/  ISETP.GE.AND P2, PT, R8, UR4, PT ;  /* 0x0000000408007c0c */ /* 0x000fc8000bf46270 */
[----:B------:R-:W-:Y:S01]  /*bd30*/  ISETP.GE.AND P1, PT, R2, UR4, PT ;  /* 0x0000000402007c0c */ /* 0x000fe2000bf26270 */
[----:B------:R-:W-:-:S03]  /*bd40*/  UMOV UR4, 0xffffffff ;  /* 0xffffffff00047882 */ /* 0x000fc60000000000 */
[----:B------:R-:W-:Y:S09]  /*bd50*/  BRA.DIV UR4, `(.L_x_55) ;  /* 0x00000022046c7947 */ /* 0x000ff2000b800000 */
[----:B------:R-:W0:Y:S01]  /*bd60*/  SHFL.IDX PT, R3, R6, RZ, 0x1c1f ;  /* 0x001c1fff06037589 */ /* 0x000e2200000e0000 */
[----:B------:R-:W-:Y:S01]  /*bd70*/  ULDC UR4, c[0x0][0x288] ;  /* 0x0000a20000047ab9 */ /* 0x000fe20000000800 */
[----:B------:R-:W-:Y:S02]  /*bd80*/  IMAD R7, R10, 0x80, R7 ;  /* 0x000000800a077824 */ /* 0x000fe400078e0207 */
[----:B------:R-:W1:Y:S01]  /*bd90*/  SHFL.IDX PT, R2, R5, RZ, 0x1c1f ;  /* 0x001c1fff05027589 */ /* 0x000e6200000e0000 */
[----:B------:R-:W-:Y:S02]  /*bda0*/  IMAD R4, R9, UR4, RZ ;  /* 0x0000000409047c24 */ /* 0x000fe4000f8e02ff */
[C---:B------:R-:W-:Y:S01]  /*bdb0*/  VIADD R11, R7.reuse, 0x20 ;  /* 0x00000020070b7836 */ /* 0x040fe20000000000 */
[----:B------:R-:W2:Y:S02]  /*bdc0*/  SHFL.IDX PT, R14, R6, 0x1, 0x1c1f ;  /* 0x003c1f00060e7f89 */ /* 0x000ea400000e0000 */
[----:B------:R-:W-:-:S13]  /*bdd0*/  ISETP.GE.AND P4, PT, R7, R4, PT ;  /* 0x000000040700720c */ /* 0x000fda0003f86270 */
[----:B------:R-:W-:Y:S01]  /*bde0*/  @!P4 VIADD R9, R0, UR40 ;  /* 0x000000280009cc36 */ /* 0x000fe20008000000 */
[----:B0-----:R-:W-:-:S05]  /*bdf0*/  @!P4 IADD3 R3, P3, R8, R3, RZ ;  /* 0x000000030803c210 */ /* 0x001fca0007f7e0ff */
[----:B-1----:R-:W-:Y:S01]  /*be00*/  @!P4 IMAD.X R2, RZ, RZ, R2, P3 ;  /* 0x000000ffff02c224 */ /* 0x002fe200018e0602 */
[----:B------:R-:W-:Y:S01]  /*be10*/  ISETP.GE.AND P3, PT, R11, R4, PT ;  /* 0x000000040b00720c */ /* 0x000fe20003f66270 */
[----:B------:R-:W-:-:S03]  /*be20*/  VIADD R11, R7, 0x40 ;  /* 0x00000040070b7836 */ /* 0x000fc60000000000 */
[----:B------:R-:W-:-:S04]  /*be30*/  @!P4 LOP3.LUT R3, R3, R2, RZ, 0x3c, !PT ;  /* 0x000000020303c212 */ /* 0x000fc800078e3cff */
[----:B------:R-:W-:-:S04]  /*be40*/  @!P4 LOP3.LUT R2, R3, R2, RZ, 0x3c, !PT ;  /* 0x000000020302c212 */ /* 0x000fc800078e3cff */
[----:B------:R-:W-:-:S05]  /*be50*/  @!P4 LOP3.LUT R3, R3, R2, RZ, 0x3c, !PT ;  /* 0x000000020303c212 */ /* 0x000fca00078e3cff */
[----:B------:R-:W-:Y:S04]  /*be60*/  @!P4 LDGSTS.E.BYPASS.LTC128B.128 [R9+0x14400], desc[UR38][R2.64], !P2 ;  /* 0x144000000209cfae */ /* 0x000fe8000d101d66 */
[----:B------:R-:W-:Y:S04]  /*be70*/  @!P4 LDGSTS.E.BYPASS.LTC128B.128 [R9+0x16400], desc[UR38][R2.64+0x40], !P0 ;  /* 0x164000400209cfae */ /* 0x000fe8000c101d66 */
[----:B------:R0:W-:Y:S04]  /*be80*/  @!P4 LDGSTS.E.BYPASS.LTC128B.128 [R9+0x18400], desc[UR38][R2.64+0x80], !P1 ;  /* 0x184000800209cfae */ /* 0x0001e8000c901d66 */
[----:B0-----:R-:W0:Y:S01]  /*be90*/  SHFL.IDX PT, R2, R5, 0x1, 0x1c1f ;  /* 0x003c1f0005027f89 */ /* 0x001e2200000e0000 */
[----:B--2---:R-:W-:Y:S01]  /*bea0*/  @!P3 IADD3 R3, P4, R8, R14, RZ ;  /* 0x0000000e0803b210 */ /* 0x004fe20007f9e0ff */
[----:B------:R-:W-:-:S02]  /*beb0*/  @!P3 VIADD R9, R0, UR40 ;  /* 0x000000280009bc36 */ /* 0x000fc40008000000 */
[----:B------:R-:W1:Y:S02]  /*bec0*/  SHFL.IDX PT, R14, R6, 0x2, 0x1c1f ;  /* 0x005c1f00060e7f89 */ /* 0x000e6400000e0000 */
[----:B0-----:R-:W-:-:S05]  /*bed0*/  @!P3 IMAD.X R2, RZ, RZ, R2, P4 ;  /* 0x000000ffff02b224 */ /* 0x001fca00020e0602 */
[----:B------:R-:W-:-:S04]  /*bee0*/  @!P3 LOP3.LUT R3, R3, R2, RZ, 0x3c, !PT ;  /* 0x000000020303b212 */ /* 0x000fc800078e3cff */
[----:B------:R-:W-:-:S04]  /*bef0*/  @!P3 LOP3.LUT R2, R3, R2, RZ, 0x3c, !PT ;  /* 0x000000020302b212 */ /* 0x000fc800078e3cff */
[----:B------:R-:W-:-:S05]  /*bf00*/  @!P3 LOP3.LUT R3, R3, R2, RZ, 0x3c, !PT ;  /* 0x000000020303b212 */ /* 0x000fca00078e3cff */
[----:B------:R-:W-:Y:S04]  /*bf10*/  @!P3 LDGSTS.E.BYPASS.LTC128B.128 [R9+0x14c00], desc[UR38][R2.64], !P2 ;  /* 0x14c000000209bfae */ /* 0x000fe8000d101d66 */
[----:B------:R-:W-:Y:S04]  /*bf20*/  @!P3 LDGSTS.E.BYPASS.LTC128B.128 [R9+0x16c00], desc[UR38][R2.64+0x40], !P0 ;  /* 0x16c000400209bfae */ /* 0x000fe8000c101d66 */
[----:B------:R0:W-:Y:S01]  /*bf30*/  @!P3 LDGSTS.E.BYPASS.LTC128B.128 [R9+0x18c00], desc[UR38][R2.64+0x80], !P1 ;  /* 0x18c000800209bfae */ /* 0x0001e2000c901d66 */
[----:B------:R-:W-:-:S03]  /*bf40*/  ISETP.GE.AND P3, PT, R11, R4, PT ;  /* 0x000000040b00720c */ /* 0x000fc60003f66270 */
[----:B0-----:R-:W0:Y:S10]  /*bf50*/  SHFL.IDX PT, R2, R5, 0x2, 0x1c1f ;  /* 0x005c1f0005027f89 */ /* 0x001e3400000e0000 */
[----:B-1----:R-:W-:Y:S01]  /*bf60*/  @!P3 IADD3 R3, P4, R8, R14, RZ ;  /* 0x0000000e0803b210 */ /* 0x002fe20007f9e0ff */
[----:B------:R-:W-:Y:S01]  /*bf70*/  @!P3 VIADD R21, R0, UR40 ;  /* 0x000000280015bc36 */ /* 0x000fe20008000000 */
[----:B------:R-:W1:Y:S04]  /*bf80*/  SHFL.IDX PT, R5, R5, 0x3, 0x1c1f ;  /* 0x007c1f0005057f89 */ /* 0x000e6800000e0000 */
[----:B------:R2:W3:Y:S01]  /*bf90*/  SHFL.IDX PT, R14, R6, 0x3, 0x1c1f ;  /* 0x007c1f00060e7f89 */ /* 0x0004e200000e0000 */
[----:B0-----:R-:W-:-:S05]  /*bfa0*/  @!P3 IMAD.X R2, RZ, RZ, R2, P4 ;  /* 0x000000ffff02b224 */ /* 0x001fca00020e0602 */
[----:B------:R-:W-:-:S04]  /*bfb0*/  @!P3 LOP3.LUT R3, R3, R2, RZ, 0x3c, !PT ;  /* 0x000000020303b212 */ /* 0x000fc800078e3cff */
[----:B------:R-:W-:-:S04]  /*bfc0*/  @!P3 LOP3.LUT R2, R3, R2, RZ, 0x3c, !PT ;  /* 0x000000020302b212 */ /* 0x000fc800078e3cff */
[----:B------:R-:W-:-:S05]  /*bfd0*/  @!P3 LOP3.LUT R3, R3, R2, RZ, 0x3c, !PT ;  /* 0x000000020303b212 */ /* 0x000fca00078e3cff */
[----:B------:R2:W-:Y:S04]  /*bfe0*/  @!P3 LDGSTS.E.BYPASS.LTC128B.128 [R21+0x15400], desc[UR38][R2.64], !P2 ;  /* 0x154000000215bfae */ /* 0x0005e8000d101d66 */
[----:B------:R2:W-:Y:S04]  /*bff0*/  @!P3 LDGSTS.E.BYPASS.LTC128B.128 [R21+0x17400], desc[UR38][R2.64+0x40], !P0 ;  /* 0x174000400215bfae */ /* 0x0005e8000c101d66 */
[----:B-1-3--:R2:W-:Y:S02]  /*c000*/  @!P3 LDGSTS.E.BYPASS.LTC128B.128 [R21+0x19400], desc[UR38][R2.64+0x80], !P1 ;  /* 0x194000800215bfae */ /* 0x00a5e4000c901d66 */
.L_x_113:
[----:B------:R-:W-:Y:S01]  /*c010*/  VIADD R7, R7, 0x60 ;  /* 0x0000006007077836 */ /* 0x000fe20000000000 */
[----:B------:R-:W-:Y:S04]  /*c020*/  BSSY B0, `(.L_x_56) ;  /* 0x000000c000007945 */ /* 0x000fe80003800000 */
[----:B------:R-:W-:-:S13]  /*c030*/  ISETP.GE.AND P3, PT, R7, R4, PT ;  /* 0x000000040700720c */ /* 0x000fda0003f66270 */
[----:B------:R-:W-:Y:S05]  /*c040*/  @P3 BRA `(.L_x_57) ;  /* 0x0000000000243947 */ /* 0x000fea0003800000 */
[----:B--2---:R-:W-:-:S05]  /*c050*/  IADD3 R2, P3, R8, R14, RZ ;  /* 0x0000000e08027210 */ /* 0x004fca0007f7e0ff */
[----:B------:R-:W-:Y:S02]  /*c060*/  IMAD.X R3, RZ, RZ, R5, P3 ;  /* 0x000000ffff037224 */ /* 0x000fe400018e0605 */
[----:B------:R-:W-:-:S05]  /*c070*/  VIADD R5, R0, UR40 ;  /* 0x0000002800057c36 */ /* 0x000fca0008000000 */
[----:B------:R-:W-:Y:S01]  /*c080*/  @!PT LDS RZ, [RZ] ;  /* 0x00000000fffff984 */ /* 0x000fe20000000800 */
[----:B------:R-:W-:Y:S01]  /*c090*/  @!PT LDS RZ, [RZ] ;  /* 0x00000000fffff984 */ /* 0x000fe20000000800 */
[----:B------:R-:W-:Y:S01]  /*c0a0*/  @!PT LDS RZ, [RZ] ;  /* 0x00000000fffff984 */ /* 0x000fe20000000800 */
[----:B------:R0:W-:Y:S04]  /*c0b0*/  LDGSTS.E.BYPASS.LTC128B.128 [R5+0x15c00], desc[UR38][R2.64], !P2 ;  /* 0x15c0000002057fae */ /* 0x0001e8000d101d66 */
[----:B------:R0:W-:Y:S04]  /*c0c0*/  LDGSTS.E.BYPASS.LTC128B.128 [R5+0x17c00], desc[UR38][R2.64+0x40], !P0 ;  /* 0x17c0004002057fae */ /* 0x0001e8000c101d66 */
[----:B------:R0:W-:Y:S02]  /*c0d0*/  LDGSTS.E.BYPASS.LTC128B.128 [R5+0x19c00], desc[UR38][R2.64+0x80], !P1 ;  /* 0x19c0008002057fae */ /* 0x0001e4000c901d66 */
.L_x_57:
[----:B------:R-:W-:Y:S05]  /*c0e0*/  BSYNC B0 ;  /* 0x0000000000007941 */ /* 0x000fea0003800000 */
.L_x_56:
[----:B------:R-:W-:Y:S01]  /*c0f0*/  NOP ;  /* 0x0000000000007918 */ /* 0x000fe20000000000 */
[----:B------:R-:W-:Y:S01]  /*c100*/  SYNCS.ARRIVE.TRANS64.RED.A0T1 RZ, [UR40+0x29800], RZ ;  /* 0x029800ffffff79a7 */ /* 0x000fe20008200428 */
[----:B------:R-:W-:Y:S01]  /*c110*/  IMAD.MOV.U32 R0, RZ, RZ, 0x1 ;  /* 0x00000001ff007424 */ /* 0x000fe200078e00ff */
[----:B------:R-:W-:Y:S04]  /*c120*/  ARRIVES.LDGSTSBAR.64.TRANSCNT [UR40+0x29800] ;  /* 0x02980000ff0079b0 */ /* 0x000fe80008000aa8 */
[----:B------:R-:W-:Y:S01]  /*c130*/  SHF.L.U32 R0, R0, 0x1f, RZ ;  /* 0x0000001f00007819 */ /* 0x000fe200000006ff */
[----:B------:R-:W-:Y:S01]  /*c140*/  NOP ;  /* 0x0000000000007918 */ /* 0x000fe20000000000 */
[----:B0-2---:R-:W2:Y:S01]  /*c150*/  LDL R3, [R1+0x8] ;  /* 0x0000080001037983 */ /* 0x005ea20000100800 */
[----:B------:R-:W-:Y:S01]  /*c160*/  SYNCS.ARRIVE.TRANS64.A1T0 RZ, [UR40+0x29800], RZ ;  /* 0x029800ffffff79a7 */ /* 0x000fe20008100028 */
[----:B------:R-:W-:Y:S01]  /*c170*/  VIADD R2, R17, 0xfffffffe ;  /* 0xfffffffe11027836 */ /* 0x000fe20000000000 */
[----:B------:R-:W0:Y:S04]  /*c180*/  SYNCS.PHASECHK.TRANS64.TRYWAIT P0, [UR40+0x29820], R0 ;  /* 0x02982000ff0075a7 */ /* 0x000e280008000168 */
[----:B--2---:R-:W-:Y:S01]  /*c190*/  ISETP.GE.AND P1, PT, R2, R3, PT ;  /* 0x000000030200720c */ /* 0x004fe20003f26270 */
[----:B0-----:R-:W-:-:S12]  /*c1a0*/  @!P0 BRA `(.L_x_58) ;  /* 0x0000002000bc8947 */ /* 0x001fd80003800000 */
.L_x_114:
[----:B------:R-:W-:Y:S01]  /*c1b0*/  IMAD.MOV.U32 R20, RZ, RZ, 0x1 ;  /* 0x00000001ff147424 */ /* 0x000fe200078e00ff */
[----:B------:R-:W-:Y:S06]  /*c1c0*/  @!P1 BRA `(.L_x_59) ;  /* 0x0000000c00d49947 */ /* 0x000fec0003800000 */
[----:B0-----:R-:W2:Y:S01]  /*c1d0*/  LDL R3, [R1+0x1c] ;  /* 0x00001c0001037983 */ /* 0x001ea20000100800 */
[----:B------:R-:W-:Y:S01]  /*c1e0*/  IMAD.MOV.U32 R0, RZ, RZ, 0x1 ;  /* 0x00000001ff007424 */ /* 0x000fe200078e00ff */
[C---:B--2---:R-:W-:Y:S02]  /*c1f0*/  LOP3.LUT R4, R3.reuse, 0x1, RZ, 0xfc, !PT ;  /* 0x0000000103047812 */ /* 0x044fe400078efcff */
[----:B------:R-:W-:Y:S01]  /*c200*/  LOP3.LUT R21, R3, 0x2, RZ, 0xfc, !PT ;  /* 0x0000000203157812 */ /* 0x000fe200078efcff */
[----:B------:R-:W-:Y:S02]  /*c210*/  IMAD.MOV.U32 R3, RZ, RZ, RZ ;  /* 0x000000ffff037224 */ /* 0x000fe400078e00ff */
[----:B------:R0:W-:Y:S05]  /*c220*/  STL [R1+0x20], R4 ;  /* 0x0000200401007387 */ /* 0x0001ea0000100800 */
.L_x_78:
[----:B0-----:R-:W2:Y:S01]  /*c230*/  LDL R4, [R1] ;  /* 0x0000000001047983 */ /* 0x001ea20000100800 */
[----:B------:R-:W-:Y:S01]  /*c240*/  VIADD R17, R3, 0x1 ;  /* 0x0000000103117836 */ /* 0x000fe20000000000 */
[----:B------:R-:W-:Y:S04]  /*c250*/  BSSY B0, `(.L_x_60) ;  /* 0x0000080000007945 */ /* 0x000fe80003800000 */
[----:B------:R-:W-:-:S04]  /*c260*/  ISETP.NE.AND P0, PT, R17, 0x2, PT ;  /* 0x000000021100780c */ /* 0x000fc80003f05270 */
[----:B------:R-:W-:Y:S02]  /*c270*/  SEL R5, RZ, 0x1, P0 ;  /* 0x00000001ff057807 */ /* 0x000fe40000000000 */
[----:B------:R-:W-:Y:S02]  /*c280*/  SEL R17, R17, RZ, P0 ;  /* 0x000000ff11117207 */ /* 0x000fe40000000000 */
[----:B------:R-:W-:Y:S02]  /*c290*/  LOP3.LUT R20, R0, R5, RZ, 0x3c, !PT ;  /* 0x0000000500147212 */ /* 0x000fe400078e3cff */
[----:B--2---:R-:W-:-:S13]  /*c2a0*/  LOP3.LUT P1, RZ, R4, 0x2, RZ, 0xc0, !PT ;  /* 0x0000000204ff7812 */ /* 0x004fda000782c0ff */
[----:B------:R-:W-:Y:S05]  /*c2b0*/  @!P1 BRA `(.L_x_61) ;  /* 0x0000000400e49947 */ /* 0x000fea0003800000 */
[----:B------:R-:W-:Y:S01]  /*c2c0*/  LOP3.LUT P1, RZ, R4, 0x1, RZ, 0xc0, !PT ;  /* 0x0000000104ff7812 */ /* 0x000fe2000782c0ff */
[----:B------:R-:W-:-:S12]  /*c2d0*/  IMAD.MOV.U32 R8, RZ, RZ, R2 ;  /* 0x000000ffff087224 */ /* 0x000fd800078e0002 */
[----:B------:R-:W-:Y:S05]  /*c2e0*/  @!P1 BRA `(.L_x_62) ;  /* 0x0000000000509947 */ /* 0x000fea0003800000 */
[----:B------:R-:W2:Y:S01]  /*c2f0*/  LDL R9, [R1+0xc] ;  /* 0x00000c0001097983 */ /* 0x000ea20000100800 */
[----:B------:R-:W0:Y:S01]  /*c300*/  LDC R8, c[0x0][0x43c] ;  /* 0x00010f00ff087b82 */ /* 0x000e220000000800 */
[----:B------:R-:W-:Y:S02]  /*c310*/  ULDC.64 UR4, c[0x0][0x428] ;  /* 0x00010a0000047ab9 */ /* 0x000fe40000000a00 */
[----:B------:R-:W3:Y:S01]  /*c320*/  LDL R10, [R1+0x4] ;  /* 0x00000400010a7983 */ /* 0x000ee20000100800 */
[----:B0-----:R-:W-:-:S13]  /*c330*/  ISETP.NE.AND P0, PT, R8, 0x1, PT ;  /* 0x000000010800780c */ /* 0x001fda0003f05270 */
[----:B------:R-:W0:Y:S02]  /*c340*/  @P0 LDC.64 R4, c[0x0][0x440] ;  /* 0x00011000ff040b82 */ /* 0x000e240000000a00 */
[----:B0-----:R-:W-:-:S04]  /*c350*/  @P0 IMAD.HI.U32 R6, R2, R4, RZ ;  /* 0x0000000402060227 */ /* 0x001fc800078e00ff */
[----:B------:R-:W-:Y:S01]  /*c360*/  IMAD.MOV.U32 R4, RZ, RZ, R2 ;  /* 0x000000ffff047224 */ /* 0x000fe200078e0002 */
[----:B------:R-:W-:Y:S02]  /*c370*/  @P0 SHF.R.U32.HI R4, RZ, R5, R6 ;  /* 0x00000005ff040219 */ /* 0x000fe40000011606 */
[----:B------:R-:W0:Y:S03]  /*c380*/  LDC.64 R6, c[0x0][0x418] ;  /* 0x00010600ff067b82 */ /* 0x000e260000000a00 */
[----:B------:R-:W-:-:S04]  /*c390*/  IMAD.MOV R5, RZ, RZ, -R4 ;  /* 0x000000ffff057224 */ /* 0x000fc800078e0a04 */
[----:B------:R-:W-:Y:S01]  /*c3a0*/  IMAD R8, R8, R5, R2 ;  /* 0x0000000508087224 */ /* 0x000fe200078e0202 */
[----:B------:R-:W-:Y:S01]  /*c3b0*/  SHF.R.S32.HI R5, RZ, 0x1f, R4 ;  /* 0x0000001fff057819 */ /* 0x000fe20000011404 */
[----:B--2---:R-:W-:-:S04]  /*c3c0*/  IMAD R9, R9, UR4, RZ ;  /* 0x0000000409097c24 */ /* 0x004fc8000f8e02ff */
[C---:B---3--:R-:W-:Y:S02]  /*c3d0*/  IMAD R9, R10.reuse, UR5, R9 ;  /* 0x000000050a097c24 */ /* 0x048fe4000f8e0209 */
[----:B------:R-:W-:-:S04]  /*c3e0*/  IMAD.WIDE.U32 R4, R10, UR4, R4 ;  /* 0x000000040a047c25 */ /* 0x000fc8000f8e0004 */
[----:B------:R-:W-:Y:S01]  /*c3f0*/  IMAD.IADD R9, R9, 0x1, R5 ;  /* 0x0000000109097824 */ /* 0x000fe200078e0205 */
[----:B0-----:R-:W-:-:S04]  /*c400*/  LEA R6, P0, R4, R6, 0x2 ;  /* 0x0000000604067211 */ /* 0x001fc800078010ff */
[----:B------:R-:W-:-:S05]  /*c410*/  LEA.HI.X R7, R4, R7, R9, 0x2, P0 ;  /* 0x0000000704077211 */ /* 0x000fca00000f1409 */
[----:B------:R0:W5:Y:S04]  /*c420*/  LDG.E R16, desc[UR38][R6.64] ;  /* 0x0000002606107981 */ /* 0x000168000c1e1900 */
.L_x_62:
[----:B0-----:R-:W-:Y:S01]  /*c430*/  LEA R6, R17, UR40, 0x3 ;  /* 0x0000002811067c11 */ /* 0x001fe2000f8e18ff */
[----:B------:R-:W0:Y:S01]  /*c440*/  S2R R5, SR_TID.X ;  /* 0x0000000000057919 */ /* 0x000e220000002100 */
[----:B------:R-:W-:-:S04]  /*c450*/  SHF.L.U32 R4, R20, 0x1f, RZ ;  /* 0x0000001f14047819 */ /* 0x000fc800000006ff */
[----:B------:R-:W1:Y:S01]  /*c460*/  SYNCS.PHASECHK.TRANS64.TRYWAIT P0, [R6+URZ+0x29880], R4 ;  /* 0x02988004060075a7 */ /* 0x000e62000800017f */
[----:B0-----:R-:W-:-:S04]  /*c470*/  LOP3.LUT R5, R5, 0x7f, RZ, 0xc0, !PT ;  /* 0x0000007f05057812 */ /* 0x001fc800078ec0ff */
[----:B------:R-:W-:Y:S01]  /*c480*/  ISETP.NE.AND P1, PT, R5, RZ, PT ;  /* 0x000000ff0500720c */ /* 0x000fe20003f25270 */
[----:B-1----:R-:W-:-:S12]  /*c490*/  @!P0 BRA `(.L_x_63) ;  /* 0x0000002000188947 */ /* 0x002fd80003800000 */
.L_x_115:
[----:B------:R-:W-:Y:S04]  /*c4a0*/  BSSY B1, `(.L_x_64) ;  /* 0x0000009000017945 */ /* 0x000fe80003800000 */
[----:B------:R-:W-:Y:S05]  /*c4b0*/  @P1 BRA `(.L_x_65) ;  /* 0x00000000001c1947 */ /* 0x000fea0003800000 */
[----:B------:R-:W1:Y:S01]  /*c4c0*/  S2R R7, SR_TID.X ;  /* 0x0000000000077919 */ /* 0x000e620000002100 */
[----:B------:R-:W-:-:S04]  /*c4d0*/  IMAD.MOV.U32 R5, RZ, RZ, 0x5000 ;  /* 0x00005000ff057424 */ /* 0x000fc800078e00ff */
[----:B------:R2:W-:Y:S01]  /*c4e0*/  SYNCS.ARRIVE.TRANS64 RZ, [R6+URZ+0x29870], R5 ;  /* 0x0298700506ff79a7 */ /* 0x0005e2000800003f */
[----:B-1----:R-:W-:-:S04]  /*c4f0*/  LOP3.LUT R7, R7, 0x1f, RZ, 0xc0, !PT ;  /* 0x0000001f07077812 */ /* 0x002fc800078ec0ff */
[----:B------:R-:W-:-:S13]  /*c500*/  ISETP.NE.AND P0, PT, R7, RZ, PT ;  /* 0x000000ff0700720c */ /* 0x000fda0003f05270 */
[----:B--2---:R-:W-:Y:S05]  /*c510*/  @!P0 BRA `(.L_x_65) ;  /* 0x0000000000048947 */ /* 0x004fea0003800000 */
[----:B------:R-:W-:Y:S01]  /*c520*/  BPT.TRAP 0x1 ;  /* 0x000000040000795c */ /* 0x000fe20000300000 */
.L_x_65:
[----:B------:R-:W-:Y:S05]  /*c530*/  BSYNC B1 ;  /* 0x0000000000017941 */ /* 0x000fea0003800000 */
.L_x_64:
[----:B------:R-:W-:Y:S01]  /*c540*/  IMAD R7, R8, 0xa0, RZ ;  /* 0x000000a008077824 */ /* 0x000fe200078e02ff */
[----:B------:R-:W-:Y:S01]  /*c550*/  R2UR UR32, R17 ;  /* 0x00000000112072ca */ /* 0x000fe200000e0000 */
[----:B------:R-:W-:Y:S01]  /*c560*/  IMAD.MOV.U32 R8, RZ, RZ, RZ ;  /* 0x000000ffff087224 */ /* 0x000fe200078e00ff */
[----:B------:R-:W-:Y:S01]  /*c570*/  R2UR UR33, R6 ;  /* 0x00000000062172ca */ /* 0x000fe200000e0000 */
[----:B------:R-:W-:Y:S01]  /*c580*/  ULDC.64 UR4, c[0x0][0x198] ;  /* 0x0000660000047ab9 */ /* 0x000fe20000000a00 */
[----:B------:R-:W-:Y:S01]  /*c590*/  R2UR UR35, R7 ;  /* 0x00000000072372ca */ /* 0x000fe200000e0000 */
[----:B------:R-:W-:Y:S01]  /*c5a0*/  UIADD3 UR4, UP0, UR4, 0x470, URZ ;  /* 0x0000047004047890 */ /* 0x000fe2000ff1e03f */
[----:B------:R-:W-:Y:S01]  /*c5b0*/  R2UR UR34, R8 ;  /* 0x00000000082272ca */ /* 0x000fe200000e0000 */
[----:B------:R-:W-:Y:S01]  /*c5c0*/  UMOV UR6, 0x0 ;  /* 0x0000000000067882 */ /* 0x000fe20000000000 */
[----:B------:R-:W-:Y:S01]  /*c5d0*/  PLOP3.LUT P0, PT, PT, PT, PT, 0x80, 0x0 ;  /* 0x000000000000781c */ /* 0x000fe20003f0f070 */
[----:B------:R-:W-:Y:S01]  /*c5e0*/  UIADD3.X UR5, URZ, UR5, URZ, UP0, !UPT ;  /* 0x000000053f057290 */ /* 0x000fe200087fe43f */
[----:B------:R-:W-:-:S03]  /*c5f0*/  UMOV UR7, 0x14f00000 ;  /* 0x14f0000000077882 */ /* 0x000fc60000000000 */
[----:B------:R-:W-:Y:S02]  /*c600*/  UIMAD UR32, UR32, 0x5000, UR40 ;  /* 0x00005000202078a4 */ /* 0x000fe4000f8e0228 */
[----:B------:R-:W-:Y:S02]  /*c610*/  UIADD3 UR33, UR33, 0x29870, URZ ;  /* 0x0002987021217890 */ /* 0x000fe4000fffe03f */
[----:B------:R-:W-:-:S12]  /*c620*/  UIADD3 UR32, UR32, 0xa400, URZ ;  /* 0x0000a40020207890 */ /* 0x000fd8000fffe03f */
.L_x_66:
[----:B------:R-:W-:-:S13]  /*c630*/  @P0 ELECT P2, URZ, PT ;  /* 0x00000000003f082f */ /* 0x000fda0003840000 */
[----:B-----5:R-:W-:Y:S02]  /*c640*/  @P2 R2UR UR37, R16 ;  /* 0x00000000102522ca */ /* 0x020fe400000e0000 */
[----:B------:R-:W-:-:S11]  /*c650*/  @P2 PLOP3.LUT P0, PT, P2, PT, PT, 0x8, 0x0 ;  /* 0x000000000000281c */ /* 0x000fd6000170e170 */
[----:B------:R1:W-:Y:S01]  /*c660*/  UTMALDG.4D [UR32], [UR4], desc[UR6] ;  /* 0x00000620040075b4 */ /* 0x0003e20008019000 */
[----:B------:R-:W-:Y:S01]  /*c670*/  PLOP3.LUT P2, PT, PT, PT, PT, 0x8, 0x0 ;  /* 0x000000000000781c */ /* 0x000fe20003f4e170 */
[----:B-1----:R-:W-:-:S12]  /*c680*/  @P0 BRA.U.ANY `(.L_x_66) ;  /* 0xfffffffd00e80947 */ /* 0x002fd8000393ffff */
[----:B------:R-:W1:Y:S02]  /*c690*/  SYNCS.PHASECHK.TRANS64.TRYWAIT P0, [R6+URZ+0x29840], R4 ;  /* 0x02984004060075a7 */ /* 0x000e64000800017f */
[----:B-1----:R-:W-:Y:S05]  /*c6a0*/  @!P0 BRA `(.L_x_67) ;  /* 0x0000001c00a88947 */ /* 0x002fea0003800000 */
.L_x_116:
[----:B------:R-:W-:Y:S01]  /*c6b0*/  BSSY B1, `(.L_x_68) ;  /* 0x000000b000017945 */ /* 0x000fe20003800000 */
[----:B01----:R-:W-:Y:S02]  /*c6c0*/  IMAD.MOV.U32 R4, RZ, RZ, 0x0 ;  /* 0x00000000ff047424 */ /* 0x003fe400078e00ff */
[----:B------:R-:W-:Y:S01]  /*c6d0*/  IMAD.MOV.U32 R5, RZ, RZ, 0x14f00000 ;  /* 0x14f00000ff057424 */ /* 0x000fe200078e00ff */
[----:B------:R-:W-:Y:S06]  /*c6e0*/  @P1 BRA `(.L_x_69) ;  /* 0x00000000001c1947 */ /* 0x000fec0003800000 */
[----:B------:R-:W0:Y:S01]  /*c6f0*/  S2R R10, SR_TID.X ;  /* 0x00000000000a7919 */ /* 0x000e220000002100 */
[----:B------:R-:W-:-:S04]  /*c700*/  IMAD.MOV.U32 R9, RZ, RZ, 0x7800 ;  /* 0x00007800ff097424 */ /* 0x000fc800078e00ff */
[----:B------:R1:W-:Y:S01]  /*c710*/  SYNCS.ARRIVE.TRANS64 RZ, [R6+URZ+0x29830], R9 ;  /* 0x0298300906ff79a7 */ /* 0x0003e2000800003f */
[----:B0-----:R-:W-:-:S04]  /*c720*/  LOP3.LUT R10, R10, 0x1f, RZ, 0xc0, !PT ;  /* 0x0000001f0a0a7812 */ /* 0x001fc800078ec0ff */
[----:B------:R-:W-:-:S13]  /*c730*/  ISETP.NE.AND P0, PT, R10, RZ, PT ;  /* 0x000000ff0a00720c */ /* 0x000fda0003f05270 */
[----:B-1----:R-:W-:Y:S05]  /*c740*/  @!P0 BRA `(.L_x_69) ;  /* 0x0000000000048947 */ /* 0x002fea0003800000 */
[----:B------:R-:W-:Y:S01]  /*c750*/  BPT.TRAP 0x1 ;  /* 0x000000040000795c */ /* 0x000fe20000300000 */
.L_x_69:
[----:B------:R-:W-:Y:S05]  /*c760*/  BSYNC B1 ;  /* 0x0000000000017941 */ /* 0x000fea0003800000 */
.L_x_68:
[----:B------:R-:W-:Y:S01]  /*c770*/  R2UR UR4, R17 ;  /* 0x00000000110472ca */ /* 0x000fe200000e0000 */
[----:B------:R-:W-:Y:S01]  /*c780*/  ULDC.64 UR6, c[0x0][0x198] ;  /* 0x0000660000067ab9 */ /* 0x000fe20000000a00 */
[----:B------:R-:W-:Y:S01]  /*c790*/  R2UR UR9, R6 ;  /* 0x00000000060972ca */ /* 0x000fe200000e0000 */
[----:B------:R-:W-:Y:S01]  /*c7a0*/  UIADD3 UR6, UP0, UR6, 0x370, URZ ;  /* 0x0000037006067890 */ /* 0x000fe2000ff1e03f */
[----:B------:R-:W-:Y:S02]  /*c7b0*/  R2UR UR10, R8 ;  /* 0x00000000080a72ca */ /* 0x000fe400000e0000 */
[----:B------:R-:W-:Y:S01]  /*c7c0*/  R2UR UR14, R4 ;  /* 0x00000000040e72ca */ /* 0x000fe200000e0000 */
[----:B------:R-:W-:Y:S01]  /*c7d0*/  UIADD3.X UR7, URZ, UR7, URZ, UP0, !UPT ;  /* 0x000000073f077290 */ /* 0x000fe200087fe43f */
[----:B------:R-:W-:Y:S02]  /*c7e0*/  R2UR UR15, R5 ;  /* 0x00000000050f72ca */ /* 0x000fe400000e0000 */
[----:B------:R-:W-:-:S02]  /*c7f0*/  R2UR UR11, R7 ;  /* 0x00000000070b72ca */ /* 0x000fc400000e0000 */
[----:B------:R-:W-:Y:S01]  /*c800*/  PLOP3.LUT P0, PT, PT, PT, PT, 0x80, 0x0 ;  /* 0x000000000000781c */ /* 0x000fe20003f0f070 */
[----:B------:R-:W-:Y:S02]  /*c810*/  UIMAD UR4, UR4, 0x7800, UR40 ;  /* 0x00007800040478a4 */ /* 0x000fe4000f8e0228 */
[----:B------:R-:W-:Y:S02]  /*c820*/  UIADD3 UR9, UR9, 0x29830, URZ ;  /* 0x0002983009097890 */ /* 0x000fe4000fffe03f */
[----:B------:R-:W-:-:S12]  /*c830*/  UIADD3 UR8, UR4, 0x1a400, URZ ;  /* 0x0001a40004087890 */ /* 0x000fd8000fffe03f */
.L_x_70:
[----:B------:R-:W-:-:S13]  /*c840*/  @P0 ELECT P1, URZ, PT ;  /* 0x00000000003f082f */ /* 0x000fda0003820000 */
[----:B------:R-:W-:Y:S01]  /*c850*/  @P1 R2UR UR13, R16 ;  /* 0x00000000100d12ca */ /* 0x000fe200000e0000 */
[----:B------:R-:W-:Y:S01]  /*c860*/  UMOV UR12, UR36 ;  /* 0x00000024000c7c82 */ /* 0x000fe20008000000 */
[----:B------:R-:W-:-:S11]  /*c870*/  @P1 PLOP3.LUT P0, PT, P1, PT, PT, 0x8, 0x0 ;  /* 0x000000000000181c */ /* 0x000fd60000f0e170 */
[----:B------:R0:W-:Y:S01]  /*c880*/  UTMALDG.4D [UR8], [UR6], desc[UR14] ;  /* 0x00000e08060075b4 */ /* 0x0001e20008019000 */
[----:B------:R-:W-:Y:S01]  /*c890*/  PLOP3.LUT P1, PT, PT, PT, PT, 0x8, 0x0 ;  /* 0x000000000000781c */ /* 0x000fe20003f2e170 */
[----:B0-----:R-:W-:-:S12]  /*c8a0*/  @P0 BRA.U.ANY `(.L_x_70) ;  /* 0xfffffffd00e40947 */ /* 0x001fd8000393ffff */
[----:B------:R-:W-:Y:S01]  /*c8b0*/  R2UR UR14, R4 ;  /* 0x00000000040e72ca */ /* 0x000fe200000e0000 */
[----:B------:R-:W-:Y:S01]  /*c8c0*/  UIADD3 UR8, UR4, 0x1cc00, URZ ;  /* 0x0001cc0004087890 */ /* 0x000fe2000fffe03f */
[----:B------:R-:W-:Y:S01]  /*c8d0*/  R2UR UR15, R5 ;  /* 0x00000000050f72ca */ /* 0x000fe200000e0000 */
[----:B------:R-:W-:Y:S01]  /*c8e0*/  UMOV UR10, 0x40 ;  /* 0x00000040000a7882 */ /* 0x000fe20000000000 */
[----:B------:R-:W-:Y:S02]  /*c8f0*/  R2UR UR11, R7 ;  /* 0x00000000070b72ca */ /* 0x000fe400000e0000 */
[----:B------:R-:W-:-:S13]  /*c900*/  PLOP3.LUT P0, PT, PT, PT, PT, 0x80, 0x0 ;  /* 0x000000000000781c */ /* 0x000fda0003f0f070 */
.L_x_71:
        /* <DEDUP_REMOVED lines=13> */
.L_x_72:
[----:B------:R-:W-:-:S13]  /*c9e0*/  @P0 ELECT P1, URZ, PT ;  /* 0x00000000003f082f */ /* 0x000fda0003820000 */
[----:B------:R-:W-:Y:S01]  /*c9f0*/  @P1 R2UR UR13, R16 ;  /* 0x00000000100d12ca */ /* 0x000fe200000e0000 */
[----:B------:R-:W-:Y:S01]  /*ca00*/  UMOV UR12, UR36 ;  /* 0x00000024000c7c82 */ /* 0x000fe20008000000 */
[----:B------:R-:W-:-:S11]  /*ca10*/  @P1 PLOP3.LUT P0, PT, P1, PT, PT, 0x8, 0x0 ;  /* 0x000000000000181c */ /* 0x000fd60000f0e170 */
[----:B------:R0:W-:Y:S01]  /*ca20*/  UTMALDG.4D [UR8], [UR6], desc[UR14] ;  /* 0x00000e08060075b4 */ /* 0x0001e20008019000 */
[----:B------:R-:W-:Y:S01]  /*ca30*/  PLOP3.LUT P1, PT, PT, PT, PT, 0x8, 0x0 ;  /* 0x000000000000781c */ /* 0x000fe20003f2e170 */
[----:B0-----:R-:W-:-:S12]  /*ca40*/  @P0 BRA.U.ANY `(.L_x_72) ;  /* 0xfffffffd00e40947 */ /* 0x001fd8000393ffff */
.L_x_61:
[----:B------:R-:W-:Y:S05]  /*ca50*/  BSYNC B0 ;  /* 0x0000000000007941 */ /* 0x000fea0003800000 */
.L_x_60:
[----:B------:R-:W2:Y:S02]  /*ca60*/  LDL R4, [R1+0x20] ;  /* 0x0000200001047983 */ /* 0x000ea40000100800 */
[----:B--2---:R-:W-:-:S13]  /*ca70*/  ISETP.NE.AND P0, PT, R4, 0x3, PT ;  /* 0x000000030400780c */ /* 0x004fda0003f05270 */
[----:B------:R-:W-:Y:S05]  /*ca80*/  @!P0 BRA `(.L_x_73) ;  /* 0x0000000000048947 */ /* 0x000fea0003800000 */
[----:B------:R-:W-:Y:S01]  /*ca90*/  BPT.TRAP 0x1 ;  /* 0x000000040000795c */ /* 0x000fe20000300000 */
.L_x_73:
[----:B------:R-:W-:Y:S02]  /*caa0*/  LOP3.LUT R5, R0, 0x1, RZ, 0x3c, !PT ;  /* 0x0000000100057812 */ /* 0x000fe400078e3cff */
[----:B------:R-:W-:Y:S02]  /*cab0*/  LEA R18, R3, UR40, 0x3 ;  /* 0x0000002803127c11 */ /* 0x000fe4000f8e18ff */
[----:B------:R-:W-:Y:S02]  /*cac0*/  SHF.L.U32 R5, R5, 0x1f, RZ ;  /* 0x0000001f05057819 */ /* 0x000fe400000006ff */
[----:B------:R-:W-:Y:S02]  /*cad0*/  ISETP.NE.AND P1, PT, R21, 0x3, PT ;  /* 0x000000031500780c */ /* 0x000fe40003f25270 */
[----:B------:R-:W0:Y:S02]  /*cae0*/  SYNCS.PHASECHK.TRANS64.TRYWAIT P0, [R18+URZ+0x29870], R5 ;  /* 0x02987005120075a7 */ /* 0x000e24000800017f */
[----:B0-----:R-:W-:Y:S09]  /*caf0*/  @!P0 BRA `(.L_x_74) ;  /* 0x0000001800a88947 */ /* 0x001ff20003800000 */
.L_x_117:
[----:B------:R-:W-:Y:S05]  /*cb00*/  @!P1 BRA `(.L_x_75) ;  /* 0x0000000000049947 */ /* 0x000fea0003800000 */
[----:B------:R-:W-:Y:S01]  /*cb10*/  BPT.TRAP 0x1 ;  /* 0x000000040000795c */ /* 0x000fe20000300000 */
.L_x_75:
[----:B0-----:R-:W-:Y:S01]  /*cb20*/  SHF.L.U32 R5, R0, 0x1f, RZ ;  /* 0x0000001f00057819 */ /* 0x001fe200000006ff */
[----:B------:R-:W-:-:S03]  /*cb30*/  IMAD R12, R3, 0x5000, RZ ;  /* 0x00005000030c7824 */ /* 0x000fc600078e02ff */
[----:B------:R-:W0:Y:S02]  /*cb40*/  SYNCS.PHASECHK.TRANS64.TRYWAIT P0, [R18+URZ+0x29860], R5 ;  /* 0x02986005120075a7 */ /* 0x000e24000800017f */
[----:B0-----:R-:W-:Y:S05]  /*cb50*/  @!P0 BRA `(.L_x_76) ;  /* 0x0000001800a48947 */ /* 0x001fea0003800000 */
.L_x_118:
[----:B------:R-:W2:Y:S04]  /*cb60*/  LDL R0, [R1+0x10] ;  /* 0x0000100001007983 */ /* 0x000ea80000100800 */
[----:B------:R-:W3:Y:S04]  /*cb70*/  LDL R6, [R1+0x14] ;  /* 0x0000140001067983 */ /* 0x000ee80000100800 */
[----:B------:R-:W4:Y:S01]  /*cb80*/  LDL R13, [R1+0x18] ;  /* 0x00001800010d7983 */ /* 0x000f220000100800 */
[----:B------:R-:W-:Y:S05]  /*cb90*/  WARPSYNC.ALL ;  /* 0x0000000000007948 */ /* 0x000fea0003800000 */
[----:B--2---:R-:W-:-:S05]  /*cba0*/  LOP3.LUT R0, R12, R0, RZ, 0xfc, !PT ;  /* 0x000000000c007212 */ /* 0x004fca00078efcff */
[----:B------:R-:W1:Y:S01]  /*cbb0*/  LDSM.16.MT88.4 R8, [R0+UR40+0xa400] ;  /* 0x00a400280008783b */ /* 0x000e620008004200 */
[----:B------:R-:W-:Y:S01]  /*cbc0*/  VIADD R3, R0, UR40 ;  /* 0x0000002800037c36 */ /* 0x000fe20008000000 */
[----:B----4-:R-:W-:-:S03]  /*cbd0*/  LOP3.LUT R19, R12, R13, RZ, 0xfc, !PT ;  /* 0x0000000d0c137212 */ /* 0x010fc600078efcff */
[----:B---3--:R-:W-:Y:S02]  /*cbe0*/  IMAD.IADD R3, R6, 0x1, R3 ;  /* 0x0000000106037824 */ /* 0x008fe400078e0203 */
[----:B------:R-:W-:Y:S01]  /*cbf0*/  VIADD R19, R19, UR40 ;  /* 0x0000002813137c36 */ /* 0x000fe20008000000 */
[C-C-:B-1----:R-:W-:Y:S02]  /*cc00*/  PRMT R4, R8.reuse, 0x6420, R9.reuse ;  /* 0x0000642008047816 */ /* 0x142fe40000000009 */
[----:B0-----:R-:W-:Y:S02]  /*cc10*/  PRMT R5, R8, 0x7531, R9 ;  /* 0x0000753108057816 */ /* 0x001fe40000000009 */
[C-C-:B------:R-:W-:Y:S02]  /*cc20*/  PRMT R6, R10.reuse, 0x6420, R11.reuse ;  /* 0x000064200a067816 */ /* 0x140fe4000000000b */
[----:B------:R-:W-:Y:S02]  /*cc30*/  PRMT R7, R10, 0x7531, R11 ;  /* 0x000075310a077816 */ /* 0x000fe4000000000b */
[----:B------:R-:W0:Y:S04]  /*cc40*/  LDSM.16.MT88.4 R8, [R3+0xa400] ;  /* 0x00a400000308783b */ /* 0x000e280000004200 */
[----:B------:R-:W-:Y:S01]  /*cc50*/  STSM.16.M88.4 [R19+0x400], R4 ;  /* 0x0004000413007844 */ /* 0x000fe20000000200 */
[----:B0-----:R-:W-:-:S02]  /*cc60*/  PRMT R12, R8, 0x6420, R9 ;  /* 0x00006420080c7816 */ /* 0x001fc40000000009 */
[----:B------:R-:W-:Y:S02]  /*cc70*/  PRMT R13, R8, 0x7531, R9 ;  /* 0x00007531080d7816 */ /* 0x000fe40000000009 */
[C-C-:B------:R-:W-:Y:S02]  /*cc80*/  PRMT R14, R10.reuse, 0x6420, R11.reuse ;  /* 0x000064200a0e7816 */ /* 0x140fe4000000000b */
[----:B------:R-:W-:-:S05]  /*cc90*/  PRMT R15, R10, 0x7531, R11 ;  /* 0x000075310a0f7816 */ /* 0x000fca000000000b */
[----:B------:R-:W-:Y:S04]  /*cca0*/  STSM.16.M88.4 [R19+0xc00], R12 ;  /* 0x000c000c13007844 */ /* 0x000fe80000000200 */
[----:B------:R-:W0:Y:S02]  /*ccb0*/  LDSM.16.MT88.4 R8, [R0+UR40+0xb400] ;  /* 0x00b400280008783b */ /* 0x000e240008004200 */
[C-C-:B0-----:R-:W-:Y:S02]  /*ccc0*/  PRMT R4, R8.reuse, 0x6420, R9.reuse ;  /* 0x0000642008047816 */ /* 0x141fe40000000009 */
[----:B------:R-:W-:Y:S02]  /*ccd0*/  PRMT R5, R8, 0x7531, R9 ;  /* 0x0000753108057816 */ /* 0x000fe40000000009 */
[----:B------:R-:W-:-:S02]  /*cce0*/  PRMT R6, R10, 0x6420, R11 ;  /* 0x000064200a067816 */ /* 0x000fc4000000000b */
[----:B------:R-:W-:Y:S02]  /*ccf0*/  PRMT R7, R10, 0x7531, R11 ;  /* 0x000075310a077816 */ /* 0x000fe4000000000b */
[----:B------:R-:W0:Y:S04]  /*cd00*/  LDSM.16.MT88.4 R8, [R3+0xb400] ;  /* 0x00b400000308783b */ /* 0x000e280000004200 */
[----:B------:R-:W-:Y:S01]  /*cd10*/  STSM.16.M88.4 [R19+0x1400], R4 ;  /* 0x0014000413007844 */ /* 0x000fe20000000200 */
[C-C-:B0-----:R-:W-:Y:S02]  /*cd20*/  PRMT R12, R8.reuse, 0x6420, R9.reuse ;  /* 0x00006420080c7816 */ /* 0x141fe40000000009 */
[----:B------:R-:W-:Y:S02]  /*cd30*/  PRMT R13, R8, 0x7531, R9 ;  /* 0x00007531080d7816 */ /* 0x000fe40000000009 */
[----:B------:R-:W-:-:S02]  /*cd40*/  PRMT R14, R10, 0x6420, R11 ;  /* 0x000064200a0e7816 */ /* 0x000fc4000000000b */
        /* <DEDUP_REMOVED lines=20> */
[----:B------:R0:W-:Y:S02]  /*ce90*/  STSM.16.M88.4 [R19+0x3400], R4 ;  /* 0x0034000413007844 */ /* 0x0001e40000000200 */
[C-C-:B0-----:R-:W-:Y:S02]  /*cea0*/  PRMT R4, R8.reuse, 0x6420, R9.reuse ;  /* 0x0000642008047816 */ /* 0x141fe40000000009 */
[----:B------:R-:W-:-:S02]  /*ceb0*/  PRMT R5, R8, 0x7531, R9 ;  /* 0x0000753108057816 */ /* 0x000fc40000000009 */
[C-C-:B------:R-:W-:Y:S02]  /*cec0*/  PRMT R6, R10.reuse, 0x6420, R11.reuse ;  /* 0x000064200a067816 */ /* 0x140fe4000000000b */
[----:B------:R-:W-:-:S05]  /*ced0*/  PRMT R7, R10, 0x7531, R11 ;  /* 0x000075310a077816 */ /* 0x000fca000000000b */
[----:B------:R-:W-:Y:S04]  /*cee0*/  STSM.16.M88.4 [R19+0x3c00], R4 ;  /* 0x003c000413007844 */ /* 0x000fe80000000200 */
[----:B------:R-:W0:Y:S04]  /*cef0*/  LDSM.16.MT88.4 R12, [R0+UR40+0xe400] ;  /* 0x00e40028000c783b */ /* 0x000e280008004200 */
[----:B------:R-:W1:Y:S01]  /*cf00*/  LDSM.16.MT88.4 R4, [R3+0xe400] ;  /* 0x00e400000304783b */ /* 0x000e620000004200 */
[C-C-:B0-----:R-:W-:Y:S02]  /*cf10*/  PRMT R8, R12.reuse, 0x6420, R13.reuse ;  /* 0x000064200c087816 */ /* 0x141fe4000000000d */
[----:B------:R-:W-:-:S02]  /*cf20*/  PRMT R9, R12, 0x7531, R13 ;  /* 0x000075310c097816 */ /* 0x000fc4000000000d */
[C-C-:B------:R-:W-:Y:S02]  /*cf30*/  PRMT R10, R14.reuse, 0x6420, R15.reuse ;  /* 0x000064200e0a7816 */ /* 0x140fe4000000000f */
[----:B------:R-:W-:-:S05]  /*cf40*/  PRMT R11, R14, 0x7531, R15 ;  /* 0x000075310e0b7816 */ /* 0x000fca000000000f */
[----:B------:R1:W-:Y:S02]  /*cf50*/  STSM.16.M88.4 [R19+0x4400], R8 ;  /* 0x0044000813007844 */ /* 0x0003e40000000200 */
[C-C-:B-1----:R-:W-:Y:S02]  /*cf60*/  PRMT R8, R4.reuse, 0x6420, R5.reuse ;  /* 0x0000642004087816 */ /* 0x142fe40000000005 */
[----:B------:R-:W-:Y:S02]  /*cf70*/  PRMT R9, R4, 0x7531, R5 ;  /* 0x0000753104097816 */ /* 0x000fe40000000005 */
[C-C-:B------:R-:W-:Y:S02]  /*cf80*/  PRMT R10, R6.reuse, 0x6420, R7.reuse ;  /* 0x00006420060a7816 */ /* 0x140fe40000000007 */
[----:B------:R-:W-:-:S05]  /*cf90*/  PRMT R11, R6, 0x7531, R7 ;  /* 0x00007531060b7816 */ /* 0x000fca0000000007 */
[----:B------:R0:W-:Y:S01]  /*cfa0*/  STSM.16.M88.4 [R19+0x4c00], R8 ;  /* 0x004c000813007844 */ /* 0x0001e20000000200 */
[----:B------:R-:W-:Y:S01]  /*cfb0*/  @!PT LDS RZ, [RZ] ;  /* 0x00000000fffff984 */ /* 0x000fe20000000800 */
[----:B------:R-:W-:Y:S01]  /*cfc0*/  @!PT LDS RZ, [RZ] ;  /* 0x00000000fffff984 */ /* 0x000fe20000000800 */
[----:B------:R-:W-:Y:S01]  /*cfd0*/  @!PT LDS RZ, [RZ] ;  /* 0x00000000fffff984 */ /* 0x000fe20000000800 */
[----:B------:R-:W-:Y:S01]  /*cfe0*/  @!PT LDS RZ, [RZ] ;  /* 0x00000000fffff984 */ /* 0x000fe20000000800 */
[----:B------:R1:W-:Y:S06]  /*cff0*/  MEMBAR.ALL.CTA ;  /* 0x0000000000007992 */ /* 0x0003ec0000008000 */
[----:B-1----:R-:W1:Y:S01]  /*d000*/  FENCE.VIEW.ASYNC.S ;  /* 0x00000000000073c6 */ /* 0x002e620000000000 */
[----:B------:R-:W-:Y:S05]  /*d010*/  @!P1 BRA `(.L_x_77) ;  /* 0x0000000000049947 */ /* 0x000fea0003800000 */
[----:B------:R-:W-:Y:S01]  /*d020*/  BPT.TRAP 0x1 ;  /* 0x000000040000795c */ /* 0x000fe20000300000 */
.L_x_77:
[----:B------:R-:W2:Y:S01]  /*d030*/  LDL R3, [R1+0x8] ;  /* 0x0000080001037983 */ /* 0x000ea20000100800 */
[----:B-1----:R-:W-:Y:S01]  /*d040*/  SYNCS.ARRIVE.TRANS64.A1T0 RZ, [R18+URZ+0x29850], RZ ;  /* 0x029850ff12ff79a7 */ /* 0x002fe2000810003f */
[----:B------:R-:W1:Y:S02]  /*d050*/  S2R R0, SR_TID.X ;  /* 0x0000000000007919 */ /* 0x000e640000002100 */
[----:B-1----:R-:W-:Y:S01]  /*d060*/  LOP3.LUT R0, R0, 0x7f, RZ, 0xc0, !PT ;  /* 0x0000007f00007812 */ /* 0x002fe200078ec0ff */
[----:B------:R-:W-:Y:S03]  /*d070*/  BAR.SYNC.DEFER_BLOCKING 0x2, 0x80 ;  /* 0x0082000000007b1d */ /* 0x000fe60000010000 */
[----:B------:R-:W-:-:S13]  /*d080*/  ISETP.NE.AND P0, PT, R0, RZ, PT ;  /* 0x000000ff0000720c */ /* 0x000fda0003f05270 */
[----:B------:R-:W-:-:S05]  /*d090*/  @!P0 VIADD R0, R18, 0x29880 ;  /* 0x0002988012008836 */ /* 0x000fca0000000000 */
[----:B------:R-:W-:-:S04]  /*d0a0*/  @!P0 PRMT R0, RZ, 0x654, R0 ;  /* 0x00000654ff008816 */ /* 0x000fc80000000000 */
[----:B------:R1:W-:Y:S02]  /*d0b0*/  @!P0 SYNCS.ARRIVE.TRANS64.RED.A1T0 RZ, [R0+URZ], RZ ;  /* 0x000000ff00ff89a7 */ /* 0x0003e4000810043f */
[----:B-1----:R-:W-:Y:S01]  /*d0c0*/  IMAD.MOV.U32 R0, RZ, RZ, R20 ;  /* 0x000000ffff007224 */ /* 0x002fe200078e0014 */
[C---:B--2---:R-:W-:Y:S01]  /*d0d0*/  ISETP.GT.AND P0, PT, R2.reuse, R3, PT ;  /* 0x000000030200720c */ /* 0x044fe20003f04270 */
[----:B------:R-:W-:Y:S02]  /*d0e0*/  VIADD R2, R2, 0xffffffff ;  /* 0xffffffff02027836 */ /* 0x000fe40000000000 */
[----:B------:R-:W-:-:S10]  /*d0f0*/  IMAD.MOV.U32 R3, RZ, RZ, R17 ;  /* 0x000000ffff037224 */ /* 0x000fd400078e0011 */
[----:B------:R-:W-:Y:S05]  /*d100*/  @P0 BRA `(.L_x_78) ;  /* 0xfffffff000480947 */ /* 0x000fea000383ffff */
[----:B------:R-:W-:Y:S05]  /*d110*/  BRA `(.L_x_79) ;  /* 0x0000000000047947 */ /* 0x000fea0003800000 */
.L_x_59:
[----:B------:R-:W-:-:S07]  /*d120*/  IMAD.MOV.U32 R17, RZ, RZ, RZ ;  /* 0x000000ffff117224 */ /* 0x000fce00078e00ff */
.L_x_79:
[----:B------:R-:W0:Y:S02]  /*d130*/  LDL R2, [R1+0x1c] ;  /* 0x00001c0001027983 */ /* 0x000e240000100800 */
[----:B0-----:R-:W-:-:S04]  /*d140*/  LOP3.LUT R0, R2, 0x1, RZ, 0xfc, !PT ;  /* 0x0000000102007812 */ /* 0x001fc800078efcff */
[----:B------:R-:W-:-:S13]  /*d150*/  ISETP.NE.AND P0, PT, R0, 0x3, PT ;  /* 0x000000030000780c */ /* 0x000fda0003f05270 */
[----:B------:R-:W-:Y:S05]  /*d160*/  @!P0 BRA `(.L_x_80) ;  /* 0x0000000000048947 */ /* 0x000fea0003800000 */
[----:B------:R-:W-:Y:S01]  /*d170*/  BPT.TRAP 0x1 ;  /* 0x000000040000795c */ /* 0x000fe20000300000 */
.L_x_80:
[----:B------:R-:W-:Y:S01]  /*d180*/  LOP3.LUT R0, R20, 0x1, RZ, 0x3c, !PT ;  /* 0x0000000114007812 */ /* 0x000fe200078e3cff */
[----:B------:R-:W-:Y:S01]  /*d190*/  BSSY B0, `(.L_x_81) ;  /* 0x0000007000007945 */ /* 0x000fe20003800000 */
[----:B------:R-:W-:Y:S02]  /*d1a0*/  LEA R3, R17, UR40, 0x3 ;  /* 0x0000002811037c11 */ /* 0x000fe4000f8e18ff */
[----:B------:R-:W-:Y:S02]  /*d1b0*/  SHF.L.U32 R0, R0, 0x1f, RZ ;  /* 0x0000001f00007819 */ /* 0x000fe400000006ff */
[----:B------:R-:W-:Y:S02]  /*d1c0*/  LOP3.LUT R2, R2, 0x2, RZ, 0xfc, !PT ;  /* 0x0000000202027812 */ /* 0x000fe400078efcff */
[----:B------:R-:W0:Y:S02]  /*d1d0*/  SYNCS.PHASECHK.TRANS64.TRYWAIT P0, [R3+URZ+0x29870], R0 ;  /* 0x02987000030075a7 */ /* 0x000e24000800017f */
[----:B------:R-:W-:Y:S01]  /*d1e0*/  ISETP.NE.AND P1, PT, R2, 0x3, PT ;  /* 0x000000030200780c */ /* 0x000fe20003f25270 */
[----:B0-----:R-:W-:-:S12]  /*d1f0*/  @!P0 BRA `(.L_x_82) ;  /* 0x0000001400108947 */ /* 0x001fd80003800000 */
.L_x_119:
[----:B------:R-:W-:Y:S05]  /*d200*/  BSYNC B0 ;  /* 0x0000000000007941 */ /* 0x000fea0003800000 */
.L_x_81:
[----:B------:R-:W-:Y:S05]  /*d210*/  @!P1 BRA `(.L_x_83) ;  /* 0x0000000000049947 */ /* 0x000fea0003800000 */
[----:B------:R-:W-:Y:S01]  /*d220*/  BPT.TRAP 0x1 ;  /* 0x000000040000795c */ /* 0x000fe20000300000 */
.L_x_83:
[----:B0-----:R-:W2:Y:S01]  /*d230*/  LDL.LU R0, [R1+0x10] ;  /* 0x0000100001007983 */ /* 0x001ea20000300800 */
[----:B------:R-:W-:Y:S01]  /*d240*/  SHF.L.U32 R2, R20, 0x1f, RZ ;  /* 0x0000001f14027819 */ /* 0x000fe200000006ff */
[----:B------:R-:W-:-:S03]  /*d250*/  IMAD R12, R17, 0x5000, RZ ;  /* 0x00005000110c7824 */ /* 0x000fc600078e02ff */
[----:B------:R-:W0:Y:S02]  /*d260*/  SYNCS.PHASECHK.TRANS64.TRYWAIT P0, [R3+URZ+0x29860], R2 ;  /* 0x02986002030075a7 */ /* 0x000e24000800017f */
[----:B--2---:R-:W-:Y:S01]  /*d270*/  LOP3.LUT R0, R12, R0, RZ, 0xfc, !PT ;  /* 0x000000000c007212 */ /* 0x004fe200078efcff */
[----:B0-----:R-:W-:Y:S06]  /*d280*/  @!P0 BRA `(.L_x_84) ;  /* 0x0000001400008947 */ /* 0x001fec0003800000 */
.L_x_120:
[----:B------:R-:W2:Y:S04]  /*d290*/  LDL.LU R4, [R1+0x14] ;  /* 0x0000140001047983 */ /* 0x000ea80000300800 */
[----:B------:R-:W3:Y:S01]  /*d2a0*/  LDL.LU R13, [R1+0x18] ;  /* 0x00001800010d7983 */ /* 0x000ee20000300800 */
[----:B0-----:R-:W-:Y:S01]  /*d2b0*/  VIADD R2, R0, UR40 ;  /* 0x0000002800027c36 */ /* 0x001fe20008000000 */
[----:B------:R-:W-:Y:S05]  /*d2c0*/  WARPSYNC.ALL ;  /* 0x0000000000007948 */ /* 0x000fea0003800000 */
[----:B------:R-:W0:Y:S02]  /*d2d0*/  LDSM.16.MT88.4 R8, [R0+UR40+0xa400] ;  /* 0x00a400280008783b */ /* 0x000e240008004200 */
[----:B0-----:R-:W-:-:S02]  /*d2e0*/  PRMT R14, R10, 0x6420, R11 ;  /* 0x000064200a0e7816 */ /* 0x001fc4000000000b */
[----:B------:R-:W-:Y:S01]  /*d2f0*/  PRMT R15, R10, 0x7531, R11 ;  /* 0x000075310a0f7816 */ /* 0x000fe2000000000b */
[----:B--2---:R-:W-:Y:S01]  /*d300*/  IMAD.IADD R2, R4, 0x1, R2 ;  /* 0x0000000104027824 */ /* 0x004fe200078e0202 */
[----:B---3--:R-:W-:-:S04]  /*d310*/  LOP3.LUT R16, R12, R13, RZ, 0xfc, !PT ;  /* 0x0000000d0c107212 */ /* 0x008fc800078efcff */
[----:B------:R-:W0:Y:S01]  /*d320*/  LDSM.16.MT88.4 R4, [R2+0xa400] ;  /* 0x00a400000204783b */ /* 0x000e220000004200 */
[C-C-:B------:R-:W-:Y:S02]  /*d330*/  PRMT R12, R8.reuse, 0x6420, R9.reuse ;  /* 0x00006420080c7816 */ /* 0x140fe40000000009 */
[----:B------:R-:W-:Y:S01]  /*d340*/  PRMT R13, R8, 0x7531, R9 ;  /* 0x00007531080d7816 */ /* 0x000fe20000000009 */
[----:B------:R-:W-:-:S05]  /*d350*/  VIADD R16, R16, UR40 ;  /* 0x0000002810107c36 */ /* 0x000fca0008000000 */
[----:B------:R-:W-:Y:S01]  /*d360*/  STSM.16.M88.4 [R16+0x400], R12 ;  /* 0x0004000c10007844 */ /* 0x000fe20000000200 */
[C-C-:B0-----:R-:W-:Y:S02]  /*d370*/  PRMT R8, R4.reuse, 0x6420, R5.reuse ;  /* 0x0000642004087816 */ /* 0x141fe40000000005 */
[----:B------:R-:W-:Y:S02]  /*d380*/  PRMT R9, R4, 0x7531, R5 ;  /* 0x0000753104097816 */ /* 0x000fe40000000005 */
        /* <DEDUP_REMOVED lines=8> */
[----:B------:R-:W-:Y:S02]  /*d410*/  PRMT R15, R10, 0x7531, R11 ;  /* 0x000075310a0f7816 */ /* 0x000fe4000000000b */
[C-C-:B-1----:R-:W-:Y:S02]  /*d420*/  PRMT R8, R4.reuse, 0x6420, R5.reuse ;  /* 0x0000642004087816 */ /* 0x142fe40000000005 */
[----:B------:R-:W-:Y:S01]  /*d430*/  PRMT R9, R4, 0x7531, R5 ;  /* 0x0000753104097816 */ /* 0x000fe20000000005 */
[----:B------:R-:W-:Y:S01]  /*d440*/  STSM.16.M88.4 [R16+0x1400], R12 ;  /* 0x0014000c10007844 */ /* 0x000fe20000000200 */
        /* <DEDUP_REMOVED lines=35> */
[----:B------:R0:W-:Y:S01]  /*d680*/  STSM.16.M88.4 [R16+0x4400], R12 ;  /* 0x0044000c10007844 */ /* 0x0001e20000000200 */
        /* <DEDUP_REMOVED lines=11> */
.L_x_85:
[----:B------:R-:W2:Y:S01]  /*d740*/  S2R R0, SR_TID.X ;  /* 0x0000000000007919 */ /* 0x000ea20000002100 */
[----:B-1----:R-:W-:Y:S01]  /*d750*/  SYNCS.ARRIVE.TRANS64.A1T0 RZ, [R3+URZ+0x29850], RZ ;  /* 0x029850ff03ff79a7 */ /* 0x002fe2000810003f */
[----:B------:R-:W-:Y:S01]  /*d760*/  IMAD.MOV.U32 R2, RZ, RZ, RZ ;  /* 0x000000ffff027224 */ /* 0x000fe200078e00ff */
[----:B--2---:R-:W-:Y:S01]  /*d770*/  LOP3.LUT R0, R0, 0x7f, RZ, 0xc0, !PT ;  /* 0x0000007f00007812 */ /* 0x004fe200078ec0ff */
[----:B------:R-:W-:Y:S03]  /*d780*/  BAR.SYNC.DEFER_BLOCKING 0x2, 0x80 ;  /* 0x0082000000007b1d */ /* 0x000fe60000010000 */
[----:B------:R-:W-:-:S13]  /*d790*/  ISETP.NE.AND P0, PT, R0, RZ, PT ;  /* 0x000000ff0000720c */ /* 0x000fda0003f05270 */
[----:B------:R-:W-:-:S05]  /*d7a0*/  @!P0 VIADD R0, R3, 0x29880 ;  /* 0x0002988003008836 */ /* 0x000fca0000000000 */
[----:B------:R-:W-:-:S04]  /*d7b0*/  @!P0 PRMT R0, RZ, 0x654, R0 ;  /* 0x00000654ff008816 */ /* 0x000fc80000000000 */
[----:B------:R1:W-:Y:S02]  /*d7c0*/  @!P0 SYNCS.ARRIVE.TRANS64.RED.A1T0 RZ, [R0+URZ], RZ ;  /* 0x000000ff00ff89a7 */ /* 0x0003e4000810043f */
[----:B-1----:R-:W-:-:S05]  /*d7d0*/  VIADD R0, R17, 0x1 ;  /* 0x0000000111007836 */ /* 0x002fca0000000000 */
[----:B------:R-:W-:-:S04]  /*d7e0*/  ISETP.NE.AND P0, PT, R0, 0x2, PT ;  /* 0x000000020000780c */ /* 0x000fc80003f05270 */
[----:B------:R-:W-:Y:S02]  /*d7f0*/  SEL R3, RZ, 0x1, P0 ;  /* 0x00000001ff037807 */ /* 0x000fe40000000000 */
[----:B------:R-:W-:Y:S02]  /*d800*/  SEL R0, R0, RZ, P0 ;  /* 0x000000ff00007207 */ /* 0x000fe40000000000 */
[----:B------:R-:W-:-:S07]  /*d810*/  LOP3.LUT R20, R20, R3, RZ, 0x3c, !PT ;  /* 0x0000000314147212 */ /* 0x000fce00078e3cff */
.L_x_40:
[----:B------:R-:W0:Y:S01]  /*d820*/  S2R R4, SR_CgaCtaId ;  /* 0x0000000000047919 */ /* 0x000e220000008800 */
[----:B------:R-:W-:Y:S02]  /*d830*/  MOV R3, 0x400 ;  /* 0x0000040000037802 */ /* 0x000fe40000000f00 */
[----:B------:R-:W-:Y:S02]  /*d840*/  SHF.L.U32 R2, R2, 0x1f, RZ ;  /* 0x0000001f02027819 */ /* 0x000fe400000006ff */
[----:B0-----:R-:W-:-:S04]  /*d850*/  LEA R9, R4, R3, 0x18 ;  /* 0x0000000304097211 */ /* 0x001fc800078ec0ff */
[----:B------:R-:W0:Y:S02]  /*d860*/  SYNCS.PHASECHK.TRANS64.TRYWAIT P0, [R9+URZ+0x29820], R2 ;  /* 0x02982002090075a7 */ /* 0x000e24000800017f */
[----:B0-----:R-:W-:Y:S05]  /*d870*/  @!P0 BRA `(.L_x_86) ;  /* 0x0000000c00988947 */ /* 0x001fea0003800000 */
.L_x_121:
[----:B------:R-:W1:Y:S02]  /*d880*/  S2R R3, SR_TID.X ;  /* 0x0000000000037919 */ /* 0x000e640000002100 */
[----:B-1----:R-:W-:-:S04]  /*d890*/  SHF.R.U32.HI R3, RZ, 0x5, R3 ;  /* 0x00000005ff037819 */ /* 0x002fc80000011603 */
[----:B------:R-:W-:-:S05]  /*d8a0*/  LOP3.LUT R3, R3, 0x3, RZ, 0xc0, !PT ;  /* 0x0000000303037812 */ /* 0x000fca00078ec0ff */
[----:B0-----:R-:W0:Y:S02]  /*d8b0*/  SHFL.IDX PT, R2, R3, RZ, 0x1f ;  /* 0x00001fff03027589 */ /* 0x001e2400000e0000 */
[----:B0-----:R-:W-:-:S13]  /*d8c0*/  ISETP.NE.AND P0, PT, R2, RZ, PT ;  /* 0x000000ff0200720c */ /* 0x001fda0003f05270 */
[----:B------:R-:W-:Y:S05]  /*d8d0*/  @P0 BRA `(.L_x_10) ;  /* 0x00000000009c0947 */ /* 0x000fea0003800000 */
[----:B------:R-:W-:-:S13]  /*d8e0*/  ELECT P0, URZ, PT ;  /* 0x00000000003f782f */ /* 0x000fda0003800000 */
[----:B------:R-:W-:Y:S05]  /*d8f0*/  @!P0 BRA `(.L_x_10) ;  /* 0x0000000000948947 */ /* 0x000fea0003800000 */
[----:B------:R-:W2:Y:S02]  /*d900*/  LDL.LU R3, [R1+0x1c] ;  /* 0x00001c0001037983 */ /* 0x000ea40000300800 */
[----:B--2---:R-:W-:-:S04]  /*d910*/  LOP3.LUT R2, R3, 0x2, RZ, 0xfc, !PT ;  /* 0x0000000203027812 */ /* 0x004fc800078efcff */
[----:B------:R-:W-:-:S13]  /*d920*/  ISETP.NE.AND P0, PT, R2, 0x3, PT ;  /* 0x000000030200780c */ /* 0x000fda0003f05270 */
[----:B------:R-:W-:Y:S05]  /*d930*/  @!P0 BRA `(.L_x_87) ;  /* 0x0000000000048947 */ /* 0x000fea0003800000 */
[----:B------:R-:W-:Y:S01]  /*d940*/  BPT.TRAP 0x1 ;  /* 0x000000040000795c */ /* 0x000fe20000300000 */
.L_x_87:
[----:B------:R-:W-:Y:S01]  /*d950*/  VIADD R7, R9, 0x29840 ;  /* 0x0002984009077836 */ /* 0x000fe20000000000 */
[----:B------:R-:W-:Y:S01]  /*d960*/  SHF.L.U32 R4, R20, 0x1f, RZ ;  /* 0x0000001f14047819 */ /* 0x000fe200000006ff */
[C---:B------:R-:W-:Y:S02]  /*d970*/  VIADD R2, R0.reuse, 0x1 ;  /* 0x0000000100027836 */ /* 0x040fe40000000000 */
[----:B------:R-:W-:-:S03]  /*d980*/  IMAD R5, R0, 0x8, R7 ;  /* 0x0000000800057824 */ /* 0x000fc600078e0207 */
[----:B------:R-:W-:Y:S01]  /*d990*/  ISETP.NE.AND P2, PT, R2, 0x2, PT ;  /* 0x000000020200780c */ /* 0x000fe20003f45270 */
[----:B------:R-:W0:Y:S03]  /*d9a0*/  SYNCS.PHASECHK.TRANS64.TRYWAIT P1, [R5+URZ], R4 ;  /* 0x00000004050075a7 */ /* 0x000e26000802017f */
[----:B------:R-:W-:-:S04]  /*d9b0*/  SEL R3, RZ, 0x1, P2 ;  /* 0x00000001ff037807 */ /* 0x000fc80001000000 */
[----:B------:R-:W-:Y:S02]  /*d9c0*/  LOP3.LUT R20, R20, R3, RZ, 0x3c, !PT ;  /* 0x0000000314147212 */ /* 0x000fe400078e3cff */
[----:B------:R-:W-:Y:S02]  /*d9d0*/  SEL R3, R2, RZ, P2 ;  /* 0x000000ff02037207 */ /* 0x000fe40001000000 */
[----:B------:R-:W-:-:S03]  /*d9e0*/  SHF.L.U32 R2, R20, 0x1f, RZ ;  /* 0x0000001f14027819 */ /* 0x000fc600000006ff */
[----:B------:R-:W-:Y:S01]  /*d9f0*/  IMAD R7, R3, 0x8, R7 ;  /* 0x0000000803077824 */ /* 0x000fe200078e0207 */
[----:B0-----:R-:W-:Y:S06]  /*da00*/  @!P1 BRA `(.L_x_88) ;  /* 0x0000000c00489947 */ /* 0x001fec0003800000 */
.L_x_122:
[----:B------:R-:W1:Y:S02]  /*da10*/  SYNCS.PHASECHK.TRANS64.TRYWAIT P1, [R7+URZ], R2 ;  /* 0x00000002070075a7 */ /* 0x000e64000802017f */
[----:B-1----:R-:W-:Y:S05]  /*da20*/  @!P1 BRA `(.L_x_89) ;  /* 0x0000000c00549947 */ /* 0x002fea0003800000 */
.L_x_123:
[----:B------:R-:W-:Y:S05]  /*da30*/  @!P0 BRA `(.L_x_90) ;  /* 0x0000000000048947 */ /* 0x000fea0003800000 */
[----:B------:R-:W-:Y:S01]  /*da40*/  BPT.TRAP 0x1 ;  /* 0x000000040000795c */ /* 0x000fe20000300000 */
.L_x_90:
[----:B0-----:R-:W-:-:S04]  /*da50*/  IMAD R5, R0, 0x8, R9 ;  /* 0x0000000800057824 */ /* 0x001fc800078e0209 */
[----:B------:R-:W0:Y:S02]  /*da60*/  SYNCS.PHASECHK.TRANS64.TRYWAIT P1, [R5+URZ+0x29860], R4 ;  /* 0x02986004050075a7 */ /* 0x000e24000802017f */
[----:B0-----:R-:W-:Y:S05]  /*da70*/  @!P1 BRA `(.L_x_91) ;  /* 0x0000000c00549947 */ /* 0x001fea0003800000 */
.L_x_124:
[----:B------:R-:W-:Y:S05]  /*da80*/  @!P0 BRA `(.L_x_92) ;  /* 0x0000000000048947 */ /* 0x000fea0003800000 */
[----:B------:R-:W-:Y:S01]  /*da90*/  BPT.TRAP 0x1 ;  /* 0x000000040000795c */ /* 0x000fe20000300000 */
.L_x_92:
[----:B------:R-:W-:-:S04]  /*daa0*/  IMAD R3, R3, 0x8, R9 ;  /* 0x0000000803037824 */ /* 0x000fc800078e0209 */
[----:B------:R-:W2:Y:S02]  /*dab0*/  SYNCS.PHASECHK.TRANS64.TRYWAIT P1, [R3+URZ+0x29860], R2 ;  /* 0x02986002030075a7 */ /* 0x000ea4000802017f */
[----:B--2---:R-:W-:Y:S05]  /*dac0*/  @!P1 BRA `(.L_x_93) ;  /* 0x0000000c00549947 */ /* 0x004fea0003800000 */
.L_x_125:
[----:B------:R-:W-:Y:S05]  /*dad0*/  @!P0 BRA `(.L_x_94) ;  /* 0x0000000000048947 */ /* 0x000fea0003800000 */
[----:B------:R-:W-:Y:S01]  /*dae0*/  BPT.TRAP 0x1 ;  /* 0x000000040000795c */ /* 0x000fe20000300000 */
.L_x_94:
[----:B------:R-:W3:Y:S02]  /*daf0*/  SYNCS.PHASECHK.TRANS64.TRYWAIT P0, [R5+URZ+0x29880], R4 ;  /* 0x02988004050075a7 */ /* 0x000ee4000800017f */
[----:B---3--:R-:W-:Y:S05]  /*db00*/  @!P0 BRA `(.L_x_95) ;  /* 0x0000000c00588947 */ /* 0x008fea0003800000 */
.L_x_96:
[----:B----4-:R4:W0:Y:S02]  /*db10*/  SYNCS.PHASECHK.TRANS64.TRYWAIT P0, [R3+URZ+0x29880], R2 ;  /* 0x02988002030075a7 */ /* 0x010824000800017f */
[----:B0-----:R-:W-:Y:S05]  /*db20*/  @!P0 NANOSLEEP.SYNCS 0x989680 ;  /* 0x009896800000895d */ /* 0x001fea0003900000 */
[----:B------:R-:W0:Y:S02]  /*db30*/  @!P0 SYNCS.PHASECHK.TRANS64 P0, [R3+URZ+0x29880], R2 ;  /* 0x02988002030085a7 */ /* 0x000e24000800007f */
[----:B0-----:R-:W-:Y:S05]  /*db40*/  @!P0 BRA `(.L_x_96) ;  /* 0xfffffffc00f08947 */ /* 0x001fea000383ffff */
.L_x_10:
[----:B------:R-:W-:Y:S05]  /*db50*/  BSYNC B6 ;  /* 0x0000000000067941 */ /* 0x000fea0003800000 */
.L_x_7:
[----:B------:R-:W-:Y:S05]  /*db60*/  EXIT ;  /* 0x000000000000794d */ /* 0x000fea0003800000 */
.L_x_14:
[----:B0-----:R-:W-:-:S04]  /*db70*/  IMAD.U32 R0, RZ, RZ, UR40 ;  /* 0x00000028ff007e24 */ /* 0x001fc8000f8e00ff */
[----:B------:R0:W1:Y:S03]  /*db80*/  SYNCS.PHASECHK.TRANS64.TRYWAIT P1, [R0+URZ+0x29800], R3 ;  /* 0x02980003000075a7 */ /* 0x000066000802017f */
[----:B-1----:R-:W-:Y:S05]  /*db90*/  @!P1 NANOSLEEP.SYNCS 0x989680 ;  /* 0x009896800000995d */ /* 0x002fea0003900000 */
[----:B------:R-:W1:Y:S02]  /*dba0*/  @!P1 SYNCS.PHASECHK.TRANS64 P1, [R0+URZ+0x29800], R3 ;  /* 0x02980003000095a7 */ /* 0x000e64000802007f */
[----:B-1----:R-:W-:Y:S05]  /*dbb0*/  @!P1 BRA `(.L_x_14) ;  /* 0xfffffffc00ec9947 */ /* 0x002fea000383ffff */
[----:B------:R-:W-:Y:S05]  /*dbc0*/  BRA `(.L_x_97) ;  /* 0xffffff3800687947 */ /* 0x000fea000383ffff */
.L_x_18:
[----:B0-----:R-:W-:-:S04]  /*dbd0*/  IMAD.U32 R0, RZ, RZ, UR40 ;  /* 0x00000028ff007e24 */ /* 0x001fc8000f8e00ff */
[----:B------:R0:W2:Y:S03]  /*dbe0*/  SYNCS.PHASECHK.TRANS64.TRYWAIT P2, [R0+URZ+0x29830], R3 ;  /* 0x02983003000075a7 */ /* 0x0000a6000804017f */
[----:B--2---:R-:W-:Y:S05]  /*dbf0*/  @!P2 NANOSLEEP.SYNCS 0x989680 ;  /* 0x009896800000a95d */ /* 0x004fea0003900000 */
[----:B------:R-:W2:Y:S02]  /*dc00*/  @!P2 SYNCS.PHASECHK.TRANS64 P2, [R0+URZ+0x29830], R3 ;  /* 0x029830030000a5a7 */ /* 0x000ea4000804007f */
[----:B--2---:R-:W-:Y:S05]  /*dc10*/  @!P2 BRA `(.L_x_18) ;  /* 0xfffffffc00eca947 */ /* 0x004fea000383ffff */
[----:B------:R-:W-:Y:S05]  /*dc20*/  BRA `(.L_x_17) ;  /* 0xffffff3800807947 */ /* 0x000fea000383ffff */
.L_x_23:
[----:B-1----:R-:W-:-:S04]  /*dc30*/  IMAD.U32 R14, RZ, RZ, UR4 ;  /* 0x00000004ff0e7e24 */ /* 0x002fc8000f8e00ff */
[----:B------:R1:W2:Y:S03]  /*dc40*/  SYNCS.PHASECHK.TRANS64.TRYWAIT P2, [R14+URZ+0x29830], R3 ;  /* 0x029830030e0075a7 */ /* 0x0002a6000804017f */
[----:B--2---:R-:W-:Y:S05]  /*dc50*/  @!P2 NANOSLEEP.SYNCS 0x989680 ;  /* 0x009896800000a95d */ /* 0x004fea0003900000 */
[----:B------:R-:W2:Y:S02]  /*dc60*/  @!P2 SYNCS.PHASECHK.TRANS64 P2, [R14+URZ+0x29830], R3 ;  /* 0x029830030e00a5a7 */ /* 0x000ea4000804007f */
[----:B--2---:R-:W-:Y:S05]  /*dc70*/  @!P2 BRA `(.L_x_23) ;  /* 0xfffffffc00eca947 */ /* 0x004fea000383ffff */
[----:B------:R-:W-:Y:S05]  /*dc80*/  BRA `(.L_x_20) ;  /* 0xffffff6c00707947 */ /* 0x000fea000383ffff */
.L_x_27:
[----:B-1----:R-:W-:-:S04]  /*dc90*/  IMAD.U32 R12, RZ, RZ, UR4 ;  /* 0x00000004ff0c7e24 */ /* 0x002fc8000f8e00ff */
[----:B------:R1:W2:Y:S03]  /*dca0*/  SYNCS.PHASECHK.TRANS64.TRYWAIT P2, [R12+URZ+0x29850], R3 ;  /* 0x029850030c0075a7 */ /* 0x0002a6000804017f */
[----:B--2---:R-:W-:Y:S05]  /*dcb0*/  @!P2 NANOSLEEP.SYNCS 0x989680 ;  /* 0x009896800000a95d */ /* 0x004fea0003900000 */
[----:B------:R-:W2:Y:S02]  /*dcc0*/  @!P2 SYNCS.PHASECHK.TRANS64 P2, [R12+URZ+0x29850], R3 ;  /* 0x029850030c00a5a7 */ /* 0x000ea4000804007f */
[----:B--2---:R-:W-:Y:S05]  /*dcd0*/  @!P2 BRA `(.L_x_27) ;  /* 0xfffffffc00eca947 */ /* 0x004fea000383ffff */
[----:B------:R-:W-:Y:S05]  /*dce0*/  BRA `(.L_x_24) ;  /* 0xffffff7800947947 */ /* 0x000fea000383ffff */
.L_x_33:
[----:B-1----:R-:W-:-:S04]  /*dcf0*/  IMAD.U32 R5, RZ, RZ, UR5 ;  /* 0x00000005ff057e24 */ /* 0x002fc8000f8e00ff */
[----:B------:R1:W2:Y:S03]  /*dd00*/  SYNCS.PHASECHK.TRANS64.TRYWAIT P1, [R5+URZ+0x29850], R8 ;  /* 0x02985008050075a7 */ /* 0x0002a6000802017f */
[----:B--2---:R-:W-:Y:S05]  /*dd10*/  @!P1 NANOSLEEP.SYNCS 0x989680 ;  /* 0x009896800000995d */ /* 0x004fea0003900000 */
[----:B------:R-:W2:Y:S02]  /*dd20*/  @!P1 SYNCS.PHASECHK.TRANS64 P1, [R5+URZ+0x29850], R8 ;  /* 0x02985008050095a7 */ /* 0x000ea4000802007f */
[----:B--2---:R-:W-:Y:S05]  /*dd30*/  @!P1 BRA `(.L_x_33) ;  /* 0xfffffffc00ec9947 */ /* 0x004fea000383ffff */
[----:B------:R-:W-:Y:S05]  /*dd40*/  BRA `(.L_x_32) ;  /* 0xffffff98005c7947 */ /* 0x000fea000383ffff */
.L_x_46:
[----:B------:R-:W-:Y:S02]  /*dd50*/  IMAD.MOV.U32 R13, RZ, RZ, R6 ;  /* 0x000000ffff0d7224 */ /* 0x000fe400078e0006 */
[----:B------:R-:W-:Y:S02]  /*dd60*/  IMAD.MOV.U32 R12, RZ, RZ, RZ ;  /* 0x000000ffff0c7224 */ /* 0x000fe400078e00ff */
[----:B------:R-:W-:Y:S02]  /*dd70*/  IMAD.MOV.U32 R11, RZ, RZ, 0x1f ;  /* 0x0000001fff0b7424 */ /* 0x000fe400078e00ff */
[----:B------:R-:W-:-:S07]  /*dd80*/  IMAD.MOV.U32 R15, RZ, RZ, -0x1 ;  /* 0xffffffffff0f7424 */ /* 0x000fce00078e00ff */
[----:B0-----:R-:W-:Y:S05]  /*dd90*/  WARPSYNC.COLLECTIVE R15, `(.L_x_98) ;  /* 0x000000000f087348 */ /* 0x001fea0003c00000 */
[----:B------:R1:W2:Y:S02]  /*dda0*/  SHFL.IDX P6, R14, R13, R12, R11 ;  /* 0x0000000c0d0e7389 */ /* 0x0002a400000c000b */
[----:B012---:R-:W-:Y:S01]  /*ddb0*/  ENDCOLLECTIVE ;  /* 0x000000000000791b */ /* 0x007fe20003800000 */
.L_x_98:
[----:B------:R-:W-:Y:S05]  /*ddc0*/  BRA `(.L_x_99) ;  /* 0xffffffd400207947 */ /* 0x000fea000383ffff */
.L_x_48:
[----:B------:R-:W-:Y:S01]  /*ddd0*/  BSSY B0, `(.L_x_100) ;  /* 0x0000006000007945 */ /* 0x000fe20003800000 */
[----:B------:R-:W-:-:S07]  /*dde0*/  IMAD.MOV.U32 R15, RZ, RZ, -0x1 ;  /* 0xffffffffff0f7424 */ /* 0x000fce00078e00ff */
[----:B-1----:R-:W-:Y:S05]  /*ddf0*/  WARPSYNC.COLLECTIVE R15, `(.L_x_101) ;  /* 0x000000000f0c7348 */ /* 0x002fea0003c00000 */
[----:B------:R-:W-:Y:S02]  /*de00*/  ELECT P6, UR62, PT ;  /* 0x00000000003e782f */ /* 0x000fe400038c0000 */
[----:B------:R-:W-:Y:S01]  /*de10*/  MOV R14, UR62 ;  /* 0x0000003e000e7c02 */ /* 0x000fe20008000f00 */
[----:B-1----:R-:W-:Y:S10]  /*de20*/  ENDCOLLECTIVE ;  /* 0x000000000000791b */ /* 0x002ff40003800000 */
.L_x_101:
[----:B------:R-:W-:Y:S05]  /*de30*/  BSYNC B0 ;  /* 0x0000000000007941 */ /* 0x000fea0003800000 */
.L_x_100:
[----:B------:R-:W-:Y:S05]  /*de40*/  BRA `(.L_x_102) ;  /* 0xffffffd4002c7947 */ /* 0x000fea000383ffff */
.L_x_50:
[----:B0-----:R-:W-:-:S04]  /*de50*/  IMAD.U32 R3, RZ, RZ, UR40 ;  /* 0x00000028ff037e24 */ /* 0x001fc8000f8e00ff */
[----:B------:R0:W2:Y:S03]  /*de60*/  SYNCS.PHASECHK.TRANS64.TRYWAIT P0, [R3+URZ+0x29880], R2 ;  /* 0x02988002030075a7 */ /* 0x0000a6000800017f */
[----:B--2---:R-:W-:Y:S05]  /*de70*/  @!P0 NANOSLEEP.SYNCS 0x989680 ;  /* 0x009896800000895d */ /* 0x004fea0003900000 */
[----:B------:R-:W2:Y:S02]  /*de80*/  @!P0 SYNCS.PHASECHK.TRANS64 P0, [R3+URZ+0x29880], R2 ;  /* 0x02988002030085a7 */ /* 0x000ea4000800007f */
[----:B--2---:R-:W-:Y:S05]  /*de90*/  @!P0 BRA `(.L_x_50) ;  /* 0xfffffffc00ec8947 */ /* 0x004fea000383ffff */
[----:B------:R-:W-:Y:S05]  /*dea0*/  BRA `(.L_x_103) ;  /* 0xffffffd400787947 */ /* 0x000fea000383ffff */
.L_x_52:
[----:B0-----:R-:W-:-:S04]  /*deb0*/  IMAD.U32 R3, RZ, RZ, UR40 ;  /* 0x00000028ff037e24 */ /* 0x001fc8000f8e00ff */
[----:B------:R0:W2:Y:S03]  /*dec0*/  SYNCS.PHASECHK.TRANS64.TRYWAIT P0, [R3+URZ+0x29840], R2 ;  /* 0x02984002030075a7 */ /* 0x0000a6000800017f */
[----:B--2---:R-:W-:Y:S05]  /*ded0*/  @!P0 NANOSLEEP.SYNCS 0x989680 ;  /* 0x009896800000895d */ /* 0x004fea0003900000 */
[----:B------:R-:W2:Y:S02]  /*dee0*/  @!P0 SYNCS.PHASECHK.TRANS64 P0, [R3+URZ+0x29840], R2 ;  /* 0x02984002030085a7 */ /* 0x000ea4000800007f */
[----:B--2---:R-:W-:Y:S05]  /*def0*/  @!P0 BRA `(.L_x_52) ;  /* 0xfffffffc00ec8947 */ /* 0x004fea000383ffff */
[----:B------:R-:W-:Y:S05]  /*df00*/  BRA `(.L_x_104) ;  /* 0xffffffd400b47947 */ /* 0x000fea000383ffff */
.L_x_55:
[----:B------:R-:W-:Y:S02]  /*df10*/  IMAD.MOV.U32 R13, RZ, RZ, R5 ;  /* 0x000000ffff0d7224 */ /* 0x000fe400078e0005 */
[----:B------:R-:W-:Y:S02]  /*df20*/  IMAD.MOV.U32 R12, RZ, RZ, RZ ;  /* 0x000000ffff0c7224 */ /* 0x000fe400078e00ff */
[----:B------:R-:W-:Y:S02]  /*df30*/  IMAD.MOV.U32 R11, RZ, RZ, 0x1c1f ;  /* 0x00001c1fff0b7424 */ /* 0x000fe400078e00ff */
[----:B------:R-:W-:Y:S02]  /*df40*/  IMAD.MOV.U32 R15, RZ, RZ, -0x1 ;  /* 0xffffffffff0f7424 */ /* 0x000fe400078e00ff */
[----:B------:R-:W-:-:S07]  /*df50*/  IMAD R7, R10, 0x80, R7 ;  /* 0x000000800a077824 */ /* 0x000fce00078e0207 */
[----:B------:R-:W-:Y:S05]  /*df60*/  WARPSYNC.COLLECTIVE R15, `(.L_x_105) ;  /* 0x000000000f087348 */ /* 0x000fea0003c00000 */
[----:B------:R0:W1:Y:S02]  /*df70*/  SHFL.IDX P6, R14, R13, R12, R11 ;  /* 0x0000000c0d0e7389 */ /* 0x00006400000c000b */
[----:B01----:R-:W-:Y:S01]  /*df80*/  ENDCOLLECTIVE ;  /* 0x000000000000791b */ /* 0x003fe20003800000 */
.L_x_105:
[----:B------:R-:W-:Y:S02]  /*df90*/  VIADD R21, R7, 0x40 ;  /* 0x0000004007157836 */ /* 0x000fe40000000000 */
[----:B------:R-:W-:Y:S02]  /*dfa0*/  IMAD.MOV.U32 R13, RZ, RZ, R6 ;  /* 0x000000ffff0d7224 */ /* 0x000fe400078e0006 */
[----:B------:R-:W-:-:S07]  /*dfb0*/  IMAD.MOV.U32 R2, RZ, RZ, R14 ;  /* 0x000000ffff027224 */ /* 0x000fce00078e000e */
[----:B------:R-:W-:Y:S05]  /*dfc0*/  WARPSYNC.COLLECTIVE R15, `(.L_x_106) ;  /* 0x000000000f087348 */ /* 0x000fea0003c00000 */
[----:B------:R0:W1:Y:S02]  /*dfd0*/  SHFL.IDX P6, R14, R13, R12, R11 ;  /* 0x0000000c0d0e7389 */ /* 0x00006400000c000b */
[----:B01----:R-:W-:Y:S01]  /*dfe0*/  ENDCOLLECTIVE ;  /* 0x000000000000791b */ /* 0x003fe20003800000 */
.L_x_106:
[----:B------:R-:W-:Y:S02]  /*dff0*/  ULDC UR4, c[0x0][0x288] ;  /* 0x0000a20000047ab9 */ /* 0x000fe40000000800 */
[----:B------:R-:W-:-:S05]  /*e000*/  IMAD R4, R9, UR4, RZ ;  /* 0x0000000409047c24 */ /* 0x000fca000f8e02ff */
[C---:B------:R-:W-:Y:S01]  /*e010*/  ISETP.GE.AND P4, PT, R7.reuse, R4, PT ;  /* 0x000000040700720c */ /* 0x040fe20003f86270 */
[----:B------:R-:W-:Y:S02]  /*e020*/  VIADD R11, R7, 0x20 ;  /* 0x00000020070b7836 */ /* 0x000fe40000000000 */
[----:B------:R-:W-:Y:S02]  /*e030*/  IMAD.MOV.U32 R13, RZ, RZ, R5 ;  /* 0x000000ffff0d7224 */ /* 0x000fe400078e0005 */
[----:B------:R-:W-:-:S08]  /*e040*/  IMAD.MOV.U32 R12, RZ, RZ, 0x1 ;  /* 0x00000001ff0c7424 */ /* 0x000fd000078e00ff */
[----:B------:R-:W-:Y:S02]  /*e050*/  @!P4 VIADD R9, R0, UR40 ;  /* 0x000000280009cc36 */ /* 0x000fe40008000000 */
[----:B------:R-:W-:-:S05]  /*e060*/  IMAD.MOV.U32 R3, RZ, RZ, R14 ;  /* 0x000000ffff037224 */ /* 0x000fca00078e000e */
[----:B------:R-:W-:-:S05]  /*e070*/  @!P4 IADD3 R3, P3, R8, R3, RZ ;  /* 0x000000030803c210 */ /* 0x000fca0007f7e0ff */
[----:B------:R-:W-:Y:S01]  /*e080*/  @!P4 IMAD.X R2, RZ, RZ, R2, P3 ;  /* 0x000000ffff02c224 */ /* 0x000fe200018e0602 */
[----:B------:R-:W-:Y:S01]  /*e090*/  ISETP.GE.AND P3, PT, R11, R4, PT ;  /* 0x000000040b00720c */ /* 0x000fe20003f66270 */
[----:B------:R-:W-:-:S03]  /*e0a0*/  IMAD.MOV.U32 R11, RZ, RZ, 0x1c1f ;  /* 0x00001c1fff0b7424 */ /* 0x000fc600078e00ff */
[----:B------:R-:W-:-:S09]  /*e0b0*/  @!P4 LOP3.LUT R3, R3, R2, RZ, 0x3c, !PT ;  /* 0x000000020303c212 */ /* 0x000fd200078e3cff */
[----:B------:R-:W-:Y:S05]  /*e0c0*/  WARPSYNC.COLLECTIVE R15, `(.L_x_107) ;  /* 0x000000000f087348 */ /* 0x000fea0003c00000 */
[----:B------:R0:W1:Y:S02]  /*e0d0*/  SHFL.IDX P6, R14, R13, R12, R11 ;  /* 0x0000000c0d0e7389 */ /* 0x00006400000c000b */
[----:B01----:R-:W-:Y:S01]  /*e0e0*/  ENDCOLLECTIVE ;  /* 0x000000000000791b */ /* 0x003fe20003800000 */
.L_x_107:
[----:B------:R-:W-:-:S04]  /*e0f0*/  @!P4 LOP3.LUT R2, R3, R2, RZ, 0x3c, !PT ;  /* 0x000000020302c212 */ /* 0x000fc800078e3cff */
[----:B------:R-:W-:-:S05]  /*e100*/  @!P4 LOP3.LUT R3, R3, R2, RZ, 0x3c, !PT ;  /* 0x000000020303c212 */ /* 0x000fca00078e3cff */
[----:B------:R-:W-:Y:S01]  /*e110*/  @!PT LDS RZ, [RZ] ;  /* 0x00000000fffff984 */ /* 0x000fe20000000800 */
[----:B------:R-:W-:Y:S01]  /*e120*/  @!PT LDS RZ, [RZ] ;  /* 0x00000000fffff984 */ /* 0x000fe20000000800 */
[----:B------:R-:W-:Y:S01]  /*e130*/  @!PT LDS RZ, [RZ] ;  /* 0x00000000fffff984 */ /* 0x000fe20000000800 */
[----:B------:R-:W-:Y:S01]  /*e140*/  @!P4 LDGSTS.E.BYPASS.LTC128B.128 [R9+0x14400], desc[UR38][R2.64], !P2 ;  /* 0x144000000209cfae */ /* 0x000fe2000d101d66 */
[----:B------:R-:W-:-:S03]  /*e150*/  IMAD.MOV.U32 R13, RZ, RZ, R6 ;  /* 0x000000ffff0d7224 */ /* 0x000fc600078e0006 */
[----:B------:R-:W-:Y:S04]  /*e160*/  @!P4 LDGSTS.E.BYPASS.LTC128B.128 [R9+0x16400], desc[UR38][R2.64+0x40], !P0 ;  /* 0x164000400209cfae */ /* 0x000fe8000c101d66 */
[----:B------:R0:W-:Y:S02]  /*e170*/  @!P4 LDGSTS.E.BYPASS.LTC128B.128 [R9+0x18400], desc[UR38][R2.64+0x80], !P1 ;  /* 0x184000800209cfae */ /* 0x0001e4000c901d66 */
[----:B0-----:R-:W-:-:S07]  /*e180*/  IMAD.MOV.U32 R2, RZ, RZ, R14 ;  /* 0x000000ffff027224 */ /* 0x001fce00078e000e */
[----:B------:R-:W-:Y:S05]  /*e190*/  WARPSYNC.COLLECTIVE R15, `(.L_x_108) ;  /* 0x000000000f087348 */ /* 0x000fea0003c00000 */
[----:B------:R0:W1:Y:S02]  /*e1a0*/  SHFL.IDX P6, R14, R13, R12, R11 ;  /* 0x0000000c0d0e7389 */ /* 0x00006400000c000b */
[----:B01----:R-:W-:Y:S01]  /*e1b0*/  ENDCOLLECTIVE ;  /* 0x000000000000791b */ /* 0x003fe20003800000 */
.L_x_108:
[----:B------:R-:W-:Y:S02]  /*e1c0*/  @!P3 VIADD R9, R0, UR40 ;  /* 0x000000280009bc36 */ /* 0x000fe40008000000 */
[----:B------:R-:W-:Y:S02]  /*e1d0*/  IMAD.MOV.U32 R13, RZ, RZ, R5 ;  /* 0x000000ffff0d7224 */ /* 0x000fe400078e0005 */
[----:B------:R-:W-:Y:S01]  /*e1e0*/  IMAD.MOV.U32 R12, RZ, RZ, 0x2 ;  /* 0x00000002ff0c7424 */ /* 0x000fe200078e00ff */
[----:B------:R-:W-:-:S13]  /*e1f0*/  @!P3 IADD3 R3, P4, R8, R14, RZ ;  /* 0x0000000e0803b210 */ /* 0x000fda0007f9e0ff */
[----:B------:R-:W-:Y:S05]  /*e200*/  WARPSYNC.COLLECTIVE R15, `(.L_x_109) ;  /* 0x000000000f087348 */ /* 0x000fea0003c00000 */
[----:B------:R0:W1:Y:S02]  /*e210*/  SHFL.IDX P6, R14, R13, R12, R11 ;  /* 0x0000000c0d0e7389 */ /* 0x00006400000c000b */
[----:B01----:R-:W-:Y:S01]  /*e220*/  ENDCOLLECTIVE ;  /* 0x000000000000791b */ /* 0x003fe20003800000 */
.L_x_109:
[----:B------:R-:W-:-:S05]  /*e230*/  @!P3 IMAD.X R2, RZ, RZ, R2, P4 ;  /* 0x000000ffff02b224 */ /* 0x000fca00020e0602 */
[----:B------:R-:W-:-:S04]  /*e240*/  @!P3 LOP3.LUT R3, R3, R2, RZ, 0x3c, !PT ;  /* 0x000000020303b212 */ /* 0x000fc800078e3cff */
[----:B------:R-:W-:Y:S01]  /*e250*/  @!P3 LOP3.LUT R2, R3, R2, RZ, 0x3c, !PT ;  /* 0x000000020302b212 */ /* 0x000fe200078e3cff */
[----:B------:R-:W-:-:S03]  /*e260*/  IMAD.MOV.U32 R13, RZ, RZ, R6 ;  /* 0x000000ffff0d7224 */ /* 0x000fc600078e0006 */
[----:B------:R-:W-:-:S05]  /*e270*/  @!P3 LOP3.LUT R3, R3, R2, RZ, 0x3c, !PT ;  /* 0x000000020303b212 */ /* 0x000fca00078e3cff */
[----:B------:R-:W-:Y:S01]  /*e280*/  @!PT LDS RZ, [RZ] ;  /* 0x00000000fffff984 */ /* 0x000fe20000000800 */
[----:B------:R-:W-:Y:S01]  /*e290*/  @!PT LDS RZ, [RZ] ;  /* 0x00000000fffff984 */ /* 0x000fe20000000800 */
[----:B------:R-:W-:Y:S01]  /*e2a0*/  @!PT LDS RZ, [RZ] ;  /* 0x00000000fffff984 */ /* 0x000fe20000000800 */
[----:B------:R-:W-:Y:S04]  /*e2b0*/  @!P3 LDGSTS.E.BYPASS.LTC128B.128 [R9+0x14c00], desc[UR38][R2.64], !P2 ;  /* 0x14c000000209bfae */ /* 0x000fe8000d101d66 */
[----:B------:R-:W-:Y:S04]  /*e2c0*/  @!P3 LDGSTS.E.BYPASS.LTC128B.128 [R9+0x16c00], desc[UR38][R2.64+0x40], !P0 ;  /* 0x16c000400209bfae */ /* 0x000fe8000c101d66 */
[----:B------:R0:W-:Y:S01]  /*e2d0*/  @!P3 LDGSTS.E.BYPASS.LTC128B.128 [R9+0x18c00], desc[UR38][R2.64+0x80], !P1 ;  /* 0x18c000800209bfae */ /* 0x0001e2000c901d66 */
[----:B------:R-:W-:Y:S01]  /*e2e0*/  ISETP.GE.AND P3, PT, R21, R4, PT ;  /* 0x000000041500720c */ /* 0x000fe20003f66270 */
[----:B0-----:R-:W-:-:S12]  /*e2f0*/  IMAD.MOV.U32 R2, RZ, RZ, R14 ;  /* 0x000000ffff027224 */ /* 0x001fd800078e000e */
[----:B------:R-:W-:Y:S05]  /*e300*/  WARPSYNC.COLLECTIVE R15, `(.L_x_110) ;  /* 0x000000000f087348 */ /* 0x000fea0003c00000 */
[----:B------:R0:W1:Y:S02]  /*e310*/  SHFL.IDX P6, R14, R13, R12, R11 ;  /* 0x0000000c0d0e7389 */ /* 0x00006400000c000b */
[----:B01----:R-:W-:Y:S01]  /*e320*/  ENDCOLLECTIVE ;  /* 0x000000000000791b */ /* 0x003fe20003800000 */
.L_x_110:
[----:B------:R-:W-:Y:S02]  /*e330*/  @!P3 VIADD R21, R0, UR40 ;  /* 0x000000280015bc36 */ /* 0x000fe40008000000 */
[----:B------:R-:W-:Y:S02]  /*e340*/  IMAD.MOV.U32 R13, RZ, RZ, R5 ;  /* 0x000000ffff0d7224 */ /* 0x000fe400078e0005 */
[----:B------:R-:W-:Y:S01]  /*e350*/  IMAD.MOV.U32 R12, RZ, RZ, 0x3 ;  /* 0x00000003ff0c7424 */ /* 0x000fe200078e00ff */
[----:B------:R-:W-:-:S13]  /*e360*/  @!P3 IADD3 R3, P4, R8, R14, RZ ;  /* 0x0000000e0803b210 */ /* 0x000fda0007f9e0ff */
[----:B------:R-:W-:Y:S05]  /*e370*/  WARPSYNC.COLLECTIVE R15, `(.L_x_111) ;  /* 0x000000000f087348 */ /* 0x000fea0003c00000 */
[----:B------:R0:W1:Y:S02]  /*e380*/  SHFL.IDX P6, R14, R13, R12, R11 ;  /* 0x0000000c0d0e7389 */ /* 0x00006400000c000b */
[----:B01----:R-:W-:Y:S01]  /*e390*/  ENDCOLLECTIVE ;  /* 0x000000000000791b */ /* 0x003fe20003800000 */
.L_x_111:
        /* <DEDUP_REMOVED lines=8> */
[----:B------:R0:W-:Y:S01]  /*e420*/  @!P3 LDGSTS.E.BYPASS.LTC128B.128 [R21+0x15400], desc[UR38][R2.64], !P2 ;  /* 0x154000000215bfae */ /* 0x0001e2000d101d66 */
[----:B------:R-:W-:-:S03]  /*e430*/  IMAD.MOV.U32 R5, RZ, RZ, R14 ;  /* 0x000000ffff057224 */ /* 0x000fc600078e000e */
[----:B------:R0:W-:Y:S04]  /*e440*/  @!P3 LDGSTS.E.BYPASS.LTC128B.128 [R21+0x17400], desc[UR38][R2.64+0x40], !P0 ;  /* 0x174000400215bfae */ /* 0x0001e8000c101d66 */
[----:B------:R0:W-:Y:S02]  /*e450*/  @!P3 LDGSTS.E.BYPASS.LTC128B.128 [R21+0x19400], desc[UR38][R2.64+0x80], !P1 ;  /* 0x194000800215bfae */ /* 0x0001e4000c901d66 */
[----:B0-----:R-:W-:Y:S05]  /*e460*/  WARPSYNC.COLLECTIVE R15, `(.L_x_112) ;  /* 0x000000000f087348 */ /* 0x001fea0003c00000 */
[----:B------:R1:W2:Y:S02]  /*e470*/  SHFL.IDX P6, R14, R13, R12, R11 ;  /* 0x0000000c0d0e7389 */ /* 0x0002a400000c000b */
[----:B012---:R-:W-:Y:S01]  /*e480*/  ENDCOLLECTIVE ;  /* 0x000000000000791b */ /* 0x007fe20003800000 */
.L_x_112:
[----:B------:R-:W-:Y:S05]  /*e490*/  BRA `(.L_x_113) ;  /* 0xffffffd800dc7947 */ /* 0x000fea000383ffff */
.L_x_58:
[----:B0-----:R-:W-:-:S04]  /*e4a0*/  IMAD.U32 R3, RZ, RZ, UR40 ;  /* 0x00000028ff037e24 */ /* 0x001fc8000f8e00ff */
[----:B------:R0:W1:Y:S03]  /*e4b0*/  SYNCS.PHASECHK.TRANS64.TRYWAIT P0, [R3+URZ+0x29820], R0 ;  /* 0x02982000030075a7 */ /* 0x000066000800017f */
[----:B-1----:R-:W-:Y:S05]  /*e4c0*/  @!P0 NANOSLEEP.SYNCS 0x989680 ;  /* 0x009896800000895d */ /* 0x002fea0003900000 */
[----:B------:R-:W1:Y:S02]  /*e4d0*/  @!P0 SYNCS.PHASECHK.TRANS64 P0, [R3+URZ+0x29820], R0 ;  /* 0x02982000030085a7 */ /* 0x000e64000800007f */
[----:B-1----:R-:W-:Y:S05]  /*e4e0*/  @!P0 BRA `(.L_x_58) ;  /* 0xfffffffc00ec8947 */ /* 0x002fea000383ffff */
[----:B------:R-:W-:Y:S05]  /*e4f0*/  BRA `(.L_x_114) ;  /* 0xffffffdc002c7947 */ /* 0x000fea000383ffff */
.L_x_63:
[----:B0-----:R0:W1:Y:S02]  /*e500*/  SYNCS.PHASECHK.TRANS64.TRYWAIT P0, [R6+URZ+0x29880], R4 ;  /* 0x02988004060075a7 */ /* 0x001064000800017f */
[----:B-1----:R-:W-:Y:S05]  /*e510*/  @!P0 NANOSLEEP.SYNCS 0x989680 ;  /* 0x009896800000895d */ /* 0x002fea0003900000 */
[----:B------:R-:W1:Y:S02]  /*e520*/  @!P0 SYNCS.PHASECHK.TRANS64 P0, [R6+URZ+0x29880], R4 ;  /* 0x02988004060085a7 */ /* 0x000e64000800007f */
[----:B-1----:R-:W-:Y:S05]  /*e530*/  @!P0 BRA `(.L_x_63) ;  /* 0xfffffffc00f08947 */ /* 0x002fea000383ffff */
[----:B------:R-:W-:Y:S05]  /*e540*/  BRA `(.L_x_115) ;  /* 0xffffffdc00d47947 */ /* 0x000fea000383ffff */
.L_x_67:
[----:B-1----:R1:W2:Y:S02]  /*e550*/  SYNCS.PHASECHK.TRANS64.TRYWAIT P0, [R6+URZ+0x29840], R4 ;  /* 0x02984004060075a7 */ /* 0x0022a4000800017f */
[----:B--2---:R-:W-:Y:S05]  /*e560*/  @!P0 NANOSLEEP.SYNCS 0x989680 ;  /* 0x009896800000895d */ /* 0x004fea0003900000 */
[----:B------:R-:W2:Y:S02]  /*e570*/  @!P0 SYNCS.PHASECHK.TRANS64 P0, [R6+URZ+0x29840], R4 ;  /* 0x02984004060085a7 */ /* 0x000ea4000800007f */
[----:B--2---:R-:W-:Y:S05]  /*e580*/  @!P0 BRA `(.L_x_67) ;  /* 0xfffffffc00f08947 */ /* 0x004fea000383ffff */
[----:B------:R-:W-:Y:S05]  /*e590*/  BRA `(.L_x_116) ;  /* 0xffffffe000447947 */ /* 0x000fea000383ffff */
.L_x_74:
[----:B0-----:R0:W1:Y:S02]  /*e5a0*/  SYNCS.PHASECHK.TRANS64.TRYWAIT P0, [R18+URZ+0x29870], R5 ;  /* 0x02987005120075a7 */ /* 0x001064000800017f */
[----:B-1----:R-:W-:Y:S05]  /*e5b0*/  @!P0 NANOSLEEP.SYNCS 0x989680 ;  /* 0x009896800000895d */ /* 0x002fea0003900000 */
[----:B------:R-:W1:Y:S02]  /*e5c0*/  @!P0 SYNCS.PHASECHK.TRANS64 P0, [R18+URZ+0x29870], R5 ;  /* 0x02987005120085a7 */ /* 0x000e64000800007f */
[----:B-1----:R-:W-:Y:S05]  /*e5d0*/  @!P0 BRA `(.L_x_74) ;  /* 0xfffffffc00f08947 */ /* 0x002fea000383ffff */
[----:B------:R-:W-:Y:S05]  /*e5e0*/  BRA `(.L_x_117) ;  /* 0xffffffe400447947 */ /* 0x000fea000383ffff */
.L_x_76:
[----:B0-----:R0:W1:Y:S02]  /*e5f0*/  SYNCS.PHASECHK.TRANS64.TRYWAIT P0, [R18+URZ+0x29860], R5 ;  /* 0x02986005120075a7 */ /* 0x001064000800017f */
[----:B-1----:R-:W-:Y:S05]  /*e600*/  @!P0 NANOSLEEP.SYNCS 0x989680 ;  /* 0x009896800000895d */ /* 0x002fea0003900000 */
[----:B------:R-:W1:Y:S02]  /*e610*/  @!P0 SYNCS.PHASECHK.TRANS64 P0, [R18+URZ+0x29860], R5 ;  /* 0x02986005120085a7 */ /* 0x000e64000800007f */
[----:B-1----:R-:W-:Y:S05]  /*e620*/  @!P0 BRA `(.L_x_76) ;  /* 0xfffffffc00f08947 */ /* 0x002fea000383ffff */
[----:B------:R-:W-:Y:S05]  /*e630*/  BRA `(.L_x_118) ;  /* 0xffffffe400487947 */ /* 0x000fea000383ffff */
.L_x_82:
[----:B0-----:R0:W1:Y:S02]  /*e640*/  SYNCS.PHASECHK.TRANS64.TRYWAIT P0, [R3+URZ+0x29870], R0 ;  /* 0x02987000030075a7 */ /* 0x001064000800017f */
[----:B-1----:R-:W-:Y:S05]  /*e650*/  @!P0 NANOSLEEP.SYNCS 0x989680 ;  /* 0x009896800000895d */ /* 0x002fea0003900000 */
[----:B------:R-:W1:Y:S02]  /*e660*/  @!P0 SYNCS.PHASECHK.TRANS64 P0, [R3+URZ+0x29870], R0 ;  /* 0x02987000030085a7 */ /* 0x000e64000800007f */
[----:B-1----:R-:W-:Y:S05]  /*e670*/  @!P0 BRA `(.L_x_82) ;  /* 0xfffffffc00f08947 */ /* 0x002fea000383ffff */
[----:B------:R-:W-:Y:S05]  /*e680*/  BRA `(.L_x_119) ;  /* 0xffffffe800dc7947 */ /* 0x000fea000383ffff */
.L_x_84:
[----:B0-----:R0:W1:Y:S02]  /*e690*/  SYNCS.PHASECHK.TRANS64.TRYWAIT P0, [R3+URZ+0x29860], R2 ;  /* 0x02986002030075a7 */ /* 0x001064000800017f */
[----:B-1----:R-:W-:Y:S05]  /*e6a0*/  @!P0 NANOSLEEP.SYNCS 0x989680 ;  /* 0x009896800000895d */ /* 0x002fea0003900000 */
[----:B------:R-:W1:Y:S02]  /*e6b0*/  @!P0 SYNCS.PHASECHK.TRANS64 P0, [R3+URZ+0x29860], R2 ;  /* 0x02986002030085a7 */ /* 0x000e64000800007f */
[----:B-1----:R-:W-:Y:S05]  /*e6c0*/  @!P0 BRA `(.L_x_84) ;  /* 0xfffffffc00f08947 */ /* 0x002fea000383ffff */
[----:B------:R-:W-:Y:S05]  /*e6d0*/  BRA `(.L_x_120) ;  /* 0xffffffe800ec7947 */ /* 0x000fea000383ffff */
.L_x_86:
[----:B0-----:R0:W1:Y:S02]  /*e6e0*/  SYNCS.PHASECHK.TRANS64.TRYWAIT P0, [R9+URZ+0x29820], R2 ;  /* 0x02982002090075a7 */ /* 0x001064000800017f */
[----:B-1----:R-:W-:Y:S05]  /*e6f0*/  @!P0 NANOSLEEP.SYNCS 0x989680 ;  /* 0x009896800000895d */ /* 0x002fea0003900000 */
[----:B------:R-:W1:Y:S02]  /*e700*/  @!P0 SYNCS.PHASECHK.TRANS64 P0, [R9+URZ+0x29820], R2 ;  /* 0x02982002090085a7 */ /* 0x000e64000800007f */
[----:B-1----:R-:W-:Y:S05]  /*e710*/  @!P0 BRA `(.L_x_86) ;  /* 0xfffffffc00f08947 */ /* 0x002fea000383ffff */
[----:B------:R-:W-:Y:S05]  /*e720*/  BRA `(.L_x_121) ;  /* 0xfffffff000547947 */ /* 0x000fea000383ffff */
.L_x_88:
[----:B0-----:R0:W1:Y:S02]  /*e730*/  SYNCS.PHASECHK.TRANS64.TRYWAIT P1, [R5+URZ], R4 ;  /* 0x00000004050075a7 */ /* 0x001064000802017f */
[----:B-1----:R-:W-:Y:S05]  /*e740*/  @!P1 NANOSLEEP.SYNCS 0x989680 ;  /* 0x009896800000995d */ /* 0x002fea0003900000 */
[----:B------:R-:W1:Y:S02]  /*e750*/  @!P1 SYNCS.PHASECHK.TRANS64 P1, [R5+URZ], R4 ;  /* 0x00000004050095a7 */ /* 0x000e64000802007f */
[----:B-1----:R-:W-:Y:S05]  /*e760*/  @!P1 BRA `(.L_x_88) ;  /* 0xfffffffc00f09947 */ /* 0x002fea000383ffff */
[----:B------:R-:W-:Y:S05]  /*e770*/  BRA `(.L_x_122) ;  /* 0xfffffff000a47947 */ /* 0x000fea000383ffff */
.L_x_89:
[----:B-1----:R1:W2:Y:S02]  /*e780*/  SYNCS.PHASECHK.TRANS64.TRYWAIT P1, [R7+URZ], R2 ;  /* 0x00000002070075a7 */ /* 0x0022a4000802017f */
[----:B--2---:R-:W-:Y:S05]  /*e790*/  @!P1 NANOSLEEP.SYNCS 0x989680 ;  /* 0x009896800000995d */ /* 0x004fea0003900000 */
[----:B------:R-:W2:Y:S02]  /*e7a0*/  @!P1 SYNCS.PHASECHK.TRANS64 P1, [R7+URZ], R2 ;  /* 0x00000002070095a7 */ /* 0x000ea4000802007f */
[----:B--2---:R-:W-:Y:S05]  /*e7b0*/  @!P1 BRA `(.L_x_89) ;  /* 0xfffffffc00f09947 */ /* 0x004fea000383ffff */
[----:B------:R-:W-:Y:S05]  /*e7c0*/  BRA `(.L_x_123) ;  /* 0xfffffff000987947 */ /* 0x000fea000383ffff */
.L_x_91:
[----:B0-----:R0:W2:Y:S02]  /*e7d0*/  SYNCS.PHASECHK.TRANS64.TRYWAIT P1, [R5+URZ+0x29860], R4 ;  /* 0x02986004050075a7 */ /* 0x0010a4000802017f */
[----:B--2---:R-:W-:Y:S05]  /*e7e0*/  @!P1 NANOSLEEP.SYNCS 0x989680 ;  /* 0x009896800000995d */ /* 0x004fea0003900000 */
[----:B------:R-:W2:Y:S02]  /*e7f0*/  @!P1 SYNCS.PHASECHK.TRANS64 P1, [R5+URZ+0x29860], R4 ;  /* 0x02986004050095a7 */ /* 0x000ea4000802007f */
[----:B--2---:R-:W-:Y:S05]  /*e800*/  @!P1 BRA `(.L_x_91) ;  /* 0xfffffffc00f09947 */ /* 0x004fea000383ffff */
[----:B------:R-:W-:Y:S05]  /*e810*/  BRA `(.L_x_124) ;  /* 0xfffffff000987947 */ /* 0x000fea000383ffff */
.L_x_93:
[----:B--2---:R2:W3:Y:S02]  /*e820*/  SYNCS.PHASECHK.TRANS64.TRYWAIT P1, [R3+URZ+0x29860], R2 ;  /* 0x02986002030075a7 */ /* 0x0044e4000802017f */
[----:B---3--:R-:W-:Y:S05]  /*e830*/  @!P1 NANOSLEEP.SYNCS 0x989680 ;  /* 0x009896800000995d */ /* 0x008fea0003900000 */
[----:B------:R-:W3:Y:S02]  /*e840*/  @!P1 SYNCS.PHASECHK.TRANS64 P1, [R3+URZ+0x29860], R2 ;  /* 0x02986002030095a7 */ /* 0x000ee4000802007f */
[----:B---3--:R-:W-:Y:S05]  /*e850*/  @!P1 BRA `(.L_x_93) ;  /* 0xfffffffc00f09947 */ /* 0x008fea000383ffff */
[----:B------:R-:W-:Y:S05]  /*e860*/  BRA `(.L_x_125) ;  /* 0xfffffff000987947 */ /* 0x000fea000383ffff */
.L_x_95:
[----:B---3--:R3:W4:Y:S02]  /*e870*/  SYNCS.PHASECHK.TRANS64.TRYWAIT P0, [R5+URZ+0x29880], R4 ;  /* 0x02988004050075a7 */ /* 0x008724000800017f */
[----:B----4-:R-:W-:Y:S05]  /*e880*/  @!P0 NANOSLEEP.SYNCS 0x989680 ;  /* 0x009896800000895d */ /* 0x010fea0003900000 */
[----:B------:R-:W4:Y:S02]  /*e890*/  @!P0 SYNCS.PHASECHK.TRANS64 P0, [R5+URZ+0x29880], R4 ;  /* 0x02988004050085a7 */ /* 0x000f24000800007f */
[----:B----4-:R-:W-:Y:S05]  /*e8a0*/  @!P0 BRA `(.L_x_95) ;  /* 0xfffffffc00f08947 */ /* 0x010fea000383ffff */
[----:B------:R-:W-:Y:S05]  /*e8b0*/  BRA `(.L_x_96) ;  /* 0xfffffff000947947 */ /* 0x000fea000383ffff */
.L_x_126:
[----:B------:R-:W-:-:S00]  /*e8c0*/  BRA `(.L_x_126) ;  /* 0xfffffffc00fc7947 */ /* 0x000fc0000383ffff */
[----:B------:R-:W-:-:S00]  /*e8d0*/  NOP ;  /* 0x0000000000007918 */ /* 0x000fc00000000000 */
        /* <DEDUP_REMOVED lines=10> */
.L_x_2844:


//--------------------- .text._ZN7cutlass13device_kernelIN5flash11enable_sm90INS1_16FlashAttnFwdSm90INS1_25CollectiveMainloopFwdSm90ILi2EN4cute5tupleIJNS5_1CILi1EEES8_S8_EEENS6_IJNS7_ILi128EEENS7_ILi160EEENS7_ILi192EEEEEELi128ENS_12float_e4m3_tEfNS_4arch4Sm90ELb0ELb0ELb0ELb1ELb0ELb0ELb0ELb1ELb1ELb1ELb1ELb0EEENS1_21CollectiveEpilogueFwdINS6_IJSA_SA_SB_EEES9_NS_10bfloat16_tESG_Li256ELb1ELb1ELb1ELb1EEENS1_36VarlenDynamicPersistentTileSchedulerILi128ELi160ELi256ELi128ELb1ELb1ELb1ELb0ELb1ELb1EEEEEEEEEvNT_6ParamsE --------------------------
	.section	.text._ZN7cutlass13device_kernelIN5flash11enable_sm90INS1_16FlashAttnFwdSm90INS1_25CollectiveMainloopFwdSm90ILi2EN4cute5tupleIJNS5_1CILi1EEES8_S8_EEENS6_IJNS7_ILi128EEENS7_ILi160EEENS7_ILi192EEEEEELi128ENS_12float_e4m3_tEfNS_4arch4Sm90ELb0ELb0ELb0ELb1ELb0ELb0ELb0ELb1ELb1ELb1ELb1ELb0EEENS1_21CollectiveEpilogueFwdINS6_IJSA_SA_SB_EEES9_NS_10bfloat16_tESG_Li256ELb1ELb1ELb1ELb1EEENS1_36VarlenDynamicPersistentTileSchedulerILi128ELi160ELi256ELi128ELb1ELb1ELb1ELb0ELb1ELb1EEEEEEEEEvNT_6ParamsE,"ax",@progbits
	.align	128
.text._ZN7cutlass13device_kernelIN5flash11enable_sm90INS1_16FlashAttnFwdSm90INS1_25CollectiveMainloopFwdSm90ILi2EN4cute5tupleIJNS5_1CILi1EEES8_S8_EEENS6_IJNS7_ILi128EEENS7_ILi160EEENS7_ILi192EEEEEELi128ENS_12float_e4m3_tEfNS_4arch4Sm90ELb0ELb0ELb0ELb1ELb0ELb0ELb0ELb1ELb1ELb1ELb1ELb0EEENS1_21CollectiveEpilogueFwdINS6_IJSA_SA_SB_EEES9_NS_10bfloat16_tESG_Li256ELb1ELb1ELb1ELb1EEENS1_36VarlenDynamicPersistentTileSchedulerILi128ELi160ELi256ELi128ELb1ELb1ELb1ELb0ELb1ELb1EEEEEEEEEvNT_6ParamsE:
        .type           _ZN7cutlass13device_kernelIN5flash11enable_sm90INS1_16FlashAttnFwdSm90INS1_25CollectiveMainloopFwdSm90ILi2EN4cute5tupleIJNS5_1CILi1EEES8_S8_EEENS6_IJNS7_ILi128EEENS7_ILi160EEENS7_ILi192EEEEEELi128ENS_12float_e4m3_tEfNS_4arch4Sm90ELb0ELb0ELb0ELb1ELb0ELb0ELb0ELb1ELb1ELb1ELb1ELb0EEENS1_21CollectiveEpilogueFwdINS6_IJSA_SA_SB_EEES9_NS_10bfloat16_tESG_Li256ELb1ELb1ELb1ELb1EEENS1_36VarlenDynamicPersistentTileSchedulerILi128ELi160ELi256ELi128ELb1ELb1ELb1ELb0ELb1ELb1EEEEEEEEEvNT_6ParamsE,@function
        .size           _ZN7cutlass13device_kernelIN5flash11enable_sm90INS1_16FlashAttnFwdSm90INS1_25CollectiveMainloopFwdSm90ILi2EN4cute5tupleIJNS5_1CILi1EEES8_S8_EEENS6_IJNS7_ILi128EEENS7_ILi160EEENS7_ILi192EEEEEELi128ENS_12float_e4m3_tEfNS_4arch4Sm90ELb0ELb0ELb0ELb1ELb0ELb0ELb0ELb1ELb1ELb1ELb1ELb0EEENS1_21CollectiveEpilogueFwdINS6_IJSA_SA_SB_EEES9_NS_10bfloat16_tESG_Li256ELb1ELb1ELb1ELb1EEENS1_36VarlenDynamicPersistentTileSchedulerILi128ELi160ELi256ELi128ELb1ELb1ELb1ELb0ELb1ELb1EEEEEEEEEvNT_6ParamsE,(.L_x_2845 - _ZN7cutlass13device_kernelIN5flash11enable_sm90INS1_16FlashAttnFwdSm90INS1_25CollectiveMainloopFwdSm90ILi2EN4cute5tupleIJNS5_1CILi1EEES8_S8_EEENS6_IJNS7_ILi128EEENS7_ILi160EEENS7_ILi192EEEEEELi128ENS_12float_e4m3_tEfNS_4arch4Sm90ELb0ELb0ELb0ELb1ELb0ELb0ELb0ELb1ELb1ELb1ELb1ELb0EEENS1_21CollectiveEpilogueFwdINS6_IJSA_SA_SB_EEES9_NS_10bfloat16_tESG_Li256ELb1ELb1ELb1ELb1EEENS1_36VarlenDynamicPersistentTileSchedulerILi128ELi160ELi256ELi128ELb1ELb1ELb1ELb0ELb1ELb1EEEEEEEEEvNT_6ParamsE)
        .other          _ZN7cutlass13device_kernelIN5flash11enable_sm90INS1_16FlashAttnFwdSm90INS1_25CollectiveMainloopFwdSm90ILi2EN4cute5tupleIJNS5_1CILi1EEES8_S8_EEENS6_IJNS7_ILi128EEENS7_ILi160EEENS7_ILi192EEEEEELi128ENS_12float_e4m3_tEfNS_4arch4Sm90ELb0ELb0ELb0ELb1ELb0ELb0ELb0ELb1ELb1ELb1ELb1ELb0EEENS1_21CollectiveEpilogueFwdINS6_IJSA_SA_SB_EEES9_NS_10bfloat16_tESG_Li256ELb1ELb1ELb1ELb1EEENS1_36VarlenDynamicPersistentTileSchedulerILi128ELi160ELi256ELi128ELb1ELb1ELb1ELb0ELb1ELb1EEEEEEEEEvNT_6ParamsE,@"STO_CUDA_ENTRY STV_DEFAULT"
_ZN7cutlass13device_kernelIN5flash11enable_sm90INS1_16FlashAttnFwdSm90INS1_25CollectiveMainloopFwdSm90ILi2EN4cute5tupleIJNS5_1CILi1EEES8_S8_EEENS6_IJNS7_ILi128EEENS7_ILi160EEENS7_ILi192EEEEEELi128ENS_12float_e4m3_tEfNS_4arch4Sm90ELb0ELb0ELb0ELb1ELb0ELb0ELb0ELb1ELb1ELb1ELb1ELb0EEENS1_21CollectiveEpilogueFwdINS6_IJSA_SA_SB_EEES9_NS_10bfloat16_tESG_Li256ELb1ELb1ELb1ELb1EEENS1_36VarlenDynamicPersistentTileSchedulerILi128ELi160ELi256ELi128ELb1ELb1ELb1ELb0ELb1ELb1EEEEEEEEEvNT_6ParamsE:
[----:B------:R-:W0:Y:S02]  /*0000*/  LDC R1, c[0x0][0x28] ;  /* 0x00000a00ff017b82 */ /* 0x000e240000000800 */
[----:B0-----:R-:W-:Y:S01]  /*0010*/  VIADD R1, R1, 0xffffffc8 ;  /* 0xffffffc801017836 */ /* 0x001fe20000000000 */
[----:B------:R-:W0:Y:S01]  /*0020*/  S2R R3, SR_TID.X ;  /* 0x0000000000037919 */ /* 0x000e220000002100 */
[----:B------:R-:W-:Y:S01]  /*0030*/  ELECT P0, URZ, PT ;  /* 0x00000000003f782f */ /* 0x000fe20003800000 */
[----:B------:R-:W-:Y:S01]  /*0040*/  BSSY B0, `(.L_x_127) ;  /* 0x000000e000007945 */ /* 0x000fe20003800000 */
[--C-:B0-----:R-:W-:Y:S02]  /*0050*/  SHF.R.U32.HI R0, RZ, 0x5, R3.reuse ;  /* 0x00000005ff007819 */ /* 0x101fe40000011603 */
[----:B------:R-:W-:-:S03]  /*0060*/  SHF.R.U32.HI R3, RZ, 0x7, R3 ;  /* 0x00000007ff037819 */ /* 0x000fc60000011603 */
        /* <DEDUP_REMOVED lines=11> */
.L_x_128:
[----:B------:R-:W-:Y:S05]  /*0120*/  BSYNC B0 ;  /* 0x0000000000007941 */ /* 0x000fea0003800000 */
.L_x_127:
[----:B------:R-:W-:Y:S01]  /*0130*/  VOTEU.ANY UP0, P0 ;  /* 0x00000000003f7886 */ /* 0x000fe20000000100 */
[----:B------:R-:W0:Y:S01]  /*0140*/  SHFL.IDX PT, R3, R3, RZ, 0x1f ;  /* 0x00001fff03037589 */ /* 0x000e2200000e0000 */
[----:B------:R-:W-:Y:S01]  /*0150*/  UMOV UR4, 0x80 ;  /* 0x0000008000047882 */ /* 0x000fe20000000000 */
[----:B------:R-:W-:Y:S01]  /*0160*/  UMOV UR7, 0x100 ;  /* 0x0000010000077882 */ /* 0x000fe20000000000 */
[----:B------:R-:W-:Y:S01]  /*0170*/  VOTEU.ANY UP1, P0 ;  /* 0x00000000003f7886 */ /* 0x000fe20000020100 */
[----:B------:R-:W1:Y:S01]  /*0180*/  @UP0 S2UR UR8, SR_CgaCtaId ;  /* 0x00000000000809c3 */ /* 0x000e620000008800 */
[----:B------:R-:W2:Y:S01]  /*0190*/  SHFL.IDX PT, R2, R0, RZ, 0x1f ;  /* 0x00001fff00027589 */ /* 0x000ea200000e0000 */
[----:B------:R-:W-:Y:S01]  /*01a0*/  @UP0 UMOV UR6, 0x400 ;  /* 0x0000040000060882 */ /* 0x000fe20000000000 */
[----:B------:R-:W-:-:S04]  /*01b0*/  @UP0 UIADD3 UR4, -UR4, 0x100000, URZ ;  /* 0x0010000004040890 */ /* 0x000fc8000fffe13f */
[----:B------:R-:W-:Y:S02]  /*01c0*/  @UP0 USHF.L.U32 UR5, UR4, 0xb, URZ ;  /* 0x0000000b04050899 */ /* 0x000fe4000800063f */
[----:B------:R-:W-:Y:S01]  /*01d0*/  @UP0 USHF.L.U32 UR4, UR4, 0x1, URZ ;  /* 0x0000000104040899 */ /* 0x000fe2000800063f */
[----:B------:R-:W-:Y:S01]  /*01e0*/  VOTEU.ANY UP2, P0 ;  /* 0x00000000003f7886 */ /* 0x000fe20000040100 */
[----:B0-----:R-:W-:Y:S01]  /*01f0*/  R2UR UR9, R3 ;  /* 0x00000000030972ca */ /* 0x001fe200000e0000 */
[----:B-1----:R-:W-:Y:S01]  /*0200*/  @UP0 ULEA UR8, UR8, UR6, 0x18 ;  /* 0x0000000608080291 */ /* 0x002fe2000f8ec03f */
[----:B--2---:R-:W-:Y:S01]  /*0210*/  ISETP.NE.AND P1, PT, R2, RZ, PT ;  /* 0x000000ff0200720c */ /* 0x004fe20003f25270 */
[----:B------:R-:W-:-:S04]  /*0220*/  @UP0 UIADD3 UR6, -UR7, 0x100000, URZ ;  /* 0x0010000007060890 */ /* 0x000fc8000fffe13f */
[----:B------:R-:W-:Y:S02]  /*0230*/  @UP0 USHF.L.U32 UR7, UR6, 0xb, URZ ;  /* 0x0000000b06070899 */ /* 0x000fe4000800063f */
[----:B------:R-:W-:-:S04]  /*0240*/  @UP0 USHF.L.U32 UR6, UR6, 0x1, URZ ;  /* 0x0000000106060899 */ /* 0x000fc8000800063f */
[----:B------:R-:W-:Y:S01]  /*0250*/  UISETP.NE.AND UP0, UPT, UR9, URZ, UPT ;  /* 0x0000003f0900728c */ /* 0x000fe2000bf05270 */
[----:B------:R-:W0:Y:S02]  /*0260*/  FENCE.VIEW.ASYNC.S ;  /* 0x00000000000073c6 */ /* 0x000e240000000000 */
[----:B0-----:R0:W1:Y:S05]  /*0270*/  @UP1 SYNCS.EXCH.64 URZ, [UR8+0x29800], UR4 ;  /* 0x02980004083f15b2 */ /* 0x00106a0008000100 */
[----:B------:R0:W2:Y:S01]  /*0280*/  @UP2 SYNCS.EXCH.64 URZ, [UR8+0x29820], UR6 ;  /* 0x02982006083f25b2 */ /* 0x0000a20008000100 */
        /* <DEDUP_REMOVED lines=17> */
[----:B------:R3:W0:Y:S02]  /*03a0*/  SYNCS.EXCH.64 URZ, [UR8+0x29848], UR6 ;  /* 0x02984806083f75b2 */ /* 0x0006240008000100 */
[----:B---3--:R-:W-:Y:S01]  /*03b0*/  NOP ;  /* 0x0000000000007918 */ /* 0x008fe20000000000 */
.L_x_129:
[----:B------:R-:W3:Y:S01]  /*03c0*/  SHFL.IDX PT, R2, R0, RZ, 0x1f ;  /* 0x00001fff00027589 */ /* 0x000ee200000e0000 */
[----:B------:R-:W-:Y:S01]  /*03d0*/  NOP ;  /* 0x0000000000007918 */ /* 0x000fe20000000000 */
[----:B---3--:R-:W-:-:S13]  /*03e0*/  ISETP.NE.AND P0, PT, R2, RZ, PT ;  /* 0x000000ff0200720c */ /* 0x008fda0003f05270 */
        /* <DEDUP_REMOVED lines=17> */
[----:B------:R3:W0:Y:S02]  /*0500*/  SYNCS.EXCH.64 URZ, [UR8+0x29868], UR6 ;  /* 0x02986806083f75b2 */ /* 0x0006240008000100 */
[----:B---3--:R-:W-:Y:S01]  /*0510*/  NOP ;  /* 0x0000000000007918 */ /* 0x008fe20000000000 */
.L_x_130:
[----:B------:R-:W3:Y:S01]  /*0520*/  SHFL.IDX PT, R2, R0, RZ, 0x1f ;  /* 0x00001fff00027589 */ /* 0x000ee200000e0000 */
[----:B------:R-:W-:Y:S01]  /*0530*/  NOP ;  /* 0x0000000000007918 */ /* 0x000fe20000000000 */
[----:B---3--:R-:W-:-:S13]  /*0540*/  ISETP.NE.AND P0, PT, R2, RZ, PT ;  /* 0x000000ff0200720c */ /* 0x008fda0003f05270 */
        /* <DEDUP_REMOVED lines=13> */
[----:B------:R3:W0:Y:S02]  /*0620*/  SYNCS.EXCH.64 URZ, [UR6+0x29888], UR4 ;  /* 0x02988804063f75b2 */ /* 0x0006240008000100 */
[----:B---3--:R-:W-:Y:S01]  /*0630*/  NOP ;  /* 0x0000000000007918 */ /* 0x008fe20000000000 */
.L_x_131:
        /* <DEDUP_REMOVED lines=22> */
.L_x_132:
        /* <DEDUP_REMOVED lines=22> */
.L_x_133:
[----:B------:R-:W-:Y:S01]  /*0900*/  PLOP3.LUT P0, PT, PT, PT, UP0, 0x80, 0x0 ;  /* 0x000000000000781c */ /* 0x000fe20003f0f008 */
[----:B------:R-:W-:Y:S01]  /*0910*/  UMOV UR38, 0x1 ;  /* 0x0000000100267882 */ /* 0x000fe20000000000 */
[----:B------:R-:W-:Y:S01]  /*0920*/  NOP ;  /* 0x0000000000007918 */ /* 0x000fe20000000000 */
[----:B------:R-:W-:Y:S01]  /*0930*/  USEL UR38, UR38, 0x2, !UP0 ;  /* 0x0000000226267887 */ /* 0x000fe2000c000000 */
[----:B------:R-:W-:Y:S01]  /*0940*/  ULDC.64 UR50, c[0x0][0x208] ;  /* 0x0000820000327ab9 */ /* 0x000fe20000000a00 */
[----:B012-4-:R-:W-:Y:S08]  /*0950*/  BAR.SYNC.DEFER_BLOCKING 0x0 ;  /* 0x0000000000007b1d */ /* 0x017ff00000010000 */
[----:B------:R-:W-:Y:S05]  /*0960*/  @!P0 BRA `(.L_x_134) ;  /* 0x000000bc00088947 */ /* 0x000fea0003800000 */
.L_x_135:
[----:B------:R-:W-:-:S08]  /*0970*/  NOP ;  /* 0x0000000000007918 */ /* 0x000fd00000000000 */
[----:B------:R-:W0:Y:S02]  /*0980*/  USETMAXREG.TRY_ALLOC.CTAPOOL UP0, 0xf0 ;  /* 0x000000f0000079c8 */ /* 0x000e240008000600 */
[----:B0-----:R-:W-:-:S13]  /*0990*/  PLOP3.LUT P0, PT, PT, PT, UP0, 0x80, 0x0 ;  /* 0x000000000000781c */ /* 0x001fda0003f0f008 */
[----:B------:R-:W-:Y:S05]  /*09a0*/  @!P0 BRA `(.L_x_135) ;  /* 0xfffffffc00f08947 */ /* 0x000fea000383ffff */
[----:B------:R-:W0:Y:S01]  /*09b0*/  S2R R2, SR_TID.X ;  /* 0x0000000000027919 */ /* 0x000e220000002100 */
[----:B------:R-:W1:Y:S01]  /*09c0*/  S2UR UR5, SR_CgaCtaId ;  /* 0x00000000000579c3 */ /* 0x000e620000008800 */
[----:B------:R-:W-:-:S07]  /*09d0*/  UMOV UR4, 0x400 ;  /* 0x0000040000047882 */ /* 0x000fce0000000000 */
[----:B------:R-:W-:Y:S06]  /*09e0*/  BAR.ARV 0x8, 0x180 ;  /* 0x0206000000007b1d */ /* 0x000fec0000002000 */
[----:B-1----:R-:W-:Y:S01]  /*09f0*/  ULEA UR4, UR5, UR4, 0x18 ;  /* 0x0000000405047291 */ /* 0x002fe2000f8ec03f */
[----:B0-----:R-:W-:-:S04]  /*0a00*/  LOP3.LUT R0, R2, 0xffffff80, RZ, 0xc0, !PT ;  /* 0xffffff8002007812 */ /* 0x001fc800078ec0ff */
[----:B------:R-:W-:-:S13]  /*0a10*/  ISETP.NE.AND P0, PT, R0, 0x80, PT ;  /* 0x000000800000780c */ /* 0x000fda0003f05270 */
[----:B------:R-:W-:Y:S08]  /*0a20*/  @!P0 BAR.ARV 0x9, 0x100 ;  /* 0x0244000000008b1d */ /* 0x000ff00000002000 */
[----:B------:R-:W-:Y:S06]  /*0a30*/  BAR.SYNC.DEFER_BLOCKING 0x5, 0x180 ;  /* 0x0146000000007b1d */ /* 0x000fec0000010000 */
[----:B------:R-:W0:Y:S01]  /*0a40*/  LDS.128 R36, [UR4+0x298d0] ;  /* 0x0298d004ff247984 */ /* 0x000e220008000c00 */
[----:B------:R-:W-:Y:S01]  /*0a50*/  ULDC UR4, c[0x0][0xc3c] ;  /* 0x00030f0000047ab9 */ /* 0x000fe20000000800 */
[----:B------:R-:W-:Y:S06]  /*0a60*/  BAR.ARV 0x4, 0x180 ;  /* 0x0106000000007b1d */ /* 0x000fec0000002000 */
[----:B0-----:R-:W-:-:S13]  /*0a70*/  ISETP.GE.AND P0, PT, R39, UR4, PT ;  /* 0x0000000427007c0c */ /* 0x001fda000bf06270 */
[----:B------:R-:W-:Y:S05]  /*0a80*/  @P0 EXIT ;  /* 0x000000000000094d */ /* 0x000fea0003800000 */
[----:B------:R-:W-:Y:S01]  /*0a90*/  VIADD R223, R2, 0xffffff80 ;  /* 0xffffff8002df7836 */ /* 0x000fe20000000000 */
[----:B------:R-:W-:Y:S01]  /*0aa0*/  R2UR UR5, R37 ;  /* 0x00000000250572ca */ /* 0x000fe200000e0000 */
[----:B------:R-:W-:Y:S01]  /*0ab0*/  ULOP3.LUT UR48, UR38, 0x1, URZ, 0xfc, !UPT ;  /* 0x0000000126307892 */ /* 0x000fe2000f8efc3f */
[----:B------:R-:W-:Y:S01]  /*0ac0*/  R2UR UR6, R38 ;  /* 0x00000000260672ca */ /* 0x000fe200000e0000 */
[----:B------:R-:W-:Y:S01]  /*0ad0*/  UMOV UR47, URZ ;  /* 0x0000003f002f7c82 */ /* 0x000fe20008000000 */
[----:B------:R-:W-:Y:S01]  /*0ae0*/  SHF.R.S32.HI R0, RZ, 0x1f, R223 ;  /* 0x0000001fff007819 */ /* 0x000fe200000114df */
[----:B------:R-:W-:Y:S01]  /*0af0*/  UMOV UR46, URZ ;  /* 0x0000003f002e7c82 */ /* 0x000fe20008000000 */
[----:B------:R-:W-:Y:S02]  /*0b00*/  UMOV UR53, URZ ;  /* 0x0000003f00357c82 */ /* 0x000fe40008000000 */
[CC--:B------:R-:W-:Y:S02]  /*0b10*/  LEA.HI R2, R0.reuse, R223.reuse, RZ, 0x7 ;  /* 0x000000df00027211 */ /* 0x0c0fe400078f38ff */
[----:B------:R-:W-:-:S02]  /*0b20*/  LEA.HI R3, R0, R223, RZ, 0x4 ;  /* 0x000000df00037211 */ /* 0x000fc400078f20ff */
[----:B------:R-:W-:Y:S02]  /*0b30*/  LOP3.LUT R4, R2, 0xffffff80, RZ, 0xc0, !PT ;  /* 0xffffff8002047812 */ /* 0x000fe400078ec0ff */
[----:B------:R-:W-:Y:S02]  /*0b40*/  SHF.R.S32.HI R6, RZ, 0x4, R3 ;  /* 0x00000004ff067819 */ /* 0x000fe40000011403 */
[----:B------:R-:W-:Y:S01]  /*0b50*/  SHF.R.S32.HI R217, RZ, 0x7, R2 ;  /* 0x00000007ffd97819 */ /* 0x000fe20000011402 */
[----:B------:R-:W-:Y:S01]  /*0b60*/  IMAD.IADD R201, R223, 0x1, -R4 ;  /* 0x00000001dfc97824 */ /* 0x000fe200078e0a04 */
[----:B------:R-:W-:Y:S02]  /*0b70*/  LEA.HI R4, R0, R223, RZ, 0x5 ;  /* 0x000000df00047211 */ /* 0x000fe400078f28ff */
[----:B------:R-:W-:Y:S02]  /*0b80*/  LEA.HI R2, R2, R217, RZ, 0x1 ;  /* 0x000000d902027211 */ /* 0x000fe400078f08ff */
[----:B------:R-:W-:Y:S01]  /*0b90*/  SHF.R.S32.HI R8, RZ, 0x1f, R201 ;  /* 0x0000001fff087819 */ /* 0x000fe200000114c9 */
[----:B------:R-:W-:Y:S01]  /*0ba0*/  IMAD.SHL.U32 R5, R4, 0x20, RZ ;  /* 0x0000002004057824 */ /* 0x000fe200078e00ff */
[----:B------:R-:W-:-:S02]  /*0bb0*/  LOP3.LUT R4, R3, 0x3fffff0, RZ, 0xc0, !PT ;  /* 0x03fffff003047812 */ /* 0x000fc400078ec0ff */
[----:B------:R-:W-:Y:S02]  /*0bc0*/  LEA.HI R3, R3, R6, RZ, 0x1 ;  /* 0x0000000603037211 */ /* 0x000fe400078f08ff */
[----:B------:R-:W-:Y:S01]  /*0bd0*/  LOP3.LUT R5, R5, 0xfffffc00, RZ, 0xc0, !PT ;  /* 0xfffffc0005057812 */ /* 0x000fe200078ec0ff */
[----:B------:R-:W-:Y:S01]  /*0be0*/  IMAD.IADD R4, R223, 0x1, -R4 ;  /* 0x00000001df047824 */ /* 0x000fe200078e0a04 */
[----:B------:R-:W-:Y:S02]  /*0bf0*/  LOP3.LUT R3, R3, 0x1ffffffe, RZ, 0xc0, !PT ;  /* 0x1ffffffe03037812 */ /* 0x000fe400078ec0ff */
[----:B------:R-:W-:Y:S01]  /*0c00*/  LEA.HI R7, R8, R201, RZ, 0x2 ;  /* 0x000000c908077211 */ /* 0x000fe200078f10ff */
[----:B------:R-:W-:Y:S01]  /*0c10*/  IMAD R4, R4, 0x40, R5 ;  /* 0x0000004004047824 */ /* 0x000fe200078e0205 */
[----:B------:R-:W-:Y:S01]  /*0c20*/  LEA.HI R5, R0, R223, RZ, 0x2 ;  /* 0x000000df00057211 */ /* 0x000fe200078f10ff */
[----:B------:R-:W-:Y:S01]  /*0c30*/  IMAD.IADD R3, R6, 0x1, -R3 ;  /* 0x0000000106037824 */ /* 0x000fe200078e0a03 */
[----:B------:R-:W-:-:S02]  /*0c40*/  SHF.R.S32.HI R9, RZ, 0x2, R7 ;  /* 0x00000002ff097819 */ /* 0x000fc40000011407 */
[----:B------:R-:W-:Y:S01]  /*0c50*/  LOP3.LUT R6, R5, 0xfffffffc, RZ, 0xc0, !PT ;  /* 0xfffffffc05067812 */ /* 0x000fe200078ec0ff */
[----:B------:R-:W-:Y:S01]  /*0c60*/  IMAD R220, R3, 0x8, R4 ;  /* 0x0000000803dc7824 */ /* 0x000fe200078e0204 */
[----:B------:R-:W-:Y:S02]  /*0c70*/  SHF.R.S32.HI R10, RZ, 0x1f, R7 ;  /* 0x0000001fff0a7819 */ /* 0x000fe40000011407 */
[----:B------:R-:W-:Y:S01]  /*0c80*/  LEA.HI R0, R0, R223, RZ, 0x3 ;  /* 0x000000df00007211 */ /* 0x000fe200078f18ff */
[----:B------:R-:W-:Y:S01]  /*0c90*/  IMAD.IADD R6, R223, 0x1, -R6 ;  /* 0x00000001df067824 */ /* 0x000fe200078e0a06 */
[----:B------:R-:W-:Y:S02]  /*0ca0*/  LEA.HI R10, R10, R9, RZ, 0x3 ;  /* 0x000000090a0a7211 */ /* 0x000fe400078f18ff */
[----:B------:R-:W-:Y:S02]  /*0cb0*/  LOP3.LUT R4, R2, 0x3fffffe, RZ, 0xc0, !PT ;  /* 0x03fffffe02047812 */ /* 0x000fe400078ec0ff */
[----:B------:R-:W-:-:S02]  /*0cc0*/  LEA.HI R3, R6, R6, RZ, 0x1 ;  /* 0x0000000606037211 */ /* 0x000fc400078f08ff */
[----:B------:R-:W-:Y:S01]  /*0cd0*/  LOP3.LUT R2, R0, 0xfffffff8, RZ, 0xc0, !PT ;  /* 0xfffffff800027812 */ /* 0x000fe200078ec0ff */
[----:B------:R-:W-:Y:S01]  /*0ce0*/  IMAD.IADD R4, R217, 0x1, -R4 ;  /* 0x00000001d9047824 */ /* 0x000fe200078e0a04 */
[----:B------:R-:W-:Y:S02]  /*0cf0*/  LOP3.LUT R3, R3, 0x1ffffffe, RZ, 0xc0, !PT ;  /* 0x1ffffffe03037812 */ /* 0x000fe400078ec0ff */
[----:B------:R-:W-:Y:S01]  /*0d00*/  LOP3.LUT R10, R10, 0xfffffff8, RZ, 0xc0, !PT ;  /* 0xfffffff80a0a7812 */ /* 0x000fe200078ec0ff */
[----:B------:R-:W-:Y:S01]  /*0d10*/  IMAD.IADD R17, R223, 0x1, -R2 ;  /* 0x00000001df117824 */ /* 0x000fe200078e0a02 */
[----:B------:R-:W-:Y:S01]  /*0d20*/  LEA.HI R8, R8, R201, RZ, 0x5 ;  /* 0x000000c908087211 */ /* 0x000fe200078f28ff */
[----:B------:R-:W-:Y:S01]  /*0d30*/  IMAD.IADD R3, R6, 0x1, -R3 ;  /* 0x0000000106037824 */ /* 0x000fe200078e0a03 */
[----:B------:R-:W-:Y:S01]  /*0d40*/  LOP3.LUT R6, R7, 0x7ffffffc, RZ, 0xc0, !PT ;  /* 0x7ffffffc07067812 */ /* 0x000fe200078ec0ff */
[----:B------:R-:W-:Y:S01]  /*0d50*/  IMAD.IADD R9, R9, 0x1, -R10 ;  /* 0x0000000109097824 */ /* 0x000fe200078e0a0a */
[----:B------:R-:W-:Y:S01]  /*0d60*/  SHF.R.S32.HI R8, RZ, 0x5, R8 ;  /* 0x00000005ff087819 */ /* 0x000fe20000011408 */
[----:B------:R-:W-:Y:S01]  /*0d70*/  IMAD.SHL.U32 R2, R17, 0x8, RZ ;  /* 0x0000000811027824 */ /* 0x000fe200078e00ff */
[----:B------:R-:W-:Y:S01]  /*0d80*/  SHF.R.S32.HI R200, RZ, 0x3, R0 ;  /* 0x00000003ffc87819 */ /* 0x000fe20000011400 */
[----:B------:R-:W-:-:S02]  /*0d90*/  IMAD.IADD R6, R201, 0x1, -R6 ;  /* 0x00000001c9067824 */ /* 0x000fc400078e0a06 */
[----:B------:R-:W-:Y:S01]  /*0da0*/  IMAD R9, R8, 0x10, R9 ;  /* 0x0000001008097824 */ /* 0x000fe200078e0209 */
[----:B------:R-:W-:Y:S01]  /*0db0*/  SHF.R.S32.HI R222, RZ, 0x1f, R2 ;  /* 0x0000001fffde7819 */ /* 0x000fe20000011402 */
[----:B------:R-:W-:Y:S02]  /*0dc0*/  IMAD.SHL.U32 R199, R6, 0x2, RZ ;  /* 0x0000000206c77824 */ /* 0x000fe400078e00ff */
[----:B------:R-:W-:Y:S02]  /*0dd0*/  VIADD R16, R2, 0x40 ;  /* 0x0000004002107836 */ /* 0x000fe40000000000 */
[C---:B------:R-:W-:Y:S02]  /*0de0*/  VIADD R198, R199.reuse, 0x8 ;  /* 0x00000008c7c67836 */ /* 0x040fe40000000000 */
[C---:B------:R-:W-:Y:S01]  /*0df0*/  VIADD R197, R199.reuse, 0x10 ;  /* 0x00000010c7c57836 */ /* 0x040fe20000000000 */
[----:B------:R-:W-:Y:S01]  /*0e00*/  SHF.R.S32.HI R221, RZ, 0x1f, R16 ;  /* 0x0000001fffdd7819 */ /* 0x000fe20000011410 */
        /* <DEDUP_REMOVED lines=24> */
[----:B------:R-:W-:Y:S01]  /*0f90*/  VIADD R18, R199, 0x78 ;  /* 0x00000078c7127836 */ /* 0x000fe20000000000 */
[----:B------:R-:W-:Y:S01]  /*0fa0*/  SHF.R.S32.HI R204, RZ, 0x1f, R22 ;  /* 0x0000001fffcc7819 */ /* 0x000fe20000011416 */
[----:B------:R-:W-:Y:S01]  /*0fb0*/  IMAD R218, R4, 0x40, R9 ;  /* 0x0000004004da7824 */ /* 0x000fe200078e0209 */
[----:B------:R-:W-:-:S02]  /*0fc0*/  SHF.R.S32.HI R203, RZ, 0x1f, R19 ;  /* 0x0000001fffcb7819 */ /* 0x000fc40000011413 */
[----:B------:R-:W-:Y:S01]  /*0fd0*/  SHF.R.S32.HI R202, RZ, 0x1f, R18 ;  /* 0x0000001fffca7819 */ /* 0x000fe20000011412 */
[----:B------:R-:W-:-:S07]  /*0fe0*/  IMAD R219, R3, 0x8, R218 ;  /* 0x0000000803db7824 */ /* 0x000fce00078e02da */
.L_x_183:
[----:B0-234-:R-:W0:Y:S01]  /*0ff0*/  LDC.64 R4, c[0x0][0xc88] ;  /* 0x00032200ff047b82 */ /* 0x01de220000000a00 */
[----:B------:R-:W-:Y:S01]  /*1000*/  ULDC.64 UR14, c[0x0][0x998] ;  /* 0x00026600000e7ab9 */ /* 0x000fe20000000a00 */
[----:B------:R-:W-:Y:S01]  /*1010*/  ULDC.64 UR12, c[0x0][0x990] ;  /* 0x00026400000c7ab9 */ /* 0x000fe20000000a00 */
[----:B------:R-:W-:Y:S01]  /*1020*/  ULDC.64 UR8, c[0x0][0xa28] ;  /* 0x00028a0000087ab9 */ /* 0x000fe20000000a00 */
[----:B------:R-:W-:Y:S01]  /*1030*/  ULDC.64 UR10, c[0x0][0xa20] ;  /* 0x00028800000a7ab9 */ /* 0x000fe20000000a00 */
[----:B------:R-:W-:Y:S01]  /*1040*/  ULOP3.LUT UR42, UR6, 0xffff, URZ, 0xc0, !UPT ;  /* 0x0000ffff062a7892 */ /* 0x000fe2000f8ec03f */
[----:B------:R-:W-:Y:S01]  /*1050*/  ULDC UR4, c[0x0][0x424] ;  /* 0x0001090000047ab9 */ /* 0x000fe20000000800 */
[----:B0-----:R-:W-:-:S06]  /*1060*/  IMAD.WIDE R4, R39, 0x4, R4 ;  /* 0x0000000427047825 */ /* 0x001fcc00078e0204 */
[----:B------:R-:W2:Y:S01]  /*1070*/  LDG.E R4, desc[UR50][R4.64] ;  /* 0x0000003204047981 */ /* 0x000ea2000c1e1900 */
[----:B------:R-:W-:Y:S01]  /*1080*/  ISETP.NE.U32.AND P1, PT, RZ, UR14, PT ;  /* 0x0000000eff007c0c */ /* 0x000fe2000bf25070 */
[----:B------:R-:W-:Y:S01]  /*1090*/  UISETP.NE.U32.AND UP0, UPT, UR8, URZ, UPT ;  /* 0x0000003f0800728c */ /* 0x000fe2000bf05070 */
[----:B------:R-:W-:Y:S01]  /*10a0*/  ISETP.NE.U32.AND P0, PT, RZ, UR12, PT ;  /* 0x0000000cff007c0c */ /* 0x000fe2000bf05070 */
[----:B------:R-:W-:Y:S01]  /*10b0*/  UISETP.NE.U32.AND UP1, UPT, UR10, URZ, UPT ;  /* 0x0000003f0a00728c */ /* 0x000fe2000bf25070 */
[----:B------:R-:W-:Y:S01]  /*10c0*/  ISETP.NE.AND.EX P1, PT, RZ, UR15, PT, P1 ;  /* 0x0000000fff007c0c */ /* 0x000fe2000bf25310 */
[----:B------:R-:W-:Y:S01]  /*10d0*/  UISETP.NE.AND.EX UP0, UPT, UR9, URZ, UPT, UP0 ;  /* 0x0000003f0900728c */ /* 0x000fe2000bf05300 */
[----:B------:R-:W-:Y:S01]  /*10e0*/  ISETP.NE.AND.EX P0, PT, RZ, UR13, PT, P0 ;  /* 0x0000000dff007c0c */ /* 0x000fe2000bf05300 */
[----:B------:R-:W-:-:S04]  /*10f0*/  UISETP.NE.AND.EX UP1, UPT, UR11, URZ, UPT, UP1 ;  /* 0x0000003f0b00728c */ /* 0x000fc8000bf25310 */
[----:B------:R-:W-:Y:S02]  /*1100*/  PLOP3.LUT P4, PT, PT, PT, UP0, 0x80, 0x0 ;  /* 0x000000000000781c */ /* 0x000fe40003f8f008 */
[----:B------:R-:W-:-:S04]  /*1110*/  PLOP3.LUT P5, PT, PT, PT, UP1, 0x80, 0x0 ;  /* 0x000000000000781c */ /* 0x000fc80003faf018 */
[----:B------:R-:W0:Y:S08]  /*1120*/  @P1 LDC.64 R8, c[0x0][0x9b8] ;  /* 0x00026e00ff081b82 */ /* 0x000e300000000a00 */
[----:B-1----:R-:W1:Y:S08]  /*1130*/  @P0 LDC.64 R6, c[0x0][0x9a8] ;  /* 0x00026a00ff060b82 */ /* 0x002e700000000a00 */
[----:B------:R-:W3:Y:S08]  /*1140*/  @P0 LDC.64 R10, c[0x0][0x9b0] ;  /* 0x00026c00ff0a0b82 */ /* 0x000ef00000000a00 */
[----:B------:R-:W4:Y:S01]  /*1150*/  @P1 LDC.64 R20, c[0x0][0x9c0] ;  /* 0x00027000ff141b82 */ /* 0x000f220000000a00 */
[----:B--2---:R-:W-:-:S13]  /*1160*/  R2UR UR36, R4 ;  /* 0x00000000042472ca */ /* 0x004fda00000e0000 */
[----:B------:R-:W-:Y:S02]  /*1170*/  USHF.R.S32.HI UR37, URZ, 0x1f, UR36 ;  /* 0x0000001f3f257899 */ /* 0x000fe40008011424 */
[----:B------:R-:W-:-:S04]  /*1180*/  @UP0 ULEA UR8, UP2, UR36, UR8, 0x2 ;  /* 0x0000000824080291 */ /* 0x000fc8000f84103f */
[----:B0-----:R-:W-:Y:S01]  /*1190*/  @P1 IMAD R4, R8, UR37, RZ ;  /* 0x0000002508041c24 */ /* 0x001fe2000f8e02ff */
[----:B------:R-:W-:Y:S02]  /*11a0*/  @UP0 ULEA.HI.X UR9, UR36, UR9, UR37, 0x2, UP2 ;  /* 0x0000000924090291 */ /* 0x000fe400090f1425 */
[C---:B-1---5:R-:W-:Y:S01]  /*11b0*/  @P0 IMAD R0, R6.reuse, UR37, RZ ;  /* 0x0000002506000c24 */ /* 0x062fe2000f8e02ff */
[----:B------:R-:W-:Y:S02]  /*11c0*/  @UP1 ULEA UR10, UP0, UR36, UR10, 0x2 ;  /* 0x0000000a240a1291 */ /* 0x000fe4000f80103f */
[----:B------:R-:W-:Y:S02]  /*11d0*/  @P1 IMAD R9, R9, UR36, R4 ;  /* 0x0000002409091c24 */ /* 0x000fe4000f8e0204 */
[----:B------:R-:W-:Y:S01]  /*11e0*/  @P0 IMAD R3, R7, UR36, R0 ;  /* 0x0000002407030c24 */ /* 0x000fe2000f8e0200 */
[----:B------:R-:W-:Y:S02]  /*11f0*/  @UP1 ULEA.HI.X UR11, UR36, UR11, UR37, 0x2, UP0 ;  /* 0x0000000b240b1291 */ /* 0x000fe400080f1425 */
[----:B------:R-:W-:-:S04]  /*1200*/  @P0 IMAD.WIDE.U32 R4, R6, UR36, RZ ;  /* 0x0000002406040c25 */ /* 0x000fc8000f8e00ff */
[----:B------:R-:W-:-:S04]  /*1210*/  @P1 IMAD.WIDE.U32 R6, R8, UR36, RZ ;  /* 0x0000002408061c25 */ /* 0x000fc8000f8e00ff */
[----:B------:R-:W-:Y:S02]  /*1220*/  @P0 IMAD.IADD R5, R5, 0x1, R3 ;  /* 0x0000000105050824 */ /* 0x000fe400078e0203 */
[----:B------:R-:W-:Y:S02]  /*1230*/  @P1 IMAD.IADD R7, R7, 0x1, R9 ;  /* 0x0000000107071824 */ /* 0x000fe400078e0209 */
[----:B---3--:R-:W-:-:S04]  /*1240*/  @P0 IMAD.WIDE.U32 R4, R10, UR42, R4 ;  /* 0x0000002a0a040c25 */ /* 0x008fc8000f8e0004 */
[----:B----4-:R-:W-:Y:S01]  /*1250*/  @P1 IMAD.WIDE.U32 R8, R20, UR42, R6 ;  /* 0x0000002a14081c25 */ /* 0x010fe2000f8e0006 */
[----:B------:R-:W-:-:S03]  /*1260*/  @P0 LEA R6, P2, R4, UR12, 0x2 ;  /* 0x0000000c04060c11 */ /* 0x000fc6000f8410ff */
[----:B------:R-:W-:Y:S02]  /*1270*/  IMAD.U32 R12, RZ, RZ, UR8 ;  /* 0x00000008ff0c7e24 */ /* 0x000fe4000f8e00ff */
[----:B------:R-:W-:Y:S02]  /*1280*/  IMAD.U32 R14, RZ, RZ, UR10 ;  /* 0x0000000aff0e7e24 */ /* 0x000fe4000f8e00ff */
[----:B------:R-:W-:Y:S02]  /*1290*/  IMAD.U32 R13, RZ, RZ, UR9 ;  /* 0x00000009ff0d7e24 */ /* 0x000fe4000f8e00ff */
[----:B------:R-:W-:Y:S02]  /*12a0*/  IMAD.U32 R15, RZ, RZ, UR11 ;  /* 0x0000000bff0f7e24 */ /* 0x000fe4000f8e00ff */
[----:B------:R-:W-:Y:S01]  /*12b0*/  @P0 IMAD R3, R11, UR42, R5 ;  /* 0x0000002a0b030c24 */ /* 0x000fe2000f8e0205 */
[----:B------:R-:W-:Y:S01]  /*12c0*/  @P1 LEA R10, P3, R8, UR14, 0x2 ;  /* 0x0000000e080a1c11 */ /* 0x000fe2000f8610ff */
[----:B------:R-:W-:Y:S01]  /*12d0*/  @P1 IMAD R5, R21, UR42, R9 ;  /* 0x0000002a15051c24 */ /* 0x000fe2000f8e0209 */
[----:B------:R-:W2:Y:S01]  /*12e0*/  @P4 LDG.E R12, desc[UR50][R12.64] ;  /* 0x000000320c0c4981 */ /* 0x000ea2000c1e1900 */
[----:B------:R-:W-:Y:S01]  /*12f0*/  IMAD.MOV.U32 R0, RZ, RZ, 0x3f800000 ;  /* 0x3f800000ff007424 */ /* 0x000fe200078e00ff */
[----:B------:R-:W-:Y:S01]  /*1300*/  @P0 LEA.HI.X R7, R4, UR13, R3, 0x2, P2 ;  /* 0x0000000d04070c11 */ /* 0x000fe200090f1403 */
[----:B------:R-:W-:Y:S01]  /*1310*/  IMAD.MOV.U32 R3, RZ, RZ, 0x3f800000 ;  /* 0x3f800000ff037424 */ /* 0x000fe200078e00ff */
[----:B------:R-:W3:Y:S01]  /*1320*/  @P5 LDG.E R14, desc[UR50][R14.64] ;  /* 0x000000320e0e5981 */ /* 0x000ee2000c1e1900 */
[----:B------:R-:W-:Y:S01]  /*1330*/  @P1 LEA.HI.X R11, R8, UR15, R5, 0x2, P3 ;  /* 0x0000000f080b1c11 */ /* 0x000fe200098f1405 */
[----:B------:R-:W-:-:S03]  /*1340*/  ULDC.64 UR8, c[0x0][0x418] ;  /* 0x0001060000087ab9 */ /* 0x000fc60000000a00 */
[----:B------:R0:W5:Y:S04]  /*1350*/  @P0 LDG.E R3, desc[UR50][R6.64] ;  /* 0x0000003206030981 */ /* 0x000168000c1e1900 */
[----:B------:R0:W5:Y:S01]  /*1360*/  @P1 LDG.E R0, desc[UR50][R10.64] ;  /* 0x000000320a001981 */ /* 0x000162000c1e1900 */
[----:B------:R-:W-:Y:S01]  /*1370*/  UISETP.NE.U32.AND UP0, UPT, UR8, URZ, UPT ;  /* 0x0000003f0800728c */ /* 0x000fe2000bf05070 */
[----:B------:R-:W-:Y:S01]  /*1380*/  UMOV UR43, UR5 ;  /* 0x00000005002b7c82 */ /* 0x000fe20008000000 */
[----:B------:R-:W-:Y:S02]  /*1390*/  ULDC UR5, c[0x0][0x2f0] ;  /* 0x0000bc0000057ab9 */ /* 0x000fe40000000800 */
[----:B------:R-:W-:Y:S01]  /*13a0*/  UISETP.NE.AND.EX UP0, UPT, UR9, URZ, UPT, UP0 ;  /* 0x0000003f0900728c */ /* 0x000fe2000bf05300 */
[----:B------:R-:W-:Y:S01]  /*13b0*/  UMOV UR54, URZ ;  /* 0x0000003f00367c82 */ /* 0x000fe20008000000 */
[----:B------:R-:W-:-:S02]  /*13c0*/  ULOP3.LUT UR8, UR6, 0xff0000, URZ, 0xc0, !UPT ;  /* 0x00ff000006087892 */ /* 0x000fc4000f8ec03f */
[----:B------:R-:W-:Y:S02]  /*13d0*/  USEL UR4, UR4, 0x1, UP0 ;  /* 0x0000000104047887 */ /* 0x000fe40008000000 */
[----:B------:R-:W-:Y:S02]  /*13e0*/  ULOP3.LUT UR6, UR6, 0xff000000, URZ, 0xc0, !UPT ;  /* 0xff00000006067892 */ /* 0x000fe4000f8ec03f */
[----:B------:R-:W-:Y:S01]  /*13f0*/  UIMAD UR4, UR4, UR5, URZ ;  /* 0x00000005040472a4 */ /* 0x000fe2000f8e023f */
[----:B--2---:R-:W-:-:S06]  /*1400*/  @P4 R2UR UR54, R12 ;  /* 0x000000000c3642ca */ /* 0x004fcc00000e0000 */
[----:B---3--:R-:W-:Y:S01]  /*1410*/  @P5 R2UR UR4, R14 ;  /* 0x000000000e0452ca */ /* 0x008fe200000e0000 */
[----:B0-----:R-:W-:-:S14]  /*1420*/  @P5 BRA `(.L_x_136) ;  /* 0x0000000000345947 */ /* 0x001fdc0003800000 */
[----:B------:R-:W-:Y:S02]  /*1430*/  ULDC.64 UR10, c[0x0][0xa08] ;  /* 0x00028200000a7ab9 */ /* 0x000fe40000000a00 */
[----:B------:R-:W-:-:S04]  /*1440*/  ISETP.NE.U32.AND P0, PT, RZ, UR10, PT ;  /* 0x0000000aff007c0c */ /* 0x000fc8000bf05070 */
[----:B------:R-:W-:-:S13]  /*1450*/  ISETP.NE.AND.EX P0, PT, RZ, UR11, PT, P0 ;  /* 0x0000000bff007c0c */ /* 0x000fda000bf05300 */
[----:B------:R-:W-:Y:S05]  /*1460*/  @!P0 BRA `(.L_x_136) ;  /* 0x0000000000248947 */ /* 0x000fea0003800000 */
[----:B------:R-:W-:Y:S02]  /*1470*/  ULDC.64 UR4, c[0x0][0xa08] ;  /* 0x0002820000047ab9 */ /* 0x000fe40000000a00 */
[----:B------:R-:W-:-:S06]  /*1480*/  UIMAD.WIDE UR4, UR36, 0x4, UR4 ;  /* 0x00000004240478a5 */ /* 0x000fcc000f8e0204 */
[----:B------:R-:W-:Y:S02]  /*1490*/  IMAD.U32 R4, RZ, RZ, UR4 ;  /* 0x00000004ff047e24 */ /* 0x000fe4000f8e00ff */
[----:B------:R-:W-:-:S05]  /*14a0*/  IMAD.U32 R5, RZ, RZ, UR5 ;  /* 0x00000005ff057e24 */ /* 0x000fca000f8e00ff */
[----:B------:R-:W2:Y:S04]  /*14b0*/  LDG.E R7, desc[UR50][R4.64] ;  /* 0x0000003204077981 */ /* 0x000ea8000c1e1900 */
[----:B------:R-:W3:Y:S01]  /*14c0*/  LDG.E R6, desc[UR50][R4.64+0x4] ;  /* 0x0000043204067981 */ /* 0x000ee2000c1e1900 */
[----:B--2---:R-:W-:Y:S02]  /*14d0*/  R2UR UR4, R7 ;  /* 0x00000000070472ca */ /* 0x004fe400000e0000 */
[----:B---3--:R-:W-:-:S13]  /*14e0*/  R2UR UR5, R6 ;  /* 0x00000000060572ca */ /* 0x008fda00000e0000 */
[----:B------:R-:W-:-:S12]  /*14f0*/  UIADD3 UR4, -UR4, UR5, URZ ;  /* 0x0000000504047290 */ /* 0x000fd8000fffe13f */
.L_x_136:
[----:B------:R-:W-:Y:S01]  /*1500*/  UIADD3 UR54, -UR54, UR4, URZ ;  /* 0x0000000436367290 */ /* 0x000fe2000fffe13f */
[----:B-----5:R-:W-:Y:S01]  /*1510*/  FMUL.FTZ R0, R3, R0 ;  /* 0x0000000003007220 */ /* 0x020fe20000410000 */
[----:B------:R-:W-:Y:S02]  /*1520*/  USHF.R.U32.HI UR4, URZ, 0x8, UR6 ;  /* 0x000000083f047899 */ /* 0x000fe40008011606 */
[----:B------:R-:W-:Y:S02]  /*1530*/  UISETP.GE.AND UP0, UPT, UR54, 0x1, UPT ;  /* 0x000000013600788c */ /* 0x000fe4000bf06270 */
[----:B------:R-:W-:Y:S02]  /*1540*/  UIADD3 UR6, UR54, 0x9f, URZ ;  /* 0x0000009f36067890 */ /* 0x000fe4000fffe03f */
[----:B------:R-:W-:Y:S02]  /*1550*/  ULEA.HI UR8, UR8, UR4, URZ, 0x10 ;  /* 0x0000000408087291 */ /* 0x000fe4000f8f803f */
[----:B------:R-:W-:Y:S01]  /*1560*/  PLOP3.LUT P0, PT, PT, PT, UP0, 0x80, 0x0 ;  /* 0x000000000000781c */ /* 0x000fe20003f0f008 */
[----:B------:R-:W-:Y:S01]  /*1570*/  UIMAD.WIDE UR6, UR6, 0x66666667, URZ ;  /* 0x66666667060678a5 */ /* 0x000fe2000f8e023f */
[----:B------:R-:W-:Y:S01]  /*1580*/  ULDC UR11, c[0x0][0x988] ;  /* 0x00026200000b7ab9 */ /* 0x000fe20000000800 */
[----:B------:R-:W-:-:S02]  /*1590*/  UMOV UR4, URZ ;  /* 0x0000003f00047c82 */ /* 0x000fc40008000000 */
[----:B------:R-:W-:Y:S02]  /*15a0*/  USHF.R.U32.HI UR5, URZ, 0x1f, UR7 ;  /* 0x0000001f3f057899 */ /* 0x000fe40008011607 */
[----:B------:R-:W-:Y:S02]  /*15b0*/  ULOP3.LUT UR39, UR8, 0xff, URZ, 0xc0, !UPT ;  /* 0x000000ff08277892 */ /* 0x000fe4000f8ec03f */
[----:B------:R-:W-:Y:S02]  /*15c0*/  USHF.R.U32.HI UR45, URZ, 0x10, UR8 ;  /* 0x000000103f2d7899 */ /* 0x000fe40008011608 */
[----:B------:R-:W-:Y:S02]  /*15d0*/  ULEA.HI.SX32 UR9, UR7, UR5, 0x1a ;  /* 0x0000000507097291 */ /* 0x000fe4000f8fd23f */
[----:B------:R-:W-:Y:S10]  /*15e0*/  @!P0 BRA `(.L_x_137) ;  /* 0x0000000000908947 */ /* 0x000ff40003800000 */
[----:B------:R-:W-:Y:S01]  /*15f0*/  UISETP.NE.AND UP0, UPT, UR45, URZ, UPT ;  /* 0x0000003f2d00728c */ /* 0x000fe2000bf05270 */
[----:B------:R-:W-:-:S03]  /*1600*/  ULDC UR4, c[0x0][0x9f0] ;  /* 0x00027c0000047ab9 */ /* 0x000fc60000000800 */
[----:B------:R-:W-:-:S03]  /*1610*/  USEL UR10, UR45, UR4, UP0 ;  /* 0x000000042d0a7287 */ /* 0x000fc60008000000 */
[----:B------:R-:W-:Y:S01]  /*1620*/  UMOV UR4, URZ ;  /* 0x0000003f00047c82 */ /* 0x000fe20008000000 */
[----:B------:R-:W-:Y:S02]  /*1630*/  UIADD3 UR6, UR9, -0x1, UR10 ;  /* 0xffffffff09067890 */ /* 0x000fe4000fffe00a */
[----:B------:R-:W-:-:S04]  /*1640*/  IMAD.U32 R5, RZ, RZ, UR10 ;  /* 0x0000000aff057e24 */ /* 0x000fc8000f8e00ff */
[----:B------:R-:W-:Y:S01]  /*1650*/  IMAD.U32 R6, RZ, RZ, UR6 ;  /* 0x00000006ff067e24 */ /* 0x000fe2000f8e00ff */
[-C--:B------:R-:W-:Y:S01]  /*1660*/  IABS R3, R5.reuse ;  /* 0x0000000500037213 */ /* 0x080fe20000000000 */
[----:B------:R-:W-:Y:S01]  /*1670*/  ULOP3.LUT UR6, UR6, UR10, URZ, 0x3c, !UPT ;  /* 0x0000000a06067292 */ /* 0x000fe2000f8e3c3f */
[----:B------:R-:W-:Y:S02]  /*1680*/  IABS R7, R5 ;  /* 0x0000000500077213 */ /* 0x000fe40000000000 */
[----:B------:R-:W-:Y:S02]  /*1690*/  R2UR UR12, R3 ;  /* 0x00000000030c72ca */ /* 0x000fe400000e0000 */
[----:B------:R-:W-:-:S05]  /*16a0*/  IABS R6, R6 ;  /* 0x0000000600067213 */ /* 0x000fca0000000000 */
[----:B------:R-:W-:-:S05]  /*16b0*/  IMAD.MOV.U32 R5, RZ, RZ, R6 ;  /* 0x000000ffff057224 */ /* 0x000fca00078e0006 */
[----:B------:R-:W-:Y:S01]  /*16c0*/  R2UR UR8, R5 ;  /* 0x00000000050872ca */ /* 0x000fe200000e0000 */
[----:B------:R-:W0:Y:S08]  /*16d0*/  I2F.RP R3, UR12 ;  /* 0x0000000c00037d06 */ /* 0x000e300008209400 */
[----:B0-----:R-:W0:Y:S02]  /*16e0*/  MUFU.RCP R3, R3 ;  /* 0x0000000300037308 */ /* 0x001e240000001000 */
[----:B0-----:R-:W-:-:S02]  /*16f0*/  VIADD R4, R3, 0xffffffe ;  /* 0x0ffffffe03047836 */ /* 0x001fc40000000000 */
[----:B------:R-:W-:-:S04]  /*1700*/  IMAD.MOV R3, RZ, RZ, -R7 ;  /* 0x000000ffff037224 */ /* 0x000fc800078e0a07 */
[----:B------:R-:W0:Y:S02]  /*1710*/  F2I.FTZ.U32.TRUNC.NTZ R4, R4 ;  /* 0x0000000400047305 */ /* 0x000e24000021f000 */
[----:B0-----:R-:W-:-:S13]  /*1720*/  R2UR UR5, R4 ;  /* 0x00000000040572ca */ /* 0x001fda00000e0000 */
[----:B------:R-:W-:-:S04]  /*1730*/  UIADD3 UR7, URZ, -UR5, URZ ;  /* 0x800000053f077290 */ /* 0x000fc8000fffe03f */
[----:B------:R-:W-:-:S04]  /*1740*/  UIMAD UR7, UR7, UR12, URZ ;  /* 0x0000000c070772a4 */ /* 0x000fc8000f8e023f */
[----:B------:R-:W-:-:S03]  /*1750*/  UIMAD.WIDE.U32 UR4, UR5, UR7, UR4 ;  /* 0x00000007050472a5 */ /* 0x000fc6000f8e0004 */
[----:B------:R-:W-:Y:S01]  /*1760*/  R2UR UR7, R3 ;  /* 0x00000000030772ca */ /* 0x000fe200000e0000 */
[----:B------:R-:W-:-:S12]  /*1770*/  UIMAD.WIDE.U32 UR4, UR5, UR8, URZ ;  /* 0x00000008050472a5 */ /* 0x000fd8000f8e003f */
[----:B------:R-:W-:-:S04]  /*1780*/  UIMAD UR4, UR5, UR7, UR8 ;  /* 0x00000007050472a4 */ /* 0x000fc8000f8e0208 */
[----:B------:R-:W-:-:S11]  /*1790*/  UISETP.GT.U32.AND UP1, UPT, UR12, UR4, UPT ;  /* 0x000000040c00728c */ /* 0x000fd6000bf24070 */
[----:B------:R-:W-:Y:S02]  /*17a0*/  @!UP1 UIADD3 UR4, UR4, -UR12, URZ ;  /* 0x8000000c04049290 */ /* 0x000fe4000fffe03f */
[----:B------:R-:W-:Y:S02]  /*17b0*/  @!UP1 UIADD3 UR5, UR5, 0x1, URZ ;  /* 0x0000000105059890 */ /* 0x000fe4000fffe03f */
[----:B------:R-:W-:Y:S02]  /*17c0*/  UISETP.GE.U32.AND UP0, UPT, UR4, UR12, UPT ;  /* 0x0000000c0400728c */ /* 0x000fe4000bf06070 */
[----:B------:R-:W-:-:S09]  /*17d0*/  UISETP.GE.AND UP1, UPT, UR6, URZ, UPT ;  /* 0x0000003f0600728c */ /* 0x000fd2000bf26270 */
[----:B------:R-:W-:Y:S02]  /*17e0*/  @UP0 UIADD3 UR5, UR5, 0x1, URZ ;  /* 0x0000000105050890 */ /* 0x000fe4000fffe03f */
[----:B------:R-:W-:-:S05]  /*17f0*/  UISETP.NE.AND UP0, UPT, UR10, URZ, UPT ;  /* 0x0000003f0a00728c */ /* 0x000fca000bf05270 */
[----:B------:R-:W-:Y:S02]  /*1800*/  UMOV UR4, UR5 ;  /* 0x0000000500047c82 */ /* 0x000fe40008000000 */
[----:B------:R-:W-:-:S04]  /*1810*/  @!UP1 UIADD3 UR4, -UR4, URZ, URZ ;  /* 0x0000003f04049290 */ /* 0x000fc8000fffe13f */
[----:B------:R-:W-:-:S12]  /*1820*/  @!UP0 ULOP3.LUT UR4, URZ, UR10, URZ, 0x33, !UPT ;  /* 0x0000000a3f048292 */ /* 0x000fd8000f8e333f */
.L_x_137:
[----:B------:R-:W-:Y:S01]  /*1830*/  UIMAD UR40, UR39, UR4, URZ ;  /* 0x00000004272872a4 */ /* 0x000fe2000f8e023f */
[----:B------:R-:W-:Y:S02]  /*1840*/  IMAD.U32 R3, RZ, RZ, UR9 ;  /* 0x00000009ff037e24 */ /* 0x000fe4000f8e00ff */
[----:B------:R-:W-:Y:S01]  /*1850*/  FMUL.FTZ R0, R0, UR11 ;  /* 0x0000000b00007c20 */ /* 0x000fe20008410000 */
[----:B------:R-:W-:Y:S01]  /*1860*/  IMAD.U32 R4, RZ, RZ, UR4 ;  /* 0x00000004ff047e24 */ /* 0x000fe2000f8e00ff */
[----:B------:R-:W-:Y:S01]  /*1870*/  PLOP3.LUT P0, PT, PT, PT, PT, 0x80, 0x0 ;  /* 0x000000000000781c */ /* 0x000fe20003f0f070 */
[----:B------:R-:W-:Y:S01]  /*1880*/  IMAD.MOV.U32 R29, RZ, RZ, RZ ;  /* 0x000000ffff1d7224 */ /* 0x000fe200078e00ff */
[----:B------:R-:W-:Y:S02]  /*1890*/  CS2R R6, SRZ ;  /* 0x0000000000067805 */ /* 0x000fe4000001ff00 */
[----:B------:R-:W-:Y:S01]  /*18a0*/  R2UR UR41, R0 ;  /* 0x00000000002972ca */ /* 0x000fe200000e0000 */
[----:B------:R-:W-:Y:S01]  /*18b0*/  IMAD.MOV.U32 R0, RZ, RZ, RZ ;  /* 0x000000ffff007224 */ /* 0x000fe200078e00ff */
[----:B------:R-:W-:-:S02]  /*18c0*/  VIADDMNMX R3, R4, UR40, R3, PT ;  /* 0x0000002804037c46 */ /* 0x000fc4000b800103 */
[----:B------:R-:W-:Y:S02]  /*18d0*/  CS2R R48, SRZ ;  /* 0x0000000000307805 */ /* 0x000fe4000001ff00 */
[----:B------:R-:W-:Y:S02]  /*18e0*/  CS2R R8, SRZ ;  /* 0x0000000000087805 */ /* 0x000fe4000001ff00 */
[----:B------:R-:W-:Y:S02]  /*18f0*/  CS2R R10, SRZ ;  /* 0x00000000000a7805 */ /* 0x000fe4000001ff00 */
[----:B------:R-:W-:Y:S01]  /*1900*/  R2UR UR52, R3 ;  /* 0x00000000033472ca */ /* 0x000fe200000e0000 */
[----:B------:R-:W-:Y:S01]  /*1910*/  IMAD.MOV.U32 R3, RZ, RZ, RZ ;  /* 0x000000ffff037224 */ /* 0x000fe200078e00ff */
[----:B------:R-:W-:Y:S02]  /*1920*/  CS2R R12, SRZ ;  /* 0x00000000000c7805 */ /* 0x000fe4000001ff00 */
[----:B------:R-:W-:-:S02]  /*1930*/  CS2R R14, SRZ ;  /* 0x00000000000e7805 */ /* 0x000fc4000001ff00 */
[----:B------:R-:W-:Y:S01]  /*1940*/  CS2R R20, SRZ ;  /* 0x0000000000147805 */ /* 0x000fe2000001ff00 */
[----:B------:R-:W-:Y:S01]  /*1950*/  IMAD.MOV.U32 R33, RZ, RZ, RZ ;  /* 0x000000ffff217224 */ /* 0x000fe200078e00ff */
[----:B------:R-:W-:Y:S01]  /*1960*/  CS2R R24, SRZ ;  /* 0x0000000000187805 */ /* 0x000fe2000001ff00 */
[----:B------:R-:W-:Y:S01]  /*1970*/  IMAD.MOV.U32 R47, RZ, RZ, RZ ;  /* 0x000000ffff2f7224 */ /* 0x000fe200078e00ff */
[----:B------:R-:W-:Y:S02]  /*1980*/  CS2R R44, SRZ ;  /* 0x00000000002c7805 */ /* 0x000fe4000001ff00 */
[----:B------:R-:W-:Y:S02]  /*1990*/  CS2R R52, SRZ ;  /* 0x0000000000347805 */ /* 0x000fe4000001ff00 */
[----:B------:R-:W-:Y:S01]  /*19a0*/  CS2R R40, SRZ ;  /* 0x0000000000287805 */ /* 0x000fe2000001ff00 */
[----:B------:R-:W-:Y:S01]  /*19b0*/  IMAD.MOV.U32 R50, RZ, RZ, RZ ;  /* 0x000000ffff327224 */ /* 0x000fe200078e00ff */
[----:B------:R-:W-:Y:S01]  /*19c0*/  CS2R R88, SRZ ;  /* 0x0000000000587805 */ /* 0x000fe2000001ff00 */
[----:B------:R-:W-:Y:S01]  /*19d0*/  UISETP.GT.AND UP0, UPT, UR52, UR40, UPT ;  /* 0x000000283400728c */ /* 0x000fe2000bf04270 */
[----:B------:R-:W-:-:S02]  /*19e0*/  CS2R R54, SRZ ;  /* 0x0000000000367805 */ /* 0x000fc4000001ff00 */
[----:B------:R-:W-:Y:S02]  /*19f0*/  CS2R R56, SRZ ;  /* 0x0000000000387805 */ /* 0x000fe4000001ff00 */
[----:B------:R-:W-:Y:S02]  /*1a00*/  CS2R R90, SRZ ;  /* 0x00000000005a7805 */ /* 0x000fe4000001ff00 */
[----:B------:R-:W-:Y:S02]  /*1a10*/  CS2R R60, SRZ ;  /* 0x00000000003c7805 */ /* 0x000fe4000001ff00 */
[----:B------:R-:W-:Y:S02]  /*1a20*/  CS2R R62, SRZ ;  /* 0x00000000003e7805 */ /* 0x000fe4000001ff00 */
[----:B------:R-:W-:Y:S02]  /*1a30*/  PLOP3.LUT P1, PT, PT, PT, UP0, 0x80, 0x0 ;  /* 0x000000000000781c */ /* 0x000fe40003f2f008 */
[----:B------:R-:W-:Y:S01]  /*1a40*/  CS2R R58, SRZ ;  /* 0x00000000003a7805 */ /* 0x000fe2000001ff00 */
[----:B------:R-:W-:Y:S01]  /*1a50*/  IMAD.MOV.U32 R64, RZ, RZ, RZ ;  /* 0x000000ffff407224 */ /* 0x000fe200078e00ff */
[----:B------:R-:W-:-:S02]  /*1a60*/  CS2R R68, SRZ ;  /* 0x0000000000447805 */ /* 0x000fc4000001ff00 */
[----:B------:R-:W-:Y:S02]  /*1a70*/  CS2R R70, SRZ ;  /* 0x0000000000467805 */ /* 0x000fe4000001ff00 */
[----:B------:R-:W-:Y:S02]  /*1a80*/  CS2R R66, SRZ ;  /* 0x0000000000427805 */ /* 0x000fe4000001ff00 */
[----:B------:R-:W-:Y:S02]  /*1a90*/  CS2R R72, SRZ ;  /* 0x0000000000487805 */ /* 0x000fe4000001ff00 */
[----:B------:R-:W-:Y:S01]  /*1aa0*/  CS2R R76, SRZ ;  /* 0x00000000004c7805 */ /* 0x000fe2000001ff00 */
[----:B------:R-:W-:Y:S01]  /*1ab0*/  IMAD.MOV.U32 R92, RZ, RZ, RZ ;  /* 0x000000ffff5c7224 */ /* 0x000fe200078e00ff */
[----:B------:R-:W-:Y:S02]  /*1ac0*/  CS2R R78, SRZ ;  /* 0x00000000004e7805 */ /* 0x000fe4000001ff00 */
[----:B------:R-:W-:-:S02]  /*1ad0*/  CS2R R74, SRZ ;  /* 0x00000000004a7805 */ /* 0x000fc4000001ff00 */
[----:B------:R-:W-:Y:S02]  /*1ae0*/  CS2R R84, SRZ ;  /* 0x0000000000547805 */ /* 0x000fe4000001ff00 */
[----:B------:R-:W-:Y:S02]  /*1af0*/  CS2R R80, SRZ ;  /* 0x0000000000507805 */ /* 0x000fe4000001ff00 */
[----:B------:R-:W-:Y:S02]  /*1b00*/  CS2R R86, SRZ ;  /* 0x0000000000567805 */ /* 0x000fe4000001ff00 */
[----:B------:R-:W-:Y:S01]  /*1b10*/  CS2R R82, SRZ ;  /* 0x0000000000527805 */ /* 0x000fe2000001ff00 */
[----:B------:R-:W-:Y:S06]  /*1b20*/  @!P1 BRA `(.L_x_138) ;  /* 0x0000006c00b09947 */ /* 0x000fec0003800000 */
[----:B------:R-:W0:Y:S01]  /*1b30*/  SHFL.IDX PT, R0, R217, RZ, 0x1f ;  /* 0x00001fffd9007589 */ /* 0x000e2200000e0000 */
[----:B------:R-:W1:Y:S01]  /*1b40*/  S2UR UR6, SR_CgaCtaId ;  /* 0x00000000000679c3 */ /* 0x000e620000008800 */
[----:B------:R-:W-:Y:S01]  /*1b50*/  UMOV UR5, 0x400 ;  /* 0x0000040000057882 */ /* 0x000fe20000000000 */
[----:B0-----:R-:W-:Y:S01]  /*1b60*/  R2UR UR44, R0 ;  /* 0x00000000002c72ca */ /* 0x001fe200000e0000 */
[----:B-1----:R-:W-:-:S04]  /*1b70*/  ULEA UR5, UR6, UR5, 0x18 ;  /* 0x0000000506057291 */ /* 0x002fc8000f8ec03f */
[----:B------:R-:W-:-:S04]  /*1b80*/  UIADD3 UR5, UR5, 0x14400, URZ ;  /* 0x0001440005057890 */ /* 0x000fc8000fffe03f */
[----:B------:R-:W-:-:S04]  /*1b90*/  ULOP3.LUT UP0, URZ, UR5, 0x9f, URZ, 0xc0, !UPT ;  /* 0x0000009f053f7892 */ /* 0x000fc8000f80c03f */
[----:B------:R-:W-:Y:S02]  /*1ba0*/  ULEA.HI UR4, UR44, UR44, URZ, 0x1 ;  /* 0x0000002c2c047291 */ /* 0x000fe4000f8f083f */
[----:B------:R-:W-:Y:S02]  /*1bb0*/  PLOP3.LUT P0, PT, PT, PT, UP0, 0x80, 0x0 ;  /* 0x000000000000781c */ /* 0x000fe40003f0f008 */
        /* <DEDUP_REMOVED lines=22> */
.L_x_139:
[----:B------:R-:W0:Y:S01]  /*1d20*/  S2UR UR5, SR_CgaCtaId ;  /* 0x00000000000579c3 */ /* 0x000e220000008800 */
[----:B------:R-:W-:Y:S01]  /*1d30*/  ULEA.HI UR4, UR47, UR47, URZ, 0x1 ;  /* 0x0000002f2f047291 */ /* 0x000fe2000f8f083f */
[----:B------:R-:W-:Y:S01]  /*1d40*/  MOV R3, 0x400 ;  /* 0x0000040000037802 */ /* 0x000fe20000000f00 */
[----:B------:R-:W-:Y:S02]  /*1d50*/  IMAD.U32 R5, RZ, RZ, UR48 ;  /* 0x00000030ff057e24 */ /* 0x000fe4000f8e00ff */
[----:B------:R-:W-:-:S03]  /*1d60*/  ULOP3.LUT UR4, UR4, 0xfffffffe, URZ, 0xc0, !UPT ;  /* 0xfffffffe04047892 */ /* 0x000fc6000f8ec03f */
[----:B------:R-:W-:Y:S01]  /*1d70*/  ISETP.NE.AND P0, PT, R5, 0x3, PT ;  /* 0x000000030500780c */ /* 0x000fe20003f05270 */
[----:B------:R-:W-:-:S06]  /*1d80*/  UIADD3 UR4, UR47, -UR4, URZ ;  /* 0x800000042f047290 */ /* 0x000fcc000fffe03f */
[----:B------:R-:W-:-:S05]  /*1d90*/  IMAD.U32 R0, RZ, RZ, UR4 ;  /* 0x00000004ff007e24 */ /* 0x000fca000f8e00ff */
[----:B------:R-:W-:Y:S01]  /*1da0*/  SHF.L.U32 R0, R0, 0x1f, RZ ;  /* 0x0000001f00007819 */ /* 0x000fe200000006ff */
[----:B0-----:R-:W-:-:S05]  /*1db0*/  IMAD.U32 R4, RZ, RZ, UR5 ;  /* 0x00000005ff047e24 */ /* 0x001fca000f8e00ff */
[----:B------:R-:W-:-:S04]  /*1dc0*/  LEA R3, R4, R3, 0x18 ;  /* 0x0000000304037211 */ /* 0x000fc800078ec0ff */
[----:B------:R-:W0:Y:S02]  /*1dd0*/  SYNCS.PHASECHK.TRANS64.TRYWAIT P1, [R3+URZ+0x29800], R0 ;  /* 0x02980000030075a7 */ /* 0x000e24000802017f */
[----:B0-----:R-:W-:Y:S05]  /*1de0*/  @!P1 BRA `(.L_x_140) ;  /* 0x0000010000549947 */ /* 0x001fea0003800000 */
.L_x_278:
[----:B------:R-:W-:Y:S05]  /*1df0*/  @!P0 BRA `(.L_x_141) ;  /* 0x0000000000048947 */ /* 0x000fea0003800000 */
[----:B------:R-:W-:Y:S01]  /*1e00*/  BPT.TRAP 0x1 ;  /* 0x000000040000795c */ /* 0x000fe20000300000 */
.L_x_141:
[----:B------:R-:W-:Y:S02]  /*1e10*/  IMAD.U32 R5, RZ, RZ, UR46 ;  /* 0x0000002eff057e24 */ /* 0x000fe4000f8e00ff */
[----:B------:R-:W-:-:S03]  /*1e20*/  IMAD.U32 R6, RZ, RZ, UR53 ;  /* 0x00000035ff067e24 */ /* 0x000fc6000f8e00ff */
[----:B------:R-:W-:Y:S01]  /*1e30*/  SHF.L.U32 R5, R5, 0x1f, RZ ;  /* 0x0000001f05057819 */ /* 0x000fe200000006ff */
[----:B------:R-:W-:-:S04]  /*1e40*/  IMAD R6, R6, 0x8, R3 ;  /* 0x0000000806067824 */ /* 0x000fc800078e0203 */
[----:B------:R1:W2:Y:S01]  /*1e50*/  SYNCS.PHASECHK.TRANS64.TRYWAIT P2, [R6+URZ+0x29830], R5 ;  /* 0x02983005060075a7 */ /* 0x0002a2000804017f */
[----:B------:R-:W-:Y:S05]  /*1e60*/  @!P0 BRA `(.L_x_142) ;  /* 0x0000000000048947 */ /* 0x000fea0003800000 */
[----:B------:R-:W-:Y:S01]  /*1e70*/  BPT.TRAP 0x1 ;  /* 0x000000040000795c */ /* 0x000fe20000300000 */
.L_x_142:
[----:B0-----:R-:W0:Y:S01]  /*1e80*/  S2R R0, SR_TID.X ;  /* 0x0000000000007919 */ /* 0x001e220000002100 */
[----:B------:R-:W-:Y:S01]  /*1e90*/  IMAD.MOV.U32 R25, RZ, RZ, RZ ;  /* 0x000000ffff197224 */ /* 0x000fe200078e00ff */
[----:B0-----:R-:W-:Y:S01]  /*1ea0*/  LOP3.LUT P1, R0, R0, 0x7f, RZ, 0xc0, !PT ;  /* 0x0000007f00007812 */ /* 0x001fe2000782c0ff */
[----:B--2---:R-:W-:-:S12]  /*1eb0*/  @P2 BRA `(.L_x_143) ;  /* 0x0000000000082947 */ /* 0x004fd80003800000 */
[----:B------:R-:W0:Y:S02]  /*1ec0*/  SYNCS.PHASECHK.TRANS64.TRYWAIT P2, [R6+URZ+0x29830], R5 ;  /* 0x02983005060075a7 */ /* 0x000e24000804017f */
[----:B0-----:R-:W-:Y:S05]  /*1ed0*/  @!P2 BRA `(.L_x_144) ;  /* 0x00000100002ca947 */ /* 0x001fea0003800000 */
.L_x_143:
[----:B------:R-:W-:Y:S05]  /*1ee0*/  WARPSYNC.ALL ;  /* 0x0000000000007948 */ /* 0x000fea0003800000 */
[----:B------:R-:W-:Y:S01]  /*1ef0*/  R2UR UR4, R3 ;  /* 0x00000000030472ca */ /* 0x000fe200000e0000 */
[----:B------:R-:W-:Y:S01]  /*1f00*/  ULOP3.LUT UR20, UR55, 0x10000, URZ, 0xfc, !UPT ;  /* 0x0001000037147892 */ /* 0x000fe2000f8efc3f */
[----:B------:R-:W-:Y:S01]  /*1f10*/  WARPGROUP.ARRIVE ;  /* 0x00000000000079c5 */ /* 0x000fe20000000000 */
[----:B------:R-:W-:Y:S01]  /*1f20*/  UMOV UR25, 0x80000020 ;  /* 0x8000002000197882 */ /* 0x000fe20000000000 */
[----:B------:R-:W-:Y:S01]  /*1f30*/  UMOV UR27, 0x80000020 ;  /* 0x80000020001b7882 */ /* 0x000fe20000000000 */
[----:B------:R-:W-:Y:S01]  /*1f40*/  UMOV UR5, UR25 ;  /* 0x0000001900057c82 */ /* 0x000fe20008000000 */
[----:B------:R-:W-:Y:S01]  /*1f50*/  UMOV UR7, 0x80000020 ;  /* 0x8000002000077882 */ /* 0x000fe20000000000 */
[----:B------:R-:W-:Y:S01]  /*1f60*/  UIADD3 UR9, UR20, 0x2, URZ ;  /* 0x0000000214097890 */ /* 0x000fe2000fffe03f */
[----:B------:R-:W-:Y:S01]  /*1f70*/  IMAD.U32 R8, RZ, RZ, UR54 ;  /* 0x00000036ff087e24 */ /* 0x000fe2000f8e00ff */
[----:B------:R-:W-:Y:S01]  /*1f80*/  UMOV UR24, UR20 ;  /* 0x0000001400187c82 */ /* 0x000fe20008000000 */
[----:B------:R-:W-:Y:S01]  /*1f90*/  UMOV UR11, 0x80000020 ;  /* 0x80000020000b7882 */ /* 0x000fe20000000000 */
[----:B------:R-:W-:Y:S01]  /*1fa0*/  UIADD3 UR13, UR20, 0x200, URZ ;  /* 0x00000200140d7890 */ /* 0x000fe2000fffe03f */
[----:B------:R-:W-:Y:S01]  /*1fb0*/  IMAD.U32 R12, RZ, RZ, UR52 ;  /* 0x00000034ff0c7e24 */ /* 0x000fe2000f8e00ff */
[----:B------:R-:W-:Y:S01]  /*1fc0*/  UIADD3 UR4, UR4, 0x1a400, URZ ;  /* 0x0001a40004047890 */ /* 0x000fe2000fffe03f */
[----:B------:R-:W-:Y:S01]  /*1fd0*/  IADD3 R7, R8, 0xa0, -R199 ;  /* 0x000000a008077810 */ /* 0x000fe20007ffe8c7 */
[----:B------:R-:W-:Y:S01]  /*1fe0*/  UMOV UR15, 0x80000020 ;  /* 0x80000020000f7882 */ /* 0x000fe20000000000 */
[----:B------:R-:W-:Y:S01]  /*1ff0*/  UMOV UR19, 0x80000020 ;  /* 0x8000002000137882 */ /* 0x000fe20000000000 */
[----:B------:R-:W-:Y:S01]  /*2000*/  USHF.R.U32.HI UR4, URZ, 0x4, UR4 ;  /* 0x000000043f047899 */ /* 0x000fe20008011604 */
[----:B------:R-:W-:Y:S01]  /*2010*/  P2R R10, PR, RZ, 0x2 ;  /* 0x00000002ff0a7803 */ /* 0x000fe20000000000 */
[----:B------:R-:W-:Y:S01]  /*2020*/  UMOV UR23, 0x80000020 ;  /* 0x8000002000177882 */ /* 0x000fe20000000000 */
[----:B------:R-:W-:Y:S01]  /*2030*/  IMAD R7, R12, -0xa0, R7 ;  /* 0xffffff600c077824 */ /* 0x000fe200078e0207 */
[----:B------:R-:W-:Y:S01]  /*2040*/  ULOP3.LUT UR4, UR4, 0x3fff, URZ, 0xc0, !UPT ;  /* 0x00003fff04047892 */ /* 0x000fe2000f8ec03f */
[----:B------:R-:W-:Y:S01]  /*2050*/  P2R R9, PR, RZ, 0x1 ;  /* 0x00000001ff097803 */ /* 0x000fe20000000000 */
[----:B------:R-:W-:-:S02]  /*2060*/  UIADD3 UR52, UR52, -0x2, URZ ;  /* 0xfffffffe34347890 */ /* 0x000fc4000fffe03f */
[----:B------:R-:W-:Y:S01]  /*2070*/  ULOP3.LUT UR49, UR4, 0x10000, URZ, 0xfc, !UPT ;  /* 0x0001000004317892 */ /* 0x000fe2000f8efc3f */
[C---:B------:R-:W-:Y:S01]  /*2080*/  ISETP.GT.AND P3, PT, R7.reuse, RZ, PT ;  /* 0x000000ff0700720c */ /* 0x040fe20003f64270 */
[----:B------:R-:W-:Y:S01]  /*2090*/  UISETP.GE.AND UP0, UPT, UR52, UR40, UPT ;  /* 0x000000283400728c */ /* 0x000fe2000bf06270 */
[C---:B------:R-:W-:Y:S01]  /*20a0*/  ISETP.GT.AND P6, PT, R7.reuse, 0x1, PT ;  /* 0x000000010700780c */ /* 0x040fe20003fc4270 */
[----:B------:R-:W-:Y:S01]  /*20b0*/  UIMAD UR28, UR53, 0x780, UR49 ;  /* 0x00000780351c78a4 */ /* 0x000fe2000f8e0231 */
[C---:B------:R-:W-:Y:S01]  /*20c0*/  ISETP.GT.AND P5, PT, R7.reuse, 0x8, PT ;  /* 0x000000080700780c */ /* 0x040fe20003fa4270 */
[----:B------:R-:W-:Y:S01]  /*20d0*/  UMOV UR4, UR24 ;  /* 0x0000001800047c82 */ /* 0x000fe20008000000 */
[C---:B------:R-:W-:Y:S01]  /*20e0*/  ISETP.GT.AND P2, PT, R7.reuse, 0x9, PT ;  /* 0x000000090700780c */ /* 0x040fe20003f44270 */
[----:B------:R-:W-:Y:S01]  /*20f0*/  UIADD3 UR6, UR28, 0x180, URZ ;  /* 0x000001801c067890 */ /* 0x000fe2000fffe03f */
[C---:B------:R-:W-:Y:S01]  /*2100*/  ISETP.GT.AND P4, PT, R7.reuse, 0x10, PT ;  /* 0x000000100700780c */ /* 0x040fe20003f84270 */
[----:B------:R-:W-:Y:S01]  /*2110*/  UIADD3 UR8, UR28, 0x200, URZ ;  /* 0x000002001c087890 */ /* 0x000fe2000fffe03f */
[C---:B------:R-:W-:Y:S01]  /*2120*/  ISETP.GT.AND P1, PT, R7.reuse, 0x79, PT ;  /* 0x000000790700780c */ /* 0x040fe20003f24270 */
[----:B------:R-:W-:Y:S01]  /*2130*/  UMOV UR26, UR28 ;  /* 0x0000001c001a7c82 */ /* 0x000fe20008000000 */
[----:B------:R-:W-:Y:S01]  /*2140*/  UIADD3 UR10, UR28, 0x2, URZ ;  /* 0x000000021c0a7890 */ /* 0x000fe2000fffe03f */
[----:B------:R-:W-:Y:S01]  /*2150*/  QGMMA.64x32x32.F32.E4M3.E4M3 R92, gdesc[UR24], RZ, !UPT, gsb0 ;  /* 0x00600000185c79f3 */ /* 0x000fe2000c0008ff */
[----:B------:R-:W-:Y:S01]  /*2160*/  UIADD3 UR26, UR28, 0x80, URZ ;  /* 0x000000801c1a7890 */ /* 0x000fe2000fffe03f */
[----:B------:R-:W-:Y:S01]  /*2170*/  ISETP.GT.AND P0, PT, R7, 0x80, PT ;  /* 0x000000800700780c */ /* 0x000fe20003f04270 */
[----:B------:R-:W-:Y:S01]  /*2180*/  UMOV UR27, 0x80000020 ;  /* 0x80000020001b7882 */ /* 0x000fe20000000000 */
[----:B------:R-:W-:-:S02]  /*2190*/  UIADD3 UR12, UR28, 0x202, URZ ;  /* 0x000002021c0c7890 */ /* 0x000fc4000fffe03f */
[----:B------:R-:W-:Y:S02]  /*21a0*/  UIADD3 UR14, UR28, 0x280, URZ ;  /* 0x000002801c0e7890 */ /* 0x000fe4000fffe03f */
[----:B------:R-:W-:Y:S02]  /*21b0*/  UIADD3 UR16, UR28, 0x282, URZ ;  /* 0x000002821c107890 */ /* 0x000fe4000fffe03f */
[----:B------:R-:W-:Y:S02]  /*21c0*/  UIADD3 UR18, UR28, 0x402, URZ ;  /* 0x000004021c127890 */ /* 0x000fe4000fffe03f */
[----:B------:R-:W-:Y:S01]  /*21d0*/  UIADD3 UR22, UR28, 0x680, URZ ;  /* 0x000006801c167890 */ /* 0x000fe2000fffe03f */
[----:B------:R-:W-:Y:S02]  /*21e0*/  WARPGROUP.DEPBAR.LE gsb0, 0x0 ;  /* 0x00008000000079c5 */ /* 0x000fe40000010000 */
[----:B------:R-:W-:-:S06]  /*21f0*/  WARPGROUP.ARRIVE ;  /* 0x00000000000079c5 */ /* 0x000fcc0000000000 */
[----:B------:R-:W-:Y:S01]  /*2200*/  QGMMA.64x32x32.F32.E4M3.E4M3 R76, gdesc[UR24], RZ, !UPT, gsb0 ;  /* 0x00600000184c79f3 */ /* 0x000fe2000c0008ff */
[----:B------:R-:W-:Y:S01]  /*2210*/  UIADD3 UR26, UR28, 0x100, URZ ;  /* 0x000001001c1a7890 */ /* 0x000fe2000fffe03f */
[----:B------:R-:W-:Y:S01]  /*2220*/  UMOV UR27, 0x80000020 ;  /* 0x80000020001b7882 */ /* 0x000fe20000000000 */
[----:B------:R-:W-:Y:S02]  /*2230*/  WARPGROUP.DEPBAR.LE gsb0, 0x0 ;  /* 0x00008000000079c5 */ /* 0x000fe40000010000 */
[----:B------:R-:W-:-:S06]  /*2240*/  WARPGROUP.ARRIVE ;  /* 0x00000000000079c5 */ /* 0x000fcc0000000000 */
[----:B------:R-:W-:Y:S01]  /*2250*/  QGMMA.64x32x32.F32.E4M3.E4M3 R60, gdesc[UR24], RZ, !UPT, gsb0 ;  /* 0x00600000183c79f3 */ /* 0x000fe2000c0008ff */
[----:B------:R-:W-:Y:S01]  /*2260*/  UMOV UR26, UR8 ;  /* 0x00000008001a7c82 */ /* 0x000fe20008000000 */
[----:B------:R-:W-:Y:S01]  /*2270*/  UMOV UR27, 0x80000020 ;  /* 0x80000020001b7882 */ /* 0x000fe20000000000 */
[----:B------:R-:W-:Y:S02]  /*2280*/  WARPGROUP.DEPBAR.LE gsb0, 0x0 ;  /* 0x00008000000079c5 */ /* 0x000fe40000010000 */
[----:B------:R-:W-:-:S06]  /*2290*/  WARPGROUP.ARRIVE ;  /* 0x00000000000079c5 */ /* 0x000fcc0000000000 */
[----:B------:R-:W-:Y:S01]  /*22a0*/  QGMMA.64x32x32.F32.E4M3.E4M3 R44, gdesc[UR4], RZ, !UPT, gsb0 ;  /* 0x00600000042c79f3 */ /* 0x000fe2000c0008ff */
[----:B------:R-:W-:Y:S01]  /*22b0*/  UMOV UR4, UR9 ;  /* 0x0000000900047c82 */ /* 0x000fe20008000000 */
[----:B------:R-:W-:Y:S01]  /*22c0*/  UMOV UR5, 0x80000020 ;  /* 0x8000002000057882 */ /* 0x000fe20000000000 */
[----:B------:R-:W-:Y:S01]  /*22d0*/  UMOV UR6, UR10 ;  /* 0x0000000a00067c82 */ /* 0x000fe20008000000 */
[----:B------:R-:W-:Y:S01]  /*22e0*/  UMOV UR7, 0x80000020 ;  /* 0x8000002000077882 */ /* 0x000fe20000000000 */
[----:B------:R-:W-:Y:S01]  /*22f0*/  UIADD3 UR10, UR28, 0x182, URZ ;  /* 0x000001821c0a7890 */ /* 0x000fe2000fffe03f */
[----:B------:R-:W-:Y:S01]  /*2300*/  UMOV UR8, UR4 ;  /* 0x0000000400087c82 */ /* 0x000fe20008000000 */
[----:B------:R-:W-:Y:S01]  /*2310*/  UMOV UR9, UR5 ;  /* 0x0000000500097c82 */ /* 0x000fe20008000000 */
        /* <DEDUP_REMOVED lines=18> */
[----:B------:R-:W-:Y:S02]  /*2440*/  WARPGROUP.DEPBAR.LE gsb0, 0x0 ;  /* 0x00008000000079c5 */ /* 0x000fe40000010000 */
[----:B------:R-:W-:-:S06]  /*2450*/  WARPGROUP.ARRIVE ;  /* 0x00000000000079c5 */ /* 0x000fcc0000000000 */
[----:B------:R-:W-:Y:S01]  /*2460*/  QGMMA.64x32x32.F32.E4M3.E4M3 R44, gdesc[UR8], R44, gsb0 ;  /* 0x00600000082c79f3 */ /* 0x000fe2000800082c */
        /* <DEDUP_REMOVED lines=9> */
[----:B------:R-:W-:Y:S01]  /*2500*/  QGMMA.64x32x32.F32.E4M3.E4M3 R28, gdesc[UR4], R28, gsb0 ;  /* 0x00600000041c79f3 */ /* 0x000fe2000800081c */
[----:B------:R-:W-:Y:S02]  /*2510*/  UIADD3 UR6, UR28, 0x480, URZ ;  /* 0x000004801c067890 */ /* 0x000fe4000fffe03f */
[----:B------:R-:W-:Y:S01]  /*2520*/  UIADD3 UR7, UR20, 0x202, URZ ;  /* 0x0000020214077890 */ /* 0x000fe2000fffe03f */
        /* <DEDUP_REMOVED lines=21> */
[----:B------:R-:W-:Y:S01]  /*2680*/  UMOV UR14, UR16 ;  /* 0x00000010000e7c82 */ /* 0x000fe20008000000 */
[----:B------:R-:W-:Y:S01]  /*2690*/  UMOV UR15, 0x80000020 ;  /* 0x80000020000f7882 */ /* 0x000fe20000000000 */
[----:B------:R-:W-:Y:S01]  /*26a0*/  UMOV UR16, UR12 ;  /* 0x0000000c00107c82 */ /* 0x000fe20008000000 */
[----:B------:R-:W-:Y:S01]  /*26b0*/  UMOV UR17, UR13 ;  /* 0x0000000d00117c82 */ /* 0x000fe20008000000 */
[----:B------:R-:W-:Y:S01]  /*26c0*/  UIADD3 UR7, UR20, 0x400, URZ ;  /* 0x0000040014077890 */ /* 0x000fe2000fffe03f */
[----:B------:R-:W-:Y:S02]  /*26d0*/  WARPGROUP.DEPBAR.LE gsb0, 0x0 ;  /* 0x00008000000079c5 */ /* 0x000fe40000010000 */
[----:B------:R-:W-:-:S06]  /*26e0*/  WARPGROUP.ARRIVE ;  /* 0x00000000000079c5 */ /* 0x000fcc0000000000 */
[----:B------:R-:W-:Y:S01]  /*26f0*/  QGMMA.64x32x32.F32.E4M3.E4M3 R28, gdesc[UR8], R28, gsb0 ;  /* 0x00600000081c79f3 */ /* 0x000fe2000800081c */
[----:B------:R-:W-:Y:S02]  /*2700*/  UIADD3 UR10, UR28, 0x500, URZ ;  /* 0x000005001c0a7890 */ /* 0x000fe4000fffe03f */
        /* <DEDUP_REMOVED lines=24> */
[----:B------:R-:W-:Y:S02]  /*2890*/  UMOV UR21, UR17 ;  /* 0x0000001100157c82 */ /* 0x000fe40008000000 */
[----:B------:R-:W-:Y:S01]  /*28a0*/  UMOV UR20, UR16 ;  /* 0x0000001000147c82 */ /* 0x000fe20008000000 */
[----:B------:R-:W-:Y:S01]  /*28b0*/  UIADD3 UR10, UR28, 0x502, URZ ;  /* 0x000005021c0a7890 */ /* 0x000fe2000fffe03f */
[----:B------:R-:W-:-:S02]  /*28c0*/  WARPGROUP.DEPBAR.LE gsb0, 0x0 ;  /* 0x00008000000079c5 */ /* 0x000fc40000010000 */
        /* <DEDUP_REMOVED lines=38> */
[----:B------:R-:W-:Y:S01]  /*2b30*/  UIADD3 UR22, UR28, 0x602, URZ ;  /* 0x000006021c167890 */ /* 0x000fe2000fffe03f */
[----:B01----:R-:W-:Y:S01]  /*2b40*/  FMNMX.FTZ R5, R92, R93, !PT ;  /* 0x0000005d5c057209 */ /* 0x003fe20007810000 */
[----:B------:R-:W-:Y:S01]  /*2b50*/  UMOV UR23, 0x80000020 ;  /* 0x8000002000177882 */ /* 0x000fe20000000000 */
        /* <DEDUP_REMOVED lines=15> */
[----:B------:R-:W-:Y:S02]  /*2c50*/  FSEL R105, R105, -INF , P5 ;  /* 0xff80000069697808 */ /* 0x000fe40002800000 */
[----:B------:R-:W-:Y:S02]  /*2c60*/  ISETP.GT.AND P4, PT, R7, 0x20, PT ;  /* 0x000000200700780c */ /* 0x000fe40003f84270 */
[----:B------:R-:W-:Y:S02]  /*2c70*/  FMNMX.FTZ R8, R104, R5, !PT ;  /* 0x0000000568087209 */ /* 0x000fe40007810000 */
[----:B------:R-:W-:-:S02]  /*2c80*/  FSEL R103, R103, -INF , P3 ;  /* 0xff80000067677808 */ /* 0x000fc40001800000 */
[----:B------:R-:W-:Y:S02]  /*2c90*/  ISETP.GT.AND P3, PT, R7, 0x21, PT ;  /* 0x000000210700780c */ /* 0x000fe40003f64270 */
[----:B------:R-:W-:Y:S02]  /*2ca0*/  FMNMX.FTZ R5, R105, R8, !PT ;  /* 0x0000000869057209 */ /* 0x000fe40007810000 */
[----:B------:R-:W-:Y:S02]  /*2cb0*/  FSEL R99, R99, -INF , P2 ;  /* 0xff80000063637808 */ /* 0x000fe40001000000 */
[C---:B------:R-:W-:Y:S02]  /*2cc0*/  ISETP.GT.AND P2, PT, R7.reuse, 0x28, PT ;  /* 0x000000280700780c */ /* 0x040fe40003f44270 */
[----:B------:R-:W-:Y:S02]  /*2cd0*/  FSEL R106, R106, -INF , P6 ;  /* 0xff8000006a6a7808 */ /* 0x000fe40003000000 */
[----:B------:R-:W-:-:S02]  /*2ce0*/  ISETP.GT.AND P6, PT, R7, 0x29, PT ;  /* 0x000000290700780c */ /* 0x000fc40003fc4270 */
[----:B------:R-:W-:Y:S02]  /*2cf0*/  FSEL R107, R107, -INF , P5 ;  /* 0xff8000006b6b7808 */ /* 0x000fe40002800000 */
[----:B------:R-:W-:Y:S02]  /*2d00*/  ISETP.GT.AND P5, PT, R7, 0x30, PT ;  /* 0x000000300700780c */ /* 0x000fe40003fa4270 */
[----:B------:R-:W-:Y:S01]  /*2d10*/  FMNMX.FTZ R21, R94, R95, !PT ;  /* 0x0000005f5e157209 */ /* 0x000fe20007810000 */
[----:B------:R-:W-:Y:S02]  /*2d20*/  WARPGROUP.DEPBAR.LE gsb0, 0x0 ;  /* 0x00008000000079c5 */ /* 0x000fe40000010000 */
[----:B------:R-:W-:Y:S01]  /*2d30*/  WARPGROUP.ARRIVE ;  /* 0x00000000000079c5 */ /* 0x000fe20000000000 */
[----:B------:R-:W-:Y:S02]  /*2d40*/  FSEL R76, R76, -INF , P4 ;  /* 0xff8000004c4c7808 */ /* 0x000fe40002000000 */
[----:B------:R-:W-:-:S02]  /*2d50*/  FSEL R77, R77, -INF , P3 ;  /* 0xff8000004d4d7808 */ /* 0x000fc40001800000 */
[----:B------:R-:W-:Y:S01]  /*2d60*/  FMNMX.FTZ R8, R76, R5, !PT ;  /* 0x000000054c087209 */ /* 0x000fe20007810000 */
[----:B------:R-:W-:Y:S01]  /*2d70*/  QGMMA.64x32x32.F32.E4M3.E4M3 R60, gdesc[UR20], R60, gsb0 ;  /* 0x00600000143c79f3 */ /* 0x000fe2000800083c */
[----:B------:R-:W-:Y:S01]  /*2d80*/  UIADD3 UR22, UR28, 0x682, URZ ;  /* 0x000006821c167890 */ /* 0x000fe2000fffe03f */
[----:B------:R-:W-:Y:S01]  /*2d90*/  FSEL R80, R80, -INF , P2 ;  /* 0xff80000050507808 */ /* 0x000fe20001000000 */
[----:B------:R-:W-:Y:S01]  /*2da0*/  UMOV UR23, 0x80000020 ;  /* 0x8000002000177882 */ /* 0x000fe20000000000 */
        /* <DEDUP_REMOVED lines=25> */
[----:B------:R-:W-:Y:S02]  /*2f40*/  ISETP.GT.AND P3, PT, R7, 0x49, PT ;  /* 0x000000490700780c */ /* 0x000fe40003f64270 */
[----:B------:R-:W-:Y:S02]  /*2f50*/  FSEL R91, R91, -INF , P2 ;  /* 0xff8000005b5b7808 */ /* 0x000fe40001000000 */
[----:B------:R-:W-:Y:S01]  /*2f60*/  ISETP.GT.AND P2, PT, R7, 0x50, PT ;  /* 0x000000500700780c */ /* 0x000fe20003f44270 */
[----:B------:R-:W-:-:S02]  /*2f70*/  WARPGROUP.DEPBAR.LE gsb0, 0x0 ;  /* 0x00008000000079c5 */ /* 0x000fc40000010000 */
[----:B------:R-:W-:Y:S01]  /*2f80*/  WARPGROUP.ARRIVE ;  /* 0x00000000000079c5 */ /* 0x000fe20000000000 */
[----:B------:R-:W-:Y:S02]  /*2f90*/  FSEL R60, R60, -INF , P6 ;  /* 0xff8000003c3c7808 */ /* 0x000fe40003000000 */
[----:B------:R-:W-:Y:S02]  /*2fa0*/  FSEL R61, R61, -INF , P5 ;  /* 0xff8000003d3d7808 */ /* 0x000fe40002800000 */
[----:B------:R-:W-:Y:S01]  /*2fb0*/  FMNMX.FTZ R8, R60, R5, !PT ;  /* 0x000000053c087209 */ /* 0x000fe20007810000 */
[----:B------:R-:W-:Y:S01]  /*2fc0*/  QGMMA.64x32x32.F32.E4M3.E4M3 R44, gdesc[UR20], R44, gsb0 ;  /* 0x00600000142c79f3 */ /* 0x000fe2000800082c */
[----:B------:R-:W-:Y:S01]  /*2fd0*/  UIADD3 UR22, UR28, 0x702, URZ ;  /* 0x000007021c167890 */ /* 0x000fe2000fffe03f */
[----:B------:R-:W-:Y:S01]  /*2fe0*/  FSEL R64, R64, -INF , P4 ;  /* 0xff80000040407808 */ /* 0x000fe20002000000 */
[----:B------:R-:W-:Y:S01]  /*2ff0*/  UMOV UR23, 0x80000020 ;  /* 0x8000002000177882 */ /* 0x000fe20000000000 */
        /* <DEDUP_REMOVED lines=21> */
[----:B------:R-:W-:Y:S02]  /*3150*/  FMNMX.FTZ R5, R73, R8, !PT ;  /* 0x0000000849057209 */ /* 0x000fe40007810000 */
[----:B------:R-:W-:Y:S02]  /*3160*/  FSEL R71, R71, -INF , P6 ;  /* 0xff80000047477808 */ /* 0x000fe40003000000 */
[----:B------:R-:W-:Y:S02]  /*3170*/  ISETP.GT.AND P6, PT, R7, 0x68, PT ;  /* 0x000000680700780c */ /* 0x000fe40003fc4270 */
[----:B------:R-:W-:-:S02]  /*3180*/  FSEL R74, R74, -INF , P5 ;  /* 0xff8000004a4a7808 */ /* 0x000fc40002800000 */
[----:B------:R-:W-:Y:S02]  /*3190*/  ISETP.GT.AND P5, PT, R7, 0x69, PT ;  /* 0x000000690700780c */ /* 0x000fe40003fa4270 */
        /* <DEDUP_REMOVED lines=21> */
[----:B------:R-:W-:Y:S02]  /*32f0*/  FMNMX.FTZ R5, R53, R8, !PT ;  /* 0x0000000835057209 */ /* 0x000fe40007810000 */
[----:B------:R-:W-:Y:S02]  /*3300*/  FSEL R57, R57, -INF , P1 ;  /* 0xff80000039397808 */ /* 0x000fe40000800000 */
[----:B------:R-:W-:Y:S02]  /*3310*/  FMNMX.FTZ R8, R56, R5, !PT ;  /* 0x0000000538087209 */ /* 0x000fe40007810000 */
[----:B------:R-:W-:-:S02]  /*3320*/  ISETP.GT.AND P1, PT, R7, 0x81, PT ;  /* 0x000000810700780c */ /* 0x000fc40003f24270 */
[----:B------:R-:W-:Y:S02]  /*3330*/  FMNMX.FTZ R5, R57, R8, !PT ;  /* 0x0000000839057209 */ /* 0x000fe40007810000 */
[----:B------:R-:W-:Y:S02]  /*3340*/  FSEL R58, R58, -INF , P2 ;  /* 0xff8000003a3a7808 */ /* 0x000fe40001000000 */
[----:B------:R-:W-:Y:S02]  /*3350*/  ISETP.GT.AND P2, PT, R7, 0x89, PT ;  /* 0x000000890700780c */ /* 0x000fe40003f44270 */
[----:B------:R-:W-:Y:S02]  /*3360*/  FSEL R55, R55, -INF , P3 ;  /* 0xff80000037377808 */ /* 0x000fe40001800000 */
[----:B------:R-:W-:Y:S02]  /*3370*/  ISETP.GT.AND P3, PT, R7, 0x90, PT ;  /* 0x000000900700780c */ /* 0x000fe40003f64270 */
[----:B------:R-:W-:-:S02]  /*3380*/  FSEL R54, R54, -INF , P4 ;  /* 0xff80000036367808 */ /* 0x000fc40002000000 */
[----:B------:R-:W-:Y:S02]  /*3390*/  ISETP.GT.AND P4, PT, R7, 0x91, PT ;  /* 0x000000910700780c */ /* 0x000fe40003f84270 */
[----:B------:R-:W-:Y:S02]  /*33a0*/  FSEL R51, R51, -INF , P5 ;  /* 0xff80000033337808 */ /* 0x000fe40002800000 */
[C---:B------:R-:W-:Y:S02]  /*33b0*/  ISETP.GT.AND P5, PT, R7.reuse, 0x98, PT ;  /* 0x000000980700780c */ /* 0x040fe40003fa4270 */
[----:B------:R-:W-:Y:S02]  /*33c0*/  FSEL R50, R50, -INF , P6 ;  /* 0xff80000032327808 */ /* 0x000fe40003000000 */
[----:B------:R-:W-:Y:S02]  /*33d0*/  ISETP.GT.AND P6, PT, R7, 0x99, PT ;  /* 0x000000990700780c */ /* 0x000fe40003fc4270 */
[----:B------:R-:W-:-:S02]  /*33e0*/  P2R R20, PR, RZ, 0x2 ;  /* 0x00000002ff147803 */ /* 0x000fc40000000000 */
[----:B------:R-:W-:Y:S01]  /*33f0*/  P2R R14, PR, RZ, 0x4 ;  /* 0x00000004ff0e7803 */ /* 0x000fe20000000000 */
[----:B------:R-:W-:Y:S02]  /*3400*/  WARPGROUP.DEPBAR.LE gsb0, 0x0 ;  /* 0x00008000000079c5 */ /* 0x000fe40000010000 */
[----:B------:R-:W-:Y:S02]  /*3410*/  FSEL R28, R28, -INF , P0 ;  /* 0xff8000001c1c7808 */ /* 0x000fe40000000000 */
[----:B------:R-:W-:Y:S02]  /*3420*/  ISETP.GT.AND P0, PT, R7, 0x88, PT ;  /* 0x000000880700780c */ /* 0x000fe40003f04270 */
        /* <DEDUP_REMOVED lines=17> */
[----:B------:R-:W-:Y:S01]  /*3540*/  ISETP.NE.AND P1, PT, R20, RZ, PT ;  /* 0x000000ff1400720c */ /* 0x000fe20003f25270 */
[----:B------:R-:W0:Y:S01]  /*3550*/  SHFL.BFLY PT, R5, R8, 0x2, 0x1f ;  /* 0x0c401f0008057f89 */ /* 0x000e2200000e0000 */
[----:B------:R-:W-:Y:S02]  /*3560*/  P2R R15, PR, RZ, 0x1 ;  /* 0x00000001ff0f7803 */ /* 0x000fe40000000000 */
[----:B------:R-:W-:Y:S02]  /*3570*/  FSEL R31, R31, -INF , P1 ;  /* 0xff8000001f1f7808 */ /* 0x000fe40000800000 */
[----:B------:R-:W-:-:S02]  /*3580*/  ISETP.NE.AND P1, PT, R10, RZ, PT ;  /* 0x000000ff0a00720c */ /* 0x000fc40003f25270 */
[----:B------:R-:W-:Y:S02]  /*3590*/  FMNMX.FTZ R10, R98, R21, !PT ;  /* 0x00000015620a7209 */ /* 0x000fe40007810000 */
[----:B------:R-:W-:Y:S02]  /*35a0*/  ISETP.GT.AND P0, PT, R7, 0x79, PT ;  /* 0x000000790700780c */ /* 0x000fe40003f04270 */
[----:B------:R-:W-:Y:S02]  /*35b0*/  FMNMX.FTZ R21, R99, R10, !PT ;  /* 0x0000000a63157209 */ /* 0x000fe40007810000 */
[----:B------:R-:W-:Y:S02]  /*35c0*/  FSEL R59, R59, -INF , P0 ;  /* 0xff8000003b3b7808 */ /* 0x000fe40000000000 */
[----:B------:R-:W-:Y:S02]  /*35d0*/  FMNMX.FTZ R10, R102, R21, !PT ;  /* 0x00000015660a7209 */ /* 0x000fe40007810000 */
[----:B------:R-:W-:Y:S01]  /*35e0*/  ISETP.NE.AND P0, PT, R15, RZ, PT ;  /* 0x000000ff0f00720c */ /* 0x000fe20003f05270 */
[----:B------:R-:W-:Y:S01]  /*35f0*/  @!P1 VIADD R6, R6, 0x29840 ;  /* 0x0002984006069836 */ /* 0x000fe20000000000 */
[----:B------:R-:W-:-:S02]  /*3600*/  FMNMX.FTZ R21, R103, R10, !PT ;  /* 0x0000000a67157209 */ /* 0x000fc40007810000 */
[----:B------:R-:W-:Y:S02]  /*3610*/  FSEL R34, R34, -INF , P0 ;  /* 0xff80000022227808 */ /* 0x000fe40000000000 */
[----:B------:R-:W-:Y:S02]  /*3620*/  FMNMX.FTZ R10, R106, R21, !PT ;  /* 0x000000156a0a7209 */ /* 0x000fe40007810000 */
[----:B0-----:R-:W-:Y:S02]  /*3630*/  FMNMX.FTZ R11, R8, R5, !PT ;  /* 0x00000005080b7209 */ /* 0x001fe40007810000 */
[----:B------:R-:W-:Y:S02]  /*3640*/  FMNMX.FTZ R27, R107, R10, !PT ;  /* 0x0000000a6b1b7209 */ /* 0x000fe40007810000 */
[----:B------:R-:W-:Y:S01]  /*3650*/  FSEL R39, R39, -INF , P4 ;  /* 0xff80000027277808 */ /* 0x000fe20002000000 */
[----:B------:R-:W0:Y:S01]  /*3660*/  SHFL.BFLY PT, R12, R11, 0x1, 0x1f ;  /* 0x0c201f000b0c7f89 */ /* 0x000e2200000e0000 */
[----:B------:R-:W-:-:S02]  /*3670*/  FMNMX.FTZ R10, R78, R27, !PT ;  /* 0x0000001b4e0a7209 */ /* 0x000fc40007810000 */
[----:B------:R-:W-:Y:S02]  /*3680*/  ISETP.NE.AND P0, PT, R9, RZ, PT ;  /* 0x000000ff0900720c */ /* 0x000fe40003f05270 */
[----:B------:R-:W-:-:S04]  /*3690*/  FMNMX.FTZ R27, R79, R10, !PT ;  /* 0x0000000a4f1b7209 */ /* 0x000fc80007810000 */
[----:B------:R-:W-:-:S04]  /*36a0*/  FMNMX.FTZ R10, R82, R27, !PT ;  /* 0x0000001b520a7209 */ /* 0x000fc80007810000 */
[----:B------:R-:W-:-:S04]  /*36b0*/  FMNMX.FTZ R27, R83, R10, !PT ;  /* 0x0000000a531b7209 */ /* 0x000fc80007810000 */
[----:B------:R-:W-:Y:S02]  /*36c0*/  FMNMX.FTZ R10, R86, R27, !PT ;  /* 0x0000001b560a7209 */ /* 0x000fe40007810000 */
[----:B0-----:R-:W-:Y:S01]  /*36d0*/  FMNMX.FTZ R5, R11, R12, !PT ;  /* 0x0000000c0b057209 */ /* 0x001fe20007810000 */
[----:B------:R-:W-:-:S03]  /*36e0*/  IMAD.U32 R12, RZ, RZ, UR41 ;  /* 0x00000029ff0c7e24 */ /* 0x000fc6000f8e00ff */
[C---:B------:R-:W-:Y:S01]  /*36f0*/  FSETP.NEU.FTZ.AND P2, PT, R5.reuse, -INF , PT ;  /* 0xff8000000500780b */ /* 0x040fe20003f5d000 */
[----:B------:R-:W-:-:S05]  /*3700*/  FFMA.FTZ R13, R5, R12, -8 ;  /* 0xc1000000050d7423 */ /* 0x000fca000001000c */
[----:B------:R-:W-:Y:S02]  /*3710*/  FSEL R13, R13, RZ, P2 ;  /* 0x000000ff0d0d7208 */ /* 0x000fe40001000000 */
[----:B------:R-:W-:-:S03]  /*3720*/  ISETP.NE.AND P2, PT, R14, RZ, PT ;  /* 0x000000ff0e00720c */ /* 0x000fc60003f45270 */
[--C-:B------:R-:W-:Y:S01]  /*3730*/  FFMA.FTZ R20, R76, UR41, -R13.reuse ;  /* 0x000000294c147c23 */ /* 0x100fe2000801080d */
[----:B------:R-:W-:-:S01]  /*3740*/  FFMA.FTZ R76, R77, UR41, -R13 ;  /* 0x000000294d4c7c23 */ /* 0x000fc2000801080d */
[--C-:B------:R-:W-:Y:S01]  /*3750*/  FFMA.FTZ R77, R81, UR41, -R13.reuse ;  /* 0x00000029514d7c23 */ /* 0x100fe2000801080d */
[----:B------:R-:W-:Y:S01]  /*3760*/  FMNMX.FTZ R81, R87, R10, !PT ;  /* 0x0000000a57517209 */ /* 0x000fe20007810000 */
[--C-:B------:R-:W-:Y:S01]  /*3770*/  FFMA.FTZ R84, R84, UR41, -R13.reuse ;  /* 0x0000002954547c23 */ /* 0x100fe2000801080d */
[----:B------:R0:W-:Y:S01]  /*3780*/  MUFU.EX2 R21, R76 ;  /* 0x0000004c00157308 */ /* 0x0001e20000000800 */
[----:B------:R-:W-:-:S01]  /*3790*/  FFMA.FTZ R89, R89, UR41, -R13 ;  /* 0x0000002959597c23 */ /* 0x000fc2000801080d */
[----:B------:R-:W-:Y:S01]  /*37a0*/  FMNMX.FTZ R10, R90, R81, !PT ;  /* 0x000000515a0a7209 */ /* 0x000fe20007810000 */
[----:B------:R-:W-:-:S01]  /*37b0*/  FFMA.FTZ R26, R80, UR41, -R13 ;  /* 0x00000029501a7c23 */ /* 0x000fc2000801080d */
[--C-:B------:R-:W-:Y:S01]  /*37c0*/  FFMA.FTZ R80, R88, UR41, -R13.reuse ;  /* 0x0000002958507c23 */ /* 0x100fe2000801080d */
[----:B------:R-:W-:-:S01]  /*37d0*/  FFMA.FTZ R88, R68, UR41, -R13 ;  /* 0x0000002944587c23 */ /* 0x000fc2000801080d */
[----:B------:R-:W-:Y:S01]  /*37e0*/  FMNMX.FTZ R81, R91, R10, !PT ;  /* 0x0000000a5b517209 */ /* 0x000fe20007810000 */
[----:B------:R-:W-:-:S01]  /*37f0*/  FFMA.FTZ R68, R69, UR41, -R13 ;  /* 0x0000002945447c23 */ /* 0x000fc2000801080d */
[----:B------:R1:W-:Y:S01]  /*3800*/  MUFU.EX2 R27, R84 ;  /* 0x00000054001b7308 */ /* 0x0003e20000000800 */
[----:B0-----:R-:W-:-:S01]  /*3810*/  FFMA.FTZ R76, R85, UR41, -R13 ;  /* 0x00000029554c7c23 */ /* 0x001fc2000801080d */
[----:B------:R-:W-:Y:S01]  /*3820*/  FMNMX.FTZ R10, R62, R81, !PT ;  /* 0x000000513e0a7209 */ /* 0x000fe20007810000 */
[----:B------:R-:W-:-:S01]  /*3830*/  FFMA.FTZ R7, R92, UR41, -R13 ;  /* 0x000000295c077c23 */ /* 0x000fc2000801080d */
[----:B------:R-:W-:Y:S01]  /*3840*/  FSEL R35, R35, -INF , P2 ;  /* 0xff80000023237808 */ /* 0x000fe20001000000 */
[----:B------:R-:W-:-:S01]  /*3850*/  FFMA.FTZ R92, R72, UR41, -R13 ;  /* 0x00000029485c7c23 */ /* 0x000fc2000801080d */
[----:B------:R-:W-:Y:S01]  /*3860*/  FMNMX.FTZ R81, R63, R10, !PT ;  /* 0x0000000a3f517209 */ /* 0x000fe20007810000 */
[----:B------:R-:W-:-:S01]  /*3870*/  FFMA.FTZ R8, R93, UR41, -R13 ;  /* 0x000000295d087c23 */ /* 0x000fc2000801080d */
[----:B------:R-:W-:Y:S01]  /*3880*/  FSEL R72, R38, -INF , P3 ;  /* 0xff80000026487808 */ /* 0x000fe20001800000 */
[----:B-1----:R-:W-:-:S01]  /*3890*/  FFMA.FTZ R84, R65, UR41, -R13 ;  /* 0x0000002941547c23 */ /* 0x002fc2000801080d */
[----:B------:R-:W-:Y:S01]  /*38a0*/  FMNMX.FTZ R10, R66, R81, !PT ;  /* 0x00000051420a7209 */ /* 0x000fe20007810000 */
[----:B------:R-:W-:-:S01]  /*38b0*/  FFMA.FTZ R9, R96, UR41, -R13 ;  /* 0x0000002960097c23 */ /* 0x000fc2000801080d */
        /* <DEDUP_REMOVED lines=20> */
[----:B------:R-:W-:Y:S01]  /*3a00*/  FFMA.FTZ R40, R40, UR41, -R13 ;  /* 0x0000002928287c23 */ /* 0x000fe2000801080d */
[----:B------:R-:W-:Y:S01]  /*3a10*/  MUFU.EX2 R7, R7 ;  /* 0x0000000700077308 */ /* 0x000fe20000000800 */
[----:B------:R-:W-:-:S04]  /*3a20*/  FMNMX.FTZ R10, R46, R85, !PT ;  /* 0x000000552e0a7209 */ /* 0x000fc80007810000 */
[----:B------:R-:W-:-:S03]  /*3a30*/  FMNMX.FTZ R85, R47, R10, !PT ;  /* 0x0000000a2f557209 */ /* 0x000fc60007810000 */
[----:B------:R-:W-:Y:S01]  /*3a40*/  MUFU.EX2 R8, R8 ;  /* 0x0000000800087308 */ /* 0x000fe20000000800 */
[----:B------:R-:W-:-:S04]  /*3a50*/  FMNMX.FTZ R10, R50, R85, !PT ;  /* 0x00000055320a7209 */ /* 0x000fc80007810000 */
[----:B------:R-:W-:-:S03]  /*3a60*/  FMNMX.FTZ R65, R51, R10, !PT ;  /* 0x0000000a33417209 */ /* 0x000fc60007810000 */
[----:B------:R1:W-:Y:S01]  /*3a70*/  MUFU.EX2 R85, R84 ;  /* 0x0000005400557308 */ /* 0x0003e20000000800 */
[----:B------:R-:W-:-:S04]  /*3a80*/  FMNMX.FTZ R10, R54, R65, !PT ;  /* 0x00000041360a7209 */ /* 0x000fc80007810000 */
[----:B0-----:R-:W-:-:S03]  /*3a90*/  FMNMX.FTZ R89, R55, R10, !PT ;  /* 0x0000000a37597209 */ /* 0x001fc60007810000 */
[----:B------:R0:W-:Y:S01]  /*3aa0*/  MUFU.EX2 R65, R88 ;  /* 0x0000005800417308 */ /* 0x0001e20000000800 */
[----:B------:R-:W-:Y:S01]  /*3ab0*/  FMNMX.FTZ R10, R58, R89, !PT ;  /* 0x000000593a0a7209 */ /* 0x000fe20007810000 */
[----:B-1----:R-:W-:-:S03]  /*3ac0*/  FFMA.FTZ R84, R73, UR41, -R13 ;  /* 0x0000002949547c23 */ /* 0x002fc6000801080d */
[----:B------:R-:W-:-:S03]  /*3ad0*/  FMNMX.FTZ R69, R59, R10, !PT ;  /* 0x0000000a3b457209 */ /* 0x000fc60007810000 */
[----:B------:R-:W-:Y:S01]  /*3ae0*/  MUFU.EX2 R38, R84 ;  /* 0x0000005400267308 */ /* 0x000fe20000000800 */
[----:B------:R-:W-:Y:S01]  /*3af0*/  FMNMX.FTZ R10, R30, R69, !PT ;  /* 0x000000451e0a7209 */ /* 0x000fe20007810000 */
[----:B0-----:R-:W-:Y:S01]  /*3b00*/  FFMA.FTZ R88, R44, UR41, -R13 ;  /* 0x000000292c587c23 */ /* 0x001fe2000801080d */
[----:B------:R-:W-:Y:S02]  /*3b10*/  FSEL R44, R42, -INF , P5 ;  /* 0xff8000002a2c7808 */ /* 0x000fe40002800000 */
[----:B------:R-:W-:-:S03]  /*3b20*/  FMNMX.FTZ R89, R31, R10, !PT ;  /* 0x0000000a1f597209 */ /* 0x000fc60007810000 */
[----:B------:R-:W-:Y:S01]  /*3b30*/  MUFU.EX2 R9, R9 ;  /* 0x0000000900097308 */ /* 0x000fe20000000800 */
[----:B------:R-:W-:-:S04]  /*3b40*/  FMNMX.FTZ R10, R34, R89, !PT ;  /* 0x00000059220a7209 */ /* 0x000fc80007810000 */
[----:B------:R-:W-:-:S03]  /*3b50*/  FMNMX.FTZ R73, R35, R10, !PT ;  /* 0x0000000a23497209 */ /* 0x000fc60007810000 */
[----:B------:R-:W0:Y:S01]  /*3b60*/  MUFU.EX2 R12, R12 ;  /* 0x0000000c000c7308 */ /* 0x000e220000000800 */
[----:B------:R-:W-:Y:S02]  /*3b70*/  FMNMX.FTZ R10, R72, R73, !PT ;  /* 0x00000049480a7209 */ /* 0x000fe40007810000 */
[----:B------:R-:W-:Y:S01]  /*3b80*/  FSEL R73, R43, -INF , P6 ;  /* 0xff8000002b497808 */ /* 0x000fe20003000000 */
        /* <DEDUP_REMOVED lines=10> */
[----:B------:R-:W-:-:S02]  /*3c30*/  IMAD.U32 R57, RZ, RZ, UR41 ;  /* 0x00000029ff397e24 */ /* 0x000fc4000f8e00ff */
[----:B------:R-:W-:Y:S01]  /*3c40*/  FFMA.FTZ R13, R41, UR41, -R13 ;  /* 0x00000029290d7c23 */ /* 0x000fe2000801080d */
[----:B------:R-:W-:Y:S01]  /*3c50*/  MUFU.EX2 R42, R88 ;  /* 0x00000058002a7308 */ /* 0x000fe20000000800 */
[----:B0-----:R-:W-:Y:S01]  /*3c60*/  F2FP.SATFINITE.E4M3.F32.PACK_AB_MERGE_C R172, R12, R9, RZ ;  /* 0x000000090cac723e */ /* 0x001fe200048070ff */
[----:B------:R-:W0:Y:S03]  /*3c70*/  SHFL.BFLY PT, R89, R10, 0x2, 0x1f ;  /* 0x0c401f000a597f89 */ /* 0x000e2600000e0000 */
[----:B------:R-:W-:-:S03]  /*3c80*/  F2FP.SATFINITE.E4M3.F32.PACK_AB_MERGE_C R172, R8, R7, R172 ;  /* 0x0000000708ac723e */ /* 0x000fc600048070ac */
[----:B------:R-:W-:Y:S08]  /*3c90*/  MUFU.EX2 R11, R11 ;  /* 0x0000000b000b7308 */ /* 0x000ff00000000800 */
[----:B------:R-:W-:Y:S08]  /*3ca0*/  MUFU.EX2 R69, R92 ;  /* 0x0000005c00457308 */ /* 0x000ff00000000800 */
[----:B------:R-:W-:Y:S01]  /*3cb0*/  MUFU.EX2 R14, R14 ;  /* 0x0000000e000e7308 */ /* 0x000fe20000000800 */
[----:B0-----:R-:W-:-:S05]  /*3cc0*/  FMNMX.FTZ R89, R10, R89, !PT ;  /* 0x000000590a597209 */ /* 0x001fca0007810000 */
[----:B------:R-:W0:Y:S02]  /*3cd0*/  SHFL.BFLY PT, R10, R89, 0x1, 0x1f ;  /* 0x0c201f00590a7f89 */ /* 0x000e2400000e0000 */
[----:B------:R-:W-:Y:S08]  /*3ce0*/  MUFU.EX2 R15, R15 ;  /* 0x0000000f000f7308 */ /* 0x000ff00000000800 */
[----:B------:R-:W1:Y:S08]  /*3cf0*/  MUFU.EX2 R24, R24 ;  /* 0x0000001800187308 */ /* 0x000e700000000800 */
[----:B------:R-:W-:Y:S01]  /*3d00*/  MUFU.EX2 R20, R20 ;  /* 0x0000001400147308 */ /* 0x000fe20000000800 */
[----:B0-----:R-:W-:-:S07]  /*3d10*/  FMNMX.FTZ R10, R89, R10, !PT ;  /* 0x0000000a590a7209 */ /* 0x001fce0007810000 */
[----:B------:R-:W-:Y:S01]  /*3d20*/  MUFU.EX2 R26, R26 ;  /* 0x0000001a001a7308 */ /* 0x000fe20000000800 */
[----:B-1----:R-:W-:Y:S02]  /*3d30*/  F2FP.SATFINITE.E4M3.F32.PACK_AB_MERGE_C R174, R24, R15, RZ ;  /* 0x0000000f18ae723e */ /* 0x002fe400048070ff */
[C---:B------:R-:W-:Y:S01]  /*3d40*/  FSETP.NEU.FTZ.AND P2, PT, R10.reuse, -INF , PT ;  /* 0xff8000000a00780b */ /* 0x040fe20003f5d000 */
[----:B------:R-:W-:-:S01]  /*3d50*/  FFMA.FTZ R57, R10, R57, -8 ;  /* 0xc10000000a397423 */ /* 0x000fc20000010039 */
[----:B------:R-:W-:-:S03]  /*3d60*/  F2FP.SATFINITE.E4M3.F32.PACK_AB_MERGE_C R174, R14, R11, R174 ;  /* 0x0000000b0eae723e */ /* 0x000fc600048070ae */
[----:B------:R-:W-:Y:S01]  /*3d70*/  MUFU.EX2 R77, R77 ;  /* 0x0000004d004d7308 */ /* 0x000fe20000000800 */
[----:B------:R-:W-:-:S05]  /*3d80*/  FSEL R89, R57, RZ, P2 ;  /* 0x000000ff39597208 */ /* 0x000fca0001000000 */
[--C-:B------:R-:W-:Y:S01]  /*3d90*/  FFMA.FTZ R41, R94, UR41, -R89.reuse ;  /* 0x000000295e297c23 */ /* 0x100fe20008010859 */
[----:B------:R-:W-:-:S01]  /*3da0*/  FFMA.FTZ R84, R95, UR41, -R89 ;  /* 0x000000295f547c23 */ /* 0x000fc20008010859 */
[--C-:B------:R-:W-:Y:S01]  /*3db0*/  FFMA.FTZ R98, R98, UR41, -R89.reuse ;  /* 0x0000002962627c23 */ /* 0x100fe20008010859 */
[----:B------:R-:W-:-:S01]  /*3dc0*/  FFMA.FTZ R99, R99, UR41, -R89 ;  /* 0x0000002963637c23 */ /* 0x000fc20008010859 */
[--C-:B------:R-:W-:Y:S01]  /*3dd0*/  FFMA.FTZ R57, R102, UR41, -R89.reuse ;  /* 0x0000002966397c23 */ /* 0x100fe20008010859 */
[----:B------:R-:W-:-:S01]  /*3de0*/  FFMA.FTZ R88, R103, UR41, -R89 ;  /* 0x0000002967587c23 */ /* 0x000fc20008010859 */
[----:B------:R-:W-:Y:S01]  /*3df0*/  MUFU.EX2 R41, R41 ;  /* 0x0000002900297308 */ /* 0x000fe20000000800 */
[----:B------:R-:W-:-:S01]  /*3e00*/  FFMA.FTZ R92, R82, UR41, -R89 ;  /* 0x00000029525c7c23 */ /* 0x000fc20008010859 */
[--C-:B------:R-:W-:Y:S01]  /*3e10*/  FFMA.FTZ R93, R83, UR41, -R89.reuse ;  /* 0x00000029535d7c23 */ /* 0x100fe20008010859 */
[----:B------:R-:W-:-:S01]  /*3e20*/  FFMA.FTZ R82, R86, UR41, -R89 ;  /* 0x0000002956527c23 */ /* 0x000fc20008010859 */
[--C-:B------:R-:W-:Y:S01]  /*3e30*/  FFMA.FTZ R106, R106, UR41, -R89.reuse ;  /* 0x000000296a6a7c23 */ /* 0x100fe20008010859 */
[----:B------:R-:W-:-:S01]  /*3e40*/  FFMA.FTZ R83, R87, UR41, -R89 ;  /* 0x0000002957537c23 */ /* 0x000fc20008010859 */
[--C-:B------:R-:W-:Y:S01]  /*3e50*/  FFMA.FTZ R86, R66, UR41, -R89.reuse ;  /* 0x0000002942567c23 */ /* 0x100fe20008010859 */
[----:B------:R-:W-:-:S01]  /*3e60*/  FFMA.FTZ R87, R67, UR41, -R89 ;  /* 0x0000002943577c23 */ /* 0x000fc20008010859 */
[----:B------:R-:W0:Y:S01]  /*3e70*/  MUFU.EX2 R84, R84 ;  /* 0x0000005400547308 */ /* 0x000e220000000800 */
[----:B------:R-:W-:-:S01]  /*3e80*/  FFMA.FTZ R66, R70, UR41, -R89 ;  /* 0x0000002946427c23 */ /* 0x000fc20008010859 */
[----:B------:R-:W-:Y:S01]  /*3e90*/  FFMA.FTZ R67, R71, UR41, -R89 ;  /* 0x0000002947437c23 */ /* 0x000fe20008010859 */
[----:B------:R-:W-:-:S01]  /*3ea0*/  FADD.FTZ R70, R7, R8 ;  /* 0x0000000807467221 */ /* 0x000fc20000010000 */
[--C-:B------:R-:W-:Y:S01]  /*3eb0*/  FFMA.FTZ R107, R107, UR41, -R89.reuse ;  /* 0x000000296b6b7c23 */ /* 0x100fe20008010859 */
[----:B------:R-:W-:-:S01]  /*3ec0*/  FFMA.FTZ R78, R78, UR41, -R89 ;  /* 0x000000294e4e7c23 */ /* 0x000fc20008010859 */
[----:B------:R-:W-:Y:S01]  /*3ed0*/  FFMA.FTZ R79, R79, UR41, -R89 ;  /* 0x000000294f4f7c23 */ /* 0x000fe20008010859 */
[----:B------:R-:W-:-:S01]  /*3ee0*/  FADD.FTZ R95, R9, R70 ;  /* 0x00000046095f7221 */ /* 0x000fc20000010000 */
[----:B------:R-:W1:Y:S01]  /*3ef0*/  MUFU.EX2 R98, R98 ;  /* 0x0000006200627308 */ /* 0x000e620000000800 */
[----:B------:R-:W-:-:S01]  /*3f00*/  FFMA.FTZ R70, R46, UR41, -R89 ;  /* 0x000000292e467c23 */ /* 0x000fc20008010859 */
[----:B------:R-:W-:Y:S01]  /*3f10*/  @!P1 PRMT R46, RZ, 0x654, R6 ;  /* 0x00000654ff2e9816 */ /* 0x000fe20000000006 */
[----:B------:R-:W-:-:S01]  /*3f20*/  FADD.FTZ R96, R12, R95 ;  /* 0x0000005f0c607221 */ /* 0x000fc20000010000 */
[--C-:B------:R-:W-:Y:S01]  /*3f30*/  FFMA.FTZ R90, R90, UR41, -R89.reuse ;  /* 0x000000295a5a7c23 */ /* 0x100fe20008010859 */
[----:B------:R-:W-:-:S01]  /*3f40*/  FFMA.FTZ R91, R91, UR41, -R89 ;  /* 0x000000295b5b7c23 */ /* 0x000fc20008010859 */
[----:B------:R2:W-:Y:S01]  /*3f50*/  @!P1 SYNCS.ARRIVE.TRANS64.RED.A1T0 RZ, [R46+URZ], RZ ;  /* 0x000000ff2eff99a7 */ /* 0x0005e2000810043f */
[----:B------:R-:W-:-:S01]  /*3f60*/  FFMA.FTZ R62, R62, UR41, -R89 ;  /* 0x000000293e3e7c23 */ /* 0x000fc20008010859 */
[----:B------:R-:W3:Y:S01]  /*3f70*/  MUFU.EX2 R99, R99 ;  /* 0x0000006300637308 */ /* 0x000ee20000000800 */
[----:B0-----:R-:W-:-:S01]  /*3f80*/  FADD.FTZ R71, R41, R84 ;  /* 0x0000005429477221 */ /* 0x001fc20000010000 */
[--C-:B------:R-:W-:Y:S01]  /*3f90*/  FFMA.FTZ R63, R63, UR41, -R89.reuse ;  /* 0x000000293f3f7c23 */ /* 0x100fe20008010859 */
[----:B------:R-:W-:-:S01]  /*3fa0*/  FFMA.FTZ R74, R74, UR41, -R89 ;  /* 0x000000294a4a7c23 */ /* 0x000fc20008010859 */
[--C-:B------:R-:W-:Y:S01]  /*3fb0*/  FFMA.FTZ R75, R75, UR41, -R89.reuse ;  /* 0x000000294b4b7c23 */ /* 0x100fe20008010859 */
[----:B------:R-:W-:-:S01]  /*3fc0*/  FFMA.FTZ R47, R47, UR41, -R89 ;  /* 0x000000292f2f7c23 */ /* 0x000fc20008010859 */
[--C-:B------:R-:W-:Y:S01]  /*3fd0*/  FFMA.FTZ R50, R50, UR41, -R89.reuse ;  /* 0x0000002932327c23 */ /* 0x100fe20008010859 */
[----:B------:R-:W-:-:S01]  /*3fe0*/  FFMA.FTZ R51, R51, UR41, -R89 ;  /* 0x0000002933337c23 */ /* 0x000fc20008010859 */
[----:B------:R-:W0:Y:S01]  /*3ff0*/  MUFU.EX2 R57, R57 ;  /* 0x0000003900397308 */ /* 0x000e220000000800 */
[----:B-1----:R-:W-:-:S01]  /*4000*/  FADD.FTZ R94, R98, R71 ;  /* 0x00000047625e7221 */ /* 0x002fc20000010000 */
[----:B------:R-:W-:Y:S01]  /*4010*/  FADD.FTZ R71, R11, R96 ;  /* 0x000000600b477221 */ /* 0x000fe20000010000 */
[----:B------:R-:W-:-:S01]  /*4020*/  FFMA.FTZ R54, R54, UR41, -R89 ;  /* 0x0000002936367c23 */ /* 0x000fc20008010859 */
[--C-:B------:R-:W-:Y:S01]  /*4030*/  FFMA.FTZ R55, R55, UR41, -R89.reuse ;  /* 0x0000002937377c23 */ /* 0x100fe20008010859 */
[----:B------:R-:W-:-:S01]  /*4040*/  FFMA.FTZ R58, R58, UR41, -R89 ;  /* 0x000000293a3a7c23 */ /* 0x000fc20008010859 */
[----:B--2---:R-:W-:Y:S01]  /*4050*/  FADD.FTZ R46, R14, R71 ;  /* 0x000000470e2e7221 */ /* 0x004fe20000010000 */
[----:B------:R-:W-:-:S01]  /*4060*/  FFMA.FTZ R59, R59, UR41, -R89 ;  /* 0x000000293b3b7c23 */ /* 0x000fc20008010859 */
[----:B------:R-:W1:Y:S01]  /*4070*/  MUFU.EX2 R88, R88 ;  /* 0x0000005800587308 */ /* 0x000e620000000800 */
[----:B---3--:R-:W-:-:S01]  /*4080*/  FADD.FTZ R94, R99, R94 ;  /* 0x0000005e635e7221 */ /* 0x008fc20000010000 */
[----:B------:R-:W-:Y:S01]  /*4090*/  FADD.FTZ R71, R15, R46 ;  /* 0x0000002e0f477221 */ /* 0x000fe20000010000 */
[----:B------:R-:W-:-:S01]  /*40a0*/  FFMA.FTZ R30, R30, UR41, -R89 ;  /* 0x000000291e1e7c23 */ /* 0x000fc20008010859 */
[--C-:B------:R-:W-:Y:S01]  /*40b0*/  FFMA.FTZ R31, R31, UR41, -R89.reuse ;  /* 0x000000291f1f7c23 */ /* 0x100fe20008010859 */
[----:B------:R-:W-:-:S01]  /*40c0*/  FFMA.FTZ R34, R34, UR41, -R89 ;  /* 0x0000002922227c23 */ /* 0x000fc20008010859 */
[----:B------:R-:W-:Y:S01]  /*40d0*/  FADD.FTZ R71, R24, R71 ;  /* 0x0000004718477221 */ /* 0x000fe20000010000 */
[----:B------:R-:W-:-:S01]  /*40e0*/  FFMA.FTZ R35, R35, UR41, -R89 ;  /* 0x0000002923237c23 */ /* 0x000fc20008010859 */
[----:B------:R-:W2:Y:S01]  /*40f0*/  MUFU.EX2 R106, R106 ;  /* 0x0000006a006a7308 */ /* 0x000ea20000000800 */
[----:B0-----:R-:W-:-:S01]  /*4100*/  FADD.FTZ R95, R57, R94 ;  /* 0x0000005e395f7221 */ /* 0x001fc20000010000 */
[--C-:B------:R-:W-:Y:S01]  /*4110*/  FFMA.FTZ R72, R72, UR41, -R89.reuse ;  /* 0x0000002948487c23 */ /* 0x100fe20008010859 */
[----:B------:R-:W-:-:S01]  /*4120*/  FFMA.FTZ R39, R39, UR41, -R89 ;  /* 0x0000002927277c23 */ /* 0x000fc20008010859 */
[--C-:B------:R-:W-:Y:S01]  /*4130*/  FFMA.FTZ R44, R44, UR41, -R89.reuse ;  /* 0x000000292c2c7c23 */ /* 0x100fe20008010859 */
[----:B------:R-:W-:-:S01]  /*4140*/  FFMA.FTZ R73, R73, UR41, -R89 ;  /* 0x0000002949497c23 */ /* 0x000fc20008010859 */
[----:B------:R-:W-:-:S02]  /*4150*/  PLOP3.LUT P1, PT, PT, PT, UP0, 0x80, 0x0 ;  /* 0x000000000000781c */ /* 0x000fc40003f2f008 */
[----:B------:R-:W0:Y:S01]  /*4160*/  MUFU.EX2 R107, R107 ;  /* 0x0000006b006b7308 */ /* 0x000e220000000800 */
[----:B-1----:R-:W-:-:S01]  /*4170*/  FADD.FTZ R95, R88, R95 ;  /* 0x0000005f585f7221 */ /* 0x002fc20000010000 */
[----:B------:R-:W-:-:S04]  /*4180*/  F2FP.SATFINITE.E4M3.F32.PACK_AB_MERGE_C R173, R99, R98, RZ ;  /* 0x0000006263ad723e */ /* 0x000fc800048070ff */
[----:B------:R-:W-:Y:S01]  /*4190*/  F2FP.SATFINITE.E4M3.F32.PACK_AB_MERGE_C R173, R84, R41, R173 ;  /* 0x0000002954ad723e */ /* 0x000fe200048070ad */
[----:B------:R-:W-:Y:S01]  /*41a0*/  IMAD.MOV.U32 R41, RZ, RZ, R25 ;  /* 0x000000ffff297224 */ /* 0x000fe200078e0019 */
[----:B------:R-:W1:Y:S01]  /*41b0*/  MUFU.EX2 R78, R78 ;  /* 0x0000004e004e7308 */ /* 0x000e620000000800 */
[----:B--2---:R-:W-:-:S01]  /*41c0*/  FADD.FTZ R46, R106, R95 ;  /* 0x0000005f6a2e7221 */ /* 0x004fc20000010000 */
[----:B------:R-:W-:-:S06]  /*41d0*/  IMAD.MOV.U32 R84, RZ, RZ, R25 ;  /* 0x000000ffff547224 */ /* 0x000fcc00078e0019 */
[----:B------:R-:W2:Y:S01]  /*41e0*/  MUFU.EX2 R79, R79 ;  /* 0x0000004f004f7308 */ /* 0x000ea20000000800 */
[----:B0-----:R-:W-:-:S01]  /*41f0*/  FADD.FTZ R95, R107, R46 ;  /* 0x0000002e6b5f7221 */ /* 0x001fc20000010000 */
[----:B------:R-:W-:Y:S01]  /*4200*/  FADD.FTZ R46, R20, R71 ;  /* 0x00000047142e7221 */ /* 0x000fe20000010000 */
[----:B------:R-:W-:-:S03]  /*4210*/  F2FP.SATFINITE.E4M3.F32.PACK_AB_MERGE_C R175, R107, R106, RZ ;  /* 0x0000006a6baf723e */ /* 0x000fc600048070ff */
[----:B------:R-:W-:Y:S01]  /*4220*/  FADD.FTZ R71, R21, R46 ;  /* 0x0000002e15477221 */ /* 0x000fe20000010000 */
[----:B------:R-:W-:Y:S01]  /*4230*/  F2FP.SATFINITE.E4M3.F32.PACK_AB_MERGE_C R175, R88, R57, R175 ;  /* 0x0000003958af723e */ /* 0x000fe200048070af */
[----:B------:R-:W0:Y:S01]  /*4240*/  MUFU.EX2 R92, R92 ;  /* 0x0000005c005c7308 */ /* 0x000e220000000800 */
[----:B------:R-:W-:Y:S02]  /*4250*/  IMAD.MOV.U32 R57, RZ, RZ, R25 ;  /* 0x000000ffff397224 */ /* 0x000fe400078e0019 */
[----:B------:R-:W-:Y:S01]  /*4260*/  FADD.FTZ R46, R26, R71 ;  /* 0x000000471a2e7221 */ /* 0x000fe20000010000 */
[----:B------:R-:W-:-:S03]  /*4270*/  F2FP.SATFINITE.E4M3.F32.PACK_AB_MERGE_C R26, R77, R26, RZ ;  /* 0x0000001a4d1a723e */ /* 0x000fc600048070ff */
[----:B------:R-:W-:Y:S01]  /*4280*/  FADD.FTZ R46, R77, R46 ;  /* 0x0000002e4d2e7221 */ /* 0x000fe20000010000 */
[----:B------:R-:W-:Y:S01]  /*4290*/  F2FP.SATFINITE.E4M3.F32.PACK_AB_MERGE_C R176, R21, R20, R26 ;  /* 0x0000001415b0723e */ /* 0x000fe2000480701a */
[----:B------:R-:W3:Y:S01]  /*42a0*/  MUFU.EX2 R93, R93 ;  /* 0x0000005d005d7308 */ /* 0x000ee20000000800 */
[--C-:B------:R-:W-:Y:S02]  /*42b0*/  IMAD.MOV.U32 R26, RZ, RZ, R25.reuse ;  /* 0x000000ffff1a7224 */ /* 0x100fe400078e0019 */
[----:B------:R-:W-:-:S05]  /*42c0*/  IMAD.MOV.U32 R77, RZ, RZ, R25 ;  /* 0x000000ffff4d7224 */ /* 0x000fca00078e0019 */
[----:B------:R-:W4:Y:S08]  /*42d0*/  MUFU.EX2 R82, R82 ;  /* 0x0000005200527308 */ /* 0x000f300000000800 */
[----:B------:R1:W-:Y:S08]  /*42e0*/  MUFU.EX2 R6, R70 ;  /* 0x0000004600067308 */ /* 0x0003f00000000800 */
[----:B------:R-:W5:Y:S01]  /*42f0*/  MUFU.EX2 R76, R76 ;  /* 0x0000004c004c7308 */ /* 0x000f620000000800 */
[----:B-1----:R-:W-:-:S04]  /*4300*/  FADD.FTZ R70, R78, R95 ;  /* 0x0000005f4e467221 */ /* 0x002fc80000010000 */
[----:B--2---:R-:W-:-:S03]  /*4310*/  FADD.FTZ R95, R79, R70 ;  /* 0x000000464f5f7221 */ /* 0x004fc60000010000 */
[----:B------:R-:W1:Y:S01]  /*4320*/  MUFU.EX2 R83, R83 ;  /* 0x0000005300537308 */ /* 0x000e620000000800 */
[----:B0-----:R-:W-:-:S01]  /*4330*/  FADD.FTZ R70, R92, R95 ;  /* 0x0000005f5c467221 */ /* 0x001fc20000010000 */
[----:B------:R-:W-:Y:S01]  /*4340*/  FADD.FTZ R95, R27, R46 ;  /* 0x0000002e1b5f7221 */ /* 0x000fe20000010000 */
[C---:B---3--:R-:W-:Y:S02]  /*4350*/  F2FP.SATFINITE.E4M3.F32.PACK_AB_MERGE_C R92, R93.reuse, R92, RZ ;  /* 0x0000005c5d5c723e */ /* 0x048fe400048070ff */
[----:B------:R-:W-:Y:S02]  /*4360*/  FADD.FTZ R71, R93, R70 ;  /* 0x000000465d477221 */ /* 0x000fe40000010000 */
[----:B------:R-:W-:Y:S01]  /*4370*/  F2FP.SATFINITE.E4M3.F32.PACK_AB_MERGE_C R177, R79, R78, R92 ;  /* 0x0000004e4fb1723e */ /* 0x000fe2000480705c */
[----:B------:R-:W0:Y:S01]  /*4380*/  MUFU.EX2 R80, R80 ;  /* 0x0000005000507308 */ /* 0x000e220000000800 */
[----:B----4-:R-:W-:-:S01]  /*4390*/  FADD.FTZ R46, R82, R71 ;  /* 0x00000047522e7221 */ /* 0x010fc20000010000 */
[----:B-----5:R-:W-:Y:S01]  /*43a0*/  FADD.FTZ R95, R76, R95 ;  /* 0x0000005f4c5f7221 */ /* 0x020fe20000010000 */
[----:B------:R-:W-:-:S02]  /*43b0*/  IMAD.MOV.U32 R79, RZ, RZ, R25 ;  /* 0x000000ffff4f7224 */ /* 0x000fc400078e0019 */
[----:B------:R-:W-:-:S03]  /*43c0*/  IMAD.MOV.U32 R78, RZ, RZ, R25 ;  /* 0x000000ffff4e7224 */ /* 0x000fc600078e0019 */
[----:B------:R-:W2:Y:S01]  /*43d0*/  MUFU.EX2 R90, R90 ;  /* 0x0000005a005a7308 */ /* 0x000ea20000000800 */
[----:B-1----:R-:W-:-:S07]  /*43e0*/  FADD.FTZ R71, R83, R46 ;  /* 0x0000002e53477221 */ /* 0x002fce0000010000 */
[----:B------:R-:W1:Y:S01]  /*43f0*/  MUFU.EX2 R91, R91 ;  /* 0x0000005b005b7308 */ /* 0x000e620000000800 */
[----:B0-----:R-:W-:-:S01]  /*4400*/  FADD.FTZ R46, R80, R95 ;  /* 0x0000005f502e7221 */ /* 0x001fc20000010000 */
[----:B------:R-:W-:-:S03]  /*4410*/  F2FP.SATFINITE.E4M3.F32.PACK_AB_MERGE_C R80, R81, R80, RZ ;  /* 0x000000505150723e */ /* 0x000fc600048070ff */
[----:B------:R-:W-:Y:S01]  /*4420*/  FADD.FTZ R9, R81, R46 ;  /* 0x0000002e51097221 */ /* 0x000fe20000010000 */
[----:B------:R-:W-:Y:S01]  /*4430*/  F2FP.SATFINITE.E4M3.F32.PACK_AB_MERGE_C R178, R76, R27, R80 ;  /* 0x0000001b4cb2723e */ /* 0x000fe20004807050 */
[----:B------:R-:W-:Y:S01]  /*4440*/  IMAD.MOV.U32 R27, RZ, RZ, R25 ;  /* 0x000000ffff1b7224 */ /* 0x000fe200078e0019 */
[----:B------:R-:W0:Y:S01]  /*4450*/  MUFU.EX2 R60, R60 ;  /* 0x0000003c003c7308 */ /* 0x000e220000000800 */
[----:B--2---:R-:W-:-:S01]  /*4460*/  FADD.FTZ R70, R90, R71 ;  /* 0x000000475a467221 */ /* 0x004fc20000010000 */
[--C-:B------:R-:W-:Y:S02]  /*4470*/  IMAD.MOV.U32 R46, RZ, RZ, R25.reuse ;  /* 0x000000ffff2e7224 */ /* 0x100fe400078e0019 */
[--C-:B------:R-:W-:Y:S02]  /*4480*/  IMAD.MOV.U32 R71, RZ, RZ, R25.reuse ;  /* 0x000000ffff477224 */ /* 0x100fe400078e0019 */
[----:B------:R-:W-:Y:S02]  /*4490*/  IMAD.MOV.U32 R76, RZ, RZ, R25 ;  /* 0x000000ffff4c7224 */ /* 0x000fe400078e0019 */
[----:B------:R-:W2:Y:S01]  /*44a0*/  MUFU.EX2 R62, R62 ;  /* 0x0000003e003e7308 */ /* 0x000ea20000000800 */
[----:B-1----:R-:W-:-:S01]  /*44b0*/  FADD.FTZ R15, R91, R70 ;  /* 0x000000465b0f7221 */ /* 0x002fc20000010000 */
[----:B------:R-:W-:Y:S01]  /*44c0*/  F2FP.SATFINITE.E4M3.F32.PACK_AB_MERGE_C R90, R91, R90, RZ ;  /* 0x0000005a5b5a723e */ /* 0x000fe200048070ff */
[----:B------:R-:W-:-:S02]  /*44d0*/  IMAD.MOV.U32 R70, RZ, RZ, R25 ;  /* 0x000000ffff467224 */ /* 0x000fc400078e0019 */
[--C-:B------:R-:W-:Y:S01]  /*44e0*/  IMAD.MOV.U32 R81, RZ, RZ, R25.reuse ;  /* 0x000000ffff517224 */ /* 0x100fe200078e0019 */
[----:B------:R-:W-:Y:S01]  /*44f0*/  F2FP.SATFINITE.E4M3.F32.PACK_AB_MERGE_C R179, R83, R82, R90 ;  /* 0x0000005253b3723e */ /* 0x000fe2000480705a */
[----:B------:R-:W-:Y:S01]  /*4500*/  IMAD.MOV.U32 R80, RZ, RZ, R25 ;  /* 0x000000ffff507224 */ /* 0x000fe200078e0019 */
[----:B------:R-:W1:Y:S01]  /*4510*/  MUFU.EX2 R61, R61 ;  /* 0x0000003d003d7308 */ /* 0x000e620000000800 */
[----:B0-----:R-:W-:-:S01]  /*4520*/  FADD.FTZ R12, R60, R9 ;  /* 0x000000093c0c7221 */ /* 0x001fc20000010000 */
[--C-:B------:R-:W-:Y:S02]  /*4530*/  IMAD.MOV.U32 R83, RZ, RZ, R25.reuse ;  /* 0x000000ffff537224 */ /* 0x100fe400078e0019 */
[----:B------:R-:W-:-:S04]  /*4540*/  IMAD.MOV.U32 R82, RZ, RZ, R25 ;  /* 0x000000ffff527224 */ /* 0x000fc800078e0019 */
[----:B------:R-:W0:Y:S01]  /*4550*/  MUFU.EX2 R63, R63 ;  /* 0x0000003f003f7308 */ /* 0x000e220000000800 */
[----:B--2---:R-:W-:-:S07]  /*4560*/  FADD.FTZ R24, R62, R15 ;  /* 0x0000000f3e187221 */ /* 0x004fce0000010000 */
[----:B------:R-:W2:Y:S01]  /*4570*/  MUFU.EX2 R64, R64 ;  /* 0x0000004000407308 */ /* 0x000ea20000000800 */
[----:B-1----:R-:W-:-:S07]  /*4580*/  FADD.FTZ R9, R61, R12 ;  /* 0x0000000c3d097221 */ /* 0x002fce0000010000 */
[----:B------:R-:W1:Y:S01]  /*4590*/  MUFU.EX2 R86, R86 ;  /* 0x0000005600567308 */ /* 0x000e620000000800 */
[----:B0-----:R-:W-:-:S07]  /*45a0*/  FADD.FTZ R15, R63, R24 ;  /* 0x000000183f0f7221 */ /* 0x001fce0000010000 */
[----:B------:R-:W0:Y:S01]  /*45b0*/  MUFU.EX2 R87, R87 ;  /* 0x0000005700577308 */ /* 0x000e220000000800 */
[----:B--2---:R-:W-:-:S01]  /*45c0*/  FADD.FTZ R12, R64, R9 ;  /* 0x00000009400c7221 */ /* 0x004fc20000010000 */
[----:B------:R-:W-:-:S03]  /*45d0*/  F2FP.SATFINITE.E4M3.F32.PACK_AB_MERGE_C R64, R85, R64, RZ ;  /* 0x000000405540723e */ /* 0x000fc600048070ff */
[----:B------:R-:W-:Y:S01]  /*45e0*/  FADD.FTZ R12, R85, R12 ;  /* 0x0000000c550c7221 */ /* 0x000fe20000010000 */
[----:B------:R-:W-:Y:S01]  /*45f0*/  F2FP.SATFINITE.E4M3.F32.PACK_AB_MERGE_C R180, R61, R60, R64 ;  /* 0x0000003c3db4723e */ /* 0x000fe20004807040 */
[----:B------:R-:W-:Y:S01]  /*4600*/  IMAD.MOV.U32 R61, RZ, RZ, R25 ;  /* 0x000000ffff3d7224 */ /* 0x000fe200078e0019 */
[----:B------:R-:W2:Y:S01]  /*4610*/  MUFU.EX2 R66, R66 ;  /* 0x0000004200427308 */ /* 0x000ea20000000800 */
[----:B-1----:R-:W-:-:S01]  /*4620*/  FADD.FTZ R24, R86, R15 ;  /* 0x0000000f56187221 */ /* 0x002fc20000010000 */
[----:B------:R-:W-:Y:S01]  /*4630*/  FADD.FTZ R15, R65, R12 ;  /* 0x0000000c410f7221 */ /* 0x000fe20000010000 */
[--C-:B------:R-:W-:Y:S02]  /*4640*/  IMAD.MOV.U32 R60, RZ, RZ, R25.reuse ;  /* 0x000000ffff3c7224 */ /* 0x100fe400078e0019 */
[--C-:B------:R-:W-:Y:S02]  /*4650*/  IMAD.MOV.U32 R64, RZ, RZ, R25.reuse ;  /* 0x000000ffff407224 */ /* 0x100fe400078e0019 */
[----:B------:R-:W-:Y:S01]  /*4660*/  IMAD.MOV.U32 R85, RZ, RZ, R25 ;  /* 0x000000ffff557224 */ /* 0x000fe200078e0019 */
[----:B------:R-:W1:Y:S01]  /*4670*/  MUFU.EX2 R68, R68 ;  /* 0x0000004400447308 */ /* 0x000e620000000800 */
[----:B0-----:R-:W-:-:S01]  /*4680*/  FADD.FTZ R9, R87, R24 ;  /* 0x0000001857097221 */ /* 0x001fc20000010000 */
[----:B------:R-:W-:Y:S01]  /*4690*/  F2FP.SATFINITE.E4M3.F32.PACK_AB_MERGE_C R86, R87, R86, RZ ;  /* 0x000000565756723e */ /* 0x000fe200048070ff */
[----:B------:R-:W-:-:S03]  /*46a0*/  IMAD.MOV.U32 R87, RZ, RZ, R25 ;  /* 0x000000ffff577224 */ /* 0x000fc600078e0019 */
[----:B------:R-:W-:Y:S01]  /*46b0*/  F2FP.SATFINITE.E4M3.F32.PACK_AB_MERGE_C R181, R63, R62, R86 ;  /* 0x0000003e3fb5723e */ /* 0x000fe20004807056 */
[----:B------:R-:W-:Y:S01]  /*46c0*/  IMAD.MOV.U32 R63, RZ, RZ, R25 ;  /* 0x000000ffff3f7224 */ /* 0x000fe200078e0019 */
[----:B------:R-:W0:Y:S01]  /*46d0*/  MUFU.EX2 R67, R67 ;  /* 0x0000004300437308 */ /* 0x000e220000000800 */
[----:B--2---:R-:W-:-:S01]  /*46e0*/  FADD.FTZ R12, R66, R9 ;  /* 0x00000009420c7221 */ /* 0x004fc20000010000 */
[--C-:B------:R-:W-:Y:S02]  /*46f0*/  IMAD.MOV.U32 R62, RZ, RZ, R25.reuse ;  /* 0x000000ffff3e7224 */ /* 0x100fe400078e0019 */
[----:B------:R-:W-:-:S04]  /*4700*/  IMAD.MOV.U32 R86, RZ, RZ, R25 ;  /* 0x000000ffff567224 */ /* 0x000fc800078e0019 */
[----:B------:R-:W2:Y:S01]  /*4710*/  MUFU.EX2 R74, R74 ;  /* 0x0000004a004a7308 */ /* 0x000ea20000000800 */
[----:B-1----:R-:W-:-:S04]  /*4720*/  FADD.FTZ R24, R68, R15 ;  /* 0x0000000f44187221 */ /* 0x002fc80000010000 */
[----:B------:R-:W-:Y:S01]  /*4730*/  FADD.FTZ R9, R69, R24 ;  /* 0x0000001845097221 */ /* 0x000fe20000010000 */
[----:B------:R-:W-:Y:S01]  /*4740*/  F2FP.SATFINITE.E4M3.F32.PACK_AB_MERGE_C R69, R38, R69, RZ ;  /* 0x000000452645723e */ /* 0x000fe200048070ff */
[----:B------:R-:W-:Y:S01]  /*4750*/  IMAD.MOV.U32 R24, RZ, RZ, R25 ;  /* 0x000000ffff187224 */ /* 0x000fe200078e0019 */
[----:B------:R-:W1:Y:S01]  /*4760*/  MUFU.EX2 R75, R75 ;  /* 0x0000004b004b7308 */ /* 0x000e620000000800 */
[----:B0-----:R-:W-:-:S01]  /*4770*/  FADD.FTZ R7, R67, R12 ;  /* 0x0000000c43077221 */ /* 0x001fc20000010000 */
[----:B------:R-:W-:Y:S01]  /*4780*/  FADD.FTZ R9, R38, R9 ;  /* 0x0000000926097221 */ /* 0x000fe20000010000 */
[----:B------:R-:W-:Y:S01]  /*4790*/  F2FP.SATFINITE.E4M3.F32.PACK_AB_MERGE_C R182, R68, R65, R69 ;  /* 0x0000004144b6723e */ /* 0x000fe20004807045 */
[--C-:B------:R-:W-:Y:S02]  /*47a0*/  IMAD.MOV.U32 R38, RZ, RZ, R25.reuse ;  /* 0x000000ffff267224 */ /* 0x100fe400078e0019 */
[----:B------:R-:W-:Y:S02]  /*47b0*/  IMAD.MOV.U32 R65, RZ, RZ, R25 ;  /* 0x000000ffff417224 */ /* 0x000fe400078e0019 */
[----:B------:R-:W0:Y:S01]  /*47c0*/  MUFU.EX2 R43, R43 ;  /* 0x0000002b002b7308 */ /* 0x000e220000000800 */
[----:B--2---:R-:W-:-:S01]  /*47d0*/  FADD.FTZ R8, R74, R7 ;  /* 0x000000074a087221 */ /* 0x004fc20000010000 */
[----:B------:R-:W-:-:S02]  /*47e0*/  IMAD.MOV.U32 R69, RZ, RZ, R25 ;  /* 0x000000ffff457224 */ /* 0x000fc400078e0019 */
[----:B------:R-:W-:-:S04]  /*47f0*/  IMAD.MOV.U32 R68, RZ, RZ, R25 ;  /* 0x000000ffff447224 */ /* 0x000fc800078e0019 */
[----:B------:R-:W2:Y:S01]  /*4800*/  MUFU.EX2 R47, R47 ;  /* 0x0000002f002f7308 */ /* 0x000ea20000000800 */
[C---:B-1----:R-:W-:Y:S01]  /*4810*/  F2FP.SATFINITE.E4M3.F32.PACK_AB_MERGE_C R74, R75.reuse, R74, RZ ;  /* 0x0000004a4b4a723e */ /* 0x042fe200048070ff */
[----:B------:R-:W-:Y:S01]  /*4820*/  FADD.FTZ R75, R75, R8 ;  /* 0x000000084b4b7221 */ /* 0x000fe20000010000 */
[----:B------:R-:W-:-:S02]  /*4830*/  FADD.FTZ R8, R42, R9 ;  /* 0x000000092a087221 */ /* 0x000fc40000010000 */
[----:B------:R-:W-:Y:S01]  /*4840*/  F2FP.SATFINITE.E4M3.F32.PACK_AB_MERGE_C R183, R67, R66, R74 ;  /* 0x0000004243b7723e */ /* 0x000fe2000480704a */
[----:B------:R-:W-:-:S01]  /*4850*/  FADD.FTZ R12, R6, R75 ;  /* 0x0000004b060c7221 */ /* 0x000fc20000010000 */
[----:B------:R-:W-:Y:S01]  /*4860*/  IMAD.MOV.U32 R67, RZ, RZ, R25 ;  /* 0x000000ffff437224 */ /* 0x000fe200078e0019 */
[----:B------:R-:W1:Y:S01]  /*4870*/  MUFU.EX2 R45, R45 ;  /* 0x0000002d002d7308 */ /* 0x000e620000000800 */
[----:B0-----:R-:W-:-:S01]  /*4880*/  FADD.FTZ R8, R43, R8 ;  /* 0x000000082b087221 */ /* 0x001fc20000010000 */
[----:B------:R-:W-:-:S02]  /*4890*/  IMAD.MOV.U32 R66, RZ, RZ, R25 ;  /* 0x000000ffff427224 */ /* 0x000fc400078e0019 */
[--C-:B------:R-:W-:Y:S02]  /*48a0*/  IMAD.MOV.U32 R75, RZ, RZ, R25.reuse ;  /* 0x000000ffff4b7224 */ /* 0x100fe400078e0019 */
[----:B------:R-:W-:Y:S02]  /*48b0*/  IMAD.MOV.U32 R74, RZ, RZ, R25 ;  /* 0x000000ffff4a7224 */ /* 0x000fe400078e0019 */
[----:B------:R-:W0:Y:S01]  /*48c0*/  MUFU.EX2 R50, R50 ;  /* 0x0000003200327308 */ /* 0x000e220000000800 */
[----:B--2---:R-:W-:-:S07]  /*48d0*/  FADD.FTZ R7, R47, R12 ;  /* 0x0000000c2f077221 */ /* 0x004fce0000010000 */
[----:B------:R-:W2:Y:S01]  /*48e0*/  MUFU.EX2 R48, R48 ;  /* 0x0000003000307308 */ /* 0x000ea20000000800 */
[----:B-1----:R-:W-:-:S07]  /*48f0*/  FADD.FTZ R9, R45, R8 ;  /* 0x000000082d097221 */ /* 0x002fce0000010000 */
[----:B------:R-:W1:Y:S01]  /*4900*/  MUFU.EX2 R51, R51 ;  /* 0x0000003300337308 */ /* 0x000e620000000800 */
[----:B0-----:R-:W-:-:S07]  /*4910*/  FADD.FTZ R8, R50, R7 ;  /* 0x0000000732087221 */ /* 0x001fce0000010000 */
[----:B------:R-:W0:Y:S01]  /*4920*/  MUFU.EX2 R49, R49 ;  /* 0x0000003100317308 */ /* 0x000e220000000800 */
[C---:B--2---:R-:W-:Y:S01]  /*4930*/  F2FP.SATFINITE.E4M3.F32.PACK_AB_MERGE_C R45, R48.reuse, R45, RZ ;  /* 0x0000002d302d723e */ /* 0x044fe200048070ff */
[----:B------:R-:W-:-:S03]  /*4940*/  FADD.FTZ R48, R48, R9 ;  /* 0x0000000930307221 */ /* 0x000fc60000010000 */
[----:B------:R-:W-:Y:S01]  /*4950*/  F2FP.SATFINITE.E4M3.F32.PACK_AB_MERGE_C R184, R43, R42, R45 ;  /* 0x0000002a2bb8723e */ /* 0x000fe2000480702d */
[--C-:B------:R-:W-:Y:S02]  /*4960*/  IMAD.MOV.U32 R43, RZ, RZ, R25.reuse ;  /* 0x000000ffff2b7224 */ /* 0x100fe400078e0019 */
[----:B------:R-:W2:Y:S01]  /*4970*/  MUFU.EX2 R54, R54 ;  /* 0x0000003600367308 */ /* 0x000ea20000000800 */
[C---:B-1----:R-:W-:Y:S01]  /*4980*/  F2FP.SATFINITE.E4M3.F32.PACK_AB_MERGE_C R50, R51.reuse, R50, RZ ;  /* 0x000000323332723e */ /* 0x042fe200048070ff */
[----:B------:R-:W-:Y:S01]  /*4990*/  FADD.FTZ R51, R51, R8 ;  /* 0x0000000833337221 */ /* 0x000fe20000010000 */
[--C-:B------:R-:W-:Y:S02]  /*49a0*/  IMAD.MOV.U32 R42, RZ, RZ, R25.reuse ;  /* 0x000000ffff2a7224 */ /* 0x100fe400078e0019 */
[----:B------:R-:W-:Y:S01]  /*49b0*/  F2FP.SATFINITE.E4M3.F32.PACK_AB_MERGE_C R185, R47, R6, R50 ;  /* 0x000000062fb9723e */ /* 0x000fe20004807032 */
[----:B------:R-:W-:Y:S02]  /*49c0*/  IMAD.MOV.U32 R45, RZ, RZ, R25 ;  /* 0x000000ffff2d7224 */ /* 0x000fe400078e0019 */
[----:B------:R-:W1:Y:S01]  /*49d0*/  MUFU.EX2 R52, R52 ;  /* 0x0000003400347308 */ /* 0x000e620000000800 */
[----:B0-----:R-:W-:-:S01]  /*49e0*/  FADD.FTZ R7, R49, R48 ;  /* 0x0000003031077221 */ /* 0x001fc20000010000 */
[----:B------:R-:W-:-:S02]  /*49f0*/  IMAD.MOV.U32 R47, RZ, RZ, R25 ;  /* 0x000000ffff2f7224 */ /* 0x000fc400078e0019 */
[--C-:B------:R-:W-:Y:S02]  /*4a00*/  IMAD.MOV.U32 R48, RZ, RZ, R25.reuse ;  /* 0x000000ffff307224 */ /* 0x100fe400078e0019 */
[----:B------:R-:W-:Y:S02]  /*4a10*/  IMAD.MOV.U32 R50, RZ, RZ, R25 ;  /* 0x000000ffff327224 */ /* 0x000fe400078e0019 */
[----:B------:R-:W0:Y:S01]  /*4a20*/  MUFU.EX2 R55, R55 ;  /* 0x0000003700377308 */ /* 0x000e220000000800 */
[----:B--2---:R-:W-:-:S01]  /*4a30*/  FADD.FTZ R8, R54, R51 ;  /* 0x0000003336087221 */ /* 0x004fc20000010000 */
[----:B------:R-:W-:-:S06]  /*4a40*/  IMAD.MOV.U32 R51, RZ, RZ, R25 ;  /* 0x000000ffff337224 */ /* 0x000fcc00078e0019 */
[----:B------:R-:W2:Y:S01]  /*4a50*/  MUFU.EX2 R58, R58 ;  /* 0x0000003a003a7308 */ /* 0x000ea20000000800 */
[----:B-1----:R-:W-:-:S07]  /*4a60*/  FADD.FTZ R12, R52, R7 ;  /* 0x00000007340c7221 */ /* 0x002fce0000010000 */
[----:B------:R-:W1:Y:S01]  /*4a70*/  MUFU.EX2 R53, R53 ;  /* 0x0000003500357308 */ /* 0x000e620000000800 */
[----:B0-----:R-:W-:-:S07]  /*4a80*/  FADD.FTZ R7, R55, R8 ;  /* 0x0000000837077221 */ /* 0x001fce0000010000 */
[----:B------:R-:W0:Y:S01]  /*4a90*/  MUFU.EX2 R59, R59 ;  /* 0x0000003b003b7308 */ /* 0x000e220000000800 */
[----:B--2---:R-:W-:-:S07]  /*4aa0*/  FADD.FTZ R8, R58, R7 ;  /* 0x000000073a087221 */ /* 0x004fce0000010000 */
[----:B------:R-:W2:Y:S01]  /*4ab0*/  MUFU.EX2 R56, R56 ;  /* 0x0000003800387308 */ /* 0x000ea20000000800 */
[----:B-1----:R-:W-:-:S07]  /*4ac0*/  FADD.FTZ R9, R53, R12 ;  /* 0x0000000c35097221 */ /* 0x002fce0000010000 */
[----:B------:R-:W1:Y:S01]  /*4ad0*/  MUFU.EX2 R30, R30 ;  /* 0x0000001e001e7308 */ /* 0x000e620000000800 */
[C---:B0-----:R-:W-:Y:S01]  /*4ae0*/  F2FP.SATFINITE.E4M3.F32.PACK_AB_MERGE_C R58, R59.reuse, R58, RZ ;  /* 0x0000003a3b3a723e */ /* 0x041fe200048070ff */
[----:B------:R-:W-:-:S03]  /*4af0*/  FADD.FTZ R59, R59, R8 ;  /* 0x000000083b3b7221 */ /* 0x000fc60000010000 */
[----:B------:R-:W-:Y:S01]  /*4b00*/  F2FP.SATFINITE.E4M3.F32.PACK_AB_MERGE_C R187, R55, R54, R58 ;  /* 0x0000003637bb723e */ /* 0x000fe2000480703a */
[----:B------:R-:W-:Y:S02]  /*4b10*/  IMAD.MOV.U32 R55, RZ, RZ, R25 ;  /* 0x000000ffff377224 */ /* 0x000fe400078e0019 */
[----:B------:R-:W0:Y:S01]  /*4b20*/  MUFU.EX2 R28, R28 ;  /* 0x0000001c001c7308 */ /* 0x000e220000000800 */
[----:B--2---:R-:W-:-:S01]  /*4b30*/  FADD.FTZ R9, R56, R9 ;  /* 0x0000000938097221 */ /* 0x004fc20000010000 */
[----:B------:R-:W-:Y:S01]  /*4b40*/  F2FP.SATFINITE.E4M3.F32.PACK_AB_MERGE_C R53, R56, R53, RZ ;  /* 0x000000353835723e */ /* 0x000fe200048070ff */
[--C-:B------:R-:W-:Y:S02]  /*4b50*/  IMAD.MOV.U32 R54, RZ, RZ, R25.reuse ;  /* 0x000000ffff367224 */ /* 0x100fe400078e0019 */
[----:B------:R-:W-:Y:S01]  /*4b60*/  IMAD.MOV.U32 R56, RZ, RZ, R25 ;  /* 0x000000ffff387224 */ /* 0x000fe200078e0019 */
[----:B------:R-:W-:Y:S01]  /*4b70*/  F2FP.SATFINITE.E4M3.F32.PACK_AB_MERGE_C R186, R52, R49, R53 ;  /* 0x0000003134ba723e */ /* 0x000fe20004807035 */
[----:B------:R-:W-:Y:S01]  /*4b80*/  IMAD.MOV.U32 R49, RZ, RZ, R25 ;  /* 0x000000ffff317224 */ /* 0x000fe200078e0019 */
[----:B------:R-:W2:Y:S01]  /*4b90*/  MUFU.EX2 R31, R31 ;  /* 0x0000001f001f7308 */ /* 0x000ea20000000800 */
[----:B-1----:R-:W-:-:S01]  /*4ba0*/  FADD.FTZ R12, R30, R59 ;  /* 0x0000003b1e0c7221 */ /* 0x002fc20000010000 */
[----:B------:R-:W-:-:S02]  /*4bb0*/  IMAD.MOV.U32 R53, RZ, RZ, R25 ;  /* 0x000000ffff357224 */ /* 0x000fc400078e0019 */
[--C-:B------:R-:W-:Y:S02]  /*4bc0*/  IMAD.MOV.U32 R52, RZ, RZ, R25.reuse ;  /* 0x000000ffff347224 */ /* 0x100fe400078e0019 */
[----:B------:R-:W-:Y:S02]  /*4bd0*/  IMAD.MOV.U32 R59, RZ, RZ, R25 ;  /* 0x000000ffff3b7224 */ /* 0x000fe400078e0019 */
[----:B------:R-:W1:Y:S01]  /*4be0*/  MUFU.EX2 R29, R29 ;  /* 0x0000001d001d7308 */ /* 0x000e620000000800 */
[----:B0-----:R-:W-:-:S01]  /*4bf0*/  FADD.FTZ R8, R28, R9 ;  /* 0x000000091c087221 */ /* 0x001fc20000010000 */
[----:B------:R-:W-:-:S06]  /*4c00*/  IMAD.MOV.U32 R58, RZ, RZ, R25 ;  /* 0x000000ffff3a7224 */ /* 0x000fcc00078e0019 */
[----:B------:R-:W0:Y:S01]  /*4c10*/  MUFU.EX2 R34, R34 ;  /* 0x0000002200227308 */ /* 0x000e220000000800 */
[----:B--2---:R-:W-:-:S07]  /*4c20*/  FADD.FTZ R9, R31, R12 ;  /* 0x0000000c1f097221 */ /* 0x004fce0000010000 */
[----:B------:R-:W2:Y:S01]  /*4c30*/  MUFU.EX2 R32, R32 ;  /* 0x0000002000207308 */ /* 0x000ea20000000800 */
[----:B-1----:R-:W-:-:S07]  /*4c40*/  FADD.FTZ R7, R29, R8 ;  /* 0x000000081d077221 */ /* 0x002fce0000010000 */
[----:B------:R-:W1:Y:S01]  /*4c50*/  MUFU.EX2 R35, R35 ;  /* 0x0000002300237308 */ /* 0x000e620000000800 */
[----:B0-----:R-:W-:-:S07]  /*4c60*/  FADD.FTZ R6, R34, R9 ;  /* 0x0000000922067221 */ /* 0x001fce0000010000 */
[----:B------:R-:W0:Y:S01]  /*4c70*/  MUFU.EX2 R33, R33 ;  /* 0x0000002100217308 */ /* 0x000e220000000800 */
[----:B--2---:R-:W-:-:S07]  /*4c80*/  FADD.FTZ R8, R32, R7 ;  /* 0x0000000720087221 */ /* 0x004fce0000010000 */
[----:B------:R-:W2:Y:S01]  /*4c90*/  MUFU.EX2 R72, R72 ;  /* 0x0000004800487308 */ /* 0x000ea20000000800 */
[C---:B-1----:R-:W-:Y:S01]  /*4ca0*/  F2FP.SATFINITE.E4M3.F32.PACK_AB_MERGE_C R34, R35.reuse, R34, RZ ;  /* 0x000000222322723e */ /* 0x042fe200048070ff */
[----:B------:R-:W-:-:S03]  /*4cb0*/  FADD.FTZ R35, R35, R6 ;  /* 0x0000000623237221 */ /* 0x000fc60000010000 */
[----:B------:R-:W-:Y:S01]  /*4cc0*/  F2FP.SATFINITE.E4M3.F32.PACK_AB_MERGE_C R189, R31, R30, R34 ;  /* 0x0000001e1fbd723e */ /* 0x000fe20004807022 */
[--C-:B------:R-:W-:Y:S02]  /*4cd0*/  IMAD.MOV.U32 R31, RZ, RZ, R25.reuse ;  /* 0x000000ffff1f7224 */ /* 0x100fe400078e0019 */
[----:B------:R-:W1:Y:S01]  /*4ce0*/  MUFU.EX2 R36, R36 ;  /* 0x0000002400247308 */ /* 0x000e620000000800 */
[C---:B0-----:R-:W-:Y:S01]  /*4cf0*/  F2FP.SATFINITE.E4M3.F32.PACK_AB_MERGE_C R32, R33.reuse, R32, RZ ;  /* 0x000000202120723e */ /* 0x041fe200048070ff */
[----:B------:R-:W-:Y:S01]  /*4d00*/  FADD.FTZ R33, R33, R8 ;  /* 0x0000000821217221 */ /* 0x000fe20000010000 */
[--C-:B------:R-:W-:Y:S02]  /*4d10*/  IMAD.MOV.U32 R30, RZ, RZ, R25.reuse ;  /* 0x000000ffff1e7224 */ /* 0x100fe400078e0019 */
[----:B------:R-:W-:Y:S01]  /*4d20*/  F2FP.SATFINITE.E4M3.F32.PACK_AB_MERGE_C R188, R29, R28, R32 ;  /* 0x0000001c1dbc723e */ /* 0x000fe20004807020 */
[----:B------:R-:W-:Y:S02]  /*4d30*/  IMAD.MOV.U32 R29, RZ, RZ, R25 ;  /* 0x000000ffff1d7224 */ /* 0x000fe400078e0019 */
[----:B------:R-:W0:Y:S01]  /*4d40*/  MUFU.EX2 R39, R39 ;  /* 0x0000002700277308 */ /* 0x000e220000000800 */
[----:B--2---:R-:W-:-:S01]  /*4d50*/  FADD.FTZ R8, R72, R35 ;  /* 0x0000002348087221 */ /* 0x004fc20000010000 */
[----:B------:R-:W-:-:S02]  /*4d60*/  IMAD.MOV.U32 R28, RZ, RZ, R25 ;  /* 0x000000ffff1c7224 */ /* 0x000fc400078e0019 */
[--C-:B------:R-:W-:Y:S02]  /*4d70*/  IMAD.MOV.U32 R32, RZ, RZ, R25.reuse ;  /* 0x000000ffff207224 */ /* 0x100fe400078e0019 */
[----:B------:R-:W-:Y:S02]  /*4d80*/  IMAD.MOV.U32 R35, RZ, RZ, R25 ;  /* 0x000000ffff237224 */ /* 0x000fe400078e0019 */
[----:B------:R-:W2:Y:S01]  /*4d90*/  MUFU.EX2 R37, R37 ;  /* 0x0000002500257308 */ /* 0x000ea20000000800 */
[----:B-1----:R-:W-:-:S01]  /*4da0*/  FADD.FTZ R6, R36, R33 ;  /* 0x0000002124067221 */ /* 0x002fc20000010000 */
[--C-:B------:R-:W-:Y:S02]  /*4db0*/  IMAD.MOV.U32 R33, RZ, RZ, R25.reuse ;  /* 0x000000ffff217224 */ /* 0x100fe400078e0019 */
[----:B------:R-:W-:-:S04]  /*4dc0*/  IMAD.MOV.U32 R34, RZ, RZ, R25 ;  /* 0x000000ffff227224 */ /* 0x000fc800078e0019 */
[----:B------:R-:W-:Y:S01]  /*4dd0*/  MUFU.EX2 R44, R44 ;  /* 0x0000002c002c7308 */ /* 0x000fe20000000800 */
[----:B0-----:R-:W-:-:S07]  /*4de0*/  FADD.FTZ R9, R39, R8 ;  /* 0x0000000827097221 */ /* 0x001fce0000010000 */
[----:B------:R-:W0:Y:S01]  /*4df0*/  MUFU.EX2 R73, R73 ;  /* 0x0000004900497308 */ /* 0x000e220000000800 */
[----:B--2---:R-:W-:-:S07]  /*4e00*/  FADD.FTZ R7, R37, R6 ;  /* 0x0000000625077221 */ /* 0x004fce0000010000 */
[----:B------:R-:W1:Y:S08]  /*4e10*/  MUFU.EX2 R40, R40 ;  /* 0x0000002800287308 */ /* 0x000e700000000800 */
[----:B------:R-:W2:Y:S01]  /*4e20*/  MUFU.EX2 R13, R13 ;  /* 0x0000000d000d7308 */ /* 0x000ea20000000800 */
[----:B0-----:R-:W-:Y:S01]  /*4e30*/  F2FP.SATFINITE.E4M3.F32.PACK_AB_MERGE_C R11, R73, R44, RZ ;  /* 0x0000002c490b723e */ /* 0x001fe200048070ff */
[----:B------:R-:W-:-:S03]  /*4e40*/  FADD.FTZ R44, R44, R9 ;  /* 0x000000092c2c7221 */ /* 0x000fc60000010000 */
[----:B------:R-:W-:Y:S01]  /*4e50*/  F2FP.SATFINITE.E4M3.F32.PACK_AB_MERGE_C R191, R39, R72, R11 ;  /* 0x0000004827bf723e */ /* 0x000fe2000480700b */
[----:B------:R-:W-:-:S01]  /*4e60*/  FADD.FTZ R9, R73, R44 ;  /* 0x0000002c49097221 */ /* 0x000fc20000010000 */
[----:B------:R-:W-:Y:S02]  /*4e70*/  IMAD.MOV.U32 R39, RZ, RZ, R25 ;  /* 0x000000ffff277224 */ /* 0x000fe400078e0019 */
[----:B-1----:R-:W-:-:S01]  /*4e80*/  FADD.FTZ R8, R40, R7 ;  /* 0x0000000728087221 */ /* 0x002fc20000010000 */
[--C-:B------:R-:W-:Y:S02]  /*4e90*/  IMAD.MOV.U32 R44, RZ, RZ, R25.reuse ;  /* 0x000000ffff2c7224 */ /* 0x100fe400078e0019 */
[--C-:B------:R-:W-:Y:S02]  /*4ea0*/  IMAD.MOV.U32 R73, RZ, RZ, R25.reuse ;  /* 0x000000ffff497224 */ /* 0x100fe400078e0019 */
[--C-:B------:R-:W-:Y:S01]  /*4eb0*/  IMAD.MOV.U32 R72, RZ, RZ, R25.reuse ;  /* 0x000000ffff487224 */ /* 0x100fe200078e0019 */
[C---:B--2---:R-:W-:Y:S01]  /*4ec0*/  F2FP.SATFINITE.E4M3.F32.PACK_AB_MERGE_C R6, R13.reuse, R40, RZ ;  /* 0x000000280d06723e */ /* 0x044fe200048070ff */
[----:B------:R-:W-:Y:S01]  /*4ed0*/  FADD.FTZ R8, R13, R8 ;  /* 0x000000080d087221 */ /* 0x000fe20000010000 */
[----:B------:R-:W-:-:S02]  /*4ee0*/  IMAD.MOV.U32 R40, RZ, RZ, R25 ;  /* 0x000000ffff287224 */ /* 0x000fc400078e0019 */
[----:B------:R-:W-:Y:S01]  /*4ef0*/  F2FP.SATFINITE.E4M3.F32.PACK_AB_MERGE_C R190, R37, R36, R6 ;  /* 0x0000002425be723e */ /* 0x000fe20004807006 */
[--C-:B------:R-:W-:Y:S02]  /*4f00*/  IMAD.MOV.U32 R37, RZ, RZ, R25.reuse ;  /* 0x000000ffff257224 */ /* 0x100fe400078e0019 */
[----:B------:R-:W-:Y:S01]  /*4f10*/  IMAD.MOV.U32 R36, RZ, RZ, R25 ;  /* 0x000000ffff247224 */ /* 0x000fe200078e0019 */
[----:B------:R-:W-:Y:S06]  /*4f20*/  @!P1 BRA `(.L_x_145) ;  /* 0x0000002c00ec9947 */ /* 0x000fec0003800000 */
[----:B------:R-:W-:Y:S01]  /*4f30*/  IMAD.MOV.U32 R7, RZ, RZ, R10 ;  /* 0x000000ffff077224 */ /* 0x000fe200078e000a */
[----:B------:R-:W-:Y:S01]  /*4f40*/  CS2R R86, SRZ ;  /* 0x0000000000567805 */ /* 0x000fe2000001ff00 */
[----:B------:R-:W-:Y:S01]  /*4f50*/  IMAD.MOV.U32 R6, RZ, RZ, R5 ;  /* 0x000000ffff067224 */ /* 0x000fe200078e0005 */
        /* <DEDUP_REMOVED lines=31> */
[----:B------:R-:W-:Y:S01]  /*5150*/  UMOV UR55, UR46 ;  /* 0x0000002e00377c82 */ /* 0x000fe20008000000 */
[----:B------:R-:W-:-:S05]  /*5160*/  UMOV UR54, UR53 ;  /* 0x0000003500367c82 */ /* 0x000fca0008000000 */
.L_x_155:
[----:B------:R-:W-:Y:S01]  /*5170*/  ISETP.NE.AND P2, PT, RZ, UR44, PT ;  /* 0x0000002cff007c0c */ /* 0x000fe2000bf45270 */
[----:B------:R-:W-:-:S04]  /*5180*/  UISETP.NE.AND UP0, UPT, UR54, 0x1, UPT ;  /* 0x000000013600788c */ /* 0x000fc8000bf05270 */
[----:B------:R-:W-:-:S04]  /*5190*/  USEL UR46, URZ, 0x1, UP0 ;  /* 0x000000013f2e7887 */ /* 0x000fc80008000000 */
[----:B------:R-:W-:-:S04]  /*51a0*/  ULOP3.LUT UR46, UR55, UR46, URZ, 0x3c, !UPT ;  /* 0x0000002e372e7292 */ /* 0x000fc8000f8e3c3f */
[----:B------:R-:W-:Y:S08]  /*51b0*/  @P2 BRA `(.L_x_146) ;  /* 0x0000000000442947 */ /* 0x000ff00003800000 */
[----:B------:R-:W-:Y:S05]  /*51c0*/  @!P0 BRA `(.L_x_147) ;  /* 0x0000000000048947 */ /* 0x000fea0003800000 */
[----:B------:R-:W-:Y:S01]  /*51d0*/  BPT.TRAP 0x1 ;  /* 0x000000040000795c */ /* 0x000fe20000300000 */
.L_x_147:
[----:B------:R-:W0:Y:S01]  /*51e0*/  S2UR UR10, SR_CgaCtaId ;  /* 0x00000000000a79c3 */ /* 0x000e220000008800 */
[----:B------:R-:W-:Y:S01]  /*51f0*/  UIADD3 UR6, UR54, 0x1, URZ ;  /* 0x0000000136067890 */ /* 0x000fe2000fffe03f */
[----:B------:R-:W-:Y:S01]  /*5200*/  IMAD.U32 R3, RZ, RZ, UR46 ;  /* 0x0000002eff037e24 */ /* 0x000fe2000f8e00ff */
[----:B------:R-:W-:Y:S02]  /*5210*/  UMOV UR7, 0x400 ;  /* 0x0000040000077882 */ /* 0x000fe40000000000 */
[----:B------:R-:W-:Y:S02]  /*5220*/  UISETP.NE.AND UP0, UPT, UR6, 0x2, UPT ;  /* 0x000000020600788c */ /* 0x000fe4000bf05270 */
[----:B------:R-:W-:Y:S02]  /*5230*/  SHF.L.U32 R3, R3, 0x1f, RZ ;  /* 0x0000001f03037819 */ /* 0x000fe400000006ff */
[----:B------:R-:W-:Y:S02]  /*5240*/  USEL UR6, UR6, URZ, UP0 ;  /* 0x0000003f06067287 */ /* 0x000fe40008000000 */
[----:B0-----:R-:W-:-:S04]  /*5250*/  ULEA UR7, UR10, UR7, 0x18 ;  /* 0x000000070a077291 */ /* 0x001fc8000f8ec03f */
[----:B------:R-:W-:-:S09]  /*5260*/  ULEA UR6, UR6, UR7, 0x3 ;  /* 0x0000000706067291 */ /* 0x000fd2000f8e183f */
[----:B------:R0:W1:Y:S01]  /*5270*/  SYNCS.PHASECHK.TRANS64.TRYWAIT P1, [UR6+0x29830], R3 ;  /* 0x02983003ff0075a7 */ /* 0x0000620008020146 */
[----:B------:R-:W-:Y:S05]  /*5280*/  @!P0 BRA `(.L_x_148) ;  /* 0x0000000000048947 */ /* 0x000fea0003800000 */
[----:B------:R-:W-:Y:S01]  /*5290*/  BPT.TRAP 0x1 ;  /* 0x000000040000795c */ /* 0x000fe20000300000 */
.L_x_148:
[----:B-1----:R-:W-:Y:S05]  /*52a0*/  @P1 BRA `(.L_x_146) ;  /* 0x0000000000081947 */ /* 0x002fea0003800000 */
[----:B------:R-:W1:Y:S02]  /*52b0*/  SYNCS.PHASECHK.TRANS64.TRYWAIT P1, [UR6+0x29830], R3 ;  /* 0x02983003ff0075a7 */ /* 0x000e640008020146 */
[----:B-1----:R-:W-:Y:S05]  /*52c0*/  @!P1 BRA `(.L_x_149) ;  /* 0x000000cc00449947 */ /* 0x002fea0003800000 */
.L_x_146:
[----:B-1----:R-:W1:Y:S01]  /*52d0*/  S2R R4, SR_TID.X ;  /* 0x0000000000047919 */ /* 0x002e620000002100 */
[----:B------:R-:W-:Y:S01]  /*52e0*/  UIADD3 UR53, UR54, 0x1, URZ ;  /* 0x0000000136357890 */ /* 0x000fe2000fffe03f */
[----:B------:R-:W-:Y:S01]  /*52f0*/  UMOV UR27, 0x80000020 ;  /* 0x80000020001b7882 */ /* 0x000fe20000000000 */
[----:B------:R-:W-:Y:S02]  /*5300*/  UMOV UR28, UR24 ;  /* 0x00000018001c7c82 */ /* 0x000fe40008000000 */
[----:B------:R-:W-:Y:S01]  /*5310*/  UISETP.NE.AND UP0, UPT, UR53, 0x2, UPT ;  /* 0x000000023500788c */ /* 0x000fe2000bf05270 */
[----:B------:R-:W-:Y:S01]  /*5320*/  UMOV UR29, UR25 ;  /* 0x00000019001d7c82 */ /* 0x000fe20008000000 */
[----:B------:R-:W-:Y:S02]  /*5330*/  UMOV UR31, 0x80000020 ;  /* 0x80000020001f7882 */ /* 0x000fe40000000000 */
[----:B------:R-:W-:Y:S01]  /*5340*/  USEL UR53, UR53, URZ, UP0 ;  /* 0x0000003f35357287 */ /* 0x000fe20008000000 */
[----:B------:R-:W-:Y:S01]  /*5350*/  UMOV UR32, UR24 ;  /* 0x0000001800207c82 */ /* 0x000fe20008000000 */
[----:B------:R-:W-:-:S02]  /*5360*/  UMOV UR33, UR25 ;  /* 0x0000001900217c82 */ /* 0x000fc40008000000 */
[----:B------:R-:W-:Y:S01]  /*5370*/  UIMAD UR56, UR53, 0x780, UR49 ;  /* 0x00000780353878a4 */ /* 0x000fe2000f8e0231 */
[----:B------:R-:W-:Y:S01]  /*5380*/  UMOV UR35, 0x80000020 ;  /* 0x8000002000237882 */ /* 0x000fe20000000000 */
[----:B------:R-:W-:Y:S02]  /*5390*/  UMOV UR7, 0x80000020 ;  /* 0x8000002000077882 */ /* 0x000fe40000000000 */
[----:B------:R-:W-:Y:S02]  /*53a0*/  UIADD3 UR30, UR56, 0x80, URZ ;  /* 0x00000080381e7890 */ /* 0x000fe4000fffe03f */
[----:B------:R-:W-:Y:S02]  /*53b0*/  UIADD3 UR34, UR56, 0x100, URZ ;  /* 0x0000010038227890 */ /* 0x000fe4000fffe03f */
[----:B------:R-:W-:Y:S01]  /*53c0*/  UMOV UR26, UR56 ;  /* 0x00000038001a7c82 */ /* 0x000fe20008000000 */
[----:B------:R-:W-:Y:S02]  /*53d0*/  UIADD3 UR6, UR56, 0x200, URZ ;  /* 0x0000020038067890 */ /* 0x000fe4000fffe03f */
[----:B------:R-:W-:Y:S01]  /*53e0*/  UIADD3 UR10, UR56, 0x202, URZ ;  /* 0x00000202380a7890 */ /* 0x000fe2000fffe03f */
[----:B------:R-:W-:Y:S01]  /*53f0*/  UMOV UR11, 0x80000020 ;  /* 0x80000020000b7882 */ /* 0x000fe20000000000 */
[----:B------:R-:W-:Y:S01]  /*5400*/  UIADD3 UR14, UR56, 0x282, URZ ;  /* 0x00000282380e7890 */ /* 0x000fe2000fffe03f */
[----:B------:R-:W-:Y:S01]  /*5410*/  UMOV UR15, 0x80000020 ;  /* 0x80000020000f7882 */ /* 0x000fe20000000000 */
[----:B------:R-:W-:Y:S01]  /*5420*/  UIADD3 UR18, UR56, 0x500, URZ ;  /* 0x0000050038127890 */ /* 0x000fe2000fffe03f */
[----:B-1----:R-:W-:Y:S01]  /*5430*/  SHF.R.U32.HI R4, RZ, 0x7, R4 ;  /* 0x00000007ff047819 */ /* 0x002fe20000011604 */
[----:B------:R-:W-:Y:S01]  /*5440*/  UMOV UR19, 0x80000020 ;  /* 0x8000002000137882 */ /* 0x000fe20000000000 */
[----:B------:R-:W-:Y:S01]  /*5450*/  UIADD3 UR22, UR56, 0x502, URZ ;  /* 0x0000050238167890 */ /* 0x000fe2000fffe03f */
[----:B------:R-:W-:-:S02]  /*5460*/  UMOV UR23, 0x80000020 ;  /* 0x8000002000177882 */ /* 0x000fc40000000000 */
[----:B0-----:R-:W-:-:S05]  /*5470*/  VIADD R3, R4, 0x8 ;  /* 0x0000000804037836 */ /* 0x001fca0000000000 */
[----:B------:R0:W-:Y:S06]  /*5480*/  BAR.SYNC.DEFER_BLOCKING R3, 0x100 ;  /* 0x000400030000751d */ /* 0x0001ec0000010000 */
[----:B------:R-:W-:-:S06]  /*5490*/  WARPGROUP.ARRIVE ;  /* 0x00000000000079c5 */ /* 0x000fcc0000000000 */
[----:B------:R-:W-:Y:S01]  /*54a0*/  QGMMA.64x32x32.F32.E4M3.E4M3 R152, gdesc[UR24], RZ, !UPT, gsb0 ;  /* 0x00600000189879f3 */ /* 0x000fe2000c0008ff */
[----:B------:R-:W-:Y:S01]  /*54b0*/  UIADD3 UR26, UR56, 0x180, URZ ;  /* 0x00000180381a7890 */ /* 0x000fe2000fffe03f */
[----:B------:R-:W-:Y:S01]  /*54c0*/  UMOV UR27, 0x80000020 ;  /* 0x80000020001b7882 */ /* 0x000fe20000000000 */
[----:B------:R-:W-:Y:S02]  /*54d0*/  WARPGROUP.DEPBAR.LE gsb0, 0x0 ;  /* 0x00008000000079c5 */ /* 0x000fe40000010000 */
[----:B------:R-:W-:-:S06]  /*54e0*/  WARPGROUP.ARRIVE ;  /* 0x00000000000079c5 */ /* 0x000fcc0000000000 */
[----:B------:R-:W-:Y:S01]  /*54f0*/  QGMMA.64x32x32.F32.E4M3.E4M3 R136, gdesc[UR28], RZ, !UPT, gsb0 ;  /* 0x006000001c8879f3 */ /* 0x000fe2000c0008ff */
[----:B------:R-:W-:Y:S01]  /*5500*/  UIADD3 UR30, UR56, 0x82, URZ ;  /* 0x00000082381e7890 */ /* 0x000fe2000fffe03f */
[----:B------:R-:W-:Y:S01]  /*5510*/  UMOV UR28, UR4 ;  /* 0x00000004001c7c82 */ /* 0x000fe20008000000 */
[----:B------:R-:W-:Y:S01]  /*5520*/  UMOV UR29, UR5 ;  /* 0x00000005001d7c82 */ /* 0x000fe20008000000 */
        /* <DEDUP_REMOVED lines=11> */
[----:B------:R-:W-:Y:S01]  /*55e0*/  UMOV UR26, UR6 ;  /* 0x00000006001a7c82 */ /* 0x000fe20008000000 */
[----:B------:R-:W-:Y:S01]  /*55f0*/  UMOV UR27, 0x80000020 ;  /* 0x80000020001b7882 */ /* 0x000fe20000000000 */
[----:B------:R-:W-:Y:S01]  /*5600*/  UIADD3 UR6, UR56, 0x2, URZ ;  /* 0x0000000238067890 */ /* 0x000fe2000fffe03f */
        /* <DEDUP_REMOVED lines=120> */
[----:B------:R-:W-:Y:S01]  /*5d90*/  UIADD3 UR56, UR56, 0x702, URZ ;  /* 0x0000070238387890 */ /* 0x000fe2000fffe03f */
[----:B------:R-:W-:Y:S02]  /*5da0*/  WARPGROUP.DEPBAR.LE gsb0, 0x0 ;  /* 0x00008000000079c5 */ /* 0x000fe40000010000 */
[----:B------:R-:W-:-:S06]  /*5db0*/  WARPGROUP.ARRIVE ;  /* 0x00000000000079c5 */ /* 0x000fcc0000000000 */
[----:B------:R-:W-:Y:S03]  /*5dc0*/  QGMMA.64x32x32.F32.E4M3.E4M3 R136, gdesc[UR28], R136, gsb0 ;  /* 0x006000001c8879f3 */ /* 0x000fe60008000888 */
        /* <DEDUP_REMOVED lines=15> */
.L_x_151:
[----:B------:R-:W0:Y:S01]  /*5ec0*/  S2UR UR7, SR_CgaCtaId ;  /* 0x00000000000779c3 */ /* 0x000e220000008800 */
[----:B------:R-:W-:Y:S01]  /*5ed0*/  UMOV UR6, 0x400 ;  /* 0x0000040000067882 */ /* 0x000fe20000000000 */
[----:B------:R-:W-:-:S05]  /*5ee0*/  IMAD.U32 R3, RZ, RZ, UR55 ;  /* 0x00000037ff037e24 */ /* 0x000fca000f8e00ff */
[----:B------:R-:W-:Y:S01]  /*5ef0*/  SHF.L.U32 R3, R3, 0x1f, RZ ;  /* 0x0000001f03037819 */ /* 0x000fe200000006ff */
[----:B0-----:R-:W-:-:S04]  /*5f00*/  ULEA UR6, UR7, UR6, 0x18 ;  /* 0x0000000607067291 */ /* 0x001fc8000f8ec03f */
[----:B------:R-:W-:-:S09]  /*5f10*/  ULEA UR6, UR54, UR6, 0x3 ;  /* 0x0000000636067291 */ /* 0x000fd2000f8e183f */
[----:B------:R0:W1:Y:S01]  /*5f20*/  SYNCS.PHASECHK.TRANS64.TRYWAIT P1, [UR6+0x29850], R3 ;  /* 0x02985003ff0075a7 */ /* 0x0000620008020146 */
[----:B------:R-:W-:Y:S05]  /*5f30*/  @!P0 BRA `(.L_x_152) ;  /* 0x0000000000048947 */ /* 0x000fea0003800000 */
[----:B------:R-:W-:Y:S01]  /*5f40*/  BPT.TRAP 0x1 ;  /* 0x000000040000795c */ /* 0x000fe20000300000 */
.L_x_152:
[----:B-1----:R-:W-:Y:S05]  /*5f50*/  @P1 BRA `(.L_x_150) ;  /* 0x0000000000081947 */ /* 0x002fea0003800000 */
[----:B------:R-:W1:Y:S02]  /*5f60*/  SYNCS.PHASECHK.TRANS64.TRYWAIT P1, [UR6+0x29850], R3 ;  /* 0x02985003ff0075a7 */ /* 0x000e640008020146 */
[----:B-1----:R-:W-:Y:S05]  /*5f70*/  @!P1 BRA `(.L_x_153) ;  /* 0x000000c000309947 */ /* 0x002fea0003800000 */
.L_x_150:
[----:B-1----:R-:W-:Y:S01]  /*5f80*/  FMNMX.FTZ R4, R152, R6, !PT ;  /* 0x0000000698047209 */ /* 0x002fe20007810000 */
[----:B------:R-:W1:Y:S01]  /*5f90*/  S2UR UR6, SR_CgaCtaId ;  /* 0x00000000000679c3 */ /* 0x000e620000008800 */
[----:B------:R-:W-:Y:S01]  /*5fa0*/  WARPGROUP.ARRIVE ;  /* 0x00000000000079c5 */ /* 0x000fe20000000000 */
[----:B------:R-:W-:Y:S01]  /*5fb0*/  UMOV UR7, 0xc0000010 ;  /* 0xc000001000077882 */ /* 0x000fe20000000000 */
[----:B0-----:R-:W-:-:S04]  /*5fc0*/  FMNMX.FTZ R3, R153, R4, !PT ;  /* 0x0000000499037209 */ /* 0x001fc80007810000 */
[----:B------:R-:W0:Y:S01]  /*5fd0*/  S2R R224, SR_TID.X ;  /* 0x0000000000e07919 */ /* 0x000e220000002100 */
        /* <DEDUP_REMOVED lines=77> */
[----:B------:R-:W-:Y:S01]  /*64b0*/  ISETP.NE.AND P1, PT, R0, RZ, PT ;  /* 0x000000ff0000720c */ /* 0x000fe20003f25270 */
[----:B------:R-:W2:Y:S01]  /*64c0*/  SHFL.BFLY PT, R3, R10, 0x2, 0x1f ;  /* 0x0c401f000a037f89 */ /* 0x000ea200000e0000 */
[----:B------:R-:W-:Y:S01]  /*64d0*/  FMNMX.FTZ R11, R103, R4, !PT ;  /* 0x00000004670b7209 */ /* 0x000fe20007810000 */
[----:B-1----:R-:W-:Y:S01]  /*64e0*/  IMAD.U32 R4, RZ, RZ, UR6 ;  /* 0x00000006ff047e24 */ /* 0x002fe2000f8e00ff */
[----:B0-----:R-:W-:-:S03]  /*64f0*/  SHF.R.U32.HI R224, RZ, 0x7, R224 ;  /* 0x00000007ffe07819 */ /* 0x001fc600000116e0 */
[----:B------:R-:W0:Y:S01]  /*6500*/  SHFL.BFLY PT, R14, R11, 0x2, 0x1f ;  /* 0x0c401f000b0e7f89 */ /* 0x000e2200000e0000 */
[----:B--2---:R-:W-:Y:S02]  /*6510*/  FMNMX.FTZ R12, R10, R3, !PT ;  /* 0x000000030a0c7209 */ /* 0x004fe40007810000 */
[----:B------:R-:W-:-:S03]  /*6520*/  MOV R3, 0x400 ;  /* 0x0000040000037802 */ /* 0x000fc60000000f00 */
[----:B------:R-:W1:Y:S01]  /*6530*/  SHFL.BFLY PT, R5, R12, 0x1, 0x1f ;  /* 0x0c201f000c057f89 */ /* 0x000e6200000e0000 */
[----:B------:R-:W-:Y:S02]  /*6540*/  LEA R3, R4, R3, 0x18 ;  /* 0x0000000304037211 */ /* 0x000fe400078ec0ff */
[----:B0-----:R-:W-:Y:S02]  /*6550*/  FMNMX.FTZ R14, R11, R14, !PT ;  /* 0x0000000e0b0e7209 */ /* 0x001fe40007810000 */
[----:B------:R-:W-:-:S03]  /*6560*/  R2UR UR6, R3 ;  /* 0x00000000030672ca */ /* 0x000fc600000e0000 */
[----:B------:R-:W0:Y:S10]  /*6570*/  SHFL.BFLY PT, R13, R14, 0x1, 0x1f ;  /* 0x0c201f000e0d7f89 */ /* 0x000e3400000e0000 */
[----:B------:R-:W-:-:S04]  /*6580*/  UIADD3 UR6, UR6, 0x400, URZ ;  /* 0x0000040006067890 */ /* 0x000fc8000fffe03f */
[----:B------:R-:W-:Y:S01]  /*6590*/  USHF.R.U32.HI UR6, URZ, 0x4, UR6 ;  /* 0x000000043f067899 */ /* 0x000fe20008011606 */
[----:B-1----:R-:W-:Y:S01]  /*65a0*/  FMNMX.FTZ R5, R12, R5, !PT ;  /* 0x000000050c057209 */ /* 0x002fe20007810000 */
[----:B------:R-:W-:Y:S02]  /*65b0*/  IMAD.U32 R12, RZ, RZ, UR41 ;  /* 0x00000029ff0c7e24 */ /* 0x000fe4000f8e00ff */
[----:B------:R-:W-:Y:S02]  /*65c0*/  ULOP3.LUT UR6, UR6, 0x3fff, URZ, 0xc0, !UPT ;  /* 0x00003fff06067892 */ /* 0x000fe4000f8ec03f */
[----:B------:R-:W-:-:S02]  /*65d0*/  FADD.FTZ R6, -R5, R6 ;  /* 0x0000000605067221 */ /* 0x000fc40000010100 */
[----:B------:R-:W-:Y:S01]  /*65e0*/  ULOP3.LUT UR6, UR6, 0x10000, URZ, 0xfc, !UPT ;  /* 0x0001000006067892 */ /* 0x000fe2000f8efc3f */
[----:B------:R-:W-:-:S01]  /*65f0*/  FFMA.FTZ R11, R5, R12, -8 ;  /* 0xc1000000050b7423 */ /* 0x000fc2000001000c */
[----:B0-----:R-:W-:Y:S01]  /*6600*/  FMNMX.FTZ R10, R14, R13, !PT ;  /* 0x0000000d0e0a7209 */ /* 0x001fe20007810000 */
[----:B------:R-:W-:Y:S01]  /*6610*/  FMUL.FTZ R13, R6, UR41 ;  /* 0x00000029060d7c20 */ /* 0x000fe20008410000 */
[----:B------:R-:W-:Y:S01]  /*6620*/  UIMAD UR10, UR54, 0x500, UR6 ;  /* 0x00000500360a78a4 */ /* 0x000fe2000f8e0206 */
[----:B------:R-:W-:-:S01]  /*6630*/  FFMA.FTZ R153, R153, UR41, -R11 ;  /* 0x0000002999997c23 */ /* 0x000fc2000801080b */
[----:B------:R-:W-:Y:S01]  /*6640*/  FFMA.FTZ R15, R157, UR41, -R11 ;  /* 0x000000299d0f7c23 */ /* 0x000fe2000801080b */
[----:B------:R-:W-:-:S01]  /*6650*/  FADD.FTZ R6, -R10, R7 ;  /* 0x000000070a067221 */ /* 0x000fc20000010100 */
[----:B------:R-:W-:Y:S01]  /*6660*/  IMAD.U32 R157, RZ, RZ, UR41 ;  /* 0x00000029ff9d7e24 */ /* 0x000fe2000f8e00ff */
[----:B------:R-:W-:Y:S01]  /*6670*/  MUFU.EX2 R7, R13 ;  /* 0x0000000d00077308 */ /* 0x000fe20000000800 */
[----:B------:R-:W-:-:S01]  /*6680*/  FFMA.FTZ R12, R152, UR41, -R11 ;  /* 0x00000029980c7c23 */ /* 0x000fc2000801080b */
[----:B------:R-:W-:Y:S01]  /*6690*/  UMOV UR6, UR10 ;  /* 0x0000000a00067c82 */ /* 0x000fe20008000000 */
[----:B------:R-:W-:-:S01]  /*66a0*/  FFMA.FTZ R14, R156, UR41, -R11 ;  /* 0x000000299c0e7c23 */ /* 0x000fc2000801080b */
[----:B------:R-:W-:Y:S01]  /*66b0*/  QGMMA.64x128x32.F32.E4M3.E4M3 R24, R172, gdesc[UR4], R24, gsb0 ;  /* 0x01e00004ac187df3 */ /* 0x000fe20008000818 */
[----:B------:R-:W-:Y:S01]  /*66c0*/  UIADD3 UR6, UR10, 0x100, URZ ;  /* 0x000001000a067890 */ /* 0x000fe2000fffe03f */
[--C-:B------:R-:W-:Y:S01]  /*66d0*/  FFMA.FTZ R20, R160, UR41, -R11.reuse ;  /* 0x00000029a0147c23 */ /* 0x100fe2000801080b */
[----:B------:R-:W-:Y:S01]  /*66e0*/  UMOV UR7, 0xc0000010 ;  /* 0xc000001000077882 */ /* 0x000fe20000000000 */
[----:B------:R0:W-:Y:S01]  /*66f0*/  MUFU.EX2 R13, R153 ;  /* 0x00000099000d7308 */ /* 0x0001e20000000800 */
[----:B------:R-:W-:-:S01]  /*6700*/  FFMA.FTZ R21, R161, UR41, -R11 ;  /* 0x00000029a1157c23 */ /* 0x000fc2000801080b */
[--C-:B------:R-:W-:Y:S01]  /*6710*/  FFMA.FTZ R152, R164, UR41, -R11.reuse ;  /* 0x00000029a4987c23 */ /* 0x100fe2000801080b */
[----:B------:R-:W-:-:S01]  /*6720*/  FFMA.FTZ R136, R136, UR41, -R11 ;  /* 0x0000002988887c23 */ /* 0x000fc2000801080b */
[--C-:B------:R-:W-:Y:S01]  /*6730*/  FFMA.FTZ R137, R137, UR41, -R11.reuse ;  /* 0x0000002989897c23 */ /* 0x100fe2000801080b */
[----:B------:R-:W-:-:S01]  /*6740*/  FFMA.FTZ R140, R140, UR41, -R11 ;  /* 0x000000298c8c7c23 */ /* 0x000fc2000801080b */
[--C-:B------:R-:W-:Y:S01]  /*6750*/  FFMA.FTZ R141, R141, UR41, -R11.reuse ;  /* 0x000000298d8d7c23 */ /* 0x100fe2000801080b */
[----:B------:R-:W-:-:S01]  /*6760*/  FFMA.FTZ R144, R144, UR41, -R11 ;  /* 0x0000002990907c23 */ /* 0x000fc2000801080b */
[--C-:B------:R-:W-:Y:S01]  /*6770*/  FFMA.FTZ R145, R145, UR41, -R11.reuse ;  /* 0x0000002991917c23 */ /* 0x100fe2000801080b */
[----:B0-----:R-:W-:-:S01]  /*6780*/  FFMA.FTZ R153, R165, UR41, -R11 ;  /* 0x00000029a5997c23 */ /* 0x001fc2000801080b */
[--C-:B------:R-:W-:Y:S01]  /*6790*/  FFMA.FTZ R148, R148, UR41, -R11.reuse ;  /* 0x0000002994947c23 */ /* 0x100fe2000801080b */
        /* <DEDUP_REMOVED lines=25> */
[----:B------:R-:W-:Y:S01]  /*6930*/  FFMA.FTZ R101, R10, R157, -8 ;  /* 0xc10000000a657423 */ /* 0x000fe2000001009d */
[----:B------:R-:W-:Y:S01]  /*6940*/  FMUL.FTZ R6, R6, UR41 ;  /* 0x0000002906067c20 */ /* 0x000fe20008410000 */
[----:B------:R-:W0:Y:S02]  /*6950*/  MUFU.EX2 R12, R12 ;  /* 0x0000000c000c7308 */ /* 0x000e240000000800 */
[----:B------:R-:W-:-:S01]  /*6960*/  FFMA.FTZ R157, R154, UR41, -R101 ;  /* 0x000000299a9d7c23 */ /* 0x000fc20008010865 */
[--C-:B------:R-:W-:Y:S01]  /*6970*/  FFMA.FTZ R154, R155, UR41, -R101.reuse ;  /* 0x000000299b9a7c23 */ /* 0x100fe20008010865 */
[----:B------:R-:W-:-:S01]  /*6980*/  FFMA.FTZ R155, R158, UR41, -R101 ;  /* 0x000000299e9b7c23 */ /* 0x000fc20008010865 */
[--C-:B------:R-:W-:Y:S01]  /*6990*/  FFMA.FTZ R156, R159, UR41, -R101.reuse ;  /* 0x000000299f9c7c23 */ /* 0x100fe20008010865 */
[----:B------:R-:W-:-:S01]  /*69a0*/  FFMA.FTZ R158, R162, UR41, -R101 ;  /* 0x00000029a29e7c23 */ /* 0x000fc20008010865 */
[--C-:B------:R-:W-:Y:S01]  /*69b0*/  FFMA.FTZ R159, R163, UR41, -R101.reuse ;  /* 0x00000029a39f7c23 */ /* 0x100fe20008010865 */
        /* <DEDUP_REMOVED lines=8> */
[----:B------:R-:W1:Y:S01]  /*6a40*/  MUFU.EX2 R157, R157 ;  /* 0x0000009d009d7308 */ /* 0x000e620000000800 */
[----:B0-----:R-:W-:-:S01]  /*6a50*/  FFMA.FTZ R8, R7, R8, R12 ;  /* 0x0000000807087223 */ /* 0x001fc2000001000c */
[--C-:B------:R-:W-:Y:S01]  /*6a60*/  FFMA.FTZ R147, R147, UR41, -R101.reuse ;  /* 0x0000002993937c23 */ /* 0x100fe20008010865 */
[----:B------:R-:W-:-:S01]  /*6a70*/  FFMA.FTZ R150, R150, UR41, -R101 ;  /* 0x0000002996967c23 */ /* 0x000fc20008010865 */
[----:B------:R-:W-:Y:S01]  /*6a80*/  FFMA.FTZ R151, R151, UR41, -R101 ;  /* 0x0000002997977c23 */ /* 0x000fe20008010865 */
[----:B------:R-:W-:-:S01]  /*6a90*/  FADD.FTZ R163, R13, R8 ;  /* 0x000000080da37221 */ /* 0x000fc20000010000 */
[--C-:B------:R-:W-:Y:S01]  /*6aa0*/  FFMA.FTZ R122, R122, UR41, -R101.reuse ;  /* 0x000000297a7a7c23 */ /* 0x100fe20008010865 */
[----:B------:R-:W-:-:S01]  /*6ab0*/  FFMA.FTZ R123, R123, UR41, -R101 ;  /* 0x000000297b7b7c23 */ /* 0x000fc20008010865 */
[----:B------:R-:W0:Y:S01]  /*6ac0*/  MUFU.EX2 R154, R154 ;  /* 0x0000009a009a7308 */ /* 0x000e220000000800 */
[----:B------:R-:W-:-:S01]  /*6ad0*/  FFMA.FTZ R126, R126, UR41, -R101 ;  /* 0x000000297e7e7c23 */ /* 0x000fc20008010865 */
[--C-:B------:R-:W-:Y:S01]  /*6ae0*/  FFMA.FTZ R127, R127, UR41, -R101.reuse ;  /* 0x000000297f7f7c23 */ /* 0x100fe20008010865 */
[----:B------:R-:W-:-:S01]  /*6af0*/  FFMA.FTZ R130, R130, UR41, -R101 ;  /* 0x0000002982827c23 */ /* 0x000fc20008010865 */
[--C-:B------:R-:W-:Y:S01]  /*6b00*/  FFMA.FTZ R131, R131, UR41, -R101.reuse ;  /* 0x0000002983837c23 */ /* 0x100fe20008010865 */
[----:B------:R-:W-:-:S01]  /*6b10*/  FFMA.FTZ R134, R134, UR41, -R101 ;  /* 0x0000002986867c23 */ /* 0x000fc20008010865 */
[--C-:B------:R-:W-:Y:S01]  /*6b20*/  FFMA.FTZ R135, R135, UR41, -R101.reuse ;  /* 0x0000002987877c23 */ /* 0x100fe20008010865 */
[----:B------:R-:W-:-:S01]  /*6b30*/  FFMA.FTZ R106, R106, UR41, -R101 ;  /* 0x000000296a6a7c23 */ /* 0x000fc20008010865 */
[----:B------:R-:W2:Y:S01]  /*6b40*/  MUFU.EX2 R14, R14 ;  /* 0x0000000e000e7308 */ /* 0x000ea20000000800 */
[----:B-1----:R-:W-:-:S01]  /*6b50*/  FFMA.FTZ R9, R6, R9, R157 ;  /* 0x0000000906097223 */ /* 0x002fc2000001009d */
[--C-:B------:R-:W-:Y:S01]  /*6b60*/  FFMA.FTZ R107, R107, UR41, -R101.reuse ;  /* 0x000000296b6b7c23 */ /* 0x100fe20008010865 */
[----:B------:R-:W-:-:S01]  /*6b70*/  FFMA.FTZ R110, R110, UR41, -R101 ;  /* 0x000000296e6e7c23 */ /* 0x000fc20008010865 */
[--C-:B------:R-:W-:Y:S01]  /*6b80*/  FFMA.FTZ R111, R111, UR41, -R101.reuse ;  /* 0x000000296f6f7c23 */ /* 0x100fe20008010865 */
[----:B------:R-:W-:-:S01]  /*6b90*/  FFMA.FTZ R114, R114, UR41, -R101 ;  /* 0x0000002972727c23 */ /* 0x000fc20008010865 */
[--C-:B------:R-:W-:Y:S01]  /*6ba0*/  FFMA.FTZ R115, R115, UR41, -R101.reuse ;  /* 0x0000002973737c23 */ /* 0x100fe20008010865 */
[----:B------:R-:W-:-:S01]  /*6bb0*/  FFMA.FTZ R118, R118, UR41, -R101 ;  /* 0x0000002976767c23 */ /* 0x000fc20008010865 */
[----:B------:R-:W1:Y:S01]  /*6bc0*/  MUFU.EX2 R155, R155 ;  /* 0x0000009b009b7308 */ /* 0x000e620000000800 */
        /* <DEDUP_REMOVED lines=8> */
[----:B--2---:R-:W-:-:S01]  /*6c50*/  FADD.FTZ R162, R14, R163 ;  /* 0x000000a30ea27221 */ /* 0x004fc20000010000 */
[----:B------:R-:W-:Y:S01]  /*6c60*/  FFMA.FTZ R99, R99, UR41, -R101 ;  /* 0x0000002963637c23 */ /* 0x000fe20008010865 */
[----:B------:R-:W-:-:S02]  /*6c70*/  IMAD.U32 R166, RZ, RZ, UR53 ;  /* 0x00000035ffa67e24 */ /* 0x000fc4000f8e00ff */
[--C-:B------:R-:W-:Y:S01]  /*6c80*/  FFMA.FTZ R102, R102, UR41, -R101.reuse ;  /* 0x0000002966667c23 */ /* 0x100fe20008010865 */
[----:B------:R-:W-:-:S01]  /*6c90*/  FFMA.FTZ R101, R103, UR41, -R101 ;  /* 0x0000002967657c23 */ /* 0x000fc20008010865 */
[----:B------:R-:W-:Y:S01]  /*6ca0*/  @!P1 IMAD R165, R166, 0x8, R3 ;  /* 0x00000008a6a59824 */ /* 0x000fe200078e0203 */
        /* <DEDUP_REMOVED lines=12> */
[----:B------:R-:W-:Y:S02]  /*6d70*/  WARPGROUP.DEPBAR.LE gsb0, 0x0 ;  /* 0x00008000000079c5 */ /* 0x000fe40000010000 */
[----:B------:R-:W-:-:S04]  /*6d80*/  WARPGROUP.ARRIVE ;  /* 0x00000000000079c5 */ /* 0x000fc80000000000 */
[----:B------:R-:W2:Y:S01]  /*6d90*/  MUFU.EX2 R160, R160 ;  /* 0x000000a000a07308 */ /* 0x000ea20000000800 */
[----:B-1----:R-:W-:-:S01]  /*6da0*/  FADD.FTZ R163, R159, R162 ;  /* 0x000000a29fa37221 */ /* 0x002fc20000010000 */
[----:B------:R-:W-:Y:S01]  /*6db0*/  QGMMA.64x128x32.F32.E4M3.E4M3 R24, R176, gdesc[UR4], R24, gsb0 ;  /* 0x01e00004b0187df3 */ /* 0x000fe20008000818 */
[----:B------:R-:W-:Y:S01]  /*6dc0*/  UIADD3 UR6, UR10, 0x200, URZ ;  /* 0x000002000a067890 */ /* 0x000fe2000fffe03f */
[----:B------:R-:W-:-:S04]  /*6dd0*/  UMOV UR7, 0xc0000010 ;  /* 0xc000001000077882 */ /* 0x000fc80000000000 */
        /* <DEDUP_REMOVED lines=35> */
[----:B-1----:R-:W-:-:S01]  /*7010*/  FADD.FTZ R162, R150, R163 ;  /* 0x000000a396a27221 */ /* 0x002fc20000010000 */
[----:B------:R-:W-:Y:S02]  /*7020*/  WARPGROUP.DEPBAR.LE gsb0, 0x0 ;  /* 0x00008000000079c5 */ /* 0x000fe40000010000 */
[----:B------:R-:W-:-:S04]  /*7030*/  WARPGROUP.ARRIVE ;  /* 0x00000000000079c5 */ /* 0x000fc80000000000 */
[----:B------:R-:W1:Y:S01]  /*7040*/  MUFU.EX2 R120, R120 ;  /* 0x0000007800787308 */ /* 0x000e620000000800 */
[----:B0-----:R-:W-:-:S01]  /*7050*/  FADD.FTZ R9, R149, R8 ;  /* 0x0000000895097221 */ /* 0x001fc20000010000 */
[----:B------:R-:W-:Y:S01]  /*7060*/  QGMMA.64x128x32.F32.E4M3.E4M3 R24, R180, gdesc[UR4], R24, gsb0 ;  /* 0x01e00004b4187df3 */ /* 0x000fe20008000818 */
[----:B------:R-:W-:Y:S01]  /*7070*/  UIADD3 UR6, UR10, 0x300, URZ ;  /* 0x000003000a067890 */ /* 0x000fe2000fffe03f */
[----:B------:R-:W-:-:S04]  /*7080*/  UMOV UR7, 0xc0000010 ;  /* 0xc000001000077882 */ /* 0x000fc80000000000 */
        /* <DEDUP_REMOVED lines=40> */
[----:B--2---:R-:W-:Y:S01]  /*7310*/  FADD.FTZ R162, R106, R163 ;  /* 0x000000a36aa27221 */ /* 0x004fe20000010000 */
[----:B------:R-:W-:-:S03]  /*7320*/  UMOV UR7, 0xc0000010 ;  /* 0xc000001000077882 */ /* 0x000fc60000000000 */
[----:B------:R-:W0:Y:S08]  /*7330*/  MUFU.EX2 R107, R107 ;  /* 0x0000006b006b7308 */ /* 0x000e300000000800 */
        /* <DEDUP_REMOVED lines=9> */
[----:B0-----:R-:W-:-:S01]  /*73d0*/  FADD.FTZ R9, R109, R8 ;  /* 0x000000086d097221 */ /* 0x001fc20000010000 */
[----:B------:R-:W-:-:S06]  /*73e0*/  IADD3 R8, -R224, 0xb, RZ ;  /* 0x0000000be0087810 */ /* 0x000fcc0007ffe1ff */
        /* <DEDUP_REMOVED lines=24> */
[----:B------:R-:W-:Y:S02]  /*7570*/  WARPGROUP.DEPBAR.LE gsb0, 0x0 ;  /* 0x00008000000079c5 */ /* 0x000fe40000010000 */
[----:B------:R-:W-:-:S04]  /*7580*/  WARPGROUP.ARRIVE ;  /* 0x00000000000079c5 */ /* 0x000fc80000000000 */
[----:B------:R-:W0:Y:S01]  /*7590*/  MUFU.EX2 R94, R94 ;  /* 0x0000005e005e7308 */ /* 0x000e220000000800 */
[----:B--2---:R-:W-:-:S01]  /*75a0*/  FADD.FTZ R163, R91, R164 ;  /* 0x000000a45ba37221 */ /* 0x004fc20000010000 */
[----:B------:R-:W-:Y:S06]  /*75b0*/  QGMMA.64x128x32.F32.E4M3.E4M3 R24, R188, gdesc[UR4], R24, gsb0 ;  /* 0x01e00004bc187df3 */ /* 0x000fec0008000818 */
[----:B------:R-:W2:Y:S01]  /*75c0*/  MUFU.EX2 R93, R93 ;  /* 0x0000005d005d7308 */ /* 0x000ea20000000800 */
[----:B-1----:R-:W-:-:S07]  /*75d0*/  FADD.FTZ R162, R92, R9 ;  /* 0x000000095ca27221 */ /* 0x002fce0000010000 */
[----:B------:R-:W1:Y:S01]  /*75e0*/  MUFU.EX2 R95, R95 ;  /* 0x0000005f005f7308 */ /* 0x000e620000000800 */
[----:B0-----:R-:W-:-:S07]  /*75f0*/  FADD.FTZ R164, R94, R163 ;  /* 0x000000a35ea47221 */ /* 0x001fce0000010000 */
[----:B------:R-:W-:Y:S01]  /*7600*/  MUFU.EX2 R96, R96 ;  /* 0x0000006000607308 */ /* 0x000fe20000000800 */
[----:B--2---:R-:W-:-:S07]  /*7610*/  FADD.FTZ R9, R93, R162 ;  /* 0x000000a25d097221 */ /* 0x004fce0000010000 */
[----:B------:R-:W0:Y:S01]  /*7620*/  MUFU.EX2 R98, R98 ;  /* 0x0000006200627308 */ /* 0x000e220000000800 */
[----:B-1----:R-:W-:-:S07]  /*7630*/  FADD.FTZ R103, R95, R164 ;  /* 0x000000a45f677221 */ /* 0x002fce0000010000 */
[----:B------:R-:W-:Y:S08]  /*7640*/  MUFU.EX2 R97, R97 ;  /* 0x0000006100617308 */ /* 0x000ff00000000800 */
[----:B------:R-:W1:Y:S08]  /*7650*/  MUFU.EX2 R99, R99 ;  /* 0x0000006300637308 */ /* 0x000e700000000800 */
[----:B------:R-:W-:Y:S08]  /*7660*/  MUFU.EX2 R100, R100 ;  /* 0x0000006400647308 */ /* 0x000ff00000000800 */
[----:B------:R-:W-:Y:S08]  /*7670*/  MUFU.EX2 R11, R11 ;  /* 0x0000000b000b7308 */ /* 0x000ff00000000800 */
[----:B------:R-:W-:Y:S01]  /*7680*/  MUFU.EX2 R101, R101 ;  /* 0x0000006500657308 */ /* 0x000fe20000000800 */
[----:B------:R-:W-:-:S02]  /*7690*/  WARPGROUP.DEPBAR.LE gsb0, 0x0 ;  /* 0x00008000000079c5 */ /* 0x000fc40000010000 */
[----:B------:R2:W-:Y:S06]  /*76a0*/  BAR.ARV R8, 0x100 ;  /* 0x000400080000751d */ /* 0x0005ec0000002000 */
[----:B--2---:R-:W-:Y:S02]  /*76b0*/  @!P1 VIADD R8, R165, 0x29840 ;  /* 0x00029840a5089836 */ /* 0x004fe40000000000 */
[----:B------:R0:W2:Y:S03]  /*76c0*/  MUFU.EX2 R165, R102 ;  /* 0x0000006600a57308 */ /* 0x0000a60000000800 */
[----:B------:R-:W-:-:S04]  /*76d0*/  @!P1 PRMT R8, RZ, 0x654, R8 ;  /* 0x00000654ff089816 */ /* 0x000fc80000000008 */
[----:B------:R3:W-:Y:S01]  /*76e0*/  @!P1 SYNCS.ARRIVE.TRANS64.RED.A1T0 RZ, [R8+URZ], RZ ;  /* 0x000000ff08ff99a7 */ /* 0x0007e2000810043f */
[----:B0-----:R-:W-:-:S04]  /*76f0*/  FADD.FTZ R102, R98, R103 ;  /* 0x0000006762667221 */ /* 0x001fc80000010000 */
[----:B-1----:R-:W-:Y:S01]  /*7700*/  FADD.FTZ R102, R99, R102 ;  /* 0x0000006663667221 */ /* 0x002fe20000010000 */
[----:B---3--:R-:W-:-:S03]  /*7710*/  FADD.FTZ R8, R96, R9 ;  /* 0x0000000960087221 */ /* 0x008fc60000010000 */
[----:B--2---:R-:W-:Y:S01]  /*7720*/  FADD.FTZ R102, R165, R102 ;  /* 0x00000066a5667221 */ /* 0x004fe20000010000 */
[----:B------:R-:W-:-:S04]  /*7730*/  FADD.FTZ R9, R97, R8 ;  /* 0x0000000861097221 */ /* 0x000fc80000010000 */
[----:B------:R-:W-:Y:S01]  /*7740*/  FADD.FTZ R8, R100, R9 ;  /* 0x0000000964087221 */ /* 0x000fe20000010000 */
[----:B------:R-:W-:-:S03]  /*7750*/  FADD.FTZ R9, R101, R102 ;  /* 0x0000006665097221 */ /* 0x000fc60000010000 */
[----:B------:R-:W-:Y:S01]  /*7760*/  FADD.FTZ R8, R11, R8 ;  /* 0x000000080b087221 */ /* 0x000fe20000010000 */
[----:B------:R-:W-:Y:S06]  /*7770*/  @!P0 BRA `(.L_x_154) ;  /* 0x0000000000048947 */ /* 0x000fec0003800000 */
[----:B------:R-:W-:Y:S01]  /*7780*/  BPT.TRAP 0x1 ;  /* 0x000000040000795c */ /* 0x000fe20000300000 */
.L_x_154:
[----:B------:R-:W-:Y:S01]  /*7790*/  F2FP.SATFINITE.E4M3.F32.PACK_AB_MERGE_C R14, R15, R14, RZ ;  /* 0x0000000e0f0e723e */ /* 0x000fe200048070ff */
[----:B------:R-:W-:Y:S01]  /*77a0*/  UISETP.GT.AND UP0, UPT, UR52, UR40, UPT ;  /* 0x000000283400728c */ /* 0x000fe2000bf04270 */
[----:B------:R-:W-:Y:S01]  /*77b0*/  F2FP.SATFINITE.E4M3.F32.PACK_AB_MERGE_C R100, R11, R100, RZ ;  /* 0x000000640b64723e */ /* 0x000fe200048070ff */
[----:B------:R-:W-:Y:S01]  /*77c0*/  UIADD3 UR52, UR52, -0x1, URZ ;  /* 0xffffffff34347890 */ /* 0x000fe2000fffe03f */
[----:B------:R-:W-:Y:S01]  /*77d0*/  F2FP.SATFINITE.E4M3.F32.PACK_AB_MERGE_C R172, R13, R12, R14 ;  /* 0x0000000c0dac723e */ /* 0x000fe2000480700e */
[----:B------:R-:W-:Y:S01]  /*77e0*/  IMAD.U32 R12, RZ, RZ, UR54 ;  /* 0x00000036ff0c7e24 */ /* 0x000fe2000f8e00ff */
[----:B------:R-:W-:Y:S01]  /*77f0*/  F2FP.SATFINITE.E4M3.F32.PACK_AB_MERGE_C R155, R156, R155, RZ ;  /* 0x0000009b9c9b723e */ /* 0x000fe200048070ff */
[----:B------:R-:W-:Y:S01]  /*7800*/  UMOV UR55, UR46 ;  /* 0x0000002e00377c82 */ /* 0x000fe20008000000 */
[----:B------:R-:W-:Y:S01]  /*7810*/  PLOP3.LUT P1, PT, PT, PT, UP0, 0x80, 0x0 ;  /* 0x000000000000781c */ /* 0x000fe20003f2f008 */
[----:B------:R-:W-:Y:S01]  /*7820*/  IMAD R11, R12, 0x8, R3 ;  /* 0x000000080c0b7824 */ /* 0x000fe200078e0203 */
[----:B------:R-:W-:Y:S01]  /*7830*/  F2FP.SATFINITE.E4M3.F32.PACK_AB_MERGE_C R152, R153, R152, RZ ;  /* 0x000000989998723e */ /* 0x000fe200048070ff */
[----:B------:R-:W-:Y:S01]  /*7840*/  UMOV UR54, UR53 ;  /* 0x0000003500367c82 */ /* 0x000fe20008000000 */
[----:B------:R-:W-:Y:S01]  /*7850*/  F2FP.SATFINITE.E4M3.F32.PACK_AB_MERGE_C R160, R161, R160, RZ ;  /* 0x000000a0a1a0723e */ /* 0x000fe200048070ff */
[----:B------:R-:W-:Y:S01]  /*7860*/  VIADD R11, R11, 0x29860 ;  /* 0x000298600b0b7836 */ /* 0x000fe20000000000 */
[----:B------:R-:W-:Y:S01]  /*7870*/  F2FP.SATFINITE.E4M3.F32.PACK_AB_MERGE_C R140, R141, R140, RZ ;  /* 0x0000008c8d8c723e */ /* 0x000fe200048070ff */
[-C--:B------:R-:W-:Y:S01]  /*7880*/  FMUL.FTZ R24, R24, R7.reuse ;  /* 0x0000000718187220 */ /* 0x080fe20000410000 */
[----:B------:R-:W-:Y:S01]  /*7890*/  F2FP.SATFINITE.E4M3.F32.PACK_AB_MERGE_C R142, R143, R142, RZ ;  /* 0x0000008e8f8e723e */ /* 0x000fe200048070ff */
[-C--:B------:R-:W-:Y:S01]  /*78a0*/  FMUL.FTZ R25, R25, R7.reuse ;  /* 0x0000000719197220 */ /* 0x080fe20000410000 */
[----:B------:R-:W-:Y:S01]  /*78b0*/  PRMT R11, R4, 0x654, R11 ;  /* 0x00000654040b7816 */ /* 0x000fe2000000000b */
[-C--:B------:R-:W-:Y:S01]  /*78c0*/  FMUL.FTZ R28, R28, R7.reuse ;  /* 0x000000071c1c7220 */ /* 0x080fe20000410000 */
[----:B------:R-:W-:Y:S01]  /*78d0*/  F2FP.SATFINITE.E4M3.F32.PACK_AB_MERGE_C R148, R149, R148, RZ ;  /* 0x000000949594723e */ /* 0x000fe200048070ff */
[-C--:B------:R-:W-:Y:S01]  /*78e0*/  FMUL.FTZ R29, R29, R7.reuse ;  /* 0x000000071d1d7220 */ /* 0x080fe20000410000 */
[----:B------:R-:W-:Y:S01]  /*78f0*/  F2FP.SATFINITE.E4M3.F32.PACK_AB_MERGE_C R150, R151, R150, RZ ;  /* 0x000000969796723e */ /* 0x000fe200048070ff */
[----:B------:R0:W-:Y:S01]  /*7900*/  SYNCS.ARRIVE.TRANS64.RED.A1T0 RZ, [R11+URZ], RZ ;  /* 0x000000ff0bff79a7 */ /* 0x0001e2000810043f */
        /* <DEDUP_REMOVED lines=91> */
[----:B------:R-:W-:Y:S01]  /*7ec0*/  F2FP.SATFINITE.E4M3.F32.PACK_AB_MERGE_C R191, R99, R98, R15 ;  /* 0x0000006263bf723e */ /* 0x000fe2000480700f */
[----:B0-----:R-:W-:Y:S06]  /*7ed0*/  @P1 BRA `(.L_x_155) ;  /* 0xffffffd000a41947 */ /* 0x001fec000383ffff */
.L_x_145:
[----:B------:R-:W-:Y:S06]  /*7ee0*/  BAR.ARV 0x8, 0x180 ;  /* 0x0206000000007b1d */ /* 0x000fec0000002000 */
[----:B------:R-:W-:Y:S05]  /*7ef0*/  @!P0 BRA `(.L_x_156) ;  /* 0x0000000000048947 */ /* 0x000fea0003800000 */
[----:B------:R-:W-:Y:S01]  /*7f00*/  BPT.TRAP 0x1 ;  /* 0x000000040000795c */ /* 0x000fe20000300000 */
.L_x_156:
[----:B------:R-:W-:Y:S02]  /*7f10*/  IMAD.U32 R0, RZ, RZ, UR53 ;  /* 0x00000035ff007e24 */ /* 0x000fe4000f8e00ff */
[----:B------:R-:W-:Y:S02]  /*7f20*/  IMAD.U32 R6, RZ, RZ, UR46 ;  /* 0x0000002eff067e24 */ /* 0x000fe4000f8e00ff */
[----:B------:R-:W-:-:S03]  /*7f30*/  IMAD R21, R0, 0x8, R3 ;  /* 0x0000000800157824 */ /* 0x000fc600078e0203 */
[----:B------:R-:W-:-:S04]  /*7f40*/  SHF.L.U32 R0, R6, 0x1f, RZ ;  /* 0x0000001f06007819 */ /* 0x000fc800000006ff */
[----:B------:R0:W1:Y:S01]  /*7f50*/  SYNCS.PHASECHK.TRANS64.TRYWAIT P1, [R21+URZ+0x29850], R0 ;  /* 0x02985000150075a7 */ /* 0x000062000802017f */
[----:B------:R-:W-:Y:S05]  /*7f60*/  @!P0 BRA `(.L_x_157) ;  /* 0x0000000000048947 */ /* 0x000fea0003800000 */
[----:B------:R-:W-:Y:S01]  /*7f70*/  BPT.TRAP 0x1 ;  /* 0x000000040000795c */ /* 0x000fe20000300000 */
.L_x_157:
[----:B------:R-:W-:Y:S02]  /*7f80*/  VIADD R3, R3, 0x400 ;  /* 0x0000040003037836 */ /* 0x000fe40000000000 */
[----:B------:R-:W-:-:S03]  /*7f90*/  IMAD.U32 R6, RZ, RZ, UR53 ;  /* 0x00000035ff067e24 */ /* 0x000fc6000f8e00ff */
[----:B------:R-:W-:-:S04]  /*7fa0*/  SHF.R.U32.HI R3, RZ, 0x4, R3 ;  /* 0x00000004ff037819 */ /* 0x000fc80000011603 */
[----:B------:R-:W-:-:S04]  /*7fb0*/  LOP3.LUT R3, R3, 0x3fff, RZ, 0xc0, !PT ;  /* 0x00003fff03037812 */ /* 0x000fc800078ec0ff */
[----:B------:R-:W-:Y:S01]  /*7fc0*/  LOP3.LUT R3, R3, 0x10000, RZ, 0xfc, !PT ;  /* 0x0001000003037812 */ /* 0x000fe200078efcff */
[----:B-1----:R-:W-:Y:S06]  /*7fd0*/  @P1 BRA `(.L_x_158) ;  /* 0x0000000000081947 */ /* 0x002fec0003800000 */
[----:B------:R-:W1:Y:S02]  /*7fe0*/  SYNCS.PHASECHK.TRANS64.TRYWAIT P1, [R21+URZ+0x29850], R0 ;  /* 0x02985000150075a7 */ /* 0x000e64000802017f */
[----:B-1----:R-:W-:Y:S05]  /*7ff0*/  @!P1 BRA `(.L_x_159) ;  /* 0x000000a000289947 */ /* 0x002fea0003800000 */
.L_x_158:
[----:B------:R-:W-:Y:S01]  /*8000*/  IMAD R6, R6, 0x500, R3 ;  /* 0x0000050006067824 */ /* 0x000fe200078e0203 */
[----:B------:R-:W-:Y:S05]  /*8010*/  WARPSYNC.ALL ;  /* 0x0000000000007948 */ /* 0x000fea0003800000 */
[----:B------:R-:W-:Y:S01]  /*8020*/  IMAD.MOV.U32 R7, RZ, RZ, -0x3ffffff0 ;  /* 0xc0000010ff077424 */ /* 0x000fe200078e00ff */
[C---:B------:R-:W-:Y:S01]  /*8030*/  R2UR UR6, R6.reuse ;  /* 0x00000000060672ca */ /* 0x040fe200000e0000 */
[----:B------:R-:W-:Y:S01]  /*8040*/  WARPGROUP.ARRIVE ;  /* 0x00000000000079c5 */ /* 0x000fe20000000000 */
[C---:B------:R-:W-:Y:S01]  /*8050*/  VIADD R12, R6.reuse, 0x100 ;  /* 0x00000100060c7836 */ /* 0x040fe20000000000 */
[----:B------:R-:W-:Y:S01]  /*8060*/  ULDC.64 UR4, c[0x0][0x9a0] ;  /* 0x0002680000047ab9 */ /* 0x000fe20000000a00 */
[----:B------:R-:W-:Y:S01]  /*8070*/  R2UR UR7, R7 ;  /* 0x00000000070772ca */ /* 0x000fe200000e0000 */
[----:B------:R-:W-:Y:S01]  /*8080*/  IMAD.MOV.U32 R13, RZ, RZ, -0x3ffffff0 ;  /* 0xc0000010ff0d7424 */ /* 0x000fe200078e00ff */
[----:B------:R-:W-:Y:S01]  /*8090*/  ISETP.NE.U32.AND P1, PT, RZ, UR4, PT ;  /* 0x00000004ff007c0c */ /* 0x000fe2000bf25070 */
[----:B------:R-:W-:-:S02]  /*80a0*/  VIADD R88, R6, 0x200 ;  /* 0x0000020006587836 */ /* 0x000fc40000000000 */
[----:B------:R-:W-:Y:S01]  /*80b0*/  IMAD.MOV.U32 R89, RZ, RZ, -0x3ffffff0 ;  /* 0xc0000010ff597424 */ /* 0x000fe200078e00ff */
[----:B------:R-:W-:Y:S01]  /*80c0*/  ISETP.NE.AND.EX P1, PT, RZ, UR5, PT, P1 ;  /* 0x00000005ff007c0c */ /* 0x000fe2000bf25310 */
[----:B------:R-:W-:-:S06]  /*80d0*/  IMAD.MOV.U32 R11, RZ, RZ, 0x3f800000 ;  /* 0x3f800000ff0b7424 */ /* 0x000fcc00078e00ff */
[----:B------:R-:W-:Y:S01]  /*80e0*/  QGMMA.64x128x32.F32.E4M3.E4M3 R24, R172, gdesc[UR4], R24, gsb0 ;  /* 0x01e00004ac187df3 */ /* 0x000fe20008000818 */
[----:B------:R-:W-:Y:S02]  /*80f0*/  R2UR UR6, R12 ;  /* 0x000000000c0672ca */ /* 0x000fe400000e0000 */
[----:B------:R-:W-:-:S03]  /*8100*/  R2UR UR7, R13 ;  /* 0x000000000d0772ca */ /* 0x000fc600000e0000 */
[----:B------:R-:W0:Y:S08]  /*8110*/  @P1 LDC.64 R12, c[0x0][0x9c8] ;  /* 0x00027200ff0c1b82 */ /* 0x000e300000000a00 */
[----:B------:R-:W2:Y:S01]  /*8120*/  @P1 LDC.64 R14, c[0x0][0x9d0] ;  /* 0x00027400ff0e1b82 */ /* 0x000ea20000000a00 */
[----:B01----:R-:W-:-:S04]  /*8130*/  @P1 IMAD R0, R12, UR37, RZ ;  /* 0x000000250c001c24 */ /* 0x003fc8000f8e02ff */
[----:B------:R-:W-:Y:S02]  /*8140*/  @P1 IMAD R3, R13, UR36, R0 ;  /* 0x000000240d031c24 */ /* 0x000fe4000f8e0200 */
[----:B------:R-:W-:-:S04]  /*8150*/  @P1 IMAD.WIDE.U32 R12, R12, UR36, RZ ;  /* 0x000000240c0c1c25 */ /* 0x000fc8000f8e00ff */
[----:B------:R-:W-:Y:S02]  /*8160*/  @P1 IMAD.IADD R13, R13, 0x1, R3 ;  /* 0x000000010d0d1824 */ /* 0x000fe400078e0203 */
[----:B--2---:R-:W-:-:S04]  /*8170*/  @P1 IMAD.WIDE.U32 R12, R14, UR42, R12 ;  /* 0x0000002a0e0c1c25 */ /* 0x004fc8000f8e000c */
[----:B------:R-:W-:Y:S01]  /*8180*/  @P1 IMAD R3, R15, UR42, R13 ;  /* 0x0000002a0f031c24 */ /* 0x000fe2000f8e020d */
[----:B------:R-:W-:-:S04]  /*8190*/  @P1 LEA R14, P2, R12, UR4, 0x2 ;  /* 0x000000040c0e1c11 */ /* 0x000fc8000f8410ff */
[----:B------:R-:W-:-:S05]  /*81a0*/  @P1 LEA.HI.X R15, R12, UR5, R3, 0x2, P2 ;  /* 0x000000050c0f1c11 */ /* 0x000fca00090f1403 */
[----:B------:R0:W2:Y:S01]  /*81b0*/  @P1 LDG.E R11, desc[UR50][R14.64] ;  /* 0x000000320e0b1981 */ /* 0x0000a2000c1e1900 */
[----:B------:R-:W-:Y:S02]  /*81c0*/  WARPGROUP.DEPBAR.LE gsb0, 0x0 ;  /* 0x00008000000079c5 */ /* 0x000fe40000010000 */
[----:B------:R-:W-:-:S06]  /*81d0*/  WARPGROUP.ARRIVE ;  /* 0x00000000000079c5 */ /* 0x000fcc0000000000 */
[----:B------:R-:W-:Y:S01]  /*81e0*/  QGMMA.64x128x32.F32.E4M3.E4M3 R24, R176, gdesc[UR4], R24, gsb0 ;  /* 0x01e00004b0187df3 */ /* 0x000fe20008000818 */
[----:B------:R-:W-:Y:S02]  /*81f0*/  R2UR UR6, R88 ;  /* 0x00000000580672ca */ /* 0x000fe400000e0000 */
[----:B------:R-:W-:Y:S01]  /*8200*/  R2UR UR7, R89 ;  /* 0x00000000590772ca */ /* 0x000fe200000e0000 */
[----:B------:R-:W-:Y:S02]  /*8210*/  VIADD R12, R6, 0x300 ;  /* 0x00000300060c7836 */ /* 0x000fe40000000000 */
[----:B------:R-:W-:Y:S01]  /*8220*/  IMAD.MOV.U32 R13, RZ, RZ, -0x3ffffff0 ;  /* 0xc0000010ff0d7424 */ /* 0x000fe200078e00ff */
[----:B------:R-:W-:Y:S02]  /*8230*/  WARPGROUP.DEPBAR.LE gsb0, 0x0 ;  /* 0x00008000000079c5 */ /* 0x000fe40000010000 */
[----:B------:R-:W-:-:S07]  /*8240*/  WARPGROUP.ARRIVE ;  /* 0x00000000000079c5 */ /* 0x000fce0000000000 */
[----:B------:R-:W-:Y:S01]  /*8250*/  QGMMA.64x128x32.F32.E4M3.E4M3 R24, R180, gdesc[UR4], R24, gsb0 ;  /* 0x01e00004b4187df3 */ /* 0x000fe20008000818 */
[----:B------:R-:W-:Y:S02]  /*8260*/  R2UR UR6, R12 ;  /* 0x000000000c0672ca */ /* 0x000fe400000e0000 */
[----:B------:R-:W-:Y:S01]  /*8270*/  R2UR UR7, R13 ;  /* 0x000000000d0772ca */ /* 0x000fe200000e0000 */
[----:B------:R-:W-:Y:S02]  /*8280*/  VIADD R6, R6, 0x400 ;  /* 0x0000040006067836 */ /* 0x000fe40000000000 */
[----:B------:R-:W-:Y:S01]  /*8290*/  IMAD.MOV.U32 R7, RZ, RZ, -0x3ffffff0 ;  /* 0xc0000010ff077424 */ /* 0x000fe200078e00ff */
[----:B------:R-:W1:Y:S01]  /*82a0*/  SHFL.BFLY PT, R3, R8, 0x2, 0x1f ;  /* 0x0c401f0008037f89 */ /* 0x000e6200000e0000 */
[----:B------:R-:W-:Y:S02]  /*82b0*/  WARPGROUP.DEPBAR.LE gsb0, 0x0 ;  /* 0x00008000000079c5 */ /* 0x000fe40000010000 */
[----:B------:R-:W-:-:S06]  /*82c0*/  WARPGROUP.ARRIVE ;  /* 0x00000000000079c5 */ /* 0x000fcc0000000000 */
[----:B------:R-:W-:Y:S01]  /*82d0*/  QGMMA.64x128x32.F32.E4M3.E4M3 R24, R184, gdesc[UR4], R24, gsb0 ;  /* 0x01e00004b8187df3 */ /* 0x000fe20008000818 */
[----:B------:R-:W-:Y:S02]  /*82e0*/  R2UR UR6, R6 ;  /* 0x00000000060672ca */ /* 0x000fe400000e0000 */
[----:B------:R-:W-:Y:S01]  /*82f0*/  R2UR UR7, R7 ;  /* 0x00000000070772ca */ /* 0x000fe200000e0000 */
[----:B------:R-:W3:Y:S01]  /*8300*/  SHFL.BFLY PT, R6, R9, 0x2, 0x1f ;  /* 0x0c401f0009067f89 */ /* 0x000ee200000e0000 */
[----:B-1----:R-:W-:-:S05]  /*8310*/  FADD.FTZ R3, R3, R8 ;  /* 0x0000000803037221 */ /* 0x002fca0000010000 */
[----:B------:R-:W1:Y:S01]  /*8320*/  SHFL.BFLY PT, R0, R3, 0x1, 0x1f ;  /* 0x0c201f0003007f89 */ /* 0x000e6200000e0000 */
[----:B---3--:R-:W-:-:S05]  /*8330*/  FADD.FTZ R6, R6, R9 ;  /* 0x0000000906067221 */ /* 0x008fca0000010000 */
[----:B------:R-:W3:Y:S01]  /*8340*/  SHFL.BFLY PT, R7, R6, 0x1, 0x1f ;  /* 0x0c201f0006077f89 */ /* 0x000ee200000e0000 */
[----:B-1----:R-:W-:-:S05]  /*8350*/  FADD.FTZ R13, R3, R0 ;  /* 0x00000000030d7221 */ /* 0x002fca0000010000 */
[C---:B------:R-:W-:Y:S01]  /*8360*/  FSETP.NE.FTZ.AND P1, PT, R13.reuse, RZ, PT ;  /* 0x000000ff0d00720b */ /* 0x040fe20003f35000 */
[----:B0-----:R-:W-:Y:S01]  /*8370*/  FMUL.FTZ R15, R13, 0.00390625 ;  /* 0x3b8000000d0f7820 */ /* 0x001fe20000410000 */
[----:B------:R-:W-:-:S04]  /*8380*/  IMAD.MOV.U32 R8, RZ, RZ, RZ ;  /* 0x000000ffff087224 */ /* 0x000fc800078e00ff */
[----:B------:R-:W-:Y:S01]  /*8390*/  FSETP.NE.FTZ.AND P2, PT, R15, RZ, PT ;  /* 0x000000ff0f00720b */ /* 0x000fe20003f55000 */
[----:B---3--:R-:W-:-:S04]  /*83a0*/  FADD.FTZ R14, R6, R7 ;  /* 0x00000007060e7221 */ /* 0x008fc80000010000 */
[----:B------:R-:W-:Y:S02]  /*83b0*/  FMUL.FTZ R20, R14, 0.00390625 ;  /* 0x3b8000000e147820 */ /* 0x000fe40000410000 */
[----:B------:R-:W-:Y:S03]  /*83c0*/  @P1 MUFU.RCP R8, R13 ;  /* 0x0000000d00081308 */ /* 0x000fe60000001000 */
[----:B------:R-:W-:Y:S01]  /*83d0*/  FSETP.NE.FTZ.AND P3, PT, R20, RZ, PT ;  /* 0x000000ff1400720b */ /* 0x000fe20003f75000 */
[----:B------:R-:W-:Y:S02]  /*83e0*/  WARPGROUP.DEPBAR.LE gsb0, 0x0 ;  /* 0x00008000000079c5 */ /* 0x000fe40000010000 */
[----:B------:R-:W-:-:S06]  /*83f0*/  WARPGROUP.ARRIVE ;  /* 0x00000000000079c5 */ /* 0x000fcc0000000000 */
[----:B------:R-:W-:Y:S01]  /*8400*/  QGMMA.64x128x32.F32.E4M3.E4M3 R24, R188, gdesc[UR4], R24, gsb0 ;  /* 0x01e00004bc187df3 */ /* 0x000fe20008000818 */
[----:B------:R-:W-:Y:S01]  /*8410*/  FSETP.NE.FTZ.AND P1, PT, R14, RZ, PT ;  /* 0x000000ff0e00720b */ /* 0x000fe20003f35000 */
[----:B------:R-:W-:Y:S02]  /*8420*/  IMAD.MOV.U32 R12, RZ, RZ, RZ ;  /* 0x000000ffff0c7224 */ /* 0x000fe400078e00ff */
[----:B------:R-:W0:Y:S08]  /*8430*/  @P3 MUFU.LG2 R9, R20 ;  /* 0x0000001400093308 */ /* 0x000e300000000c00 */
[----:B------:R-:W1:Y:S08]  /*8440*/  @P2 MUFU.LG2 R7, R15 ;  /* 0x0000000f00072308 */ /* 0x000e700000000c00 */
[----:B------:R-:W3:Y:S01]  /*8450*/  @P1 MUFU.RCP R12, R14 ;  /* 0x0000000e000c1308 */ /* 0x000ee20000001000 */
[----:B------:R-:W-:-:S02]  /*8460*/  IMAD.U32 R88, RZ, RZ, UR41 ;  /* 0x00000029ff587e24 */ /* 0x000fc4000f8e00ff */
[----:B------:R-:W-:Y:S02]  /*8470*/  IMAD.U32 R6, RZ, RZ, UR41 ;  /* 0x00000029ff067e24 */ /* 0x000fe4000f8e00ff */
[----:B0-----:R-:W-:Y:S01]  /*8480*/  @P3 FMUL.FTZ R9, R9, 0.69314718246459960938 ;  /* 0x3f31721809093820 */ /* 0x001fe20000410000 */
[----:B------:R-:W-:Y:S01]  /*8490*/  @P3 FMUL.FTZ R88, R88, 0.69314718246459960938 ;  /* 0x3f31721858583820 */ /* 0x000fe20000410000 */
[----:B------:R-:W-:Y:S01]  /*84a0*/  @P2 FMUL.FTZ R6, R6, 0.69314718246459960938 ;  /* 0x3f31721806062820 */ /* 0x000fe20000410000 */
[----:B-1----:R-:W-:Y:S01]  /*84b0*/  @P2 FMUL.FTZ R7, R7, 0.69314718246459960938 ;  /* 0x3f31721807072820 */ /* 0x002fe20000410000 */
[----:B------:R-:W-:Y:S02]  /*84c0*/  IMAD.MOV.U32 R0, RZ, RZ, -0x800000 ;  /* 0xff800000ff007424 */ /* 0x000fe400078e00ff */
[----:B------:R-:W-:Y:S01]  /*84d0*/  @P3 FFMA.FTZ R0, R88, R10, R9 ;  /* 0x0000000a58003223 */ /* 0x000fe20000010009 */
[----:B------:R-:W-:Y:S02]  /*84e0*/  IMAD.MOV.U32 R3, RZ, RZ, -0x800000 ;  /* 0xff800000ff037424 */ /* 0x000fe400078e00ff */
[----:B------:R-:W-:Y:S01]  /*84f0*/  @P2 FFMA.FTZ R3, R6, R5, R7 ;  /* 0x0000000506032223 */ /* 0x000fe20000010007 */
[-C--:B--2---:R-:W-:Y:S01]  /*8500*/  FMUL.FTZ R9, R8, R11.reuse ;  /* 0x0000000b08097220 */ /* 0x084fe20000410000 */
[----:B---3--:R-:W-:Y:S01]  /*8510*/  FMUL.FTZ R93, R12, R11 ;  /* 0x0000000b0c5d7220 */ /* 0x008fe20000410000 */
[----:B------:R-:W-:-:S02]  /*8520*/  WARPGROUP.DEPBAR.LE gsb0, 0x0 ;  /* 0x00008000000079c5 */ /* 0x000fc40000010000 */
[----:B------:R-:W-:Y:S05]  /*8530*/  @!P0 BRA `(.L_x_160) ;  /* 0x0000000000048947 */ /* 0x000fea0003800000 */
[----:B------:R-:W-:Y:S01]  /*8540*/  BPT.TRAP 0x1 ;  /* 0x000000040000795c */ /* 0x000fe20000300000 */
.L_x_160:
[----:B------:R-:W-:Y:S01]  /*8550*/  VIADD R5, R21, 0x29860 ;  /* 0x0002986015057836 */ /* 0x000fe20000000000 */
[----:B------:R-:W-:Y:S01]  /*8560*/  UIADD3 UR53, UR53, 0x1, URZ ;  /* 0x0000000135357890 */ /* 0x000fe2000fffe03f */
[-C--:B------:R-:W-:Y:S01]  /*8570*/  FMUL.FTZ R15, R40, R9.reuse ;  /* 0x00000009280f7220 */ /* 0x080fe20000410000 */
[-C--:B------:R-:W-:Y:S01]  /*8580*/  FMUL.FTZ R7, R25, R9.reuse ;  /* 0x0000000919077220 */ /* 0x080fe20000410000 */
[-C--:B------:R-:W-:Y:S01]  /*8590*/  FMUL.FTZ R8, R29, R9.reuse ;  /* 0x000000091d087220 */ /* 0x080fe20000410000 */
[----:B------:R-:W-:Y:S01]  /*85a0*/  PRMT R5, R4, 0x654, R5 ;  /* 0x0000065404057816 */ /* 0x000fe20000000005 */
[----:B------:R-:W-:Y:S01]  /*85b0*/  UISETP.NE.AND UP0, UPT, UR53, 0x2, UPT ;  /* 0x000000023500788c */ /* 0x000fe2000bf05270 */
[-C--:B------:R-:W-:Y:S01]  /*85c0*/  FMUL.FTZ R89, R56, R9.reuse ;  /* 0x0000000938597220 */ /* 0x080fe20000410000 */
[-C--:B------:R-:W-:Y:S01]  /*85d0*/  FMUL.FTZ R91, R64, R9.reuse ;  /* 0x00000009405b7220 */ /* 0x080fe20000410000 */
[----:B------:R0:W-:Y:S01]  /*85e0*/  SYNCS.ARRIVE.TRANS64.RED.A1T0 RZ, [R5+URZ], RZ ;  /* 0x000000ff05ff79a7 */ /* 0x0001e2000810043f */
        /* <DEDUP_REMOVED lines=29> */
[----:B------:R-:W-:Y:S01]  /*87c0*/  USEL UR4, URZ, 0x1, UP0 ;  /* 0x000000013f047887 */ /* 0x000fe20008000000 */
        /* <DEDUP_REMOVED lines=30> */
[----:B------:R-:W-:Y:S01]  /*89b0*/  FMUL.FTZ R83, R83, R93 ;  /* 0x0000005d53537220 */ /* 0x000fe20000410000 */
[----:B------:R-:W-:-:S02]  /*89c0*/  UIADD3 UR47, UR47, 0x1, URZ ;  /* 0x000000012f2f7890 */ /* 0x000fc4000fffe03f */
[----:B------:R-:W-:Y:S02]  /*89d0*/  USEL UR53, UR53, URZ, UP0 ;  /* 0x0000003f35357287 */ /* 0x000fe40008000000 */
[----:B0-----:R-:W-:-:S12]  /*89e0*/  ULOP3.LUT UR46, UR46, UR4, URZ, 0x3c, !UPT ;  /* 0x000000042e2e7292 */ /* 0x001fd8000f8e3c3f */
.L_x_138:
[----:B------:R-:W0:Y:S01]  /*89f0*/  S2R R5, SR_CgaCtaId ;  /* 0x0000000000057919 */ /* 0x000e220000008800 */
[----:B------:R-:W-:Y:S01]  /*8a00*/  MOV R32, 0x400 ;  /* 0x0000040000207802 */ /* 0x000fe20000000f00 */
[----:B------:R-:W-:Y:S01]  /*8a10*/  UISETP.NE.AND UP0, UPT, UR45, URZ, UPT ;  /* 0x0000003f2d00728c */ /* 0x000fe2000bf05270 */
[----:B------:R-:W-:Y:S01]  /*8a20*/  BSSY B0, `(.L_x_161) ;  /* 0x00003b2000007945 */ /* 0x000fe20003800000 */
[----:B------:R-:W-:Y:S09]  /*8a30*/  BAR.SYNC.DEFER_BLOCKING 0x5, 0x180 ;  /* 0x0146000000007b1d */ /* 0x000ff20000010000 */
[----:B------:R-:W-:Y:S01]  /*8a40*/  @!UP0 ULDC UR45, c[0x0][0xad4] ;  /* 0x0002b500002d8ab9 */ /* 0x000fe20000000800 */
[----:B0-----:R-:W-:-:S05]  /*8a50*/  LEA R32, R5, R32, 0x18 ;  /* 0x0000002005207211 */ /* 0x001fca00078ec0ff */
[----:B------:R-:W0:Y:S02]  /*8a60*/  LDS.128 R36, [R32+0x298d0] ;  /* 0x0298d00020247984 */ /* 0x000e240000000c00 */
[----:B0-----:R-:W-:Y:S02]  /*8a70*/  R2UR UR5, R37 ;  /* 0x00000000250572ca */ /* 0x001fe400000e0000 */
[----:B------:R-:W-:Y:S01]  /*8a80*/  R2UR UR6, R38 ;  /* 0x00000000260672ca */ /* 0x000fe200000e0000 */
[----:B------:R-:W-:Y:S06]  /*8a90*/  BAR.ARV 0x4, 0x180 ;  /* 0x0106000000007b1d */ /* 0x000fec0000002000 */
[----:B------:R-:W-:Y:S08]  /*8aa0*/  @P0 BRA `(.L_x_162) ;  /* 0x0000002c008c0947 */ /* 0x000ff00003800000 */
[----:B------:R-:W0:Y:S01]  /*8ab0*/  S2R R27, SR_TID.X ;  /* 0x00000000001b7919 */ /* 0x000e220000002100 */
[----:B------:R-:W-:Y:S01]  /*8ac0*/  ULDC.64 UR8, c[0x4][0x40] ;  /* 0x0100100000087ab9 */ /* 0x000fe20000000a00 */
[----:B------:R-:W-:Y:S01]  /*8ad0*/  USHF.L.U32 UR4, UR36, 0x2, URZ ;  /* 0x0000000224047899 */ /* 0x000fe2000800063f */
[----:B------:R-:W-:Y:S01]  /*8ae0*/  ULDC.64 UR10, c[0x0][0xc00] ;  /* 0x00030000000a7ab9 */ /* 0x000fe20000000a00 */
[----:B0-----:R-:W-:-:S05]  /*8af0*/  IMAD.SHL.U32 R4, R27, 0x4, RZ ;  /* 0x000000041b047824 */ /* 0x001fca00078e00ff */
[----:B------:R-:W-:Y:S01]  /*8b00*/  LOP3.LUT R4, R4, 0xc, RZ, 0xc0, !PT ;  /* 0x0000000c04047812 */ /* 0x000fe200078ec0ff */
[----:B------:R-:W-:Y:S03]  /*8b10*/  BAR.SYNC.DEFER_BLOCKING 0x1, 0x100 ;  /* 0x0044000000007b1d */ /* 0x000fe60000010000 */
[----:B------:R-:W-:-:S05]  /*8b20*/  IADD3 R4, P0, R4, UR8, RZ ;  /* 0x0000000804047c10 */ /* 0x000fca000ff1e0ff */
[----:B------:R-:W-:-:S05]  /*8b30*/  IMAD.X R5, RZ, RZ, UR9, P0 ;  /* 0x00000009ff057e24 */ /* 0x000fca00080e06ff */
[----:B------:R0:W2:Y:S01]  /*8b40*/  LDG.E.CONSTANT R26, desc[UR50][R4.64] ;  /* 0x00000032041a7981 */ /* 0x0000a2000c1e9900 */
[----:B------:R-:W-:Y:S01]  /*8b50*/  LOP3.LUT P0, R27, R27, 0x3, RZ, 0xc0, !PT ;  /* 0x000000031b1b7812 */ /* 0x000fe2000780c0ff */
[----:B------:R-:W-:Y:S02]  /*8b60*/  USHF.L.U64.HI UR12, UR36, 0x2, UR37 ;  /* 0x00000002240c7899 */ /* 0x000fe40008010225 */
[----:B------:R-:W-:Y:S01]  /*8b70*/  UIADD3 UR7, UP0, UR4, UR10, URZ ;  /* 0x0000000a04077290 */ /* 0x000fe2000ff1e03f */
[----:B------:R-:W-:-:S03]  /*8b80*/  ISETP.EQ.OR P0, PT, R27, 0x3, !P0 ;  /* 0x000000031b00780c */ /* 0x000fc60004702670 */
[----:B------:R-:W-:Y:S01]  /*8b90*/  UIADD3.X UR8, UR12, UR11, URZ, UP0, !UPT ;  /* 0x0000000b0c087290 */ /* 0x000fe200087fe43f */
[----:B------:R-:W-:Y:S01]  /*8ba0*/  SEL R131, R88, R41, P0 ;  /* 0x0000002958837207 */ /* 0x000fe20000000000 */
[----:B0-----:R-:W0:Y:S01]  /*8bb0*/  S2R R5, SR_SWINHI ;  /* 0x0000000000057919 */ /* 0x001e220000002f00 */
        /* <DEDUP_REMOVED lines=16> */
[----:B------:R-:W-:-:S02]  /*8cc0*/  MOV R20, R32 ;  /* 0x0000002000147202 */ /* 0x000fc40000000f00 */
[----:B0-----:R-:W-:Y:S02]  /*8cd0*/  MOV R21, R5 ;  /* 0x0000000500157202 */ /* 0x001fe40000000f00 */
[----:B------:R-:W-:Y:S02]  /*8ce0*/  SEL R69, R84, R85, P0 ;  /* 0x0000005554457207 */ /* 0x000fe40000000000 */
[----:B------:R-:W-:Y:S01]  /*8cf0*/  SEL R46, R85, R84, P0 ;  /* 0x00000054552e7207 */ /* 0x000fe20000000000 */
[----:B------:R-:W-:Y:S01]  /*8d00*/  IMAD.WIDE R8, R220, 0x2, R20 ;  /* 0x00000002dc087825 */ /* 0x000fe200078e0214 */
[----:B------:R-:W-:Y:S02]  /*8d10*/  SEL R53, R52, R53, P0 ;  /* 0x0000003534357207 */ /* 0x000fe40000000000 */
[----:B------:R-:W-:Y:S02]  /*8d20*/  SEL R85, R56, R57, P0 ;  /* 0x0000003938557207 */ /* 0x000fe40000000000 */
[----:B------:R-:W-:-:S02]  /*8d30*/  SEL R52, R57, R56, P0 ;  /* 0x0000003839347207 */ /* 0x000fc40000000000 */
[----:B------:R-:W-:Y:S02]  /*8d40*/  IADD3 R57, P1, R8, 0x40, RZ ;  /* 0x0000004008397810 */ /* 0x000fe40007f3e0ff */
[----:B------:R-:W-:Y:S02]  /*8d50*/  SEL R139, R12, R33, P0 ;  /* 0x000000210c8b7207 */ /* 0x000fe40000000000 */
[----:B------:R-:W-:Y:S01]  /*8d60*/  SEL R28, R33, R12, P0 ;  /* 0x0000000c211c7207 */ /* 0x000fe20000000000 */
[----:B------:R-:W-:Y:S01]  /*8d70*/  IMAD.X R11, RZ, RZ, R9, P1 ;  /* 0x000000ffff0b7224 */ /* 0x000fe200008e0609 */
[----:B------:R-:W-:Y:S02]  /*8d80*/  SEL R143, R6, R7, P0 ;  /* 0x00000007068f7207 */ /* 0x000fe40000000000 */
[----:B------:R-:W-:Y:S02]  /*8d90*/  SEL R27, R7, R6, P0 ;  /* 0x00000006071b7207 */ /* 0x000fe40000000000 */
[----:B------:R-:W-:-:S02]  /*8da0*/  IADD3 R33, P6, R8, 0x20, RZ ;  /* 0x0000002008217810 */ /* 0x000fc40007fde0ff */
[----:B------:R-:W-:Y:S02]  /*8db0*/  LOP3.LUT R6, R57, 0x380, RZ, 0xc0, !PT ;  /* 0x0000038039067812 */ /* 0x000fe400078ec0ff */
[----:B------:R-:W-:Y:S02]  /*8dc0*/  SEL R119, R92, R73, P0 ;  /* 0x000000495c777207 */ /* 0x000fe40000000000 */
[----:B------:R-:W-:Y:S02]  /*8dd0*/  SEL R42, R73, R92, P0 ;  /* 0x0000005c492a7207 */ /* 0x000fe40000000000 */
[----:B------:R-:W-:Y:S02]  /*8de0*/  SEL R73, R66, R67, P0 ;  /* 0x0000004342497207 */ /* 0x000fe40000000000 */
[----:B------:R-:W-:Y:S02]  /*8df0*/  SEL R95, R67, R66, P0 ;  /* 0x00000042435f7207 */ /* 0x000fe40000000000 */
[----:B------:R-:W-:-:S02]  /*8e00*/  LOP3.LUT R4, R33, 0x380, RZ, 0xc0, !PT ;  /* 0x0000038021047812 */ /* 0x000fc400078ec0ff */
[----:B------:R-:W-:Y:S02]  /*8e10*/  SEL R127, R89, R64, P0 ;  /* 0x00000040597f7207 */ /* 0x000fe40000000000 */
[----:B------:R-:W-:Y:S02]  /*8e20*/  SEL R35, R64, R89, P0 ;  /* 0x0000005940237207 */ /* 0x000fe40000000000 */
[----:B------:R-:W-:Y:S02]  /*8e30*/  SEL R67, R82, R83, P0 ;  /* 0x0000005352437207 */ /* 0x000fe40000000000 */
[----:B------:R-:W-:Y:S02]  /*8e40*/  SEL R109, R83, R82, P0 ;  /* 0x00000052536d7207 */ /* 0x000fe40000000000 */
[----:B------:R-:W-:Y:S02]  /*8e50*/  SHF.R.U64 R6, R6, 0x3, RZ ;  /* 0x0000000306067819 */ /* 0x000fe400000012ff */
[----:B------:R-:W-:-:S02]  /*8e60*/  SEL R89, R54, R55, P0 ;  /* 0x0000003736597207 */ /* 0x000fc40000000000 */
[----:B------:R-:W-:Y:S02]  /*8e70*/  IADD3 R83, P4, R8, 0x4020, RZ ;  /* 0x0000402008537810 */ /* 0x000fe40007f9e0ff */
[----:B------:R-:W-:Y:S02]  /*8e80*/  SEL R123, R91, R72, P0 ;  /* 0x000000485b7b7207 */ /* 0x000fe40000000000 */
[----:B------:R-:W-:Y:S01]  /*8e90*/  SEL R37, R72, R91, P0 ;  /* 0x0000005b48257207 */ /* 0x000fe20000000000 */
[----:B------:R-:W-:Y:S01]  /*8ea0*/  IMAD.X R7, RZ, RZ, R9, P4 ;  /* 0x000000ffff077224 */ /* 0x000fe200020e0609 */
        /* <DEDUP_REMOVED lines=13> */
[----:B------:R-:W-:Y:S02]  /*8f80*/  SHF.R.U64 R4, R4, 0x3, RZ ;  /* 0x0000000304047819 */ /* 0x000fe400000012ff */
[----:B------:R-:W-:-:S02]  /*8f90*/  SEL R133, R25, R90, P0 ;  /* 0x0000005a19857207 */ /* 0x000fc40000000000 */
[----:B------:R-:W-:Y:S01]  /*8fa0*/  SEL R40, R90, R25, P0 ;  /* 0x000000195a287207 */ /* 0x000fe20000000000 */
[----:B------:R-:W-:Y:S01]  /*8fb0*/  IMAD.X R25, RZ, RZ, R9, P6 ;  /* 0x000000ffff197224 */ /* 0x000fe200030e0609 */
[----:B------:R-:W-:Y:S02]  /*8fc0*/  SEL R65, R62, R63, P0 ;  /* 0x0000003f3e417207 */ /* 0x000fe40000000000 */
[----:B------:R-:W-:Y:S02]  /*8fd0*/  SEL R111, R63, R62, P0 ;  /* 0x0000003e3f6f7207 */ /* 0x000fe40000000000 */
[----:B------:R-:W-:Y:S02]  /*8fe0*/  SEL R77, R70, R71, P0 ;  /* 0x00000047464d7207 */ /* 0x000fe40000000000 */
[----:B------:R-:W-:Y:S02]  /*8ff0*/  SEL R103, R71, R70, P0 ;  /* 0x0000004647677207 */ /* 0x000fe40000000000 */
[----:B------:R-:W-:-:S02]  /*9000*/  SEL R75, R78, R79, P0 ;  /* 0x0000004f4e4b7207 */ /* 0x000fc40000000000 */
[----:B------:R-:W-:Y:S02]  /*9010*/  SEL R107, R79, R78, P0 ;  /* 0x0000004e4f6b7207 */ /* 0x000fe40000000000 */
[C---:B------:R-:W-:Y:S02]  /*9020*/  IADD3 R59, P2, R8.reuse, 0x60, RZ ;  /* 0x00000060083b7810 */ /* 0x040fe40007f5e0ff */
[----:B------:R-:W-:Y:S02]  /*9030*/  IADD3 R38, P5, R8, 0x4040, RZ ;  /* 0x0000404008267810 */ /* 0x000fe40007fbe0ff */
[----:B------:R-:W-:Y:S01]  /*9040*/  LOP3.LUT R10, R6, R57, RZ, 0x3c, !PT ;  /* 0x00000039060a7212 */ /* 0x000fe200078e3cff */
[--C-:B------:R-:W-:Y:S01]  /*9050*/  IMAD.X R15, RZ, RZ, R9.reuse, P2 ;  /* 0x000000ffff0f7224 */ /* 0x100fe200010e0609 */
[----:B------:R-:W-:Y:S01]  /*9060*/  SEL R71, R86, R87, P0 ;  /* 0x0000005756477207 */ /* 0x000fe20000000000 */
[----:B------:R-:W-:Y:S01]  /*9070*/  IMAD.X R101, RZ, RZ, R9, P5 ;  /* 0x000000ffff657224 */ /* 0x000fe200028e0609 */
[----:B------:R-:W-:-:S02]  /*9080*/  SEL R79, R87, R86, P0 ;  /* 0x00000056574f7207 */ /* 0x000fc40000000000 */
[----:B------:R-:W-:Y:S02]  /*9090*/  IADD3 R63, P3, R8, 0x4000, RZ ;  /* 0x00004000083f7810 */ /* 0x000fe40007f7e0ff */
[----:B------:R-:W-:Y:S02]  /*90a0*/  LOP3.LUT R6, R83, 0x380, RZ, 0xc0, !PT ;  /* 0x0000038053067812 */ /* 0x000fe400078ec0ff */
[----:B------:R-:W-:Y:S02]  /*90b0*/  SEL R99, R13, R24, P0 ;  /* 0x000000180d637207 */ /* 0x000fe40000000000 */
[----:B------:R-:W-:Y:S01]  /*90c0*/  SEL R51, R24, R13, P0 ;  /* 0x0000000d18337207 */ /* 0x000fe20000000000 */
[----:B------:R-:W-:Y:S01]  /*90d0*/  IMAD.X R13, RZ, RZ, R9, P3 ;  /* 0x000000ffff0d7224 */ /* 0x000fe200018e0609 */
[----:B------:R-:W-:Y:S02]  /*90e0*/  IADD3 R87, P6, R8, 0x4060, RZ ;  /* 0x0000406008577810 */ /* 0x000fe40007fde0ff */
[----:B------:R-:W-:-:S02]  /*90f0*/  LOP3.LUT R24, R4, R33, RZ, 0x3c, !PT ;  /* 0x0000002104187212 */ /* 0x000fc400078e3cff */
[----:B------:R-:W-:Y:S02]  /*9100*/  LOP3.LUT R12, R59, 0x380, RZ, 0xc0, !PT ;  /* 0x000003803b0c7812 */ /* 0x000fe400078ec0ff */
[----:B------:R-:W-:Y:S02]  /*9110*/  LOP3.LUT R33, R38, 0x380, RZ, 0xc0, !PT ;  /* 0x0000038026217812 */ /* 0x000fe400078ec0ff */
[----:B------:R-:W-:Y:S02]  /*9120*/  LOP3.LUT R5, R8, 0x380, RZ, 0xc0, !PT ;  /* 0x0000038008057812 */ /* 0x000fe400078ec0ff */
[----:B------:R-:W-:Y:S02]  /*9130*/  LOP3.LUT R4, R63, 0x380, RZ, 0xc0, !PT ;  /* 0x000003803f047812 */ /* 0x000fe400078ec0ff */
[----:B------:R-:W-:Y:S02]  /*9140*/  SHF.R.U64 R6, R6, 0x3, RZ ;  /* 0x0000000306067819 */ /* 0x000fe400000012ff */
[----:B------:R-:W-:-:S02]  /*9150*/  LOP3.LUT R56, R87, 0x380, RZ, 0xc0, !PT ;  /* 0x0000038057387812 */ /* 0x000fc400078ec0ff */
[----:B------:R-:W-:Y:S02]  /*9160*/  SHF.R.U64 R12, R12, 0x3, RZ ;  /* 0x000000030c0c7819 */ /* 0x000fe400000012ff */
[----:B------:R-:W-:Y:S02]  /*9170*/  SHF.R.U64 R33, R33, 0x3, RZ ;  /* 0x0000000321217819 */ /* 0x000fe400000012ff */
[----:B------:R-:W-:Y:S02]  /*9180*/  SHF.R.U64 R5, R5, 0x3, RZ ;  /* 0x0000000305057819 */ /* 0x000fe400000012ff */
[----:B------:R-:W-:Y:S02]  /*9190*/  SHF.R.U64 R4, R4, 0x3, RZ ;  /* 0x0000000304047819 */ /* 0x000fe400000012ff */
[----:B------:R-:W-:Y:S02]  /*91a0*/  LOP3.LUT R6, R6, R83, RZ, 0x3c, !PT ;  /* 0x0000005306067212 */ /* 0x000fe400078e3cff */
[----:B------:R-:W-:-:S02]  /*91b0*/  SEL R97, R14, R47, P0 ;  /* 0x0000002f0e617207 */ /* 0x000fc40000000000 */
[----:B------:R-:W-:Y:S02]  /*91c0*/  SHF.R.U64 R56, R56, 0x3, RZ ;  /* 0x0000000338387819 */ /* 0x000fe400000012ff */
[----:B------:R-:W-:Y:S02]  /*91d0*/  SEL R47, R47, R14, P0 ;  /* 0x0000000e2f2f7207 */ /* 0x000fe40000000000 */
[----:B------:R-:W-:Y:S02]  /*91e0*/  LOP3.LUT R14, R12, R59, RZ, 0x3c, !PT ;  /* 0x0000003b0c0e7212 */ /* 0x000fe400078e3cff */
[----:B------:R-:W-:Y:S02]  /*91f0*/  LOP3.LUT R100, R33, R38, RZ, 0x3c, !PT ;  /* 0x0000002621647212 */ /* 0x000fe400078e3cff */
[----:B------:R-:W-:Y:S01]  /*9200*/  LOP3.LUT R8, R5, R8, RZ, 0x3c, !PT ;  /* 0x0000000805087212 */ /* 0x000fe200078e3cff */
[----:B------:R-:W-:Y:S01]  /*9210*/  IMAD.X R5, RZ, RZ, R9, P6 ;  /* 0x000000ffff057224 */ /* 0x000fe200030e0609 */
[----:B------:R-:W-:-:S02]  /*9220*/  LOP3.LUT R12, R4, R63, RZ, 0x3c, !PT ;  /* 0x0000003f040c7212 */ /* 0x000fc400078e3cff */
[----:B------:R-:W-:Y:S02]  /*9230*/  MOV R38, R6 ;  /* 0x0000000600267202 */ /* 0x000fe40000000f00 */
[----:B------:R-:W-:Y:S02]  /*9240*/  LOP3.LUT R4, R56, R87, RZ, 0x3c, !PT ;  /* 0x0000005738047212 */ /* 0x000fe400078e3cff */
[----:B------:R-:W-:Y:S02]  /*9250*/  MOV R100, R100 ;  /* 0x0000006400647202 */ /* 0x000fe40000000f00 */
[----:B------:R-:W-:Y:S02]  /*9260*/  MOV R101, R4 ;  /* 0x0000000400657202 */ /* 0x000fe40000000f00 */
[----:B------:R-:W-:Y:S02]  /*9270*/  MOV R33, R12 ;  /* 0x0000000c00217202 */ /* 0x000fe40000000f00 */
[----:B------:R-:W-:-:S02]  /*9280*/  MOV R10, R10 ;  /* 0x0000000a000a7202 */ /* 0x000fc40000000f00 */
[----:B------:R-:W-:Y:S02]  /*9290*/  MOV R8, R8 ;  /* 0x0000000800087202 */ /* 0x000fe40000000f00 */
[----:B------:R-:W-:Y:S02]  /*92a0*/  MOV R11, R14 ;  /* 0x0000000e000b7202 */ /* 0x000fe40000000f00 */
[----:B------:R-:W-:Y:S02]  /*92b0*/  MOV R9, R24 ;  /* 0x0000001800097202 */ /* 0x000fe40000000f00 */
[----:B--2---:R-:W-:Y:S01]  /*92c0*/  LOP3.LUT R6, R26, 0x2, RZ, 0x3c, !PT ;  /* 0x000000021a067812 */ /* 0x004fe200078e3cff */
[----:B------:R-:W-:Y:S04]  /*92d0*/  SHFL.IDX PT, R60, R93, R26, 0x1c1f ;  /* 0x001c1f1a5d3c7589 */ /* 0x000fe800000e0000 */
[----:B------:R-:W-:Y:S04]  /*92e0*/  SHFL.IDX PT, R96, R143, R26, 0x1c1f ;  /* 0x001c1f1a8f607589 */ /* 0x000fe800000e0000 */
[----:B------:R-:W-:Y:S04]  /*92f0*/  SHFL.IDX PT, R92, R139, R26, 0x1c1f ;  /* 0x001c1f1a8b5c7589 */ /* 0x000fe800000e0000 */
[----:B------:R-:W-:Y:S04]  /*9300*/  SHFL.IDX PT, R62, R89, R26, 0x1c1f ;  /* 0x001c1f1a593e7589 */ /* 0x000fe800000e0000 */
[----:B------:R-:W0:Y:S04]  /*9310*/  SHFL.IDX PT, R27, R27, R6, 0x1c1f ;  /* 0x001c1f061b1b7589 */ /* 0x000e2800000e0000 */
[----:B------:R-:W1:Y:S04]  /*9320*/  SHFL.IDX PT, R93, R28, R6, 0x1c1f ;  /* 0x001c1f061c5d7589 */ /* 0x000e6800000e0000 */
[----:B------:R-:W-:Y:S04]  /*9330*/  SHFL.IDX PT, R4, R145, R26, 0x1c1f ;  /* 0x001c1f1a91047589 */ /* 0x000fe800000e0000 */
[----:B------:R-:W-:Y:S04]  /*9340*/  SHFL.IDX PT, R88, R135, R26, 0x1c1f ;  /* 0x001c1f1a87587589 */ /* 0x000fe800000e0000 */
[----:B------:R-:W-:Y:S04]  /*9350*/  SHFL.IDX PT, R57, R113, R26, 0x1c1f ;  /* 0x001c1f1a71397589 */ /* 0x000fe800000e0000 */
[----:B------:R-:W-:Y:S04]  /*9360*/  SHFL.IDX PT, R56, R115, R26, 0x1c1f ;  /* 0x001c1f1a73387589 */ /* 0x000fe800000e0000 */
[----:B------:R-:W-:Y:S01]  /*9370*/  SHFL.IDX PT, R58, R99, R26, 0x1c1f ;  /* 0x001c1f1a633a7589 */ /* 0x000fe200000e0000 */
[----:B0-----:R-:W-:-:S02]  /*9380*/  SEL R98, R96, R27, P0 ;  /* 0x0000001b60627207 */ /* 0x001fc40000000000 */
[----:B------:R-:W-:Y:S01]  /*9390*/  SEL R96, R27, R96, P0 ;  /* 0x000000601b607207 */ /* 0x000fe20000000000 */
[----:B------:R-:W-:Y:S01]  /*93a0*/  SHFL.IDX PT, R63, R85, R26, 0x1c1f ;  /* 0x001c1f1a553f7589 */ /* 0x000fe200000e0000 */
[----:B-1----:R-:W-:Y:S02]  /*93b0*/  SEL R94, R92, R93, P0 ;  /* 0x0000005d5c5e7207 */ /* 0x002fe40000000000 */
[----:B------:R-:W-:Y:S01]  /*93c0*/  SEL R92, R93, R92, P0 ;  /* 0x0000005c5d5c7207 */ /* 0x000fe20000000000 */
[----:B------:R-:W0:Y:S04]  /*93d0*/  SHFL.IDX PT, R29, R29, R6, 0x1c1f ;  /* 0x001c1f061d1d7589 */ /* 0x000e2800000e0000 */
[----:B------:R-:W1:Y:S04]  /*93e0*/  SHFL.IDX PT, R89, R30, R6, 0x1c1f ;  /* 0x001c1f061e597589 */ /* 0x000e6800000e0000 */
[----:B------:R-:W-:Y:S04]  /*93f0*/  SHFL.IDX PT, R48, R48, R6, 0x1c1f ;  /* 0x001c1f0630307589 */ /* 0x000fe800000e0000 */
[----:B------:R-:W-:Y:S04]  /*9400*/  SHFL.IDX PT, R49, R49, R6, 0x1c1f ;  /* 0x001c1f0631317589 */ /* 0x000fe800000e0000 */
[----:B------:R-:W2:Y:S04]  /*9410*/  SHFL.IDX PT, R51, R51, R6, 0x1c1f ;  /* 0x001c1f0633337589 */ /* 0x000ea800000e0000 */
[----:B------:R-:W-:Y:S04]  /*9420*/  SHFL.IDX PT, R5, R141, R26, 0x1c1f ;  /* 0x001c1f1a8d057589 */ /* 0x000fe800000e0000 */
[----:B------:R-:W-:Y:S01]  /*9430*/  SHFL.IDX PT, R84, R131, R26, 0x1c1f ;  /* 0x001c1f1a83547589 */ /* 0x000fe200000e0000 */
[----:B0-----:R-:W-:-:S03]  /*9440*/  SEL R99, R4, R29, P0 ;  /* 0x0000001d04637207 */ /* 0x001fc60000000000 */
[----:B------:R0:W-:Y:S01]  /*9450*/  SHFL.IDX PT, R59, R97, R26, 0x1c1f ;  /* 0x001c1f1a613b7589 */ /* 0x0001e200000e0000 */
[----:B-1----:R-:W-:Y:S02]  /*9460*/  SEL R90, R88, R89, P0 ;  /* 0x00000059585a7207 */ /* 0x002fe40000000000 */
[----:B------:R-:W-:Y:S01]  /*9470*/  SEL R88, R89, R88, P0 ;  /* 0x0000005859587207 */ /* 0x000fe20000000000 */
[----:B------:R-:W-:Y:S04]  /*9480*/  SHFL.IDX PT, R61, R61, R26, 0x1c1f ;  /* 0x001c1f1a3d3d7589 */ /* 0x000fe800000e0000 */
[----:B------:R-:W-:Y:S01]  /*9490*/  SHFL.IDX PT, R66, R81, R26, 0x1c1f ;  /* 0x001c1f1a51427589 */ /* 0x000fe200000e0000 */
[----:B0-----:R-:W-:-:S03]  /*94a0*/  SEL R97, R29, R4, P0 ;  /* 0x000000041d617207 */ /* 0x001fc60000000000 */
[----:B------:R-:W0:Y:S01]  /*94b0*/  SHFL.IDX PT, R12, R31, R6, 0x1c1f ;  /* 0x001c1f061f0c7589 */ /* 0x000e2200000e0000 */
[----:B------:R-:W-:-:S03]  /*94c0*/  F2FP.BF16.F32.PACK_AB R4, R99, R98 ;  /* 0x000000626304723e */ /* 0x000fc600000010ff */
[----:B------:R-:W1:Y:S04]  /*94d0*/  SHFL.IDX PT, R85, R34, R6, 0x1c1f ;  /* 0x001c1f0622557589 */ /* 0x000e6800000e0000 */
[----:B------:R2:W-:Y:S04]  /*94e0*/  SHFL.IDX PT, R30, R47, R6, 0x1c1f ;  /* 0x001c1f062f1e7589 */ /* 0x0005e800000e0000 */
[----:B------:R-:W-:Y:S04]  /*94f0*/  SHFL.IDX PT, R53, R53, R6, 0x1c1f ;  /* 0x001c1f0635357589 */ /* 0x000fe800000e0000 */
[----:B------:R-:W-:Y:S01]  /*9500*/  SHFL.IDX PT, R50, R50, R6, 0x1c1f ;  /* 0x001c1f0632327589 */ /* 0x000fe200000e0000 */
[----:B--2---:R-:W-:-:S03]  /*9510*/  SEL R47, R51, R58, P0 ;  /* 0x0000003a332f7207 */ /* 0x004fc60000000000 */
[----:B------:R-:W-:Y:S04]  /*9520*/  SHFL.IDX PT, R7, R137, R26, 0x1c1f ;  /* 0x001c1f1a89077589 */ /* 0x000fe800000e0000 */
[----:B------:R-:W-:Y:S01]  /*9530*/  SHFL.IDX PT, R80, R127, R26, 0x1c1f ;  /* 0x001c1f1a7f507589 */ /* 0x000fe200000e0000 */
[----:B0-----:R-:W-:-:S03]  /*9540*/  SEL R93, R12, R5, P0 ;  /* 0x000000050c5d7207 */ /* 0x001fc60000000000 */
[----:B------:R-:W-:Y:S01]  /*9550*/  SHFL.IDX PT, R65, R65, R26, 0x1c1f ;  /* 0x001c1f1a41417589 */ /* 0x000fe200000e0000 */
[----:B-1----:R-:W-:Y:S02]  /*9560*/  SEL R86, R84, R85, P0 ;  /* 0x0000005554567207 */ /* 0x002fe40000000000 */
[----:B------:R-:W-:Y:S01]  /*9570*/  SEL R84, R85, R84, P0 ;  /* 0x0000005455547207 */ /* 0x000fe20000000000 */
[----:B------:R-:W-:Y:S04]  /*9580*/  SHFL.IDX PT, R72, R77, R26, 0x1c1f ;  /* 0x001c1f1a4d487589 */ /* 0x000fe800000e0000 */
[----:B------:R-:W-:Y:S04]  /*9590*/  SHFL.IDX PT, R78, R71, R26, 0x1c1f ;  /* 0x001c1f1a474e7589 */ /* 0x000fe800000e0000 */
[----:B------:R-:W0:Y:S04]  /*95a0*/  SHFL.IDX PT, R36, R36, R6, 0x1c1f ;  /* 0x001c1f0624247589 */ /* 0x000e2800000e0000 */
[----:B------:R-:W1:Y:S04]  /*95b0*/  SHFL.IDX PT, R79, R79, R6, 0x1c1f ;  /* 0x001c1f064f4f7589 */ /* 0x000e6800000e0000 */
[----:B------:R1:W2:Y:S04]  /*95c0*/  SHFL.IDX PT, R81, R35, R6, 0x1c1f ;  /* 0x001c1f0623517589 */ /* 0x0002a800000e0000 */
[----:B------:R-:W-:Y:S04]  /*95d0*/  SHFL.IDX PT, R55, R55, R6, 0x1c1f ;  /* 0x001c1f0637377589 */ /* 0x000fe800000e0000 */
[----:B------:R-:W3:Y:S04]  /*95e0*/  SHFL.IDX PT, R34, R52, R6, 0x1c1f ;  /* 0x001c1f0634227589 */ /* 0x000ee800000e0000 */
[----:B------:R-:W-:Y:S04]  /*95f0*/  SHFL.IDX PT, R70, R111, R6, 0x1c1f ;  /* 0x001c1f066f467589 */ /* 0x000fe800000e0000 */
[----:B------:R-:W-:Y:S01]  /*9600*/  SHFL.IDX PT, R13, R133, R26, 0x1c1f ;  /* 0x001c1f1a850d7589 */ /* 0x000fe200000e0000 */
[----:B0-----:R-:W-:-:S03]  /*9610*/  SEL R89, R36, R7, P0 ;  /* 0x0000000724597207 */ /* 0x001fc60000000000 */
[----:B------:R-:W-:Y:S01]  /*9620*/  SHFL.IDX PT, R76, R123, R26, 0x1c1f ;  /* 0x001c1f1a7b4c7589 */ /* 0x000fe200000e0000 */
[----:B-1----:R-:W-:-:S03]  /*9630*/  SEL R35, R78, R79, P0 ;  /* 0x0000004f4e237207 */ /* 0x002fc60000000000 */
[----:B------:R-:W-:Y:S01]  /*9640*/  SHFL.IDX PT, R68, R117, R26, 0x1c1f ;  /* 0x001c1f1a75447589 */ /* 0x000fe200000e0000 */
[----:B--2---:R-:W-:Y:S02]  /*9650*/  SEL R82, R80, R81, P0 ;  /* 0x0000005150527207 */ /* 0x004fe40000000000 */
[----:B------:R-:W-:Y:S01]  /*9660*/  SEL R80, R81, R80, P0 ;  /* 0x0000005051507207 */ /* 0x000fe20000000000 */
[----:B------:R-:W-:Y:S04]  /*9670*/  SHFL.IDX PT, R104, R75, R26, 0x1c1f ;  /* 0x001c1f1a4b687589 */ /* 0x000fe800000e0000 */
[----:B------:R0:W1:Y:S01]  /*9680*/  SHFL.IDX PT, R14, R40, R6, 0x1c1f ;  /* 0x001c1f06280e7589 */ /* 0x00006200000e0000 */
[----:B---3--:R-:W-:-:S03]  /*9690*/  SEL R52, R63, R34, P0 ;  /* 0x000000223f347207 */ /* 0x008fc60000000000 */
[----:B------:R2:W3:Y:S04]  /*96a0*/  SHFL.IDX PT, R77, R37, R6, 0x1c1f ;  /* 0x001c1f06254d7589 */ /* 0x0004e800000e0000 */
[----:B------:R4:W-:Y:S01]  /*96b0*/  SHFL.IDX PT, R71, R43, R6, 0x1c1f ;  /* 0x001c1f062b477589 */ /* 0x0009e200000e0000 */
[----:B0-----:R-:W-:-:S03]  /*96c0*/  SEL R40, R57, R48, P0 ;  /* 0x0000003039287207 */ /* 0x001fc60000000000 */
[----:B------:R-:W0:Y:S01]  /*96d0*/  SHFL.IDX PT, R103, R103, R6, 0x1c1f ;  /* 0x001c1f0667677589 */ /* 0x000e2200000e0000 */
[----:B--2---:R-:W-:-:S03]  /*96e0*/  SEL R37, R79, R78, P0 ;  /* 0x0000004e4f257207 */ /* 0x004fc60000000000 */
[----:B------:R-:W-:Y:S01]  /*96f0*/  SHFL.IDX PT, R15, R129, R26, 0x1c1f ;  /* 0x001c1f1a810f7589 */ /* 0x000fe200000e0000 */
[----:B----4-:R-:W-:-:S03]  /*9700*/  SEL R43, R49, R56, P0 ;  /* 0x00000038312b7207 */ /* 0x010fc60000000000 */
[----:B------:R-:W-:Y:S04]  /*9710*/  SHFL.IDX PT, R25, R125, R26, 0x1c1f ;  /* 0x001c1f1a7d197589 */ /* 0x000fe800000e0000 */
[----:B------:R-:W-:Y:S01]  /*9720*/  SHFL.IDX PT, R74, R119, R26, 0x1c1f ;  /* 0x001c1f1a774a7589 */ /* 0x000fe200000e0000 */
[----:B-1----:R-:W-:Y:S02]  /*9730*/  SEL R87, R13, R14, P0 ;  /* 0x0000000e0d577207 */ /* 0x002fe40000000000 */
[----:B------:R-:W-:Y:S01]  /*9740*/  SEL R85, R14, R13, P0 ;  /* 0x0000000d0e557207 */ /* 0x000fe20000000000 */
[----:B------:R-:W-:Y:S01]  /*9750*/  SHFL.IDX PT, R64, R121, R26, 0x1c1f ;  /* 0x001c1f1a79407589 */ /* 0x000fe200000e0000 */
[----:B---3--:R-:W-:Y:S02]  /*9760*/  SEL R78, R76, R77, P0 ;  /* 0x0000004d4c4e7207 */ /* 0x008fe40000000000 */
[----:B------:R-:W-:Y:S01]  /*9770*/  SEL R76, R77, R76, P0 ;  /* 0x0000004c4d4c7207 */ /* 0x000fe20000000000 */
[----:B------:R-:W-:Y:S01]  /*9780*/  SHFL.IDX PT, R69, R69, R26, 0x1c1f ;  /* 0x001c1f1a45457589 */ /* 0x000fe200000e0000 */
[----:B------:R-:W-:-:S03]  /*9790*/  F2FP.BF16.F32.PACK_AB R14, R93, R92 ;  /* 0x0000005c5d0e723e */ /* 0x000fc600000010ff */
[----:B------:R-:W-:Y:S04]  /*97a0*/  SHFL.IDX PT, R73, R73, R26, 0x1c1f ;  /* 0x001c1f1a49497589 */ /* 0x000fe800000e0000 */
[----:B------:R-:W-:Y:S04]  /*97b0*/  SHFL.IDX PT, R105, R105, R26, 0x1c1f ;  /* 0x001c1f1a69697589 */ /* 0x000fe800000e0000 */
[----:B------:R-:W-:Y:S04]  /*97c0*/  SHFL.IDX PT, R108, R67, R26, 0x1c1f ;  /* 0x001c1f1a436c7589 */ /* 0x000fe800000e0000 */
[----:B------:R1:W2:Y:S04]  /*97d0*/  SHFL.IDX PT, R24, R41, R6, 0x1c1f ;  /* 0x001c1f0629187589 */ /* 0x0002a800000e0000 */
[----:B------:R3:W4:Y:S04]  /*97e0*/  SHFL.IDX PT, R75, R42, R6, 0x1c1f ;  /* 0x001c1f062a4b7589 */ /* 0x00072800000e0000 */
[----:B------:R0:W4:Y:S01]  /*97f0*/  SHFL.IDX PT, R26, R44, R6, 0x1c1f ;  /* 0x001c1f062c1a7589 */ /* 0x00012200000e0000 */
[----:B-1----:R-:W-:-:S03]  /*9800*/  SEL R41, R56, R49, P0 ;  /* 0x0000003138297207 */ /* 0x002fc60000000000 */
[----:B------:R1:W-:Y:S01]  /*9810*/  SHFL.IDX PT, R28, R46, R6, 0x1c1f ;  /* 0x001c1f062e1c7589 */ /* 0x0003e200000e0000 */
[----:B------:R-:W-:Y:S02]  /*9820*/  SEL R49, R60, R53, P0 ;  /* 0x000000353c317207 */ /* 0x000fe40000000000 */
[----:B---3--:R-:W-:Y:S01]  /*9830*/  SEL R42, R48, R57, P0 ;  /* 0x00000039302a7207 */ /* 0x008fe20000000000 */
[----:B------:R3:W4:Y:S01]  /*9840*/  SHFL.IDX PT, R102, R95, R6, 0x1c1f ;  /* 0x001c1f065f667589 */ /* 0x00072200000e0000 */
[----:B------:R-:W-:Y:S02]  /*9850*/  SEL R48, R61, R50, P0 ;  /* 0x000000323d307207 */ /* 0x000fe40000000000 */
[----:B0-----:R-:W-:Y:S01]  /*9860*/  SEL R44, R59, R30, P0 ;  /* 0x0000001e3b2c7207 */ /* 0x001fe20000000000 */
[----:B------:R0:W4:Y:S01]  /*9870*/  SHFL.IDX PT, R31, R45, R6, 0x1c1f ;  /* 0x001c1f062d1f7589 */ /* 0x00012200000e0000 */
[----:B------:R-:W-:Y:S02]  /*9880*/  SEL R50, R50, R61, P0 ;  /* 0x0000003d32327207 */ /* 0x000fe40000000000 */
[----:B-1----:R-:W-:Y:S01]  /*9890*/  SEL R46, R30, R59, P0 ;  /* 0x0000003b1e2e7207 */ /* 0x002fe20000000000 */
[----:B------:R1:W4:Y:S01]  /*98a0*/  SHFL.IDX PT, R67, R54, R6, 0x1c1f ;  /* 0x001c1f0636437589 */ /* 0x00032200000e0000 */
[----:B------:R-:W-:-:S02]  /*98b0*/  SEL R57, R65, R70, P0 ;  /* 0x0000004641397207 */ /* 0x000fc40000000000 */
[----:B---3--:R-:W-:Y:S01]  /*98c0*/  SEL R95, R5, R12, P0 ;  /* 0x0000000c055f7207 */ /* 0x008fe20000000000 */
[----:B------:R-:W-:Y:S01]  /*98d0*/  SHFL.IDX PT, R107, R107, R6, 0x1c1f ;  /* 0x001c1f066b6b7589 */ /* 0x000fe200000e0000 */
[----:B------:R-:W-:Y:S02]  /*98e0*/  SEL R59, R70, R65, P0 ;  /* 0x00000041463b7207 */ /* 0x000fe40000000000 */
[----:B0-----:R-:W-:Y:S01]  /*98f0*/  SEL R45, R58, R51, P0 ;  /* 0x000000333a2d7207 */ /* 0x001fe20000000000 */
[----:B------:R0:W3:Y:S01]  /*9900*/  SHFL.IDX PT, R106, R91, R6, 0x1c1f ;  /* 0x001c1f065b6a7589 */ /* 0x0000e200000e0000 */
[----:B------:R-:W-:Y:S02]  /*9910*/  SEL R51, R53, R60, P0 ;  /* 0x0000003c35337207 */ /* 0x000fe40000000000 */
[----:B-1----:R-:W-:Y:S01]  /*9920*/  SEL R54, R34, R63, P0 ;  /* 0x0000003f22367207 */ /* 0x002fe20000000000 */
[----:B------:R1:W3:Y:S01]  /*9930*/  SHFL.IDX PT, R109, R109, R6, 0x1c1f ;  /* 0x001c1f066d6d7589 */ /* 0x0002e200000e0000 */
[----:B------:R-:W-:-:S02]  /*9940*/  SEL R53, R62, R55, P0 ;  /* 0x000000373e357207 */ /* 0x000fc40000000000 */
[----:B------:R-:W-:Y:S02]  /*9950*/  SEL R55, R55, R62, P0 ;  /* 0x0000003e37377207 */ /* 0x000fe40000000000 */
[----:B------:R-:W-:Y:S02]  /*9960*/  SEL R61, R72, R103, P0 ;  /* 0x00000067483d7207 */ /* 0x000fe40000000000 */
[----:B0-----:R-:W-:Y:S02]  /*9970*/  SEL R91, R7, R36, P0 ;  /* 0x00000024075b7207 */ /* 0x001fe40000000000 */
[----:B------:R-:W-:Y:S01]  /*9980*/  SEL R63, R103, R72, P0 ;  /* 0x00000048673f7207 */ /* 0x000fe20000000000 */
[----:B------:R-:W-:Y:S01]  /*9990*/  IMAD.U32 R103, RZ, RZ, UR8 ;  /* 0x00000008ff677e24 */ /* 0x000fe2000f8e00ff */
[----:B------:R-:W-:Y:S01]  /*99a0*/  SEL R70, R68, R71, P0 ;  /* 0x0000004744467207 */ /* 0x000fe20000000000 */
[----:B------:R-:W-:Y:S01]  /*99b0*/  ULDC.64 UR8, c[0x0][0xc08] ;  /* 0x0003020000087ab9 */ /* 0x000fe20000000a00 */
[----:B--2---:R-:W-:-:S02]  /*99c0*/  SEL R83, R15, R24, P0 ;  /* 0x000000180f537207 */ /* 0x004fc40000000000 */
[----:B------:R-:W-:Y:S02]  /*99d0*/  SEL R81, R24, R15, P0 ;  /* 0x0000000f18517207 */ /* 0x000fe40000000000 */
[----:B----4-:R-:W-:Y:S02]  /*99e0*/  SEL R72, R74, R75, P0 ;  /* 0x0000004b4a487207 */ /* 0x010fe40000000000 */
[----:B------:R-:W-:Y:S02]  /*99f0*/  SEL R68, R71, R68, P0 ;  /* 0x0000004447447207 */ /* 0x000fe40000000000 */
[----:B------:R-:W-:Y:S02]  /*9a00*/  F2FP.BF16.F32.PACK_AB R5, R41, R40 ;  /* 0x000000282905723e */ /* 0x000fe400000010ff */
[----:B-1----:R-:W-:Y:S02]  /*9a10*/  F2FP.BF16.F32.PACK_AB R6, R97, R96 ;  /* 0x000000606106723e */ /* 0x002fe400000010ff */
[----:B------:R-:W-:-:S02]  /*9a20*/  F2FP.BF16.F32.PACK_AB R7, R43, R42 ;  /* 0x0000002a2b07723e */ /* 0x000fc400000010ff */
[----:B------:R-:W-:Y:S02]  /*9a30*/  SEL R79, R25, R26, P0 ;  /* 0x0000001a194f7207 */ /* 0x000fe40000000000 */
[----:B------:R-:W-:Y:S01]  /*9a40*/  SEL R77, R26, R25, P0 ;  /* 0x000000191a4d7207 */ /* 0x000fe20000000000 */
[----:B------:R0:W-:Y:S01]  /*9a50*/  STSM.16.M88.4 [R8], R4 ;  /* 0x0000000408007844 */ /* 0x0001e20000000200 */
[----:B------:R-:W-:Y:S02]  /*9a60*/  SEL R60, R73, R102, P0 ;  /* 0x00000066493c7207 */ /* 0x000fe40000000000 */
[----:B------:R-:W-:Y:S01]  /*9a70*/  SEL R62, R102, R73, P0 ;  /* 0x00000049663e7207 */ /* 0x000fe20000000000 */
[----:B------:R-:W-:Y:S01]  /*9a80*/  IMAD.U32 R102, RZ, RZ, UR7 ;  /* 0x00000007ff667e24 */ /* 0x000fe2000f8e00ff */
[----:B------:R-:W-:Y:S02]  /*9a90*/  SEL R74, R75, R74, P0 ;  /* 0x0000004a4b4a7207 */ /* 0x000fe40000000000 */
[----:B------:R-:W-:-:S02]  /*9aa0*/  SEL R71, R69, R28, P0 ;  /* 0x0000001c45477207 */ /* 0x000fc40000000000 */
[----:B------:R-:W-:Y:S02]  /*9ab0*/  F2FP.BF16.F32.PACK_AB R12, R95, R94 ;  /* 0x0000005e5f0c723e */ /* 0x000fe400000010ff */
[----:B------:R-:W-:Y:S02]  /*9ac0*/  F2FP.BF16.F32.PACK_AB R13, R45, R44 ;  /* 0x0000002c2d0d723e */ /* 0x000fe400000010ff */
[----:B------:R-:W-:Y:S02]  /*9ad0*/  F2FP.BF16.F32.PACK_AB R15, R47, R46 ;  /* 0x0000002e2f0f723e */ /* 0x000fe400000010ff */
[----:B------:R-:W-:Y:S02]  /*9ae0*/  SEL R73, R64, R31, P0 ;  /* 0x0000001f40497207 */ /* 0x000fe40000000000 */
[----:B------:R-:W-:Y:S01]  /*9af0*/  SEL R75, R31, R64, P0 ;  /* 0x000000401f4b7207 */ /* 0x000fe20000000000 */
[----:B------:R1:W-:Y:S01]  /*9b00*/  STSM.16.M88.4 [R9], R12 ;  /* 0x0000000c09007844 */ /* 0x0003e20000000200 */
[----:B------:R-:W-:-:S02]  /*9b10*/  SEL R69, R28, R69, P0 ;  /* 0x000000451c457207 */ /* 0x000fc40000000000 */
[----:B------:R-:W-:Y:S02]  /*9b20*/  F2FP.BF16.F32.PACK_AB R24, R91, R90 ;  /* 0x0000005a5b18723e */ /* 0x000fe400000010ff */
[----:B------:R-:W-:Y:S02]  /*9b30*/  F2FP.BF16.F32.PACK_AB R25, R49, R48 ;  /* 0x000000303119723e */ /* 0x000fe400000010ff */
[----:B------:R-:W-:Y:S02]  /*9b40*/  F2FP.BF16.F32.PACK_AB R26, R89, R88 ;  /* 0x00000058591a723e */ /* 0x000fe400000010ff */
[----:B------:R-:W-:Y:S02]  /*9b50*/  F2FP.BF16.F32.PACK_AB R27, R51, R50 ;  /* 0x00000032331b723e */ /* 0x000fe400000010ff */
[----:B------:R-:W-:Y:S02]  /*9b60*/  F2FP.BF16.F32.PACK_AB R28, R87, R86 ;  /* 0x00000056571c723e */ /* 0x000fe400000010ff */
[----:B------:R-:W-:Y:S01]  /*9b70*/  F2FP.BF16.F32.PACK_AB R29, R53, R52 ;  /* 0x00000034351d723e */ /* 0x000fe200000010ff */
[----:B------:R2:W-:Y:S01]  /*9b80*/  STSM.16.M88.4 [R10], R24 ;  /* 0x000000180a007844 */ /* 0x0005e20000000200 */
[----:B------:R-:W-:-:S02]  /*9b90*/  F2FP.BF16.F32.PACK_AB R30, R85, R84 ;  /* 0x00000054551e723e */ /* 0x000fc400000010ff */
[----:B------:R-:W-:Y:S02]  /*9ba0*/  F2FP.BF16.F32.PACK_AB R31, R55, R54 ;  /* 0x00000036371f723e */ /* 0x000fe400000010ff */
[----:B------:R-:W-:Y:S02]  /*9bb0*/  SEL R56, R66, R67, P0 ;  /* 0x0000004342387207 */ /* 0x000fe40000000000 */
[----:B------:R-:W-:Y:S01]  /*9bc0*/  SEL R58, R67, R66, P0 ;  /* 0x00000042433a7207 */ /* 0x000fe20000000000 */
[----:B------:R4:W-:Y:S01]  /*9bd0*/  STSM.16.M88.4 [R11], R28 ;  /* 0x0000001c0b007844 */ /* 0x0009e20000000200 */
[----:B---3--:R-:W-:Y:S02]  /*9be0*/  SEL R64, R105, R106, P0 ;  /* 0x0000006a69407207 */ /* 0x008fe40000000000 */
[----:B------:R-:W-:Y:S02]  /*9bf0*/  SEL R66, R106, R105, P0 ;  /* 0x000000696a427207 */ /* 0x000fe40000000000 */
[----:B------:R-:W-:-:S02]  /*9c00*/  SEL R65, R104, R107, P0 ;  /* 0x0000006b68417207 */ /* 0x000fc40000000000 */
[----:B------:R-:W-:Y:S02]  /*9c10*/  SEL R67, R107, R104, P0 ;  /* 0x000000686b437207 */ /* 0x000fe40000000000 */
[----:B------:R-:W-:Y:S02]  /*9c20*/  SEL R34, R108, R109, P0 ;  /* 0x0000006d6c227207 */ /* 0x000fe40000000000 */
[----:B------:R-:W-:Y:S02]  /*9c30*/  SEL R36, R109, R108, P0 ;  /* 0x0000006c6d247207 */ /* 0x000fe40000000000 */
[----:B0-----:R-:W-:Y:S02]  /*9c40*/  F2FP.BF16.F32.PACK_AB R4, R83, R82 ;  /* 0x000000525304723e */ /* 0x001fe400000010ff */
[----:B------:R-:W-:Y:S02]  /*9c50*/  F2FP.BF16.F32.PACK_AB R5, R57, R56 ;  /* 0x000000383905723e */ /* 0x000fe400000010ff */
[----:B------:R-:W-:-:S02]  /*9c60*/  F2FP.BF16.F32.PACK_AB R6, R81, R80 ;  /* 0x000000505106723e */ /* 0x000fc400000010ff */
[----:B------:R-:W-:Y:S02]  /*9c70*/  F2FP.BF16.F32.PACK_AB R7, R59, R58 ;  /* 0x0000003a3b07723e */ /* 0x000fe400000010ff */
[----:B------:R-:W-:Y:S02]  /*9c80*/  F2FP.BF16.F32.PACK_AB R8, R79, R78 ;  /* 0x0000004e4f08723e */ /* 0x000fe400000010ff */
[----:B-1----:R-:W-:Y:S01]  /*9c90*/  F2FP.BF16.F32.PACK_AB R9, R61, R60 ;  /* 0x0000003c3d09723e */ /* 0x002fe200000010ff */
[----:B------:R-:W-:Y:S01]  /*9ca0*/  STSM.16.M88.4 [R33], R4 ;  /* 0x0000000421007844 */ /* 0x000fe20000000200 */
[----:B--2---:R-:W-:Y:S02]  /*9cb0*/  F2FP.BF16.F32.PACK_AB R10, R77, R76 ;  /* 0x0000004c4d0a723e */ /* 0x004fe400000010ff */
[----:B----4-:R-:W-:Y:S02]  /*9cc0*/  F2FP.BF16.F32.PACK_AB R11, R63, R62 ;  /* 0x0000003e3f0b723e */ /* 0x010fe400000010ff */
[----:B------:R-:W-:-:S02]  /*9cd0*/  F2FP.BF16.F32.PACK_AB R12, R73, R72 ;  /* 0x00000048490c723e */ /* 0x000fc400000010ff */
[----:B------:R-:W-:Y:S01]  /*9ce0*/  F2FP.BF16.F32.PACK_AB R13, R65, R64 ;  /* 0x00000040410d723e */ /* 0x000fe200000010ff */
[----:B------:R0:W-:Y:S01]  /*9cf0*/  STSM.16.M88.4 [R38], R8 ;  /* 0x0000000826007844 */ /* 0x0001e20000000200 */
[----:B------:R-:W-:Y:S02]  /*9d00*/  F2FP.BF16.F32.PACK_AB R14, R75, R74 ;  /* 0x0000004a4b0e723e */ /* 0x000fe400000010ff */
[----:B------:R-:W-:Y:S02]  /*9d10*/  F2FP.BF16.F32.PACK_AB R15, R67, R66 ;  /* 0x00000042430f723e */ /* 0x000fe400000010ff */
[----:B------:R-:W-:Y:S02]  /*9d20*/  F2FP.BF16.F32.PACK_AB R24, R71, R70 ;  /* 0x000000464718723e */ /* 0x000fe400000010ff */
[----:B------:R-:W-:Y:S01]  /*9d30*/  F2FP.BF16.F32.PACK_AB R25, R35, R34 ;  /* 0x000000222319723e */ /* 0x000fe200000010ff */
[----:B------:R1:W-:Y:S01]  /*9d40*/  STSM.16.M88.4 [R100], R12 ;  /* 0x0000000c64007844 */ /* 0x0003e20000000200 */
[----:B------:R-:W-:-:S02]  /*9d50*/  F2FP.BF16.F32.PACK_AB R26, R69, R68 ;  /* 0x00000044451a723e */ /* 0x000fc400000010ff */
[----:B------:R-:W-:Y:S02]  /*9d60*/  F2FP.BF16.F32.PACK_AB R27, R37, R36 ;  /* 0x00000024251b723e */ /* 0x000fe400000010ff */
[----:B------:R-:W-:-:S03]  /*9d70*/  ISETP.NE.U32.AND P0, PT, RZ, UR10, PT ;  /* 0x0000000aff007c0c */ /* 0x000fc6000bf05070 */
[----:B------:R1:W-:Y:S01]  /*9d80*/  STSM.16.M88.4 [R101], R24 ;  /* 0x0000001865007844 */ /* 0x0003e20000000200 */
[----:B------:R-:W-:Y:S01]  /*9d90*/  BAR.SYNC.DEFER_BLOCKING 0x1, 0x100 ;  /* 0x0044000000007b1d */ /* 0x000fe20000010000 */
[----:B------:R-:W-:-:S07]  /*9da0*/  ISETP.NE.AND.EX P0, PT, RZ, UR11, PT, P0 ;  /* 0x0000000bff007c0c */ /* 0x000fce000bf05300 */
[----:B0-----:R-:W0:Y:S06]  /*9db0*/  LDC R38, c[0x0][0xbe8] ;  /* 0x0002fa00ff267b82 */ /* 0x001e2c0000000800 */
[----:B------:R-:W2:Y:S01]  /*9dc0*/  @P0 LDG.E R28, desc[UR50][R102.64] ;  /* 0x00000032661c0981 */ /* 0x000ea2000c1e1900 */
[----:B------:R-:W-:-:S04]  /*9dd0*/  UISETP.NE.U32.AND UP0, UPT, UR8, URZ, UPT ;  /* 0x0000003f0800728c */ /* 0x000fc8000bf05070 */
[----:B------:R-:W-:Y:S01]  /*9de0*/  UISETP.NE.AND.EX UP0, UPT, UR9, URZ, UPT, UP0 ;  /* 0x0000003f0900728c */ /* 0x000fe2000bf05300 */
[----:B0-----:R-:W-:-:S05]  /*9df0*/  ISETP.NE.AND P1, PT, R38, 0x1, PT ;  /* 0x000000012600780c */ /* 0x001fca0003f25270 */
[----:B------:R-:W-:-:S05]  /*9e00*/  PLOP3.LUT P4, PT, PT, PT, UP0, 0x80, 0x0 ;  /* 0x000000000000781c */ /* 0x000fca0003f8f008 */
[----:B------:R-:W-:-:S03]  /*9e10*/  @UP0 UIADD3 UR8, UP1, UR4, UR8, URZ ;  /* 0x0000000804080290 */ /* 0x000fc6000ff3e03f */
[----:B------:R-:W0:Y:S01]  /*9e20*/  @P1 LDC R6, c[0x0][0xbec] ;  /* 0x0002fb00ff061b82 */ /* 0x000e220000000800 */
[----:B------:R-:W-:Y:S02]  /*9e30*/  @UP0 UIADD3.X UR9, UR12, UR9, URZ, UP1, !UPT ;  /* 0x000000090c090290 */ /* 0x000fe40008ffe43f */
[----:B------:R-:W-:Y:S01]  /*9e40*/  UISETP.GT.AND UP1, UPT, UR45, 0x1, UPT ;  /* 0x000000012d00788c */ /* 0x000fe2000bf24270 */
[----:B------:R-:W-:Y:S01]  /*9e50*/  IMAD.U32 R4, RZ, RZ, UR8 ;  /* 0x00000008ff047e24 */ /* 0x000fe2000f8e00ff */
[----:B------:R-:W-:Y:S01]  /*9e60*/  ULDC UR4, c[0x0][0xa88] ;  /* 0x0002a20000047ab9 */ /* 0x000fe20000000800 */
[----:B------:R-:W-:Y:S01]  /*9e70*/  UMOV UR16, 0x9b8 ;  /* 0x000009b800107882 */ /* 0x000fe20000000000 */
[----:B------:R-:W-:Y:S01]  /*9e80*/  IMAD.U32 R33, RZ, RZ, UR4 ;  /* 0x00000004ff217e24 */ /* 0x000fe2000f8e00ff */
[----:B------:R-:W3:Y:S01]  /*9e90*/  @P1 LDC R9, c[0x0][0xbf0] ;  /* 0x0002fc00ff091b82 */ /* 0x000ee20000000800 */
[----:B------:R-:W-:Y:S01]  /*9ea0*/  USEL UR16, UR16, 0x978, UP1 ;  /* 0x0000097810107887 */ /* 0x000fe20008800000 */
[----:B------:R-:W-:Y:S01]  /*9eb0*/  IMAD.U32 R5, RZ, RZ, UR9 ;  /* 0x00000009ff057e24 */ /* 0x000fe2000f8e00ff */
[----:B------:R-:W-:-:S04]  /*9ec0*/  UISETP.NE.U32.AND UP0, UPT, UR10, URZ, UPT ;  /* 0x0000003f0a00728c */ /* 0x000fc8000bf05070 */
[----:B------:R4:W5:Y:S01]  /*9ed0*/  @P4 LDG.E R33, desc[UR50][R4.64] ;  /* 0x0000003204214981 */ /* 0x000962000c1e1900 */
[----:B------:R-:W-:Y:S01]  /*9ee0*/  UISETP.NE.AND.EX UP0, UPT, UR11, URZ, UPT, UP0 ;  /* 0x0000003f0b00728c */ /* 0x000fe2000bf05300 */
[----:B------:R-:W-:Y:S01]  /*9ef0*/  UMOV UR4, URZ ;  /* 0x0000003f00047c82 */ /* 0x000fe20008000000 */
[----:B------:R-:W-:-:S03]  /*9f00*/  USEL UR7, UR39, URZ, UP1 ;  /* 0x0000003f27077287 */ /* 0x000fc60008800000 */
[----:B------:R-:W-:Y:S01]  /*9f10*/  ULDC.64 UR10, c[0x0][UR16+0x218] ;  /* 0x00008600100a7abb */ /* 0x000fe20008000a00 */
[----:B------:R-:W-:Y:S01]  /*9f20*/  ULDC.64 UR14, c[0x0][UR16+0x228] ;  /* 0x00008a00100e7abb */ /* 0x000fe20008000a00 */
[----:B------:R-:W-:Y:S01]  /*9f30*/  USEL UR36, UR36, URZ, !UP0 ;  /* 0x0000003f24247287 */ /* 0x000fe2000c000000 */
[----:B----4-:R-:W-:Y:S01]  /*9f40*/  IMAD.U32 R4, RZ, RZ, UR43 ;  /* 0x0000002bff047e24 */ /* 0x010fe2000f8e00ff */
[----:B------:R-:W-:Y:S01]  /*9f50*/  ULDC.64 UR12, c[0x0][UR16+0x220] ;  /* 0x00008800100c7abb */ /* 0x000fe20008000a00 */
[----:B------:R-:W-:Y:S02]  /*9f60*/  UIMAD.WIDE.U32 UR8, UR10, UR42, URZ ;  /* 0x0000002a0a0872a5 */ /* 0x000fe4000f8e003f */
[----:B------:R-:W-:Y:S01]  /*9f70*/  IMAD R11, R4, 0x80, R219 ;  /* 0x00000080040b7824 */ /* 0x000fe200078e02db */
[----:B------:R-:W-:Y:S02]  /*9f80*/  UIMAD.WIDE.U32 UR18, UR14, UR7, URZ ;  /* 0x000000070e1272a5 */ /* 0x000fe4000f8e003f */
[----:B------:R-:W-:Y:S01]  /*9f90*/  UIMAD UR10, UR11, UR42, URZ ;  /* 0x0000002a0b0a72a4 */ /* 0x000fe2000f8e023f */
[----:B0-----:R-:W-:Y:S01]  /*9fa0*/  @P1 IMAD.HI.U32 R4, R11, R6, RZ ;  /* 0x000000060b041227 */ /* 0x001fe200078e00ff */
[----:B------:R-:W-:-:S02]  /*9fb0*/  UIMAD UR14, UR15, UR7, URZ ;  /* 0x000000070f0e72a4 */ /* 0x000fc4000f8e023f */
[----:B------:R-:W-:Y:S01]  /*9fc0*/  USEL UR37, UR37, URZ, !UP0 ;  /* 0x0000003f25257287 */ /* 0x000fe2000c000000 */
[----:B------:R-:W-:Y:S01]  /*9fd0*/  IMAD.MOV.U32 R7, RZ, RZ, R11 ;  /* 0x000000ffff077224 */ /* 0x000fe200078e000b */
[----:B------:R-:W-:Y:S01]  /*9fe0*/  UIMAD UR7, UR13, UR36, URZ ;  /* 0x000000240d0772a4 */ /* 0x000fe2000f8e023f */
[----:B---3--:R-:W-:Y:S01]  /*9ff0*/  @P1 SHF.R.U32.HI R7, RZ, R9, R4 ;  /* 0x00000009ff071219 */ /* 0x008fe20000011604 */
[----:B------:R-:W-:Y:S01]  /*a000*/  UIADD3 UR9, UR9, UR10, URZ ;  /* 0x0000000a09097290 */ /* 0x000fe2000fffe03f */
[----:B------:R-:W-:Y:S01]  /*a010*/  IMAD.U32 R4, RZ, RZ, UR18 ;  /* 0x00000012ff047e24 */ /* 0x000fe2000f8e00ff */
[----:B------:R-:W-:Y:S01]  /*a020*/  UIMAD.WIDE.U32 UR10, UR12, UR36, URZ ;  /* 0x000000240c0a72a5 */ /* 0x000fe2000f8e003f */
[----:B------:R-:W-:Y:S01]  /*a030*/  IMAD.U32 R5, RZ, RZ, UR19 ;  /* 0x00000013ff057e24 */ /* 0x000fe2000f8e00ff */
[----:B------:R-:W-:Y:S01]  /*a040*/  UIMAD UR7, UR12, UR37, UR7 ;  /* 0x000000250c0772a4 */ /* 0x000fe2000f8e0207 */
[--C-:B------:R-:W-:Y:S01]  /*a050*/  IMAD.MOV R9, RZ, RZ, -R7.reuse ;  /* 0x000000ffff097224 */ /* 0x100fe200078e0a07 */
[----:B------:R-:W-:Y:S01]  /*a060*/  UIADD3 UR14, UR19, UR14, URZ ;  /* 0x0000000e130e7290 */ /* 0x000fe2000fffe03f */
[----:B------:R-:W-:Y:S01]  /*a070*/  SHF.R.S32.HI R5, RZ, 0x1f, R7 ;  /* 0x0000001fff057819 */ /* 0x000fe20000011407 */
[----:B------:R-:W-:Y:S01]  /*a080*/  UIADD3 UR7, UR11, UR7, URZ ;  /* 0x000000070b077290 */ /* 0x000fe2000fffe03f */
[----:B------:R-:W-:-:S03]  /*a090*/  IMAD R9, R38, R9, R11 ;  /* 0x0000000926097224 */ /* 0x000fc600078e020b */
[----:B------:R-:W-:Y:S02]  /*a0a0*/  IMAD.U32 R8, RZ, RZ, UR14 ;  /* 0x0000000eff087e24 */ /* 0x000fe4000f8e00ff */
[----:B------:R-:W-:Y:S02]  /*a0b0*/  SHF.R.S32.HI R6, RZ, 0x1f, R9 ;  /* 0x0000001fff067819 */ /* 0x000fe40000011409 */
[----:B--2---:R-:W-:-:S13]  /*a0c0*/  @P0 R2UR UR4, R28 ;  /* 0x000000001c0402ca */ /* 0x004fda00000e0000 */
[----:B------:R-:W-:Y:S02]  /*a0d0*/  UIADD3 UR8, UP0, UP2, UR10, UR8, UR4 ;  /* 0x000000080a087290 */ /* 0x000fe4000fa1e004 */
[----:B------:R-:W-:Y:S01]  /*a0e0*/  USHF.R.S32.HI UR12, URZ, 0x1f, UR4 ;  /* 0x0000001f3f0c7899 */ /* 0x000fe20008011404 */
[----:B------:R-:W-:Y:S01]  /*a0f0*/  ULDC.64 UR10, c[0x0][0xba8] ;  /* 0x0002ea00000a7ab9 */ /* 0x000fe20000000a00 */
[----:B------:R-:W-:Y:S02]  /*a100*/  @!UP1 ULDC UR10, c[0x0][0xb50] ;  /* 0x0002d400000a9ab9 */ /* 0x000fe40000000800 */
[----:B------:R-:W-:Y:S01]  /*a110*/  UIADD3.X UR7, UR7, UR9, UR12, UP0, UP2 ;  /* 0x0000000907077290 */ /* 0x000fe200087e440c */
[----:B------:R-:W-:Y:S01]  /*a120*/  IADD3 R4, P2, P3, R7, UR8, R4 ;  /* 0x0000000807047c10 */ /* 0x000fe2000fb5e004 */
[----:B------:R-:W-:Y:S01]  /*a130*/  @!UP1 ULDC UR11, c[0x0][0xb54] ;  /* 0x0002d500000b9ab9 */ /* 0x000fe20000000800 */
[----:B------:R-:W-:Y:S02]  /*a140*/  ULDC.64 UR8, c[0x0][UR16+0x210] ;  /* 0x0000840010087abb */ /* 0x000fe40008000a00 */
[----:B------:R-:W-:Y:S01]  /*a150*/  IMAD R7, R9, UR9, RZ ;  /* 0x0000000909077c24 */ /* 0x000fe2000f8e02ff */
[----:B------:R-:W-:-:S03]  /*a160*/  IADD3.X R5, R5, UR7, R8, P2, P3 ;  /* 0x0000000705057c10 */ /* 0x000fc600097e6408 */
[----:B------:R-:W-:Y:S02]  /*a170*/  IMAD R7, R6, UR8, R7 ;  /* 0x0000000806077c24 */ /* 0x000fe4000f8e0207 */
[----:B------:R-:W-:-:S04]  /*a180*/  IMAD.WIDE.U32 R4, R9, UR8, R4 ;  /* 0x0000000809047c25 */ /* 0x000fc8000f8e0004 */
[----:B------:R-:W-:Y:S01]  /*a190*/  IMAD.IADD R5, R5, 0x1, R7 ;  /* 0x0000000105057824 */ /* 0x000fe200078e0207 */
[----:B------:R-:W-:-:S04]  /*a1a0*/  LEA R8, P2, R4, UR10, 0x2 ;  /* 0x0000000a04087c11 */ /* 0x000fc8000f8410ff */
[----:B------:R-:W-:Y:S01]  /*a1b0*/  LEA.HI.X R9, R4, UR11, R5, 0x2, P2 ;  /* 0x0000000b04097c11 */ /* 0x000fe200090f1405 */
[----:B-1----:R-:W-:Y:S08]  /*a1c0*/  @P4 BRA `(.L_x_163) ;  /* 0x0000000000104947 */ /* 0x002ff00003800000 */
[----:B------:R-:W-:Y:S05]  /*a1d0*/  @!P0 BRA `(.L_x_163) ;  /* 0x00000000000c8947 */ /* 0x000fea0003800000 */
[----:B------:R-:W2:Y:S04]  /*a1e0*/  LDG.E R4, desc[UR50][R102.64] ;  /* 0x0000003266047981 */ /* 0x000ea8000c1e1900 */
[----:B-----5:R-:W2:Y:S02]  /*a1f0*/  LDG.E R33, desc[UR50][R102.64+0x4] ;  /* 0x0000043266217981 */ /* 0x020ea4000c1e1900 */
[----:B--2---:R-:W-:-:S07]  /*a200*/  IMAD.IADD R33, R33, 0x1, -R4 ;  /* 0x0000000121217824 */ /* 0x004fce00078e0a04 */
.L_x_163:
[----:B------:R-:W-:Y:S01]  /*a210*/  IMAD.U32 R13, RZ, RZ, UR43 ;  /* 0x0000002bff0d7e24 */ /* 0x000fe2000f8e00ff */
[----:B------:R-:W-:Y:S01]  /*a220*/  SHFL.IDX PT, R4, R8, RZ, 0x1c1f ;  /* 0x001c1fff08047589 */ /* 0x000fe200000e0000 */
[----:B-----5:R-:W-:Y:S01]  /*a230*/  IMAD R33, R33, R38, RZ ;  /* 0x0000002621217224 */ /* 0x020fe200078e02ff */
[----:B------:R-:W-:Y:S01]  /*a240*/  LOP3.LUT P0, RZ, R201, 0x3, RZ, 0xc0, !PT ;  /* 0x00000003c9ff7812 */ /* 0x000fe2000780c0ff */
[----:B------:R-:W-:Y:S01]  /*a250*/  IMAD R10, R13, 0x80, R218 ;  /* 0x000000800d0a7824 */ /* 0x000fe200078e02da */
[----:B------:R-:W0:Y:S03]  /*a260*/  SHFL.IDX PT, R5, R9, RZ, 0x1c1f ;  /* 0x001c1fff09057589 */ /* 0x000e2600000e0000 */
[C---:B------:R-:W-:Y:S01]  /*a270*/  VIADD R24, R10.reuse, 0x8 ;  /* 0x000000080a187836 */ /* 0x040fe20000000000 */
[----:B------:R-:W-:Y:S01]  /*a280*/  SHFL.IDX PT, R6, R8, 0x1, 0x1c1f ;  /* 0x003c1f0008067f89 */ /* 0x000fe200000e0000 */
[----:B------:R-:W-:-:S03]  /*a290*/  ISETP.GE.OR P2, PT, R10, R33, P0 ;  /* 0x000000210a00720c */ /* 0x000fc60000746670 */
[----:B------:R-:W1:Y:S01]  /*a2a0*/  SHFL.IDX PT, R7, R9, 0x1, 0x1c1f ;  /* 0x003c1f0009077f89 */ /* 0x000e6200000e0000 */
[----:B------:R-:W-:-:S09]  /*a2b0*/  ISETP.GE.OR P0, PT, R24, R33, P0 ;  /* 0x000000211800720c */ /* 0x000fd20000706670 */
[----:B0-----:R0:W-:Y:S04]  /*a2c0*/  @!P2 ST.E desc[UR50][R4.64], R3 ;  /* 0x000000030400a985 */ /* 0x0011e8000c101932 */
[----:B-1----:R0:W-:Y:S01]  /*a2d0*/  @!P0 ST.E desc[UR50][R6.64], R0 ;  /* 0x0000000006008985 */ /* 0x0021e2000c101932 */
[----:B------:R-:W-:-:S13]  /*a2e0*/  PLOP3.LUT P0, PT, PT, PT, UP1, 0x80, 0x0 ;  /* 0x000000000000781c */ /* 0x000fda0003f0f018 */
[----:B0-----:R-:W-:Y:S05]  /*a2f0*/  @P0 BRA `(.L_x_164) ;  /* 0x0000000800900947 */ /* 0x001fea0003800000 */
[----:B------:R-:W-:Y:S01]  /*a300*/  IMAD R3, R200, 0x40, R2 ;  /* 0x00000040c8037824 */ /* 0x000fe200078e0202 */
[----:B------:R-:W0:Y:S01]  /*a310*/  @P1 LDC R35, c[0x0][0xbec] ;  /* 0x0002fb00ff231b82 */ /* 0x000e220000000800 */
[----:B------:R-:W-:Y:S02]  /*a320*/  ULDC.64 UR10, c[0x0][0xaa0] ;  /* 0x0002a800000a7ab9 */ /* 0x000fe40000000a00 */
[----:B------:R-:W-:-:S03]  /*a330*/  IMAD.WIDE R20, R3, 0x2, R20 ;  /* 0x0000000203147825 */ /* 0x000fc600078e0214 */
[C---:B------:R-:W-:Y:S02]  /*a340*/  IADD3 R9, P6, R20.reuse, 0x1000, RZ ;  /* 0x0000100014097810 */ /* 0x040fe40007fde0ff */
[C---:B------:R-:W-:Y:S02]  /*a350*/  IADD3 R13, P5, R20.reuse, 0x2000, RZ ;  /* 0x00002000140d7810 */ /* 0x040fe40007fbe0ff */
[----:B------:R-:W-:Y:S02]  /*a360*/  LOP3.LUT R8, R9, 0x380, RZ, 0xc0, !PT ;  /* 0x0000038009087812 */ /* 0x000fe400078ec0ff */
[C---:B------:R-:W-:Y:S02]  /*a370*/  IADD3 R25, P4, R20.reuse, 0x3000, RZ ;  /* 0x0000300014197810 */ /* 0x040fe40007f9e0ff */
[C---:B------:R-:W-:Y:S02]  /*a380*/  IADD3 R29, P3, R20.reuse, 0x4000, RZ ;  /* 0x00004000141d7810 */ /* 0x040fe40007f7e0ff */
[----:B------:R-:W-:-:S02]  /*a390*/  IADD3 R41, P2, R20, 0x5000, RZ ;  /* 0x0000500014297810 */ /* 0x000fc40007f5e0ff */
[C---:B------:R-:W-:Y:S02]  /*a3a0*/  IADD3 R45, P0, R20.reuse, 0x6000, RZ ;  /* 0x00006000142d7810 */ /* 0x040fe40007f1e0ff */
[----:B------:R-:W-:Y:S02]  /*a3b0*/  LOP3.LUT R5, R20, 0x380, RZ, 0xc0, !PT ;  /* 0x0000038014057812 */ /* 0x000fe400078ec0ff */
[----:B------:R-:W-:Y:S02]  /*a3c0*/  SHF.R.U64 R8, R8, 0x3, RZ ;  /* 0x0000000308087819 */ /* 0x000fe400000012ff */
[----:B------:R-:W-:Y:S02]  /*a3d0*/  LOP3.LUT R12, R13, 0x380, RZ, 0xc0, !PT ;  /* 0x000003800d0c7812 */ /* 0x000fe400078ec0ff */
[----:B------:R-:W-:Y:S02]  /*a3e0*/  LOP3.LUT R24, R25, 0x380, RZ, 0xc0, !PT ;  /* 0x0000038019187812 */ /* 0x000fe400078ec0ff */
[----:B------:R-:W-:-:S02]  /*a3f0*/  LOP3.LUT R28, R29, 0x380, RZ, 0xc0, !PT ;  /* 0x000003801d1c7812 */ /* 0x000fc400078ec0ff */
[----:B------:R-:W-:Y:S02]  /*a400*/  LOP3.LUT R40, R41, 0x380, RZ, 0xc0, !PT ;  /* 0x0000038029287812 */ /* 0x000fe400078ec0ff */
[----:B------:R-:W-:Y:S02]  /*a410*/  LOP3.LUT R44, R45, 0x380, RZ, 0xc0, !PT ;  /* 0x000003802d2c7812 */ /* 0x000fe400078ec0ff */
[----:B------:R-:W-:Y:S02]  /*a420*/  SHF.R.U64 R5, R5, 0x3, RZ ;  /* 0x0000000305057819 */ /* 0x000fe400000012ff */
[----:B------:R-:W-:Y:S01]  /*a430*/  LOP3.LUT R8, R8, R9, RZ, 0x3c, !PT ;  /* 0x0000000908087212 */ /* 0x000fe200078e3cff */
[----:B------:R-:W-:Y:S01]  /*a440*/  IMAD.X R9, RZ, RZ, R21, P6 ;  /* 0x000000ffff097224 */ /* 0x000fe200030e0615 */
[----:B------:R-:W-:Y:S02]  /*a450*/  IADD3 R3, P6, R20, 0x7000, RZ ;  /* 0x0000700014037810 */ /* 0x000fe40007fde0ff */
[----:B------:R-:W-:-:S02]  /*a460*/  SHF.R.U64 R12, R12, 0x3, RZ ;  /* 0x000000030c0c7819 */ /* 0x000fc400000012ff */
[----:B------:R-:W-:Y:S01]  /*a470*/  SHF.R.U64 R24, R24, 0x3, RZ ;  /* 0x0000000318187819 */ /* 0x000fe200000012ff */
[--C-:B------:R-:W-:Y:S01]  /*a480*/  IMAD.X R49, RZ, RZ, R21.reuse, P6 ;  /* 0x000000ffff317224 */ /* 0x100fe200030e0615 */
[----:B------:R-:W-:Y:S01]  /*a490*/  SHF.R.U64 R28, R28, 0x3, RZ ;  /* 0x000000031c1c7819 */ /* 0x000fe200000012ff */
[----:B------:R-:W-:Y:S01]  /*a4a0*/  UIMAD UR7, UR12, UR10, URZ ;  /* 0x0000000a0c0772a4 */ /* 0x000fe2000f8e023f */
[----:B------:R-:W-:Y:S01]  /*a4b0*/  SHF.R.U64 R40, R40, 0x3, RZ ;  /* 0x0000000328287819 */ /* 0x000fe200000012ff */
[----:B------:R-:W-:Y:S01]  /*a4c0*/  UIMAD.WIDE.U32 UR8, UR4, UR10, URZ ;  /* 0x0000000a040872a5 */ /* 0x000fe2000f8e003f */
[----:B------:R-:W-:Y:S01]  /*a4d0*/  SHF.R.U64 R44, R44, 0x3, RZ ;  /* 0x000000032c2c7819 */ /* 0x000fe200000012ff */
[----:B------:R-:W-:Y:S01]  /*a4e0*/  ULDC.64 UR12, c[0x0][0xaf0] ;  /* 0x0002bc00000c7ab9 */ /* 0x000fe20000000a00 */
[----:B------:R-:W-:Y:S01]  /*a4f0*/  LOP3.LUT R20, R5, R20, RZ, 0x3c, !PT ;  /* 0x0000001405147212 */ /* 0x000fe200078e3cff */
[----:B------:R-:W5:Y:S01]  /*a500*/  LD.E.128 R8, desc[UR50][R8.64] ;  /* 0x0000003208087980 */ /* 0x000f62000c101d00 */
[----:B------:R-:W-:Y:S01]  /*a510*/  LOP3.LUT R12, R12, R13, RZ, 0x3c, !PT ;  /* 0x0000000d0c0c7212 */ /* 0x000fe200078e3cff */
[--C-:B------:R-:W-:Y:S01]  /*a520*/  IMAD.X R13, RZ, RZ, R21.reuse, P5 ;  /* 0x000000ffff0d7224 */ /* 0x100fe200028e0615 */
[----:B------:R-:W-:Y:S01]  /*a530*/  LOP3.LUT R24, R24, R25, RZ, 0x3c, !PT ;  /* 0x0000001918187212 */ /* 0x000fe200078e3cff */
[--C-:B------:R-:W-:Y:S01]  /*a540*/  IMAD.X R25, RZ, RZ, R21.reuse, P4 ;  /* 0x000000ffff197224 */ /* 0x100fe200020e0615 */
[----:B------:R-:W-:Y:S01]  /*a550*/  LOP3.LUT R28, R28, R29, RZ, 0x3c, !PT ;  /* 0x0000001d1c1c7212 */ /* 0x000fe200078e3cff */
[--C-:B------:R-:W-:Y:S01]  /*a560*/  IMAD.X R29, RZ, RZ, R21.reuse, P3 ;  /* 0x000000ffff1d7224 */ /* 0x100fe200018e0615 */
[----:B------:R-:W-:Y:S01]  /*a570*/  LOP3.LUT R40, R40, R41, RZ, 0x3c, !PT ;  /* 0x0000002928287212 */ /* 0x000fe200078e3cff */
[--C-:B------:R-:W-:Y:S01]  /*a580*/  IMAD.X R41, RZ, RZ, R21.reuse, P2 ;  /* 0x000000ffff297224 */ /* 0x100fe200010e0615 */
[----:B------:R-:W-:Y:S01]  /*a590*/  LOP3.LUT R44, R44, R45, RZ, 0x3c, !PT ;  /* 0x0000002d2c2c7212 */ /* 0x000fe200078e3cff */
[----:B------:R-:W-:Y:S01]  /*a5a0*/  IMAD.X R45, RZ, RZ, R21, P0 ;  /* 0x000000ffff2d7224 */ /* 0x000fe200000e0615 */
[----:B------:R1:W5:Y:S01]  /*a5b0*/  LD.E.128 R4, desc[UR50][R20.64] ;  /* 0x0000003214047980 */ /* 0x000362000c101d00 */
[----:B------:R-:W-:Y:S01]  /*a5c0*/  LOP3.LUT R0, R3, 0x380, RZ, 0xc0, !PT ;  /* 0x0000038003007812 */ /* 0x000fe200078ec0ff */
[----:B------:R-:W-:-:S02]  /*a5d0*/  UIMAD UR7, UR4, UR11, UR7 ;  /* 0x0000000b040772a4 */ /* 0x000fc4000f8e0207 */
[----:B------:R-:W5:Y:S01]  /*a5e0*/  LD.E.128 R12, desc[UR50][R12.64] ;  /* 0x000000320c0c7980 */ /* 0x000f62000c101d00 */
[----:B------:R-:W-:-:S03]  /*a5f0*/  SHF.R.U64 R0, R0, 0x3, RZ ;  /* 0x0000000300007819 */ /* 0x000fc600000012ff */
[----:B------:R-:W5:Y:S01]  /*a600*/  LD.E.128 R24, desc[UR50][R24.64] ;  /* 0x0000003218187980 */ /* 0x000f62000c101d00 */
[----:B------:R-:W-:Y:S01]  /*a610*/  LOP3.LUT R48, R0, R3, RZ, 0x3c, !PT ;  /* 0x0000000300307212 */ /* 0x000fe200078e3cff */
[----:B-1----:R-:W1:Y:S01]  /*a620*/  @P1 LDC R21, c[0x0][0xbf0] ;  /* 0x0002fc00ff151b82 */ /* 0x002e620000000800 */
[----:B------:R-:W-:Y:S01]  /*a630*/  IMAD R0, R17, 0x20, R200 ;  /* 0x0000002011007824 */ /* 0x000fe200078e02c8 */
[----:B------:R-:W-:Y:S01]  /*a640*/  ULDC.64 UR10, c[0x0][0xae8] ;  /* 0x0002ba00000a7ab9 */ /* 0x000fe20000000a00 */
[----:B------:R-:W-:Y:S01]  /*a650*/  IMAD.U32 R3, RZ, RZ, UR43 ;  /* 0x0000002bff037e24 */ /* 0x000fe2000f8e00ff */
[----:B------:R-:W-:Y:S01]  /*a660*/  UIADD3 UR9, UR9, UR7, URZ ;  /* 0x0000000709097290 */ /* 0x000fe2000fffe03f */
[----:B------:R-:W5:Y:S01]  /*a670*/  LD.E.128 R28, desc[UR50][R28.64] ;  /* 0x000000321c1c7980 */ /* 0x000f62000c101d00 */
[----:B------:R-:W-:Y:S01]  /*a680*/  USHF.R.S32.HI UR4, URZ, 0x1f, UR36 ;  /* 0x0000001f3f047899 */ /* 0x000fe20008011424 */
[----:B------:R-:W-:Y:S01]  /*a690*/  IMAD R34, R3, 0x80, R0 ;  /* 0x0000008003227824 */ /* 0x000fe200078e0200 */
[----:B------:R-:W-:Y:S01]  /*a6a0*/  UIMAD.WIDE.U32 UR8, UR42, UR10, UR8 ;  /* 0x0000000a2a0872a5 */ /* 0x000fe2000f8e0008 */
[----:B------:R-:W5:Y:S01]  /*a6b0*/  LD.E.128 R40, desc[UR50][R40.64] ;  /* 0x0000003228287980 */ /* 0x000f62000c101d00 */
[----:B------:R-:W-:Y:S01]  /*a6c0*/  UIMAD UR4, UR4, UR12, URZ ;  /* 0x0000000c040472a4 */ /* 0x000fe2000f8e023f */
[----:B0-----:R-:W-:Y:S01]  /*a6d0*/  @P1 IMAD.HI.U32 R0, R34, R35, RZ ;  /* 0x0000002322001227 */ /* 0x001fe200078e00ff */
[----:B------:R-:W-:Y:S01]  /*a6e0*/  UIMAD UR9, UR42, UR11, UR9 ;  /* 0x0000000b2a0972a4 */ /* 0x000fe2000f8e0209 */
[----:B------:R-:W5:Y:S01]  /*a6f0*/  LD.E.128 R44, desc[UR50][R44.64] ;  /* 0x000000322c2c7980 */ /* 0x000f62000c101d00 */
[----:B------:R-:W-:Y:S01]  /*a700*/  UIMAD UR4, UR36, UR13, UR4 ;  /* 0x0000000d240472a4 */ /* 0x000fe2000f8e0204 */
[----:B------:R-:W-:Y:S01]  /*a710*/  IMAD.MOV.U32 R3, RZ, RZ, R34 ;  /* 0x000000ffff037224 */ /* 0x000fe200078e0022 */
[----:B------:R-:W-:Y:S01]  /*a720*/  UIMAD.WIDE.U32 UR36, UR36, UR12, UR8 ;  /* 0x0000000c242472a5 */ /* 0x000fe2000f8e0008 */
[----:B------:R-:W5:Y:S02]  /*a730*/  LD.E.128 R48, desc[UR50][R48.64] ;  /* 0x0000003230307980 */ /* 0x000f64000c101d00 */
[----:B------:R-:W-:Y:S01]  /*a740*/  ULDC.64 UR8, c[0x0][0xae0] ;  /* 0x0002b80000087ab9 */ /* 0x000fe20000000a00 */
[----:B-1----:R-:W-:Y:S01]  /*a750*/  @P1 SHF.R.U32.HI R3, RZ, R21, R0 ;  /* 0x00000015ff031219 */ /* 0x002fe20000011600 */
[----:B------:R-:W-:Y:S01]  /*a760*/  UIADD3 UR4, UR37, UR4, URZ ;  /* 0x0000000425047290 */ /* 0x000fe2000fffe03f */
[----:B------:R-:W-:Y:S01]  /*a770*/  IMAD.U32 R20, RZ, RZ, UR36 ;  /* 0x00000024ff147e24 */ /* 0x000fe2000f8e00ff */
[----:B------:R-:W-:Y:S01]  /*a780*/  @!PT LDS RZ, [RZ] ;  /* 0x00000000fffff984 */ /* 0x000fe20000000800 */
[----:B------:R-:W-:Y:S01]  /*a790*/  @!PT LDS RZ, [RZ] ;  /* 0x00000000fffff984 */ /* 0x000fe20000000800 */
[----:B------:R-:W-:Y:S01]  /*a7a0*/  @!PT LDS RZ, [RZ] ;  /* 0x00000000fffff984 */ /* 0x000fe20000000800 */
[----:B------:R-:W-:Y:S01]  /*a7b0*/  @!PT LDS RZ, [RZ] ;  /* 0x00000000fffff984 */ /* 0x000fe20000000800 */
[----:B------:R0:W-:Y:S06]  /*a7c0*/  MEMBAR.ALL.CTA ;  /* 0x0000000000007992 */ /* 0x0001ec0000008000 */
[----:B0-----:R-:W0:Y:S01]  /*a7d0*/  FENCE.VIEW.ASYNC.S ;  /* 0x00000000000073c6 */ /* 0x001e220000000000 */
[--C-:B------:R-:W-:Y:S01]  /*a7e0*/  SHF.R.S32.HI R0, RZ, 0x1f, R3.reuse ;  /* 0x0000001fff007819 */ /* 0x100fe20000011403 */
[----:B------:R-:W-:-:S02]  /*a7f0*/  IMAD.MOV R35, RZ, RZ, -R3 ;  /* 0x000000ffff237224 */ /* 0x000fc400078e0a03 */
[----:B------:R-:W-:Y:S02]  /*a800*/  IMAD.U32 R21, RZ, RZ, UR37 ;  /* 0x00000025ff157e24 */ /* 0x000fe4000f8e00ff */
[----:B------:R-:W-:Y:S02]  /*a810*/  IMAD R0, R0, UR8, RZ ;  /* 0x0000000800007c24 */ /* 0x000fe4000f8e02ff */
[----:B------:R-:W-:Y:S02]  /*a820*/  IMAD R35, R38, R35, R34 ;  /* 0x0000002326237224 */ /* 0x000fe400078e0222 */
[----:B------:R-:W-:Y:S02]  /*a830*/  IMAD.U32 R21, RZ, RZ, UR4 ;  /* 0x00000004ff157e24 */ /* 0x000fe4000f8e00ff */
[C---:B------:R-:W-:Y:S01]  /*a840*/  IMAD R37, R3.reuse, UR9, R0 ;  /* 0x0000000903257c24 */ /* 0x040fe2000f8e0200 */
[----:B------:R-:W-:Y:S01]  /*a850*/  SHF.R.S32.HI R0, RZ, 0x1f, R35 ;  /* 0x0000001fff007819 */ /* 0x000fe20000011423 */
[----:B------:R-:W-:Y:S01]  /*a860*/  IMAD.WIDE.U32 R20, R3, UR8, R20 ;  /* 0x0000000803147c25 */ /* 0x000fe2000f8e0014 */
[----:B------:R-:W-:-:S03]  /*a870*/  ULDC.64 UR8, c[0x0][0xad8] ;  /* 0x0002b60000087ab9 */ /* 0x000fc60000000a00 */
[----:B------:R-:W-:Y:S02]  /*a880*/  IMAD.U32 R3, RZ, RZ, UR43 ;  /* 0x0000002bff037e24 */ /* 0x000fe4000f8e00ff */
[----:B------:R-:W-:Y:S02]  /*a890*/  IMAD.IADD R21, R21, 0x1, R37 ;  /* 0x0000000115157824 */ /* 0x000fe400078e0225 */
[----:B------:R-:W-:Y:S02]  /*a8a0*/  IMAD R34, R0, UR8, RZ ;  /* 0x0000000800227c24 */ /* 0x000fe4000f8e02ff */
[----:B------:R-:W-:Y:S02]  /*a8b0*/  IMAD R38, R3, 0x80, R200 ;  /* 0x0000008003267824 */ /* 0x000fe400078e02c8 */
[C---:B------:R-:W-:Y:S02]  /*a8c0*/  IMAD R3, R35.reuse, UR9, R34 ;  /* 0x0000000923037c24 */ /* 0x040fe4000f8e0222 */
[----:B------:R-:W-:Y:S01]  /*a8d0*/  IMAD.WIDE.U32 R20, R35, UR8, R20 ;  /* 0x0000000823147c25 */ /* 0x000fe2000f8e0014 */
[----:B------:R-:W-:Y:S01]  /*a8e0*/  ISETP.GE.AND P2, PT, R38, R33, PT ;  /* 0x000000212600720c */ /* 0x000fe20003f46270 */
[----:B------:R-:W-:-:S02]  /*a8f0*/  ULDC.64 UR8, c[0x0][0xa80] ;  /* 0x0002a00000087ab9 */ /* 0x000fc40000000a00 */
[----:B------:R-:W-:Y:S01]  /*a900*/  IMAD.IADD R3, R21, 0x1, R3 ;  /* 0x0000000115037824 */ /* 0x000fe200078e0203 */
[----:B------:R-:W-:Y:S01]  /*a910*/  LEA R36, P3, R20, UR8, 0x1 ;  /* 0x0000000814247c11 */ /* 0x000fe2000f8608ff */
[----:B------:R-:W-:Y:S02]  /*a920*/  VIADD R32, R32, 0x29820 ;  /* 0x0002982020207836 */ /* 0x000fe40000000000 */
[----:B------:R-:W-:Y:S01]  /*a930*/  VIADD R0, R38, 0x20 ;  /* 0x0000002026007836 */ /* 0x000fe20000000000 */
[----:B------:R-:W-:Y:S02]  /*a940*/  LEA.HI.X R3, R20, UR9, R3, 0x1, P3 ;  /* 0x0000000914037c11 */ /* 0x000fe400098f0c03 */
[----:B------:R-:W-:Y:S02]  /*a950*/  PRMT R32, RZ, 0x654, R32 ;  /* 0x00000654ff207816 */ /* 0x000fe40000000020 */
[-C--:B------:R-:W-:Y:S01]  /*a960*/  ISETP.GE.AND P0, PT, R0, R33.reuse, PT ;  /* 0x000000210000720c */ /* 0x080fe20003f06270 */
[----:B------:R-:W-:Y:S01]  /*a970*/  VIADD R0, R38, 0x40 ;  /* 0x0000004026007836 */ /* 0x000fe20000000000 */
[----:B0-----:R0:W-:Y:S01]  /*a980*/  SYNCS.ARRIVE.TRANS64.RED.A1T0 RZ, [R32+URZ], RZ ;  /* 0x000000ff20ff79a7 */ /* 0x0011e2000810043f */
[----:B------:R0:W1:Y:S01]  /*a990*/  SHFL.IDX PT, R21, R36, RZ, 0x181f ;  /* 0x00181fff24157589 */ /* 0x00006200000e0000 */
[----:B------:R-:W-:Y:S03]  /*a9a0*/  BSSY B1, `(.L_x_165) ;  /* 0x000000d000017945 */ /* 0x000fe60003800000 */
[----:B------:R0:W2:Y:S01]  /*a9b0*/  SHFL.IDX PT, R35, R3, RZ, 0x181f ;  /* 0x00181fff03237589 */ /* 0x0000a200000e0000 */
[----:B------:R-:W-:Y:S01]  /*a9c0*/  ISETP.GE.AND P1, PT, R0, R33, PT ;  /* 0x000000210000720c */ /* 0x000fe20003f26270 */
[----:B------:R-:W-:-:S12]  /*a9d0*/  @P2 BRA `(.L_x_166) ;  /* 0x0000000000242947 */ /* 0x000fd80003800000 */
[----:B------:R-:W-:Y:S02]  /*a9e0*/  ULDC UR4, c[0x0][0xac8] ;  /* 0x0002b20000047ab9 */ /* 0x000fe40000000800 */
[----:B------:R-:W-:Y:S02]  /*a9f0*/  ISETP.GE.AND P2, PT, R2, UR4, PT ;  /* 0x0000000402007c0c */ /* 0x000fe4000bf46270 */
[----:B------:R-:W-:-:S11]  /*aa00*/  ISETP.GE.AND P3, PT, R16, UR4, PT ;  /* 0x0000000410007c0c */ /* 0x000fd6000bf66270 */
[-C--:B-1----:R-:W-:Y:S02]  /*aa10*/  @!P2 LEA R20, P4, R2, R21.reuse, 0x1 ;  /* 0x000000150214a211 */ /* 0x082fe400078808ff */
[----:B------:R-:W-:Y:S02]  /*aa20*/  @!P3 LEA R34, P5, R16, R21, 0x1 ;  /* 0x000000151022b211 */ /* 0x000fe400078a08ff */
[-C--:B--2---:R-:W-:Y:S02]  /*aa30*/  @!P2 LEA.HI.X R21, R2, R35.reuse, R222, 0x1, P4 ;  /* 0x000000230215a211 */ /* 0x084fe400020f0cde */
[----:B------:R-:W-:-:S03]  /*aa40*/  @!P3 LEA.HI.X R35, R16, R35, R221, 0x1, P5 ;  /* 0x000000231023b211 */ /* 0x000fc600028f0cdd */
[----:B-----5:R3:W-:Y:S04]  /*aa50*/  @!P2 ST.E.128 desc[UR50][R20.64], R4 ;  /* 0x000000041400a985 */ /* 0x0207e8000c101d32 */
[----:B------:R3:W-:Y:S02]  /*aa60*/  @!P3 ST.E.128 desc[UR50][R34.64], R28 ;  /* 0x0000001c2200b985 */ /* 0x0007e4000c101d32 */
.L_x_166:
[----:B------:R-:W-:Y:S05]  /*aa70*/  BSYNC B1 ;  /* 0x0000000000017941 */ /* 0x000fea0003800000 */
.L_x_165:
[----:B---3-5:R3:W4:Y:S01]  /*aa80*/  SHFL.IDX PT, R7, R3, 0x1, 0x181f ;  /* 0x00381f0003077f89 */ /* 0x02872200000e0000 */
[----:B------:R-:W-:Y:S03]  /*aa90*/  BSSY B1, `(.L_x_167) ;  /* 0x000000c000017945 */ /* 0x000fe60003800000 */
[----:B------:R3:W0:Y:S01]  /*aaa0*/  SHFL.IDX PT, R5, R36, 0x1, 0x181f ;  /* 0x00381f0024057f89 */ /* 0x00062200000e0000 */
[----:B------:R-:W-:Y:S05]  /*aab0*/  @P0 BRA `(.L_x_168) ;  /* 0x0000000000240947 */ /* 0x000fea0003800000 */
[----:B------:R-:W-:Y:S02]  /*aac0*/  ULDC UR4, c[0x0][0xac8] ;  /* 0x0002b20000047ab9 */ /* 0x000fe40000000800 */
[----:B------:R-:W-:Y:S02]  /*aad0*/  ISETP.GE.AND P3, PT, R2, UR4, PT ;  /* 0x0000000402007c0c */ /* 0x000fe4000bf66270 */
[----:B------:R-:W-:-:S11]  /*aae0*/  ISETP.GE.AND P4, PT, R16, UR4, PT ;  /* 0x0000000410007c0c */ /* 0x000fd6000bf86270 */
[-C--:B0-----:R-:W-:Y:S02]  /*aaf0*/  @!P3 LEA R4, P0, R2, R5.reuse, 0x1 ;  /* 0x000000050204b211 */ /* 0x081fe400078008ff */
[----:B------:R-:W-:Y:S02]  /*ab00*/  @!P4 LEA R6, P2, R16, R5, 0x1 ;  /* 0x000000051006c211 */ /* 0x000fe400078408ff */
[-C--:B----4-:R-:W-:Y:S02]  /*ab10*/  @!P3 LEA.HI.X R5, R2, R7.reuse, R222, 0x1, P0 ;  /* 0x000000070205b211 */ /* 0x090fe400000f0cde */
[----:B------:R-:W-:-:S03]  /*ab20*/  @!P4 LEA.HI.X R7, R16, R7, R221, 0x1, P2 ;  /* 0x000000071007c211 */ /* 0x000fc600010f0cdd */
[----:B------:R0:W-:Y:S04]  /*ab30*/  @!P3 ST.E.128 desc[UR50][R4.64], R8 ;  /* 0x000000080400b985 */ /* 0x0001e8000c101d32 */
[----:B------:R0:W-:Y:S02]  /*ab40*/  @!P4 ST.E.128 desc[UR50][R6.64], R40 ;  /* 0x000000280600c985 */ /* 0x0001e4000c101d32 */
.L_x_168:
[----:B------:R-:W-:Y:S05]  /*ab50*/  BSYNC B1 ;  /* 0x0000000000017941 */ /* 0x000fea0003800000 */
.L_x_167:
[----:B0---4-:R0:W4:Y:S01]  /*ab60*/  SHFL.IDX PT, R7, R3, 0x2, 0x181f ;  /* 0x00581f0003077f89 */ /* 0x01112200000e0000 */
        /* <DEDUP_REMOVED lines=12> */
.L_x_170:
[----:B------:R-:W-:Y:S05]  /*ac30*/  BSYNC B1 ;  /* 0x0000000000017941 */ /* 0x000fea0003800000 */
.L_x_169:
[----:B------:R-:W-:Y:S01]  /*ac40*/  VIADD R0, R38, 0x60 ;  /* 0x0000006026007836 */ /* 0x000fe20000000000 */
[----:B0--3--:R-:W0:Y:S04]  /*ac50*/  SHFL.IDX PT, R3, R3, 0x3, 0x181f ;  /* 0x00781f0003037f89 */ /* 0x009e2800000e0000 */
[----:B------:R-:W-:Y:S01]  /*ac60*/  ISETP.GE.AND P0, PT, R0, R33, PT ;  /* 0x000000210000720c */ /* 0x000fe20003f06270 */
[----:B----4-:R3:W4:-:S12]  /*ac70*/  SHFL.IDX PT, R7, R36, 0x3, 0x181f ;  /* 0x00781f0024077f89 */ /* 0x01071800000e0000 */
[----:B---3--:R-:W-:Y:S05]  /*ac80*/  @P0 BRA `(.L_x_171) ;  /* 0x00000018002c0947 */ /* 0x008fea0003800000 */
[----:B------:R-:W-:Y:S02]  /*ac90*/  ULDC UR4, c[0x0][0xac8] ;  /* 0x0002b20000047ab9 */ /* 0x000fe40000000800 */
[----:B------:R-:W-:-:S13]  /*aca0*/  ISETP.GE.AND P1, PT, R2, UR4, PT ;  /* 0x0000000402007c0c */ /* 0x000fda000bf26270 */
[----:B----4-:R-:W-:-:S04]  /*acb0*/  @!P1 LEA R4, P0, R2, R7, 0x1 ;  /* 0x0000000702049211 */ /* 0x010fc800078008ff */
[----:B0-----:R-:W-:Y:S02]  /*acc0*/  @!P1 LEA.HI.X R5, R2, R3, R222, 0x1, P0 ;  /* 0x0000000302059211 */ /* 0x001fe400000f0cde */
[----:B------:R-:W-:-:S03]  /*acd0*/  ISETP.GE.AND P0, PT, R16, UR4, PT ;  /* 0x0000000410007c0c */ /* 0x000fc6000bf06270 */
[----:B------:R3:W-:Y:S10]  /*ace0*/  @!P1 ST.E.128 desc[UR50][R4.64], R24 ;  /* 0x0000001804009985 */ /* 0x0007f4000c101d32 */
[----:B------:R-:W-:Y:S05]  /*acf0*/  @P0 BRA `(.L_x_171) ;  /* 0x0000001800100947 */ /* 0x000fea0003800000 */
[----:B---3--:R-:W-:-:S04]  /*ad00*/  LEA R4, P0, R16, R7, 0x1 ;  /* 0x0000000710047211 */ /* 0x008fc800078008ff */
[----:B------:R-:W-:-:S05]  /*ad10*/  LEA.HI.X R5, R16, R3, R221, 0x1, P0 ;  /* 0x0000000310057211 */ /* 0x000fca00000f0cdd */
[----:B------:R0:W-:Y:S01]  /*ad20*/  ST.E.128 desc[UR50][R4.64], R48 ;  /* 0x0000003004007985 */ /* 0x0001e2000c101d32 */
[----:B------:R-:W-:Y:S05]  /*ad30*/  BRA `(.L_x_171) ;  /* 0x0000001800007947 */ /* 0x000fea0003800000 */
.L_x_164:
[----:B------:R-:W-:Y:S01]  /*ad40*/  ULDC.64 UR10, c[0x0][0xb08] ;  /* 0x0002c200000a7ab9 */ /* 0x000fe20000000a00 */
[----:B------:R-:W0:Y:S01]  /*ad50*/  @P1 LDC R0, c[0x0][0xbec] ;  /* 0x0002fb00ff001b82 */ /* 0x000e220000000800 */
[----:B------:R-:W-:Y:S01]  /*ad60*/  UIMAD UR7, UR12, UR10, URZ ;  /* 0x0000000a0c0772a4 */ /* 0x000fe2000f8e023f */
[----:B------:R-:W-:Y:S01]  /*ad70*/  IMAD.MOV.U32 R3, RZ, RZ, R11 ;  /* 0x000000ffff037224 */ /* 0x000fe200078e000b */
[----:B------:R-:W-:Y:S01]  /*ad80*/  UIMAD.WIDE.U32 UR8, UR4, UR10, URZ ;  /* 0x0000000a040872a5 */ /* 0x000fe2000f8e003f */
[----:B------:R-:W-:Y:S01]  /*ad90*/  ISETP.GE.AND P0, PT, R10, R33, PT ;  /* 0x000000210a00720c */ /* 0x000fe20003f06270 */
[----:B------:R-:W-:Y:S01]  /*ada0*/  UIMAD UR7, UR4, UR11, UR7 ;  /* 0x0000000b040772a4 */ /* 0x000fe2000f8e0207 */
[----:B------:R-:W-:Y:S01]  /*adb0*/  VIADD R32, R32, 0x29820 ;  /* 0x0002982020207836 */ /* 0x000fe20000000000 */
[----:B------:R-:W-:Y:S01]  /*adc0*/  USHF.R.S32.HI UR4, URZ, 0x1f, UR36 ;  /* 0x0000001f3f047899 */ /* 0x000fe20008011424 */
[----:B------:R-:W1:Y:S01]  /*add0*/  @P1 LDC R5, c[0x0][0xbf0] ;  /* 0x0002fc00ff051b82 */ /* 0x000e620000000800 */
[----:B------:R-:W-:Y:S01]  /*ade0*/  UIADD3 UR9, UR9, UR7, URZ ;  /* 0x0000000709097290 */ /* 0x000fe2000fffe03f */
[----:B------:R-:W-:Y:S01]  /*adf0*/  BSSY B1, `(.L_x_172) ;  /* 0x0000068000017945 */ /* 0x000fe20003800000 */
[----:B------:R-:W-:Y:S01]  /*ae00*/  ULDC.64 UR10, c[0x0][0xb38] ;  /* 0x0002ce00000a7ab9 */ /* 0x000fe20000000a00 */
[----:B------:R-:W-:Y:S01]  /*ae10*/  PRMT R32, RZ, 0x654, R32 ;  /* 0x00000654ff207816 */ /* 0x000fe20000000020 */
[----:B------:R-:W-:-:S03]  /*ae20*/  UIMAD.WIDE.U32 UR8, UR42, UR10, UR8 ;  /* 0x0000000a2a0872a5 */ /* 0x000fc6000f8e0008 */
[----:B------:R2:W-:Y:S01]  /*ae30*/  SYNCS.ARRIVE.TRANS64.RED.A1T0 RZ, [R32+URZ], RZ ;  /* 0x000000ff20ff79a7 */ /* 0x0005e2000810043f */
[----:B------:R-:W-:-:S03]  /*ae40*/  UIMAD UR9, UR42, UR11, UR9 ;  /* 0x0000000b2a0972a4 */ /* 0x000fc6000f8e0209 */
[----:B------:R-:W-:Y:S02]  /*ae50*/  ULDC.64 UR10, c[0x0][0xb40] ;  /* 0x0002d000000a7ab9 */ /* 0x000fe40000000a00 */
[----:B------:R-:W-:Y:S01]  /*ae60*/  UIMAD UR4, UR4, UR10, URZ ;  /* 0x0000000a040472a4 */ /* 0x000fe2000f8e023f */
[----:B0-----:R-:W-:-:S03]  /*ae70*/  @P1 IMAD.HI.U32 R0, R11, R0, RZ ;  /* 0x000000000b001227 */ /* 0x001fc600078e00ff */
[----:B------:R-:W-:Y:S02]  /*ae80*/  UIMAD UR4, UR36, UR11, UR4 ;  /* 0x0000000b240472a4 */ /* 0x000fe4000f8e0204 */
[----:B------:R-:W-:-:S03]  /*ae90*/  UIMAD.WIDE.U32 UR36, UR36, UR10, UR8 ;  /* 0x0000000a242472a5 */ /* 0x000fc6000f8e0008 */
[----:B------:R-:W-:Y:S01]  /*aea0*/  ULDC.64 UR10, c[0x0][0xb48] ;  /* 0x0002d200000a7ab9 */ /* 0x000fe20000000a00 */
[----:B------:R-:W-:Y:S01]  /*aeb0*/  UIADD3 UR9, UR37, UR4, URZ ;  /* 0x0000000425097290 */ /* 0x000fe2000fffe03f */
[----:B-1----:R-:W-:Y:S02]  /*aec0*/  @P1 SHF.R.U32.HI R3, RZ, R5, R0 ;  /* 0x00000005ff031219 */ /* 0x002fe40000011600 */
[----:B------:R-:W-:Y:S02]  /*aed0*/  UMOV UR8, UR36 ;  /* 0x0000002400087c82 */ /* 0x000fe40008000000 */
[----:B------:R-:W-:Y:S01]  /*aee0*/  UIMAD.WIDE.U32 UR8, UR39, UR10, UR8 ;  /* 0x0000000a270872a5 */ /* 0x000fe2000f8e0008 */
[--C-:B------:R-:W-:Y:S01]  /*aef0*/  SHF.R.S32.HI R0, RZ, 0x1f, R3.reuse ;  /* 0x0000001fff007819 */ /* 0x100fe20000011403 */
[----:B------:R-:W-:Y:S02]  /*af00*/  IMAD.MOV R7, RZ, RZ, -R3 ;  /* 0x000000ffff077224 */ /* 0x000fe400078e0a03 */
[----:B------:R-:W-:-:S02]  /*af10*/  UIMAD UR39, UR39, UR11, UR9 ;  /* 0x0000000b272772a4 */ /* 0x000fc4000f8e0209 */
[----:B------:R-:W-:Y:S01]  /*af20*/  IMAD R7, R38, R7, R11 ;  /* 0x0000000726077224 */ /* 0x000fe200078e020b */
[----:B------:R-:W-:Y:S01]  /*af30*/  ULDC.64 UR10, c[0x0][0xb30] ;  /* 0x0002cc00000a7ab9 */ /* 0x000fe20000000a00 */
[----:B------:R-:W-:Y:S02]  /*af40*/  IMAD.U32 R5, RZ, RZ, UR9 ;  /* 0x00000009ff057e24 */ /* 0x000fe4000f8e00ff */
[----:B------:R-:W-:Y:S02]  /*af50*/  IMAD R0, R0, UR10, RZ ;  /* 0x0000000a00007c24 */ /* 0x000fe4000f8e02ff */
[----:B------:R-:W-:Y:S01]  /*af60*/  IMAD.U32 R4, RZ, RZ, UR8 ;  /* 0x00000008ff047e24 */ /* 0x000fe2000f8e00ff */
[----:B------:R-:W-:Y:S01]  /*af70*/  ULDC.64 UR8, c[0x0][0xb28] ;  /* 0x0002ca0000087ab9 */ /* 0x000fe20000000a00 */
[----:B------:R-:W-:Y:S02]  /*af80*/  IMAD.U32 R5, RZ, RZ, UR39 ;  /* 0x00000027ff057e24 */ /* 0x000fe4000f8e00ff */
[C---:B------:R-:W-:Y:S01]  /*af90*/  IMAD R9, R3.reuse, UR11, R0 ;  /* 0x0000000b03097c24 */ /* 0x040fe2000f8e0200 */
[----:B------:R-:W-:Y:S01]  /*afa0*/  SHF.R.S32.HI R0, RZ, 0x1f, R7 ;  /* 0x0000001fff007819 */ /* 0x000fe20000011407 */
[----:B------:R-:W-:-:S04]  /*afb0*/  IMAD.WIDE.U32 R4, R3, UR10, R4 ;  /* 0x0000000a03047c25 */ /* 0x000fc8000f8e0004 */
[----:B------:R-:W-:Y:S02]  /*afc0*/  IMAD R0, R0, UR8, RZ ;  /* 0x0000000800007c24 */ /* 0x000fe4000f8e02ff */
[----:B------:R-:W-:Y:S02]  /*afd0*/  IMAD.IADD R5, R5, 0x1, R9 ;  /* 0x0000000105057824 */ /* 0x000fe400078e0209 */
[C---:B------:R-:W-:Y:S02]  /*afe0*/  IMAD R3, R7.reuse, UR9, R0 ;  /* 0x0000000907037c24 */ /* 0x040fe4000f8e0200 */
[----:B------:R-:W-:Y:S01]  /*aff0*/  IMAD.WIDE.U32 R4, R7, UR8, R4 ;  /* 0x0000000807047c25 */ /* 0x000fe2000f8e0004 */
[----:B------:R-:W-:-:S03]  /*b000*/  ULDC.64 UR8, c[0x0][0xb00] ;  /* 0x0002c00000087ab9 */ /* 0x000fc60000000a00 */
[----:B------:R-:W-:Y:S01]  /*b010*/  IMAD.IADD R3, R5, 0x1, R3 ;  /* 0x0000000105037824 */ /* 0x000fe200078e0203 */
[----:B------:R-:W-:-:S04]  /*b020*/  LEA R0, P1, R4, UR8, 0x2 ;  /* 0x0000000804007c11 */ /* 0x000fc8000f8210ff */
[----:B------:R-:W-:Y:S01]  /*b030*/  LEA.HI.X R3, R4, UR9, R3, 0x2, P1 ;  /* 0x0000000904037c11 */ /* 0x000fe200088f1403 */
[----:B------:R2:W0:Y:S04]  /*b040*/  SHFL.IDX PT, R6, R0, RZ, 0x1c1f ;  /* 0x001c1fff00067589 */ /* 0x00042800000e0000 */
[----:B------:R2:W1:Y:S01]  /*b050*/  SHFL.IDX PT, R7, R3, RZ, 0x1c1f ;  /* 0x001c1fff03077589 */ /* 0x00046200000e0000 */
[----:B------:R-:W-:Y:S05]  /*b060*/  @P0 BRA `(.L_x_173) ;  /* 0x0000000400000947 */ /* 0x000fea0003800000 */
[----:B------:R-:W-:Y:S02]  /*b070*/  ULDC UR4, c[0x0][0xac8] ;  /* 0x0002b20000047ab9 */ /* 0x000fe40000000800 */
[----:B------:R-:W-:Y:S02]  /*b080*/  ISETP.GE.AND P3, PT, R198, UR4, PT ;  /* 0x00000004c6007c0c */ /* 0x000fe4000bf66270 */
[----:B------:R-:W-:Y:S02]  /*b090*/  ISETP.GE.AND P2, PT, R199, UR4, PT ;  /* 0x00000004c7007c0c */ /* 0x000fe4000bf46270 */
[----:B------:R-:W-:Y:S02]  /*b0a0*/  ISETP.GE.AND P1, PT, R197, UR4, PT ;  /* 0x00000004c5007c0c */ /* 0x000fe4000bf26270 */
[----:B------:R-:W-:Y:S02]  /*b0b0*/  ISETP.GE.AND P0, PT, R196, UR4, PT ;  /* 0x00000004c4007c0c */ /* 0x000fe4000bf06270 */
[----:B------:R-:W-:-:S05]  /*b0c0*/  ISETP.GE.AND P4, PT, R195, UR4, PT ;  /* 0x00000004c3007c0c */ /* 0x000fca000bf86270 */
[CC--:B0-----:R-:W-:Y:S02]  /*b0d0*/  @!P3 LEA R8, P5, R198.reuse, R6.reuse, 0x2 ;  /* 0x00000006c608b211 */ /* 0x0c1fe400078a10ff */
[----:B-1----:R-:W-:Y:S02]  /*b0e0*/  @!P2 IMAD.WIDE R4, R199, 0x4, R6 ;  /* 0x00000004c704a825 */ /* 0x002fe400078e0206 */
[----:B------:R-:W-:Y:S02]  /*b0f0*/  @!P3 LEA.HI.X R9, R198, R7, R216, 0x2, P5 ;  /* 0x00000007c609b211 */ /* 0x000fe400028f14d8 */
[-C--:B------:R-:W-:Y:S01]  /*b100*/  @!P1 LEA R10, P6, R197, R6.reuse, 0x2 ;  /* 0x00000006c50a9211 */ /* 0x080fe200078c10ff */
[----:B------:R0:W-:Y:S01]  /*b110*/  @!P2 ST.E.64 desc[UR50][R4.64], R98 ;  /* 0x000000620400a985 */ /* 0x0001e2000c101b32 */
[----:B------:R-:W-:Y:S02]  /*b120*/  ISETP.GE.AND P2, PT, R194, UR4, PT ;  /* 0x00000004c2007c0c */ /* 0x000fe4000bf46270 */
[----:B------:R-:W-:Y:S01]  /*b130*/  @!P0 LEA R12, P5, R196, R6, 0x2 ;  /* 0x00000006c40c8211 */ /* 0x000fe200078a10ff */
[----:B------:R1:W-:Y:S01]  /*b140*/  @!P3 ST.E.64 desc[UR50][R8.64], R96 ;  /* 0x000000600800b985 */ /* 0x0003e2000c101b32 */
[----:B------:R-:W-:-:S02]  /*b150*/  ISETP.GE.AND P3, PT, R193, UR4, PT ;  /* 0x00000004c1007c0c */ /* 0x000fc4000bf66270 */
[-C--:B------:R-:W-:Y:S02]  /*b160*/  @!P1 LEA.HI.X R11, R197, R7.reuse, R215, 0x2, P6 ;  /* 0x00000007c50b9211 */ /* 0x080fe400030f14d7 */
[----:B------:R-:W-:-:S03]  /*b170*/  @!P0 LEA.HI.X R13, R196, R7, R214, 0x2, P5 ;  /* 0x00000007c40d8211 */ /* 0x000fc600028f14d6 */
[----:B------:R3:W-:Y:S01]  /*b180*/  @!P1 ST.E.64 desc[UR50][R10.64], R94 ;  /* 0x0000005e0a009985 */ /* 0x0007e2000c101b32 */
[----:B0-----:R-:W-:-:S03]  /*b190*/  @!P4 LEA R4, P1, R195, R6, 0x2 ;  /* 0x00000006c304c211 */ /* 0x001fc600078210ff */
[----:B------:R0:W-:Y:S01]  /*b1a0*/  @!P0 ST.E.64 desc[UR50][R12.64], R92 ;  /* 0x0000005c0c008985 */ /* 0x0001e2000c101b32 */
[----:B------:R-:W-:Y:S02]  /*b1b0*/  ISETP.GE.AND P0, PT, R192, UR4, PT ;  /* 0x00000004c0007c0c */ /* 0x000fe4000bf06270 */
[-C--:B------:R-:W-:Y:S02]  /*b1c0*/  @!P4 LEA.HI.X R5, R195, R7.reuse, R213, 0x2, P1 ;  /* 0x00000007c305c211 */ /* 0x080fe400008f14d5 */
[CC--:B------:R-:W-:Y:S02]  /*b1d0*/  @!P2 LEA R14, P6, R194.reuse, R6.reuse, 0x2 ;  /* 0x00000006c20ea211 */ /* 0x0c0fe400078c10ff */
[----:B------:R-:W-:Y:S01]  /*b1e0*/  ISETP.GE.AND P1, PT, R171, UR4, PT ;  /* 0x00000004ab007c0c */ /* 0x000fe2000bf26270 */
[----:B------:R4:W-:Y:S01]  /*b1f0*/  @!P4 ST.E.64 desc[UR50][R4.64], R90 ;  /* 0x0000005a0400c985 */ /* 0x0009e2000c101b32 */
[----:B------:R-:W-:Y:S02]  /*b200*/  @!P3 LEA R20, P5, R193, R6, 0x2 ;  /* 0x00000006c114b211 */ /* 0x000fe400078a10ff */
[----:B------:R-:W-:-:S02]  /*b210*/  @!P2 LEA.HI.X R15, R194, R7, R212, 0x2, P6 ;  /* 0x00000007c20fa211 */ /* 0x000fc400030f14d4 */
[----:B------:R-:W-:Y:S02]  /*b220*/  ISETP.GE.AND P4, PT, R170, UR4, PT ;  /* 0x00000004aa007c0c */ /* 0x000fe4000bf86270 */
[----:B------:R-:W-:Y:S01]  /*b230*/  @!P3 LEA.HI.X R21, R193, R7, R211, 0x2, P5 ;  /* 0x00000007c115b211 */ /* 0x000fe200028f14d3 */
[----:B------:R5:W-:Y:S01]  /*b240*/  @!P2 ST.E.64 desc[UR50][R14.64], R88 ;  /* 0x000000580e00a985 */ /* 0x000be2000c101b32 */
[----:B-1----:R-:W-:-:S03]  /*b250*/  @!P0 LEA R8, P2, R192, R6, 0x2 ;  /* 0x00000006c0088211 */ /* 0x002fc600078410ff */
[----:B------:R-:W-:Y:S01]  /*b260*/  @!P3 ST.E.64 desc[UR50][R20.64], R86 ;  /* 0x000000561400b985 */ /* 0x000fe2000c101b32 */
[----:B------:R-:W-:Y:S02]  /*b270*/  ISETP.GE.AND P3, PT, R169, UR4, PT ;  /* 0x00000004a9007c0c */ /* 0x000fe4000bf66270 */
[CC--:B---3--:R-:W-:Y:S02]  /*b280*/  @!P1 LEA R10, P5, R171.reuse, R6.reuse, 0x2 ;  /* 0x00000006ab0a9211 */ /* 0x0c8fe400078a10ff */
[-C--:B------:R-:W-:Y:S02]  /*b290*/  @!P0 LEA.HI.X R9, R192, R7.reuse, R210, 0x2, P2 ;  /* 0x00000007c0098211 */ /* 0x080fe400010f14d2 */
[----:B------:R-:W-:Y:S02]  /*b2a0*/  ISETP.GE.AND P2, PT, R168, UR4, PT ;  /* 0x00000004a8007c0c */ /* 0x000fe4000bf46270 */
[----:B0-----:R-:W-:Y:S01]  /*b2b0*/  @!P4 LEA R12, P6, R170, R6, 0x2 ;  /* 0x00000006aa0cc211 */ /* 0x001fe200078c10ff */
[----:B------:R0:W-:Y:S01]  /*b2c0*/  @!P0 ST.E.64 desc[UR50][R8.64], R84 ;  /* 0x0000005408008985 */ /* 0x0001e2000c101b32 */
[----:B------:R-:W-:-:S02]  /*b2d0*/  @!P1 LEA.HI.X R11, R171, R7, R209, 0x2, P5 ;  /* 0x00000007ab0b9211 */ /* 0x000fc400028f14d1 */
[-C--:B------:R-:W-:Y:S02]  /*b2e0*/  @!P4 LEA.HI.X R13, R170, R7.reuse, R208, 0x2, P6 ;  /* 0x00000007aa0dc211 */ /* 0x080fe400030f14d0 */
[----:B------:R-:W-:Y:S01]  /*b2f0*/  ISETP.GE.AND P0, PT, R23, UR4, PT ;  /* 0x0000000417007c0c */ /* 0x000fe2000bf06270 */
[----:B------:R1:W-:Y:S01]  /*b300*/  @!P1 ST.E.64 desc[UR50][R10.64], R82 ;  /* 0x000000520a009985 */ /* 0x0003e2000c101b32 */
[C---:B----4-:R-:W-:Y:S02]  /*b310*/  @!P3 LEA R4, P1, R169.reuse, R6, 0x2 ;  /* 0x00000006a904b211 */ /* 0x050fe400078210ff */
[----:B------:R-:W-:Y:S01]  /*b320*/  ISETP.GE.AND P5, PT, R22, UR4, PT ;  /* 0x0000000416007c0c */ /* 0x000fe2000bfa6270 */
[----:B------:R3:W-:Y:S01]  /*b330*/  @!P4 ST.E.64 desc[UR50][R12.64], R80 ;  /* 0x000000500c00c985 */ /* 0x0007e2000c101b32 */
[----:B------:R-:W-:Y:S02]  /*b340*/  @!P3 LEA.HI.X R5, R169, R7, R207, 0x2, P1 ;  /* 0x00000007a905b211 */ /* 0x000fe400008f14cf */
[----:B------:R-:W-:-:S02]  /*b350*/  ISETP.GE.AND P4, PT, R19, UR4, PT ;  /* 0x0000000413007c0c */ /* 0x000fc4000bf86270 */
[----:B------:R-:W-:Y:S01]  /*b360*/  ISETP.GE.AND P1, PT, R18, UR4, PT ;  /* 0x0000000412007c0c */ /* 0x000fe2000bf26270 */
[----:B------:R4:W-:Y:S01]  /*b370*/  @!P3 ST.E.64 desc[UR50][R4.64], R78 ;  /* 0x0000004e0400b985 */ /* 0x0009e2000c101b32 */
[CC--:B-----5:R-:W-:Y:S02]  /*b380*/  @!P2 LEA R14, P6, R168.reuse, R6.reuse, 0x2 ;  /* 0x00000006a80ea211 */ /* 0x0e0fe400078c10ff */
[C---:B0-----:R-:W-:Y:S02]  /*b390*/  @!P0 LEA R8, P3, R23.reuse, R6, 0x2 ;  /* 0x0000000617088211 */ /* 0x041fe400078610ff */
[-C--:B------:R-:W-:Y:S02]  /*b3a0*/  @!P2 LEA.HI.X R15, R168, R7.reuse, R206, 0x2, P6 ;  /* 0x00000007a80fa211 */ /* 0x080fe400030f14ce */
[----:B------:R-:W-:-:S03]  /*b3b0*/  @!P0 LEA.HI.X R9, R23, R7, R205, 0x2, P3 ;  /* 0x0000000717098211 */ /* 0x000fc600018f14cd */
[----:B------:R4:W-:Y:S01]  /*b3c0*/  @!P2 ST.E.64 desc[UR50][R14.64], R76 ;  /* 0x0000004c0e00a985 */ /* 0x0009e2000c101b32 */
[-C--:B-1----:R-:W-:Y:S02]  /*b3d0*/  @!P5 LEA R10, P2, R22, R6.reuse, 0x2 ;  /* 0x00000006160ad211 */ /* 0x082fe400078410ff */
[CC--:B---3--:R-:W-:Y:S01]  /*b3e0*/  @!P4 LEA R12, P3, R19.reuse, R6.reuse, 0x2 ;  /* 0x00000006130cc211 */ /* 0x0c8fe200078610ff */
[----:B------:R4:W-:Y:S01]  /*b3f0*/  @!P0 ST.E.64 desc[UR50][R8.64], R72 ;  /* 0x0000004808008985 */ /* 0x0009e2000c101b32 */
[----:B------:R-:W-:Y:S02]  /*b400*/  @!P1 LEA R6, P6, R18, R6, 0x2 ;  /* 0x0000000612069211 */ /* 0x000fe400078c10ff */
[-C--:B------:R-:W-:Y:S02]  /*b410*/  @!P5 LEA.HI.X R11, R22, R7.reuse, R204, 0x2, P2 ;  /* 0x00000007160bd211 */ /* 0x080fe400010f14cc */
[-C--:B------:R-:W-:Y:S02]  /*b420*/  @!P4 LEA.HI.X R13, R19, R7.reuse, R203, 0x2, P3 ;  /* 0x00000007130dc211 */ /* 0x080fe400018f14cb */
[----:B------:R-:W-:Y:S01]  /*b430*/  @!P1 LEA.HI.X R7, R18, R7, R202, 0x2, P6 ;  /* 0x0000000712079211 */ /* 0x000fe200030f14ca */
[----:B------:R4:W-:Y:S04]  /*b440*/  @!P5 ST.E.64 desc[UR50][R10.64], R74 ;  /* 0x0000004a0a00d985 */ /* 0x0009e8000c101b32 */
[----:B------:R4:W-:Y:S04]  /*b450*/  @!P4 ST.E.64 desc[UR50][R12.64], R70 ;  /* 0x000000460c00c985 */ /* 0x0009e8000c101b32 */
[----:B------:R4:W-:Y:S02]  /*b460*/  @!P1 ST.E.64 desc[UR50][R6.64], R68 ;  /* 0x0000004406009985 */ /* 0x0009e4000c101b32 */
.L_x_173:
[----:B------:R-:W-:Y:S05]  /*b470*/  BSYNC B1 ;  /* 0x0000000000017941 */ /* 0x000fea0003800000 */
.L_x_172:
[----:B------:R-:W-:Y:S01]  /*b480*/  ISETP.GE.AND P0, PT, R24, R33, PT ;  /* 0x000000211800720c */ /* 0x000fe20003f06270 */
[----:B-1--4-:R1:W3:Y:S04]  /*b490*/  SHFL.IDX PT, R7, R3, 0x1, 0x1c1f ;  /* 0x003c1f0003077f89 */ /* 0x0122e800000e0000 */
[----:B0-----:R1:W0:Y:S08]  /*b4a0*/  SHFL.IDX PT, R6, R0, 0x1, 0x1c1f ;  /* 0x003c1f0000067f89 */ /* 0x00123000000e0000 */
[----:B-1----:R-:W-:Y:S05]  /*b4b0*/  @P0 BRA `(.L_x_171) ;  /* 0x0000001000200947 */ /* 0x002fea0003800000 */
[----:B------:R-:W-:Y:S02]  /*b4c0*/  ULDC UR4, c[0x0][0xac8] ;  /* 0x0002b20000047ab9 */ /* 0x000fe40000000800 */
[----:B------:R-:W-:Y:S02]  /*b4d0*/  ISETP.GE.AND P1, PT, R198, UR4, PT ;  /* 0x00000004c6007c0c */ /* 0x000fe4000bf26270 */
[----:B------:R-:W-:Y:S02]  /*b4e0*/  ISETP.GE.AND P6, PT, R199, UR4, PT ;  /* 0x00000004c7007c0c */ /* 0x000fe4000bfc6270 */
[----:B------:R-:W-:Y:S02]  /*b4f0*/  ISETP.GE.AND P0, PT, R197, UR4, PT ;  /* 0x00000004c5007c0c */ /* 0x000fe4000bf06270 */
[----:B------:R-:W-:Y:S02]  /*b500*/  ISETP.GE.AND P2, PT, R196, UR4, PT ;  /* 0x00000004c4007c0c */ /* 0x000fe4000bf46270 */
[----:B------:R-:W-:-:S05]  /*b510*/  ISETP.GE.AND P3, PT, R195, UR4, PT ;  /* 0x00000004c3007c0c */ /* 0x000fca000bf66270 */
[CC--:B0-----:R-:W-:Y:S02]  /*b520*/  @!P1 LEA R8, P4, R198.reuse, R6.reuse, 0x2 ;  /* 0x00000006c6089211 */ /* 0x0c1fe400078810ff */
[----:B---3--:R-:W-:Y:S02]  /*b530*/  @!P6 IMAD.WIDE R4, R199, 0x4, R6 ;  /* 0x00000004c704e825 */ /* 0x008fe400078e0206 */
[-C--:B------:R-:W-:Y:S02]  /*b540*/  @!P1 LEA.HI.X R9, R198, R7.reuse, R216, 0x2, P4 ;  /* 0x00000007c6099211 */ /* 0x080fe400020f14d8 */
[----:B------:R-:W-:Y:S01]  /*b550*/  ISETP.GE.AND P4, PT, R194, UR4, PT ;  /* 0x00000004c2007c0c */ /* 0x000fe2000bf86270 */
[----:B------:R0:W-:Y:S01]  /*b560*/  @!P6 ST.E.64 desc[UR50][R4.64], R40 ;  /* 0x000000280400e985 */ /* 0x0001e2000c101b32 */
[-C--:B------:R-:W-:Y:S02]  /*b570*/  @!P0 LEA R10, P5, R197, R6.reuse, 0x2 ;  /* 0x00000006c50a8211 */ /* 0x080fe400078a10ff */
[----:B------:R-:W-:Y:S01]  /*b580*/  @!P3 LEA R14, P6, R195, R6, 0x2 ;  /* 0x00000006c30eb211 */ /* 0x000fe200078c10ff */
[----:B------:R1:W-:Y:S01]  /*b590*/  @!P1 ST.E.64 desc[UR50][R8.64], R42 ;  /* 0x0000002a08009985 */ /* 0x0003e2000c101b32 */
[----:B------:R-:W-:-:S02]  /*b5a0*/  @!P0 LEA.HI.X R11, R197, R7, R215, 0x2, P5 ;  /* 0x00000007c50b8211 */ /* 0x000fc400028f14d7 */
[CC--:B------:R-:W-:Y:S02]  /*b5b0*/  @!P2 LEA R12, P1, R196.reuse, R6.reuse, 0x2 ;  /* 0x00000006c40ca211 */ /* 0x0c0fe400078210ff */
[-C--:B------:R-:W-:Y:S01]  /*b5c0*/  @!P3 LEA.HI.X R15, R195, R7.reuse, R213, 0x2, P6 ;  /* 0x00000007c30fb211 */ /* 0x080fe200030f14d5 */
[----:B------:R3:W-:Y:S01]  /*b5d0*/  @!P0 ST.E.64 desc[UR50][R10.64], R44 ;  /* 0x0000002c0a008985 */ /* 0x0007e2000c101b32 */
[----:B------:R-:W-:Y:S02]  /*b5e0*/  ISETP.GE.AND P0, PT, R193, UR4, PT ;  /* 0x00000004c1007c0c */ /* 0x000fe4000bf06270 */
[----:B------:R-:W-:Y:S02]  /*b5f0*/  @!P2 LEA.HI.X R13, R196, R7, R214, 0x2, P1 ;  /* 0x00000007c40da211 */ /* 0x000fe400008f14d6 */
[----:B------:R-:W-:Y:S02]  /*b600*/  ISETP.GE.AND P1, PT, R192, UR4, PT ;  /* 0x00000004c0007c0c */ /* 0x000fe4000bf26270 */
[----:B------:R-:W-:Y:S01]  /*b610*/  @!P4 LEA R20, P5, R194, R6, 0x2 ;  /* 0x00000006c214c211 */ /* 0x000fe200078a10ff */
[----:B------:R4:W-:Y:S01]  /*b620*/  @!P2 ST.E.64 desc[UR50][R12.64], R46 ;  /* 0x0000002e0c00a985 */ /* 0x0009e2000c101b32 */
[----:B------:R-:W-:-:S02]  /*b630*/  ISETP.GE.AND P2, PT, R171, UR4, PT ;  /* 0x00000004ab007c0c */ /* 0x000fc4000bf46270 */
[-C--:B------:R-:W-:Y:S01]  /*b640*/  @!P4 LEA.HI.X R21, R194, R7.reuse, R212, 0x2, P5 ;  /* 0x00000007c215c211 */ /* 0x080fe200028f14d4 */
[----:B------:R5:W-:Y:S02]  /*b650*/  @!P3 ST.E.64 desc[UR50][R14.64], R48 ;  /* 0x000000300e00b985 */ /* 0x000be4000c101b32 */
[CC--:B0-----:R-:W-:Y:S02]  /*b660*/  @!P0 LEA R4, P3, R193.reuse, R6.reuse, 0x2 ;  /* 0x00000006c1048211 */ /* 0x0c1fe400078610ff */
[----:B------:R-:W-:Y:S01]  /*b670*/  @!P4 ST.E.64 desc[UR50][R20.64], R50 ;  /* 0x000000321400c985 */ /* 0x000fe2000c101b32 */
[----:B------:R-:W-:Y:S02]  /*b680*/  ISETP.GE.AND P4, PT, R170, UR4, PT ;  /* 0x00000004aa007c0c */ /* 0x000fe4000bf86270 */
[----:B-1----:R-:W-:Y:S02]  /*b690*/  @!P1 LEA R8, P5, R192, R6, 0x2 ;  /* 0x00000006c0089211 */ /* 0x002fe400078a10ff */
[----:B------:R-:W-:-:S02]  /*b6a0*/  @!P0 LEA.HI.X R5, R193, R7, R211, 0x2, P3 ;  /* 0x00000007c1058211 */ /* 0x000fc400018f14d3 */
[----:B------:R-:W-:Y:S02]  /*b6b0*/  ISETP.GE.AND P3, PT, R169, UR4, PT ;  /* 0x00000004a9007c0c */ /* 0x000fe4000bf66270 */
[CC--:B---3--:R-:W-:Y:S01]  /*b6c0*/  @!P2 LEA R10, P6, R171.reuse, R6.reuse, 0x2 ;  /* 0x00000006ab0aa211 */ /* 0x0c8fe200078c10ff */
[----:B------:R0:W-:Y:S01]  /*b6d0*/  @!P0 ST.E.64 desc[UR50][R4.64], R52 ;  /* 0x0000003404008985 */ /* 0x0001e2000c101b32 */
[-C--:B------:R-:W-:Y:S02]  /*b6e0*/  @!P1 LEA.HI.X R9, R192, R7.reuse, R210, 0x2, P5 ;  /* 0x00000007c0099211 */ /* 0x080fe400028f14d2 */
[----:B------:R-:W-:Y:S02]  /*b6f0*/  @!P2 LEA.HI.X R11, R171, R7, R209, 0x2, P6 ;  /* 0x00000007ab0ba211 */ /* 0x000fe400030f14d1 */
[----:B------:R-:W-:Y:S01]  /*b700*/  ISETP.GE.AND P0, PT, R168, UR4, PT ;  /* 0x00000004a8007c0c */ /* 0x000fe2000bf06270 */
[----:B------:R1:W-:Y:S01]  /*b710*/  @!P1 ST.E.64 desc[UR50][R8.64], R54 ;  /* 0x0000003608009985 */ /* 0x0003e2000c101b32 */
[----:B----4-:R-:W-:-:S02]  /*b720*/  @!P4 LEA R12, P1, R170, R6, 0x2 ;  /* 0x00000006aa0cc211 */ /* 0x010fc400078210ff */
[----:B------:R-:W-:Y:S01]  /*b730*/  ISETP.GE.AND P5, PT, R23, UR4, PT ;  /* 0x0000000417007c0c */ /* 0x000fe2000bfa6270 */
[----:B------:R3:W-:Y:S01]  /*b740*/  @!P2 ST.E.64 desc[UR50][R10.64], R56 ;  /* 0x000000380a00a985 */ /* 0x0007e2000c101b32 */
[----:B------:R-:W-:Y:S02]  /*b750*/  @!P4 LEA.HI.X R13, R170, R7, R208, 0x2, P1 ;  /* 0x00000007aa0dc211 */ /* 0x000fe400008f14d0 */
[----:B------:R-:W-:Y:S02]  /*b760*/  ISETP.GE.AND P2, PT, R22, UR4, PT ;  /* 0x0000000416007c0c */ /* 0x000fe4000bf46270 */
[----:B------:R-:W-:Y:S01]  /*b770*/  ISETP.GE.AND P1, PT, R19, UR4, PT ;  /* 0x0000000413007c0c */ /* 0x000fe2000bf26270 */
[----:B------:R4:W-:Y:S01]  /*b780*/  @!P4 ST.E.64 desc[UR50][R12.64], R58 ;  /* 0x0000003a0c00c985 */ /* 0x0009e2000c101b32 */
[-C--:B-----5:R-:W-:Y:S02]  /*b790*/  @!P3 LEA R14, P6, R169, R6.reuse, 0x2 ;  /* 0x00000006a90eb211 */ /* 0x0a0fe400078c10ff */
[----:B0-----:R-:W-:-:S02]  /*b7a0*/  @!P0 LEA R4, P4, R168, R6, 0x2 ;  /* 0x00000006a8048211 */ /* 0x001fc400078810ff */
        /* <DEDUP_REMOVED lines=10> */
[----:B------:R4:W-:Y:S01]  /*b850*/  @!P5 ST.E.64 desc[UR50][R8.64], R64 ;  /* 0x000000400800d985 */ /* 0x0009e2000c101b32 */
[----:B------:R-:W-:-:S03]  /*b860*/  ISETP.GE.AND P0, PT, R18, UR4, PT ;  /* 0x0000000412007c0c */ /* 0x000fc6000bf06270 */
[----:B------:R4:W-:Y:S04]  /*b870*/  @!P2 ST.E.64 desc[UR50][R10.64], R66 ;  /* 0x000000420a00a985 */ /* 0x0009e8000c101b32 */
[----:B------:R4:W-:Y:S06]  /*b880*/  @!P1 ST.E.64 desc[UR50][R20.64], R34 ;  /* 0x0000002214009985 */ /* 0x0009ec000c101b32 */
[----:B------:R-:W-:Y:S05]  /*b890*/  @P0 BRA `(.L_x_171) ;  /* 0x0000000c00280947 */ /* 0x000fea0003800000 */
[----:B----4-:R-:W-:-:S04]  /*b8a0*/  LEA R4, P0, R18, R6, 0x2 ;  /* 0x0000000612047211 */ /* 0x010fc800078010ff */
[----:B------:R-:W-:-:S05]  /*b8b0*/  LEA.HI.X R5, R18, R7, R202, 0x2, P0 ;  /* 0x0000000712057211 */ /* 0x000fca00000f14ca */
[----:B------:R0:W-:Y:S01]  /*b8c0*/  ST.E.64 desc[UR50][R4.64], R36 ;  /* 0x0000002404007985 */ /* 0x0001e2000c101b32 */
[----:B------:R-:W-:Y:S05]  /*b8d0*/  BRA `(.L_x_171) ;  /* 0x0000000c00187947 */ /* 0x000fea0003800000 */
.L_x_162:
[----:B------:R-:W-:Y:S02]  /*b8e0*/  ULDC.64 UR8, c[0x0][0xc00] ;  /* 0x0003000000087ab9 */ /* 0x000fe40000000a00 */
[----:B------:R-:W-:-:S04]  /*b8f0*/  UISETP.NE.U32.AND UP0, UPT, UR8, URZ, UPT ;  /* 0x0000003f0800728c */ /* 0x000fc8000bf05070 */
[----:B------:R-:W-:-:S03]  /*b900*/  UISETP.NE.AND.EX UP0, UPT, UR9, URZ, UPT, UP0 ;  /* 0x0000003f0900728c */ /* 0x000fc6000bf05300 */
[----:B------:R-:W-:Y:S02]  /*b910*/  ULDC.64 UR8, c[0x0][0xc00] ;  /* 0x0003000000087ab9 */ /* 0x000fe40000000a00 */
[----:B------:R-:W-:Y:S01]  /*b920*/  UIMAD.WIDE UR8, UR36, 0x4, UR8 ;  /* 0x00000004240878a5 */ /* 0x000fe2000f8e0208 */
[----:B------:R-:W-:-:S05]  /*b930*/  PLOP3.LUT P1, PT, PT, PT, UP0, 0x80, 0x0 ;  /* 0x000000000000781c */ /* 0x000fca0003f2f008 */
[----:B------:R-:W-:Y:S02]  /*b940*/  IMAD.U32 R4, RZ, RZ, UR8 ;  /* 0x00000008ff047e24 */ /* 0x000fe4000f8e00ff */
[----:B------:R-:W-:Y:S01]  /*b950*/  IMAD.U32 R5, RZ, RZ, UR9 ;  /* 0x00000009ff057e24 */ /* 0x000fe2000f8e00ff */
[----:B------:R-:W-:Y:S02]  /*b960*/  ULDC.64 UR8, c[0x0][0xc08] ;  /* 0x0003020000087ab9 */ /* 0x000fe40000000a00 */
[----:B------:R-:W-:-:S03]  /*b970*/  UISETP.NE.U32.AND UP1, UPT, UR8, URZ, UPT ;  /* 0x0000003f0800728c */ /* 0x000fc6000bf25070 */
[----:B------:R-:W2:Y:S01]  /*b980*/  @P1 LDG.E R3, desc[UR50][R4.64] ;  /* 0x0000003204031981 */ /* 0x000ea2000c1e1900 */
[----:B------:R-:W-:Y:S01]  /*b990*/  UISETP.NE.AND.EX UP1, UPT, UR9, URZ, UPT, UP1 ;  /* 0x0000003f0900728c */ /* 0x000fe2000bf25310 */
[----:B------:R-:W-:Y:S02]  /*b9a0*/  ULDC UR4, c[0x0][0xa88] ;  /* 0x0002a20000047ab9 */ /* 0x000fe40000000800 */
[----:B------:R-:W-:-:S03]  /*b9b0*/  IMAD.U32 R0, RZ, RZ, UR4 ;  /* 0x00000004ff007e24 */ /* 0x000fc6000f8e00ff */
[----:B------:R-:W-:-:S05]  /*b9c0*/  PLOP3.LUT P2, PT, PT, PT, UP1, 0x80, 0x0 ;  /* 0x000000000000781c */ /* 0x000fca0003f4f018 */
[----:B------:R-:W-:Y:S02]  /*b9d0*/  @UP1 ULDC.64 UR8, c[0x0][0xc08] ;  /* 0x0003020000081ab9 */ /* 0x000fe40000000a00 */
[----:B------:R-:W-:-:S06]  /*b9e0*/  @UP1 UIMAD.WIDE UR8, UR36, 0x4, UR8 ;  /* 0x00000004240818a5 */ /* 0x000fcc000f8e0208 */
[----:B------:R-:W-:Y:S02]  /*b9f0*/  IMAD.U32 R6, RZ, RZ, UR8 ;  /* 0x00000008ff067e24 */ /* 0x000fe4000f8e00ff */
[----:B------:R-:W-:-:S05]  /*ba00*/  IMAD.U32 R7, RZ, RZ, UR9 ;  /* 0x00000009ff077e24 */ /* 0x000fca000f8e00ff */
[----:B------:R0:W5:Y:S01]  /*ba10*/  @P2 LDG.E R0, desc[UR50][R6.64] ;  /* 0x0000003206002981 */ /* 0x000162000c1e1900 */
[----:B------:R-:W-:Y:S01]  /*ba20*/  UMOV UR4, URZ ;  /* 0x0000003f00047c82 */ /* 0x000fe20008000000 */
[----:B------:R-:W-:Y:S02]  /*ba30*/  ISETP.GT.AND P0, PT, R223, 0x7f, PT ;  /* 0x0000007fdf00780c */ /* 0x000fe40003f04270 */
[----:B--2---:R-:W-:-:S13]  /*ba40*/  @P1 R2UR UR4, R3 ;  /* 0x00000000030412ca */ /* 0x004fda00000e0000 */
[----:B------:R-:W-:Y:S01]  /*ba50*/  USHF.R.S32.HI UR16, URZ, 0x1f, UR4 ;  /* 0x0000001f3f107899 */ /* 0x000fe20008011404 */
[----:B0-----:R-:W-:Y:S11]  /*ba60*/  @P2 BRA `(.L_x_174) ;  /* 0x0000000000102947 */ /* 0x001ff60003800000 */
[----:B------:R-:W-:Y:S05]  /*ba70*/  @!P1 BRA `(.L_x_174) ;  /* 0x00000000000c9947 */ /* 0x000fea0003800000 */
[----:B------:R-:W2:Y:S04]  /*ba80*/  LDG.E R3, desc[UR50][R4.64] ;  /* 0x0000003204037981 */ /* 0x000ea8000c1e1900 */
[----:B-----5:R-:W2:Y:S02]  /*ba90*/  LDG.E R0, desc[UR50][R4.64+0x4] ;  /* 0x0000043204007981 */ /* 0x020ea4000c1e1900 */
[----:B--2---:R-:W-:-:S07]  /*baa0*/  IMAD.IADD R0, R0, 0x1, -R3 ;  /* 0x0000000100007824 */ /* 0x004fce00078e0a03 */
.L_x_174:
[----:B------:R-:W-:Y:S01]  /*bab0*/  USEL UR36, UR36, URZ, !UP0 ;  /* 0x0000003f24247287 */ /* 0x000fe2000c000000 */
[----:B------:R-:W-:Y:S01]  /*bac0*/  BSSY B1, `(.L_x_175) ;  /* 0x0000039000017945 */ /* 0x000fe20003800000 */
[----:B------:R-:W-:-:S03]  /*bad0*/  USEL UR37, UR37, URZ, !UP0 ;  /* 0x0000003f25257287 */ /* 0x000fc6000c000000 */
[----:B------:R-:W-:Y:S09]  /*bae0*/  @P0 BRA `(.L_x_176) ;  /* 0x0000000000d80947 */ /* 0x000ff20003800000 */
[----:B------:R-:W0:Y:S01]  /*baf0*/  S2R R4, SR_TID.X ;  /* 0x0000000000047919 */ /* 0x000e220000002100 */
[----:B------:R-:W1:Y:S01]  /*bb00*/  LDC R9, c[0x0][0xbe8] ;  /* 0x0002fa00ff097b82 */ /* 0x000e620000000800 */
[----:B------:R-:W-:-:S04]  /*bb10*/  IMAD.U32 R3, RZ, RZ, UR43 ;  /* 0x0000002bff037e24 */ /* 0x000fc8000f8e00ff */
[----:B0-----:R-:W-:Y:S02]  /*bb20*/  IMAD R3, R3, 0x80, R4 ;  /* 0x0000008003037824 */ /* 0x001fe400078e0204 */
[----:B-1---5:R-:W-:Y:S02]  /*bb30*/  IMAD R4, R0, R9, RZ ;  /* 0x0000000900047224 */ /* 0x022fe400078e02ff */
[----:B------:R-:W-:-:S05]  /*bb40*/  VIADD R6, R3, 0xffffff80 ;  /* 0xffffff8003067836 */ /* 0x000fca0000000000 */
[----:B------:R-:W-:-:S13]  /*bb50*/  ISETP.GE.AND P0, PT, R6, R4, PT ;  /* 0x000000040600720c */ /* 0x000fda0003f06270 */
[----:B------:R-:W-:Y:S05]  /*bb60*/  @P0 BRA `(.L_x_176) ;  /* 0x0000000000b80947 */ /* 0x000fea0003800000 */
[----:B------:R-:W-:Y:S01]  /*bb70*/  ISETP.NE.AND P0, PT, R9, 0x1, PT ;  /* 0x000000010900780c */ /* 0x000fe20003f05270 */
[----:B------:R-:W-:Y:S01]  /*bb80*/  UISETP.GT.AND UP2, UPT, UR45, 0x1, UPT ;  /* 0x000000012d00788c */ /* 0x000fe2000bf44270 */
[----:B------:R-:W-:-:S03]  /*bb90*/  UMOV UR7, 0x9b8 ;  /* 0x000009b800077882 */ /* 0x000fc60000000000 */
[----:B------:R-:W-:Y:S02]  /*bba0*/  USEL UR17, UR7, 0x978, UP2 ;  /* 0x0000097807117887 */ /* 0x000fe40009000000 */
[----:B------:R-:W-:-:S06]  /*bbb0*/  USEL UR19, UR39, URZ, UP2 ;  /* 0x0000003f27137287 */ /* 0x000fcc0009000000 */
[----:B------:R-:W0:Y:S04]  /*bbc0*/  @P0 LDC R3, c[0x0][0xbec] ;  /* 0x0002fb00ff030b82 */ /* 0x000e280000000800 */
[----:B------:R-:W-:Y:S01]  /*bbd0*/  ULDC.64 UR10, c[0x0][UR17+0x220] ;  /* 0x00008800110a7abb */ /* 0x000fe20008000a00 */
[----:B------:R-:W-:Y:S01]  /*bbe0*/  ULDC.64 UR8, c[0x0][UR17+0x218] ;  /* 0x0000860011087abb */ /* 0x000fe20008000a00 */
[----:B------:R-:W-:Y:S01]  /*bbf0*/  ULDC.64 UR12, c[0x0][UR17+0x228] ;  /* 0x00008a00110c7abb */ /* 0x000fe20008000a00 */
[----:B------:R-:W-:Y:S01]  /*bc00*/  UIMAD UR7, UR11, UR36, URZ ;  /* 0x000000240b0772a4 */ /* 0x000fe2000f8e023f */
[----:B------:R-:W1:Y:S01]  /*bc10*/  @P0 LDC R5, c[0x0][0xbf0] ;  /* 0x0002fc00ff050b82 */ /* 0x000e620000000800 */
[----:B------:R-:W-:Y:S02]  /*bc20*/  UIMAD.WIDE.U32 UR14, UR8, UR42, URZ ;  /* 0x0000002a080e72a5 */ /* 0x000fe4000f8e003f */
[----:B------:R-:W-:-:S02]  /*bc30*/  UIMAD UR18, UR9, UR42, URZ ;  /* 0x0000002a091272a4 */ /* 0x000fc4000f8e023f */
[----:B------:R-:W-:Y:S02]  /*bc40*/  UIMAD.WIDE.U32 UR8, UR10, UR36, URZ ;  /* 0x000000240a0872a5 */ /* 0x000fe4000f8e003f */
[----:B------:R-:W-:Y:S02]  /*bc50*/  UIMAD.WIDE.U32 UR20, UR12, UR19, URZ ;  /* 0x000000130c1472a5 */ /* 0x000fe4000f8e003f */
[----:B------:R-:W-:Y:S02]  /*bc60*/  UIMAD UR12, UR13, UR19, URZ ;  /* 0x000000130d0c72a4 */ /* 0x000fe4000f8e023f */
[----:B------:R-:W-:Y:S02]  /*bc70*/  UIMAD UR7, UR10, UR37, UR7 ;  /* 0x000000250a0772a4 */ /* 0x000fe4000f8e0207 */
[----:B------:R-:W-:Y:S02]  /*bc80*/  UIADD3 UR14, UP0, UP1, UR8, UR14, UR4 ;  /* 0x0000000e080e7290 */ /* 0x000fe4000f91e004 */
[----:B------:R-:W-:Y:S01]  /*bc90*/  UIADD3 UR8, UR12, UR21, URZ ;  /* 0x000000150c087290 */ /* 0x000fe2000fffe03f */
[----:B0-----:R-:W-:Y:S01]  /*bca0*/  @P0 IMAD.HI.U32 R4, R6, R3, RZ ;  /* 0x0000000306040227 */ /* 0x001fe200078e00ff */
[----:B------:R-:W-:-:S02]  /*bcb0*/  UIADD3 UR11, UR18, UR15, URZ ;  /* 0x0000000f120b7290 */ /* 0x000fc4000fffe03f */
[----:B------:R-:W-:Y:S01]  /*bcc0*/  UIADD3 UR7, UR9, UR7, URZ ;  /* 0x0000000709077290 */ /* 0x000fe2000fffe03f */
[----:B------:R-:W-:Y:S02]  /*bcd0*/  IMAD.MOV.U32 R3, RZ, RZ, R6 ;  /* 0x000000ffff037224 */ /* 0x000fe400078e0006 */
[----:B------:R-:W-:Y:S01]  /*bce0*/  IMAD.U32 R8, RZ, RZ, UR8 ;  /* 0x00000008ff087e24 */ /* 0x000fe2000f8e00ff */
[----:B------:R-:W-:Y:S01]  /*bcf0*/  UIADD3.X UR7, UR7, UR11, UR16, UP0, UP1 ;  /* 0x0000000b07077290 */ /* 0x000fe200087e2410 */
[----:B-1----:R-:W-:Y:S01]  /*bd00*/  @P0 SHF.R.U32.HI R3, RZ, R5, R4 ;  /* 0x00000005ff030219 */ /* 0x002fe20000011604 */
[----:B------:R-:W-:Y:S01]  /*bd10*/  IMAD.U32 R4, RZ, RZ, UR20 ;  /* 0x00000014ff047e24 */ /* 0x000fe2000f8e00ff */
[----:B------:R-:W-:Y:S01]  /*bd20*/  ULDC.64 UR8, c[0x0][UR17+0x210] ;  /* 0x0000840011087abb */ /* 0x000fe20008000a00 */
[----:B------:R-:W-:Y:S01]  /*bd30*/  IMAD.U32 R5, RZ, RZ, UR21 ;  /* 0x00000015ff057e24 */ /* 0x000fe2000f8e00ff */
[--C-:B------:R-:W-:Y:S01]  /*bd40*/  SHF.R.S32.HI R5, RZ, 0x1f, R3.reuse ;  /* 0x0000001fff057819 */ /* 0x100fe20000011403 */
[----:B------:R-:W-:Y:S01]  /*bd50*/  IMAD.MOV R7, RZ, RZ, -R3 ;  /* 0x000000ffff077224 */ /* 0x000fe200078e0a03 */
[----:B------:R-:W-:Y:S01]  /*bd60*/  IADD3 R4, P0, P1, R3, UR14, R4 ;  /* 0x0000000e03047c10 */ /* 0x000fe2000f91e004 */
[----:B------:R-:W-:Y:S01]  /*bd70*/  ULDC.64 UR10, c[0x0][0xba8] ;  /* 0x0002ea00000a7ab9 */ /* 0x000fe20000000a00 */
[----:B------:R-:W-:Y:S01]  /*bd80*/  @!UP2 ULDC UR10, c[0x0][0xb50] ;  /* 0x0002d400000aaab9 */ /* 0x000fe20000000800 */
[----:B------:R-:W-:Y:S01]  /*bd90*/  IMAD R7, R9, R7, R6 ;  /* 0x0000000709077224 */ /* 0x000fe200078e0206 */
[----:B------:R-:W-:Y:S01]  /*bda0*/  IADD3.X R5, R5, UR7, R8, P0, P1 ;  /* 0x0000000705057c10 */ /* 0x000fe200087e2408 */
[----:B------:R-:W-:-:S02]  /*bdb0*/  @!UP2 ULDC UR11, c[0x0][0xb54] ;  /* 0x0002d500000baab9 */ /* 0x000fc40000000800 */
[C---:B------:R-:W-:Y:S01]  /*bdc0*/  IMAD R6, R7.reuse, UR9, RZ ;  /* 0x0000000907067c24 */ /* 0x040fe2000f8e02ff */
[----:B------:R-:W-:Y:S01]  /*bdd0*/  SHF.R.S32.HI R3, RZ, 0x1f, R7 ;  /* 0x0000001fff037819 */ /* 0x000fe20000011407 */
[----:B------:R-:W-:-:S04]  /*bde0*/  IMAD.WIDE.U32 R4, R7, UR8, R4 ;  /* 0x0000000807047c25 */ /* 0x000fc8000f8e0004 */
[----:B------:R-:W-:Y:S01]  /*bdf0*/  IMAD R3, R3, UR8, R6 ;  /* 0x0000000803037c24 */ /* 0x000fe2000f8e0206 */
[----:B------:R-:W-:-:S03]  /*be00*/  LEA R6, P0, R4, UR10, 0x2 ;  /* 0x0000000a04067c11 */ /* 0x000fc6000f8010ff */
[----:B------:R-:W-:-:S05]  /*be10*/  IMAD.IADD R3, R5, 0x1, R3 ;  /* 0x0000000105037824 */ /* 0x000fca00078e0203 */
[----:B------:R-:W-:Y:S01]  /*be20*/  LEA.HI.X R7, R4, UR11, R3, 0x2, P0 ;  /* 0x0000000b04077c11 */ /* 0x000fe200080f1403 */
[----:B------:R-:W-:-:S05]  /*be30*/  IMAD.MOV.U32 R3, RZ, RZ, -0x800000 ;  /* 0xff800000ff037424 */ /* 0x000fca00078e00ff */
[----:B------:R0:W-:Y:S02]  /*be40*/  STG.E desc[UR50][R6.64], R3 ;  /* 0x0000000306007986 */ /* 0x0001e4000c101932 */
.L_x_176:
[----:B------:R-:W-:Y:S05]  /*be50*/  BSYNC B1 ;  /* 0x0000000000017941 */ /* 0x000fea0003800000 */
.L_x_175:
[----:B------:R-:W-:-:S06]  /*be60*/  UISETP.GT.AND UP0, UPT, UR45, 0x1, UPT ;  /* 0x000000012d00788c */ /* 0x000fcc000bf04270 */
[----:B------:R-:W-:-:S13]  /*be70*/  PLOP3.LUT P0, PT, PT, PT, UP0, 0x80, 0x0 ;  /* 0x000000000000781c */ /* 0x000fda0003f0f008 */
[----:B------:R-:W-:Y:S05]  /*be80*/  @P0 BRA `(.L_x_171) ;  /* 0x0000000400ac0947 */ /* 0x000fea0003800000 */
[----:B------:R-:W1:Y:S01]  /*be90*/  LDC R11, c[0x0][0xbe8] ;  /* 0x0002fa00ff0b7b82 */ /* 0x000e620000000800 */
[----:B------:R-:W-:Y:S01]  /*bea0*/  ULDC.64 UR10, c[0x0][0xaa0] ;  /* 0x0002a800000a7ab9 */ /* 0x000fe20000000a00 */
[----:B0-----:R-:W-:Y:S01]  /*beb0*/  IMAD R3, R17, 0x20, R200 ;  /* 0x0000002011037824 */ /* 0x001fe200078e02c8 */
[----:B------:R-:W-:Y:S01]  /*bec0*/  UIMAD UR7, UR16, UR10, URZ ;  /* 0x0000000a100772a4 */ /* 0x000fe2000f8e023f */
[----:B------:R-:W-:Y:S01]  /*bed0*/  IMAD.U32 R8, RZ, RZ, UR43 ;  /* 0x0000002bff087e24 */ /* 0x000fe2000f8e00ff */
[----:B------:R-:W-:Y:S01]  /*bee0*/  UIMAD.WIDE.U32 UR8, UR4, UR10, URZ ;  /* 0x0000000a040872a5 */ /* 0x000fe2000f8e003f */
[----:B------:R-:W-:Y:S01]  /*bef0*/  IMAD.U32 R13, RZ, RZ, UR43 ;  /* 0x0000002bff0d7e24 */ /* 0x000fe2000f8e00ff */
[----:B------:R-:W-:Y:S01]  /*bf00*/  UIMAD UR7, UR4, UR11, UR7 ;  /* 0x0000000b040772a4 */ /* 0x000fe2000f8e0207 */
[----:B------:R-:W-:Y:S01]  /*bf10*/  IMAD R8, R8, 0x80, R3 ;  /* 0x0000008008087824 */ /* 0x000fe200078e0203 */
[----:B------:R-:W-:Y:S01]  /*bf20*/  BSSY B1, `(.L_x_177) ;  /* 0x0000037000017945 */ /* 0x000fe20003800000 */
[----:B------:R-:W-:Y:S01]  /*bf30*/  ULDC.64 UR10, c[0x0][0xae8] ;  /* 0x0002ba00000a7ab9 */ /* 0x000fe20000000a00 */
[----:B------:R-:W-:Y:S01]  /*bf40*/  UIADD3 UR9, UR9, UR7, URZ ;  /* 0x0000000709097290 */ /* 0x000fe2000fffe03f */
[----:B------:R-:W-:-:S03]  /*bf50*/  IMAD.MOV.U32 R3, RZ, RZ, R8 ;  /* 0x000000ffff037224 */ /* 0x000fc600078e0008 */
[----:B------:R-:W-:-:S04]  /*bf60*/  UIMAD.WIDE.U32 UR8, UR42, UR10, UR8 ;  /* 0x0000000a2a0872a5 */ /* 0x000fc8000f8e0008 */
[----:B------:R-:W-:-:S03]  /*bf70*/  UIMAD UR9, UR42, UR11, UR9 ;  /* 0x0000000b2a0972a4 */ /* 0x000fc6000f8e0209 */
[----:B------:R-:W-:Y:S01]  /*bf80*/  ULDC.64 UR10, c[0x0][0xaf0] ;  /* 0x0002bc00000a7ab9 */ /* 0x000fe20000000a00 */
[----:B-1----:R-:W-:Y:S01]  /*bf90*/  ISETP.NE.AND P0, PT, R11, 0x1, PT ;  /* 0x000000010b00780c */ /* 0x002fe20003f05270 */
[----:B------:R-:W-:-:S04]  /*bfa0*/  UIMAD UR37, UR37, UR10, URZ ;  /* 0x0000000a252572a4 */ /* 0x000fc8000f8e023f */
[----:B------:R-:W-:Y:S02]  /*bfb0*/  UIMAD UR4, UR36, UR11, UR37 ;  /* 0x0000000b240472a4 */ /* 0x000fe4000f8e0225 */
[----:B------:R-:W-:-:S03]  /*bfc0*/  UIMAD.WIDE.U32 UR36, UR36, UR10, UR8 ;  /* 0x0000000a242472a5 */ /* 0x000fc6000f8e0008 */
[----:B------:R-:W-:Y:S01]  /*bfd0*/  ULDC.64 UR8, c[0x0][0xae0] ;  /* 0x0002b80000087ab9 */ /* 0x000fe20000000a00 */
[----:B------:R-:W-:Y:S02]  /*bfe0*/  UIADD3 UR4, UR37, UR4, URZ ;  /* 0x0000000425047290 */ /* 0x000fe4000fffe03f */
[----:B------:R-:W0:Y:S08]  /*bff0*/  @P0 LDC R5, c[0x0][0xbec] ;  /* 0x0002fb00ff050b82 */ /* 0x000e300000000800 */
[----:B------:R-:W1:Y:S01]  /*c000*/  @P0 LDC R7, c[0x0][0xbf0] ;  /* 0x0002fc00ff070b82 */ /* 0x000e620000000800 */
[----:B0-----:R-:W-:-:S04]  /*c010*/  @P0 IMAD.HI.U32 R4, R8, R5, RZ ;  /* 0x0000000508040227 */ /* 0x001fc800078e00ff */
[----:B------:R-:W-:Y:S02]  /*c020*/  IMAD.U32 R5, RZ, RZ, UR37 ;  /* 0x00000025ff057e24 */ /* 0x000fe4000f8e00ff */
[----:B------:R-:W-:Y:S01]  /*c030*/  IMAD.U32 R5, RZ, RZ, UR4 ;  /* 0x00000004ff057e24 */ /* 0x000fe2000f8e00ff */
[----:B-1----:R-:W-:-:S04]  /*c040*/  @P0 SHF.R.U32.HI R3, RZ, R7, R4 ;  /* 0x00000007ff030219 */ /* 0x002fc80000011604 */
[--C-:B------:R-:W-:Y:S01]  /*c050*/  SHF.R.S32.HI R4, RZ, 0x1f, R3.reuse ;  /* 0x0000001fff047819 */ /* 0x100fe20000011403 */
[----:B------:R-:W-:-:S04]  /*c060*/  IMAD.MOV R7, RZ, RZ, -R3 ;  /* 0x000000ffff077224 */ /* 0x000fc800078e0a03 */
[----:B------:R-:W-:Y:S02]  /*c070*/  IMAD R6, R4, UR8, RZ ;  /* 0x0000000804067c24 */ /* 0x000fe4000f8e02ff */
[----:B------:R-:W-:Y:S02]  /*c080*/  IMAD.U32 R4, RZ, RZ, UR36 ;  /* 0x00000024ff047e24 */ /* 0x000fe4000f8e00ff */
[----:B------:R-:W-:Y:S02]  /*c090*/  IMAD R7, R11, R7, R8 ;  /* 0x000000070b077224 */ /* 0x000fe400078e0208 */
[C---:B------:R-:W-:Y:S02]  /*c0a0*/  IMAD R9, R3.reuse, UR9, R6 ;  /* 0x0000000903097c24 */ /* 0x040fe4000f8e0206 */
[----:B------:R-:W-:Y:S01]  /*c0b0*/  IMAD.WIDE.U32 R4, R3, UR8, R4 ;  /* 0x0000000803047c25 */ /* 0x000fe2000f8e0004 */
[----:B------:R-:W-:Y:S01]  /*c0c0*/  SHF.R.S32.HI R3, RZ, 0x1f, R7 ;  /* 0x0000001fff037819 */ /* 0x000fe20000011407 */
[----:B------:R-:W-:-:S02]  /*c0d0*/  ULDC.64 UR8, c[0x0][0xad8] ;  /* 0x0002b60000087ab9 */ /* 0x000fc40000000a00 */
[----:B------:R-:W-:Y:S02]  /*c0e0*/  IMAD.IADD R5, R5, 0x1, R9 ;  /* 0x0000000105057824 */ /* 0x000fe400078e0209 */
[----:B------:R-:W-:Y:S02]  /*c0f0*/  IMAD R6, R3, UR8, RZ ;  /* 0x0000000803067c24 */ /* 0x000fe4000f8e02ff */
[----:B------:R-:W-:Y:S02]  /*c100*/  IMAD R8, R13, 0x80, R200 ;  /* 0x000000800d087824 */ /* 0x000fe400078e02c8 */
[----:B-----5:R-:W-:Y:S02]  /*c110*/  IMAD R11, R0, R11, RZ ;  /* 0x0000000b000b7224 */ /* 0x020fe400078e02ff */
[C---:B------:R-:W-:Y:S02]  /*c120*/  IMAD R3, R7.reuse, UR9, R6 ;  /* 0x0000000907037c24 */ /* 0x040fe4000f8e0206 */
[----:B------:R-:W-:Y:S01]  /*c130*/  IMAD.WIDE.U32 R4, R7, UR8, R4 ;  /* 0x0000000807047c25 */ /* 0x000fe2000f8e0004 */
[----:B------:R-:W-:Y:S01]  /*c140*/  ISETP.GE.AND P2, PT, R8, R11, PT ;  /* 0x0000000b0800720c */ /* 0x000fe20003f46270 */
[----:B------:R-:W-:-:S02]  /*c150*/  ULDC.64 UR8, c[0x0][0xa80] ;  /* 0x0002a00000087ab9 */ /* 0x000fc40000000a00 */
[----:B------:R-:W-:Y:S01]  /*c160*/  IMAD.IADD R3, R5, 0x1, R3 ;  /* 0x0000000105037824 */ /* 0x000fe200078e0203 */
[----:B------:R-:W-:Y:S01]  /*c170*/  LEA R6, P3, R4, UR8, 0x1 ;  /* 0x0000000804067c11 */ /* 0x000fe2000f8608ff */
[----:B------:R-:W-:-:S03]  /*c180*/  VIADD R0, R8, 0x20 ;  /* 0x0000002008007836 */ /* 0x000fc60000000000 */
[----:B------:R-:W-:Y:S01]  /*c190*/  LEA.HI.X R3, R4, UR9, R3, 0x1, P3 ;  /* 0x0000000904037c11 */ /* 0x000fe200098f0c03 */
[----:B------:R0:W1:Y:S01]  /*c1a0*/  SHFL.IDX PT, R7, R6, RZ, 0x181f ;  /* 0x00181fff06077589 */ /* 0x00006200000e0000 */
[-C--:B------:R-:W-:Y:S01]  /*c1b0*/  ISETP.GE.AND P1, PT, R0, R11.reuse, PT ;  /* 0x0000000b0000720c */ /* 0x080fe20003f26270 */
[----:B------:R-:W-:Y:S02]  /*c1c0*/  VIADD R0, R8, 0x40 ;  /* 0x0000004008007836 */ /* 0x000fe40000000000 */
[----:B------:R0:W2:Y:S03]  /*c1d0*/  SHFL.IDX PT, R5, R3, RZ, 0x181f ;  /* 0x00181fff03057589 */ /* 0x0000a600000e0000 */
        /* <DEDUP_REMOVED lines=9> */
[----:B------:R3:W-:Y:S04]  /*c270*/  @!P4 ST.E.128 desc[UR50][R12.64], RZ ;  /* 0x000000ff0c00c985 */ /* 0x0007e8000c101d32 */
[----:B------:R3:W-:Y:S02]  /*c280*/  @!P5 ST.E.128 desc[UR50][R4.64], RZ ;  /* 0x000000ff0400d985 */ /* 0x0007e4000c101d32 */
.L_x_178:
[----:B------:R-:W-:Y:S05]  /*c290*/  BSYNC B1 ;  /* 0x0000000000017941 */ /* 0x000fea0003800000 */
.L_x_177:
[----:B--23--:R2:W3:Y:S01]  /*c2a0*/  SHFL.IDX PT, R5, R3, 0x1, 0x181f ;  /* 0x00381f0003057f89 */ /* 0x00c4e200000e0000 */
[----:B------:R-:W-:Y:S03]  /*c2b0*/  BSSY B1, `(.L_x_179) ;  /* 0x000000c000017945 */ /* 0x000fe60003800000 */
[----:B-1----:R2:W1:Y:S01]  /*c2c0*/  SHFL.IDX PT, R7, R6, 0x1, 0x181f ;  /* 0x00381f0006077f89 */ /* 0x00246200000e0000 */
[----:B------:R-:W-:Y:S05]  /*c2d0*/  @P1 BRA `(.L_x_180) ;  /* 0x0000000000241947 */ /* 0x000fea0003800000 */
[----:B------:R-:W-:Y:S02]  /*c2e0*/  ULDC UR4, c[0x0][0xac8] ;  /* 0x0002b20000047ab9 */ /* 0x000fe40000000800 */
[----:B------:R-:W-:Y:S02]  /*c2f0*/  ISETP.GE.AND P3, PT, R2, UR4, PT ;  /* 0x0000000402007c0c */ /* 0x000fe4000bf66270 */
[----:B------:R-:W-:-:S11]  /*c300*/  ISETP.GE.AND P4, PT, R16, UR4, PT ;  /* 0x0000000410007c0c */ /* 0x000fd6000bf86270 */
[-C--:B-1----:R-:W-:Y:S02]  /*c310*/  @!P3 LEA R12, P1, R2, R7.reuse, 0x1 ;  /* 0x00000007020cb211 */ /* 0x082fe400078208ff */
[----:B------:R-:W-:Y:S02]  /*c320*/  @!P4 LEA R4, P2, R16, R7, 0x1 ;  /* 0x000000071004c211 */ /* 0x000fe400078408ff */
[-C--:B---3--:R-:W-:Y:S02]  /*c330*/  @!P3 LEA.HI.X R13, R2, R5.reuse, R222, 0x1, P1 ;  /* 0x00000005020db211 */ /* 0x088fe400008f0cde */
[----:B------:R-:W-:-:S03]  /*c340*/  @!P4 LEA.HI.X R5, R16, R5, R221, 0x1, P2 ;  /* 0x000000051005c211 */ /* 0x000fc600010f0cdd */
[----:B------:R4:W-:Y:S04]  /*c350*/  @!P3 ST.E.128 desc[UR50][R12.64], RZ ;  /* 0x000000ff0c00b985 */ /* 0x0009e8000c101d32 */
[----:B------:R4:W-:Y:S02]  /*c360*/  @!P4 ST.E.128 desc[UR50][R4.64], RZ ;  /* 0x000000ff0400c985 */ /* 0x0009e4000c101d32 */
.L_x_180:
[----:B------:R-:W-:Y:S05]  /*c370*/  BSYNC B1 ;  /* 0x0000000000017941 */ /* 0x000fea0003800000 */
.L_x_179:
[----:B---34-:R3:W4:Y:S01]  /*c380*/  SHFL.IDX PT, R5, R3, 0x2, 0x181f ;  /* 0x00581f0003057f89 */ /* 0x01872200000e0000 */
        /* <DEDUP_REMOVED lines=8> */
[-C--:B----4-:R-:W-:Y:S02]  /*c410*/  @!P2 LEA.HI.X R13, R2, R5.reuse, R222, 0x1, P0 ;  /* 0x00000005020da211 */ /* 0x090fe400000f0cde */
[----:B------:R-:W-:-:S03]  /*c420*/  @!P3 LEA.HI.X R5, R16, R5, R221, 0x1, P1 ;  /* 0x000000051005b211 */ /* 0x000fc600008f0cdd */
[----:B------:R1:W-:Y:S04]  /*c430*/  @!P2 ST.E.128 desc[UR50][R12.64], RZ ;  /* 0x000000ff0c00a985 */ /* 0x0003e8000c101d32 */
[----:B------:R1:W-:Y:S02]  /*c440*/  @!P3 ST.E.128 desc[UR50][R4.64], RZ ;  /* 0x000000ff0400b985 */ /* 0x0003e4000c101d32 */
.L_x_182:
[----:B------:R-:W-:Y:S05]  /*c450*/  BSYNC B1 ;  /* 0x0000000000017941 */ /* 0x000fea0003800000 */
.L_x_181:
[----:B------:R-:W-:Y:S01]  /*c460*/  VIADD R0, R8, 0x60 ;  /* 0x0000006008007836 */ /* 0x000fe20000000000 */
[----:B0-23--:R-:W0:Y:S04]  /*c470*/  SHFL.IDX PT, R3, R3, 0x3, 0x181f ;  /* 0x00781f0003037f89 */ /* 0x00de2800000e0000 */
[----:B------:R-:W-:Y:S01]  /*c480*/  ISETP.GE.AND P0, PT, R0, R11, PT ;  /* 0x0000000b0000720c */ /* 0x000fe20003f06270 */
[----:B-1--4-:R1:W2:-:S12]  /*c490*/  SHFL.IDX PT, R5, R6, 0x3, 0x181f ;  /* 0x00781f0006057f89 */ /* 0x01229800000e0000 */
[----:B-1----:R-:W-:Y:S05]  /*c4a0*/  @P0 BRA `(.L_x_171) ;  /* 0x0000000000240947 */ /* 0x002fea0003800000 */
[----:B------:R-:W-:Y:S02]  /*c4b0*/  ULDC UR4, c[0x0][0xac8] ;  /* 0x0002b20000047ab9 */ /* 0x000fe40000000800 */
[----:B------:R-:W-:Y:S02]  /*c4c0*/  ISETP.GE.AND P2, PT, R2, UR4, PT ;  /* 0x0000000402007c0c */ /* 0x000fe4000bf46270 */
[----:B------:R-:W-:-:S11]  /*c4d0*/  ISETP.GE.AND P3, PT, R16, UR4, PT ;  /* 0x0000000410007c0c */ /* 0x000fd6000bf66270 */
[-C--:B--2---:R-:W-:Y:S02]  /*c4e0*/  @!P2 LEA R6, P0, R2, R5.reuse, 0x1 ;  /* 0x000000050206a211 */ /* 0x084fe400078008ff */
[----:B------:R-:W-:Y:S02]  /*c4f0*/  @!P3 LEA R4, P1, R16, R5, 0x1 ;  /* 0x000000051004b211 */ /* 0x000fe400078208ff */
[-C--:B0-----:R-:W-:Y:S02]  /*c500*/  @!P2 LEA.HI.X R7, R2, R3.reuse, R222, 0x1, P0 ;  /* 0x000000030207a211 */ /* 0x081fe400000f0cde */
[----:B------:R-:W-:-:S03]  /*c510*/  @!P3 LEA.HI.X R5, R16, R3, R221, 0x1, P1 ;  /* 0x000000031005b211 */ /* 0x000fc600008f0cdd */
[----:B------:R0:W-:Y:S04]  /*c520*/  @!P2 ST.E.128 desc[UR50][R6.64], RZ ;  /* 0x000000ff0600a985 */ /* 0x0001e8000c101d32 */
[----:B------:R0:W-:Y:S02]  /*c530*/  @!P3 ST.E.128 desc[UR50][R4.64], RZ ;  /* 0x000000ff0400b985 */ /* 0x0001e4000c101d32 */
.L_x_171:
[----:B------:R-:W-:Y:S05]  /*c540*/  BSYNC B0 ;  /* 0x0000000000007941 */ /* 0x000fea0003800000 */
.L_x_161:
[----:B------:R-:W-:Y:S02]  /*c550*/  ULDC UR4, c[0x0][0xc3c] ;  /* 0x00030f0000047ab9 */ /* 0x000fe40000000800 */
[----:B------:R-:W-:-:S13]  /*c560*/  ISETP.GE.AND P0, PT, R39, UR4, PT ;  /* 0x0000000427007c0c */ /* 0x000fda000bf06270 */
[----:B------:R-:W-:Y:S05]  /*c570*/  @!P0 BRA `(.L_x_183) ;  /* 0xffffff48009c8947 */ /* 0x000fea000383ffff */
[----:B------:R-:W-:Y:S05]  /*c580*/  EXIT ;  /* 0x000000000000794d */ /* 0x000fea0003800000 */
.L_x_134:
[----:B------:R-:W-:-:S08]  /*c590*/  NOP ;  /* 0x0000000000007918 */ /* 0x000fd00000000000 */
[----:B------:R-:W0:-:S00]  /*c5a0*/  USETMAXREG.DEALLOC.CTAPOOL 0x18 ;  /* 0x00000018000079c8 */ /* 0x000e0000080e0500 */
[----:B0-----:R-:W2:Y:S01]  /*c5b0*/  LDL.LU R2, [R1+0x8] ;  /* 0x0000080001027983 */ /* 0x001ea20000300800 */
[----:B------:R-:W-:Y:S01]  /*c5c0*/  LOP3.LUT R0, R0, 0x3, RZ, 0xc0, !PT ;  /* 0x0000000300007812 */ /* 0x000fe200078ec0ff */
[----:B------:R-:W-:-:S05]  /*c5d0*/  IMAD.MOV.U32 R6, RZ, RZ, RZ ;  /* 0x000000ffff067224 */ /* 0x000fca00078e00ff */
[----:B------:R-:W0:Y:S02]  /*c5e0*/  SHFL.IDX PT, R0, R0, RZ, 0x1f ;  /* 0x00001fff00007589 */ /* 0x000e2400000e0000 */
[----:B0-----:R-:W-:Y:S02]  /*c5f0*/  ISETP.NE.AND P0, PT, R0, RZ, PT ;  /* 0x000000ff0000720c */ /* 0x001fe40003f05270 */
[----:B--2---:R-:W-:-:S11]  /*c600*/  LOP3.LUT R2, R2, 0xfffffffd, RZ, 0xc0, !PT ;  /* 0xfffffffd02027812 */ /* 0x004fd600078ec0ff */
[----:B------:R-:W-:-:S05]  /*c610*/  @P0 LOP3.LUT R2, R2, 0x2, RZ, 0xfc, !PT ;  /* 0x0000000202020812 */ /* 0x000fca00078efcff */
[----:B------:R0:W-:Y:S01]  /*c620*/  STL [R1+0x8], R2 ;  /* 0x0000080201007387 */ /* 0x0001e20000100800 */
[----:B------:R-:W-:Y:S05]  /*c630*/  @!P0 BRA `(.L_x_184) ;  /* 0x00000000002c8947 */ /* 0x000fea0003800000 */
[----:B------:R-:W1:Y:S08]  /*c640*/  S2UR UR5, SR_CgaCtaId ;  /* 0x00000000000579c3 */ /* 0x000e700000008800 */
[----:B------:R-:W-:Y:S06]  /*c650*/  BAR.SYNC.DEFER_BLOCKING 0x5, 0x180 ;  /* 0x0146000000007b1d */ /* 0x000fec0000010000 */
[----:B------:R-:W-:-:S02]  /*c660*/  UMOV UR4, 0x400 ;  /* 0x0000040000047882 */ /* 0x000fc40000000000 */
[----:B-1----:R-:W-:-:S09]  /*c670*/  ULEA UR4, UR5, UR4, 0x18 ;  /* 0x0000000405047291 */ /* 0x002fd2000f8ec03f */
[----:B------:R-:W1:Y:S04]  /*c680*/  LDS.128 R4, [UR4+0x298d0] ;  /* 0x0298d004ff047984 */ /* 0x000e680008000c00 */
[----:B-1----:R1:W-:Y:S01]  /*c690*/  STL.64 [R1+0x10], R4 ;  /* 0x0000100401007387 */ /* 0x0023e20000100a00 */
[----:B------:R-:W-:-:S03]  /*c6a0*/  IMAD.MOV.U32 R0, RZ, RZ, R7 ;  /* 0x000000ffff007224 */ /* 0x000fc600078e0007 */
[----:B------:R1:W-:Y:S02]  /*c6b0*/  STL [R1+0x18], R6 ;  /* 0x0000180601007387 */ /* 0x0003e40000100800 */
[----:B------:R-:W-:Y:S01]  /*c6c0*/  R2UR UR43, R0 ;  /* 0x00000000002b72ca */ /* 0x000fe200000e0000 */
[----:B------:R-:W-:Y:S06]  /*c6d0*/  BAR.ARV 0x4, 0x180 ;  /* 0x0106000000007b1d */ /* 0x000fec0000002000 */
[----:B------:R-:W-:Y:S08]  /*c6e0*/  BRA `(.L_x_185) ;  /* 0x0000000800b07947 */ /* 0x000ff00003800000 */
.L_x_184:
[----:B------:R-:W1:Y:S01]  /*c6f0*/  S2R R0, SR_TID.X ;  /* 0x0000000000007919 */ /* 0x000e620000002100 */
[----:B------:R-:W-:Y:S01]  /*c700*/  ULDC UR4, c[0x0][0xc3c] ;  /* 0x00030f0000047ab9 */ /* 0x000fe20000000800 */
[----:B-1----:R-:W-:-:S04]  /*c710*/  LOP3.LUT R0, R0, 0x1f, RZ, 0xc0, !PT ;  /* 0x0000001f00007812 */ /* 0x002fc800078ec0ff */
[----:B------:R-:W-:-:S04]  /*c720*/  ISETP.NE.AND P0, PT, R0, 0x1f, PT ;  /* 0x0000001f0000780c */ /* 0x000fc80003f05270 */
[----:B------:R-:W-:-:S13]  /*c730*/  ISETP.GE.OR P1, PT, R0, UR4, !P0 ;  /* 0x0000000400007c0c */ /* 0x000fda000c726670 */
[----:B0-----:R-:W0:Y:S08]  /*c740*/  @!P1 LDC.64 R2, c[0x0][0xc80] ;  /* 0x00032000ff029b82 */ /* 0x001e300000000a00 */
[----:B------:R-:W1:Y:S01]  /*c750*/  @!P1 LDC.64 R4, c[0x0][0xc78] ;  /* 0x00031e00ff049b82 */ /* 0x000e620000000a00 */
[----:B0-----:R-:W-:-:S05]  /*c760*/  @!P1 IMAD.WIDE.U32 R2, R0, 0x4, R2 ;  /* 0x0000000400029825 */ /* 0x001fca00078e0002 */
[----:B------:R1:W2:Y:S02]  /*c770*/  @!P1 LDG.E R6, desc[UR50][R2.64] ;  /* 0x0000003202069981 */ /* 0x0002a4000c1e1900 */
[----:B-1----:R-:W-:-:S04]  /*c780*/  @!P1 IMAD.WIDE.U32 R2, R0, 0x4, R4 ;  /* 0x0000000400029825 */ /* 0x002fc800078e0004 */
[----:B------:R-:W-:-:S06]  /*c790*/  IMAD.MOV.U32 R5, RZ, RZ, RZ ;  /* 0x000000ffff057224 */ /* 0x000fcc00078e00ff */
[----:B------:R-:W2:Y:S01]  /*c7a0*/  @!P1 LDG.E R5, desc[UR50][R2.64] ;  /* 0x0000003202059981 */ /* 0x000ea2000c1e1900 */
[C---:B------:R-:W-:Y:S01]  /*c7b0*/  ISETP.NE.AND P1, PT, R0.reuse, RZ, PT ;  /* 0x000000ff0000720c */ /* 0x040fe20003f25270 */
[----:B------:R-:W-:Y:S01]  /*c7c0*/  UMOV UR43, URZ ;  /* 0x0000003f002b7c82 */ /* 0x000fe20008000000 */
[C---:B------:R-:W-:Y:S02]  /*c7d0*/  ISETP.GE.U32.AND P2, PT, R0.reuse, 0x2, PT ;  /* 0x000000020000780c */ /* 0x040fe40003f46070 */
[C---:B------:R-:W-:Y:S02]  /*c7e0*/  ISETP.GE.U32.AND P3, PT, R0.reuse, 0x4, PT ;  /* 0x000000040000780c */ /* 0x040fe40003f66070 */
[C---:B------:R-:W-:Y:S02]  /*c7f0*/  ISETP.GE.U32.AND P4, PT, R0.reuse, 0x8, PT ;  /* 0x000000080000780c */ /* 0x040fe40003f86070 */
[----:B------:R-:W-:Y:S01]  /*c800*/  ISETP.GE.U32.AND P5, PT, R0, 0x10, PT ;  /* 0x000000100000780c */ /* 0x000fe20003fa6070 */
[----:B--2---:R-:W-:-:S05]  /*c810*/  IMAD R4, R6, R5, RZ ;  /* 0x0000000506047224 */ /* 0x004fca00078e02ff */
[----:B------:R-:W0:Y:S02]  /*c820*/  SHFL.UP PT, R7, R4, 0x1, RZ ;  /* 0x0420000004077989 */ /* 0x000e2400000e00ff */
[----:B0-----:R-:W-:-:S05]  /*c830*/  SEL R7, R7, RZ, P1 ;  /* 0x000000ff07077207 */ /* 0x001fca0000800000 */
[----:B------:R-:W-:-:S05]  /*c840*/  IMAD.IADD R7, R4, 0x1, R7 ;  /* 0x0000000104077824 */ /* 0x000fca00078e0207 */
[----:B------:R-:W0:Y:S02]  /*c850*/  SHFL.UP PT, R8, R7, 0x2, RZ ;  /* 0x0440000007087989 */ /* 0x000e2400000e00ff */
[----:B0-----:R-:W-:-:S05]  /*c860*/  SEL R8, R8, RZ, P2 ;  /* 0x000000ff08087207 */ /* 0x001fca0001000000 */
[----:B------:R-:W-:Y:S02]  /*c870*/  IMAD.IADD R8, R7, 0x1, R8 ;  /* 0x0000000107087824 */ /* 0x000fe400078e0208 */
[----:B------:R-:W0:Y:S03]  /*c880*/  S2R R7, SR_CTAID.X ;  /* 0x0000000000077919 */ /* 0x000e260000002500 */
[----:B------:R-:W1:Y:S02]  /*c890*/  SHFL.UP PT, R9, R8, 0x4, RZ ;  /* 0x0480000008097989 */ /* 0x000e6400000e00ff */
[----:B-1----:R-:W-:-:S05]  /*c8a0*/  SEL R9, R9, RZ, P3 ;  /* 0x000000ff09097207 */ /* 0x002fca0001800000 */
[----:B------:R-:W-:-:S05]  /*c8b0*/  IMAD.IADD R3, R8, 0x1, R9 ;  /* 0x0000000108037824 */ /* 0x000fca00078e0209 */
[----:B------:R-:W1:Y:S02]  /*c8c0*/  SHFL.UP PT, R2, R3, 0x8, RZ ;  /* 0x0500000003027989 */ /* 0x000e6400000e00ff */
[----:B-1----:R-:W-:-:S05]  /*c8d0*/  SEL R2, R2, RZ, P4 ;  /* 0x000000ff02027207 */ /* 0x002fca0002000000 */
[----:B------:R-:W-:-:S05]  /*c8e0*/  IMAD.IADD R4, R3, 0x1, R2 ;  /* 0x0000000103047824 */ /* 0x000fca00078e0202 */
[----:B------:R-:W1:Y:S02]  /*c8f0*/  SHFL.UP PT, R2, R4, 0x10, RZ ;  /* 0x0600000004027989 */ /* 0x000e6400000e00ff */
[----:B-1----:R-:W-:Y:S02]  /*c900*/  SEL R9, R2, RZ, P5 ;  /* 0x000000ff02097207 */ /* 0x002fe40002800000 */
[----:B------:R-:W1:Y:S03]  /*c910*/  LDC R2, c[0x0][0xc38] ;  /* 0x00030e00ff027b82 */ /* 0x000e660000000800 */
[----:B------:R-:W-:-:S05]  /*c920*/  IMAD.IADD R9, R4, 0x1, R9 ;  /* 0x0000000104097824 */ /* 0x000fca00078e0209 */
[----:B------:R-:W1:Y:S02]  /*c930*/  SHFL.IDX PT, R11, R9, 0x1f, 0x1f ;  /* 0x03e01f00090b7f89 */ /* 0x000e6400000e0000 */
[----:B-1----:R-:W-:-:S04]  /*c940*/  IMAD R8, R11, R2, RZ ;  /* 0x000000020b087224 */ /* 0x002fc800078e02ff */
[----:B------:R-:W-:Y:S01]  /*c950*/  IMAD.MOV.U32 R11, RZ, RZ, R8 ;  /* 0x000000ffff0b7224 */ /* 0x000fe200078e0008 */
[----:B0-----:R-:W-:-:S13]  /*c960*/  ISETP.GT.AND P6, PT, R8, R7, PT ;  /* 0x000000070800720c */ /* 0x001fda0003fc4270 */
[----:B------:R-:W-:Y:S05]  /*c970*/  @P6 BRA `(.L_x_186) ;  /* 0x0000000000a46947 */ /* 0x000fea0003800000 */
[----:B------:R-:W-:Y:S01]  /*c980*/  IMAD.MOV.U32 R8, RZ, RZ, R11 ;  /* 0x000000ffff087224 */ /* 0x000fe200078e000b */
[----:B------:R-:W-:Y:S01]  /*c990*/  UMOV UR43, URZ ;  /* 0x0000003f002b7c82 */ /* 0x000fe20008000000 */
[----:B------:R-:W-:-:S05]  /*c9a0*/  ULDC UR5, c[0x0][0xc3c] ;  /* 0x00030f0000057ab9 */ /* 0x000fca0000000800 */
.L_x_188:
[----:B------:R-:W-:-:S03]  /*c9b0*/  UIADD3 UR4, UR43, 0x1f, URZ ;  /* 0x0000001f2b047890 */ /* 0x000fc6000fffe03f */
[----:B------:R-:W-:Y:S01]  /*c9c0*/  ULDC UR43, c[0x0][0xc3c] ;  /* 0x00030f00002b7ab9 */ /* 0x000fe20000000800 */
[----:B------:R-:W-:-:S06]  /*c9d0*/  UISETP.GE.AND UP0, UPT, UR4, UR5, UPT ;  /* 0x000000050400728c */ /* 0x000fcc000bf06270 */
[----:B------:R-:W-:-:S13]  /*c9e0*/  PLOP3.LUT P6, PT, PT, PT, UP0, 0x40, 0x0 ;  /* 0x000000000000781c */ /* 0x000fda0003fce808 */
[----:B------:R-:W-:Y:S05]  /*c9f0*/  @!P6 BRA `(.L_x_187) ;  /* 0x0000000400b4e947 */ /* 0x000fea0003800000 */
[----:B------:R-:W-:Y:S01]  /*ca00*/  UMOV UR43, UR4 ;  /* 0x00000004002b7c82 */ /* 0x000fe20008000000 */
[----:B------:R-:W-:Y:S02]  /*ca10*/  IMAD.MOV.U32 R6, RZ, RZ, RZ ;  /* 0x000000ffff067224 */ /* 0x000fe400078e00ff */
[----:B------:R-:W-:-:S05]  /*ca20*/  VIADD R9, R0, UR43 ;  /* 0x0000002b00097c36 */ /* 0x000fca0008000000 */
[----:B------:R-:W-:-:S13]  /*ca30*/  ISETP.GE.OR P6, PT, R9, UR5, !P0 ;  /* 0x0000000509007c0c */ /* 0x000fda000c7c6670 */
[----:B------:R-:W0:Y:S08]  /*ca40*/  @!P6 LDC.64 R2, c[0x0][0xc80] ;  /* 0x00032000ff02eb82 */ /* 0x000e300000000a00 */
[----:B------:R-:W1:Y:S01]  /*ca50*/  @!P6 LDC.64 R4, c[0x0][0xc78] ;  /* 0x00031e00ff04eb82 */ /* 0x000e620000000a00 */
[----:B0-----:R-:W-:-:S05]  /*ca60*/  @!P6 IMAD.WIDE R2, R9, 0x4, R2 ;  /* 0x000000040902e825 */ /* 0x001fca00078e0202 */
[----:B------:R1:W2:Y:S02]  /*ca70*/  @!P6 LDG.E R6, desc[UR50][R2.64] ;  /* 0x000000320206e981 */ /* 0x0002a4000c1e1900 */
[----:B-1----:R-:W-:-:S04]  /*ca80*/  @!P6 IMAD.WIDE R2, R9, 0x4, R4 ;  /* 0x000000040902e825 */ /* 0x002fc800078e0204 */
[----:B------:R-:W-:-:S06]  /*ca90*/  IMAD.MOV.U32 R5, RZ, RZ, RZ ;  /* 0x000000ffff057224 */ /* 0x000fcc00078e00ff */
[----:B------:R-:W2:Y:S02]  /*caa0*/  @!P6 LDG.E R5, desc[UR50][R2.64] ;  /* 0x000000320205e981 */ /* 0x000ea4000c1e1900 */
[----:B--2---:R-:W-:-:S05]  /*cab0*/  IMAD R11, R6, R5, RZ ;  /* 0x00000005060b7224 */ /* 0x004fca00078e02ff */
[----:B------:R-:W0:Y:S02]  /*cac0*/  SHFL.UP PT, R4, R11, 0x1, RZ ;  /* 0x042000000b047989 */ /* 0x000e2400000e00ff */
[----:B0-----:R-:W-:-:S05]  /*cad0*/  SEL R4, R4, RZ, P1 ;  /* 0x000000ff04047207 */ /* 0x001fca0000800000 */
[----:B------:R-:W-:-:S05]  /*cae0*/  IMAD.IADD R4, R11, 0x1, R4 ;  /* 0x000000010b047824 */ /* 0x000fca00078e0204 */
        /* <DEDUP_REMOVED lines=11> */
[----:B------:R-:W-:Y:S02]  /*cba0*/  IMAD.IADD R9, R3, 0x1, R2 ;  /* 0x0000000103097824 */ /* 0x000fe400078e0202 */
[----:B------:R-:W0:Y:S03]  /*cbb0*/  LDC R2, c[0x0][0xc38] ;  /* 0x00030e00ff027b82 */ /* 0x000e260000000800 */
[----:B------:R-:W0:Y:S02]  /*cbc0*/  SHFL.IDX PT, R11, R9, 0x1f, 0x1f ;  /* 0x03e01f00090b7f89 */ /* 0x000e2400000e0000 */
[----:B0-----:R-:W-:-:S04]  /*cbd0*/  IMAD R11, R11, R2, RZ ;  /* 0x000000020b0b7224 */ /* 0x001fc800078e02ff */
[----:B------:R-:W-:-:S05]  /*cbe0*/  IMAD.IADD R8, R11, 0x1, R8 ;  /* 0x000000010b087824 */ /* 0x000fca00078e0208 */
[----:B------:R-:W-:-:S13]  /*cbf0*/  ISETP.GT.AND P6, PT, R8, R7, PT ;  /* 0x000000070800720c */ /* 0x000fda0003fc4270 */
[----:B------:R-:W-:Y:S05]  /*cc00*/  @!P6 BRA `(.L_x_188) ;  /* 0xfffffffc0068e947 */ /* 0x000fea000383ffff */
.L_x_186:
[----:B------:R-:W-:Y:S02]  /*cc10*/  IMAD.IADD R11, R8, 0x1, -R11 ;  /* 0x00000001080b7824 */ /* 0x000fe400078e0a0b */
[----:B------:R-:W-:Y:S02]  /*cc20*/  IMAD.MOV.U32 R8, RZ, RZ, RZ ;  /* 0x000000ffff087224 */ /* 0x000fe400078e00ff */
[----:B------:R-:W-:-:S05]  /*cc30*/  IMAD R4, R9, R2, R11 ;  /* 0x0000000209047224 */ /* 0x000fca00078e020b */
[----:B------:R-:W-:-:S13]  /*cc40*/  ISETP.GT.AND P0, PT, R4, R7, PT ;  /* 0x000000070400720c */ /* 0x000fda0003f04270 */
[----:B------:R-:W-:Y:S02]  /*cc50*/  VOTEU.ANY UR5, UPT, !P0 ;  /* 0x0000000000057886 */ /* 0x000fe400040e0100 */
[----:B------:R-:W-:Y:S02]  /*cc60*/  UPOPC UR4, UR5 ;  /* 0x00000005000472bf */ /* 0x000fe40008000000 */
[----:B------:R-:W-:-:S04]  /*cc70*/  ISETP.NE.AND P0, PT, RZ, UR5, PT ;  /* 0x00000005ff007c0c */ /* 0x000fc8000bf05270 */
[----:B------:R-:W-:Y:S02]  /*cc80*/  IMAD.U32 R13, RZ, RZ, UR4 ;  /* 0x00000004ff0d7e24 */ /* 0x000fe4000f8e00ff */
[----:B------:R-:W-:-:S03]  /*cc90*/  IMAD.U32 R12, RZ, RZ, UR4 ;  /* 0x00000004ff0c7e24 */ /* 0x000fc6000f8e00ff */
[----:B------:R-:W0:Y:S04]  /*cca0*/  SHFL.IDX PT, R6, R6, R13, 0x1f ;  /* 0x00001f0d06067589 */ /* 0x000e2800000e0000 */
[----:B------:R1:W2:Y:S01]  /*ccb0*/  SHFL.IDX PT, R5, R5, R12, 0x1f ;  /* 0x00001f0c05057589 */ /* 0x0002a200000e0000 */
[----:B0-----:R-:W-:-:S04]  /*ccc0*/  IABS R4, R6 ;  /* 0x0000000600047213 */ /* 0x001fc80000000000 */
[----:B------:R-:W0:Y:S08]  /*ccd0*/  I2F.RP R10, R4 ;  /* 0x00000004000a7306 */ /* 0x000e300000209400 */
[----:B0-----:R-:W0:Y:S02]  /*cce0*/  MUFU.RCP R10, R10 ;  /* 0x0000000a000a7308 */ /* 0x001e240000001000 */
[----:B0-----:R-:W-:-:S06]  /*ccf0*/  VIADD R3, R10, 0xffffffe ;  /* 0x0ffffffe0a037836 */ /* 0x001fcc0000000000 */
[----:B------:R-:W0:Y:S01]  /*cd00*/  F2I.FTZ.U32.TRUNC.NTZ R3, R3 ;  /* 0x0000000300037305 */ /* 0x000e22000021f000 */
[----:B-12---:R-:W-:Y:S05]  /*cd10*/  @!P0 BRA `(.L_x_189) ;  /* 0x00000000000c8947 */ /* 0x006fea0003800000 */
[----:B------:R-:W-:-:S06]  /*cd20*/  UIADD3 UR5, UR4, -0x1, URZ ;  /* 0xffffffff04057890 */ /* 0x000fcc000fffe03f */
[----:B------:R-:W-:-:S06]  /*cd30*/  IMAD.U32 R8, RZ, RZ, UR5 ;  /* 0x00000005ff087e24 */ /* 0x000fcc000f8e00ff */
[----:B------:R1:W2:Y:S02]  /*cd40*/  SHFL.IDX PT, R8, R9, R8, 0x1f ;  /* 0x00001f0809087589 */ /* 0x0002a400000e0000 */
.L_x_189:
[----:B--2---:R-:W-:Y:S01]  /*cd50*/  IMAD R11, R8, R2, R11 ;  /* 0x00000002080b7224 */ /* 0x004fe200078e020b */
[----:B------:R-:W-:Y:S01]  /*cd60*/  IABS R8, R5 ;  /* 0x0000000500087213 */ /* 0x000fe20000000000 */
[----:B01----:R-:W-:Y:S01]  /*cd70*/  IMAD.MOV R9, RZ, RZ, -R3 ;  /* 0x000000ffff097224 */ /* 0x003fe200078e0a03 */
[----:B------:R-:W-:Y:S01]  /*cd80*/  UIADD3 UR43, UR4, UR43, URZ ;  /* 0x0000002b042b7290 */ /* 0x000fe2000fffe03f */
[----:B------:R-:W-:Y:S01]  /*cd90*/  IMAD.MOV.U32 R2, RZ, RZ, RZ ;  /* 0x000000ffff027224 */ /* 0x000fe200078e00ff */
[----:B------:R-:W0:Y:S01]  /*cda0*/  I2F.RP R10, R8 ;  /* 0x00000008000a7306 */ /* 0x000e220000209400 */
[----:B------:R-:W-:Y:S01]  /*cdb0*/  IMAD R9, R9, R4, RZ ;  /* 0x0000000409097224 */ /* 0x000fe200078e02ff */
[----:B------:R1:W-:Y:S01]  /*cdc0*/  STL [R1+0x10], R11 ;  /* 0x0000100b01007387 */ /* 0x0003e20000100800 */
[----:B------:R-:W-:Y:S02]  /*cdd0*/  IMAD.IADD R7, R7, 0x1, -R11 ;  /* 0x0000000107077824 */ /* 0x000fe400078e0a0b */
[----:B------:R-:W-:Y:S01]  /*cde0*/  IMAD.HI.U32 R2, R3, R9, R2 ;  /* 0x0000000903027227 */ /* 0x000fe200078e0002 */
[----:B------:R-:W-:-:S05]  /*cdf0*/  IABS R3, R6 ;  /* 0x0000000600037213 */ /* 0x000fca0000000000 */
[----:B------:R-:W-:Y:S01]  /*ce00*/  IMAD.MOV R12, RZ, RZ, -R3 ;  /* 0x000000ffff0c7224 */ /* 0x000fe200078e0a03 */
[----:B-1----:R-:W-:Y:S01]  /*ce10*/  IABS R11, R7 ;  /* 0x00000007000b7213 */ /* 0x002fe20000000000 */
[----:B0-----:R-:W0:Y:S04]  /*ce20*/  MUFU.RCP R10, R10 ;  /* 0x0000000a000a7308 */ /* 0x001e280000001000 */
[----:B------:R-:W-:-:S04]  /*ce30*/  IMAD.HI.U32 R9, R2, R11, RZ ;  /* 0x0000000b02097227 */ /* 0x000fc800078e00ff */
[----:B------:R-:W-:Y:S02]  /*ce40*/  IMAD R11, R9, R12, R11 ;  /* 0x0000000c090b7224 */ /* 0x000fe400078e020b */
[----:B------:R-:W-:-:S03]  /*ce50*/  IMAD.MOV.U32 R2, RZ, RZ, RZ ;  /* 0x000000ffff027224 */ /* 0x000fc600078e00ff */
[----:B------:R-:W-:Y:S01]  /*ce60*/  ISETP.GT.U32.AND P1, PT, R4, R11, PT ;  /* 0x0000000b0400720c */ /* 0x000fe20003f24070 */
[----:B0-----:R-:W-:-:S06]  /*ce70*/  VIADD R3, R10, 0xffffffe ;  /* 0x0ffffffe0a037836 */ /* 0x001fcc0000000000 */
[----:B------:R-:W0:Y:S06]  /*ce80*/  F2I.FTZ.U32.TRUNC.NTZ R3, R3 ;  /* 0x0000000300037305 */ /* 0x000e2c000021f000 */
[----:B------:R-:W-:Y:S02]  /*ce90*/  @!P1 IMAD.IADD R11, R11, 0x1, -R4 ;  /* 0x000000010b0b9824 */ /* 0x000fe400078e0a04 */
[----:B------:R-:W-:Y:S01]  /*cea0*/  @!P1 VIADD R9, R9, 0x1 ;  /* 0x0000000109099836 */ /* 0x000fe20000000000 */
[----:B------:R-:W-:Y:S02]  /*ceb0*/  ISETP.NE.AND P1, PT, R6, RZ, PT ;  /* 0x000000ff0600720c */ /* 0x000fe40003f25270 */
[----:B------:R-:W-:Y:S01]  /*cec0*/  ISETP.GE.U32.AND P0, PT, R11, R4, PT ;  /* 0x000000040b00720c */ /* 0x000fe20003f06070 */
[----:B0-----:R-:W-:-:S04]  /*ced0*/  IMAD.MOV R11, RZ, RZ, -R3 ;  /* 0x000000ffff0b7224 */ /* 0x001fc800078e0a03 */
[----:B------:R-:W-:-:S08]  /*cee0*/  IMAD R11, R11, R8, RZ ;  /* 0x000000080b0b7224 */ /* 0x000fd000078e02ff */
[----:B------:R-:W-:Y:S02]  /*cef0*/  @P0 VIADD R9, R9, 0x1 ;  /* 0x0000000109090836 */ /* 0x000fe40000000000 */
[----:B------:R-:W-:Y:S01]  /*cf00*/  IMAD.HI.U32 R4, R3, R11, R2 ;  /* 0x0000000b03047227 */ /* 0x000fe200078e0002 */
[----:B------:R-:W-:-:S04]  /*cf10*/  LOP3.LUT R2, R7, R6, RZ, 0x3c, !PT ;  /* 0x0000000607027212 */ /* 0x000fc800078e3cff */
[----:B------:R-:W-:Y:S02]  /*cf20*/  ISETP.GE.AND P2, PT, R2, RZ, PT ;  /* 0x000000ff0200720c */ /* 0x000fe40003f46270 */
[----:B------:R-:W-:-:S05]  /*cf30*/  IABS R2, R5 ;  /* 0x0000000500027213 */ /* 0x000fca0000000000 */
[----:B------:R-:W-:-:S06]  /*cf40*/  IMAD.MOV R2, RZ, RZ, -R2 ;  /* 0x000000ffff027224 */ /* 0x000fcc00078e0a02 */
[----:B------:R-:W-:Y:S01]  /*cf50*/  @!P2 IMAD.MOV R9, RZ, RZ, -R9 ;  /* 0x000000ffff09a224 */ /* 0x000fe200078e0a09 */
[----:B------:R-:W-:-:S04]  /*cf60*/  @!P1 LOP3.LUT R9, RZ, R6, RZ, 0x33, !PT ;  /* 0x00000006ff099212 */ /* 0x000fc800078e33ff */
[-C--:B------:R-:W-:Y:S01]  /*cf70*/  IABS R3, R9.reuse ;  /* 0x0000000900037213 */ /* 0x080fe20000000000 */
[----:B------:R-:W-:-:S04]  /*cf80*/  IMAD R6, R6, R9, RZ ;  /* 0x0000000906067224 */ /* 0x000fc800078e02ff */
[----:B------:R-:W-:-:S04]  /*cf90*/  IMAD.HI.U32 R4, R4, R3, RZ ;  /* 0x0000000304047227 */ /* 0x000fc800078e00ff */
[----:B------:R-:W-:Y:S01]  /*cfa0*/  IMAD R3, R4, R2, R3 ;  /* 0x0000000204037224 */ /* 0x000fe200078e0203 */
[----:B------:R-:W-:-:S04]  /*cfb0*/  LOP3.LUT R2, R9, R5, RZ, 0x3c, !PT ;  /* 0x0000000509027212 */ /* 0x000fc800078e3cff */
[----:B------:R-:W-:Y:S02]  /*cfc0*/  ISETP.GT.U32.AND P1, PT, R8, R3, PT ;  /* 0x000000030800720c */ /* 0x000fe40003f24070 */
[----:B------:R-:W-:-:S11]  /*cfd0*/  ISETP.GE.AND P2, PT, R2, RZ, PT ;  /* 0x000000ff0200720c */ /* 0x000fd60003f46270 */
[----:B------:R-:W-:Y:S02]  /*cfe0*/  @!P1 IMAD.IADD R3, R3, 0x1, -R8 ;  /* 0x0000000103039824 */ /* 0x000fe400078e0a08 */
[----:B------:R-:W-:Y:S01]  /*cff0*/  @!P1 VIADD R4, R4, 0x1 ;  /* 0x0000000104049836 */ /* 0x000fe20000000000 */
[----:B------:R-:W-:Y:S02]  /*d000*/  ISETP.NE.AND P1, PT, R5, RZ, PT ;  /* 0x000000ff0500720c */ /* 0x000fe40003f25270 */
[----:B------:R-:W-:Y:S01]  /*d010*/  ISETP.GE.U32.AND P0, PT, R3, R8, PT ;  /* 0x000000080300720c */ /* 0x000fe20003f06070 */
[----:B------:R-:W-:-:S12]  /*d020*/  IMAD.IADD R3, R7, 0x1, -R6 ;  /* 0x0000000107037824 */ /* 0x000fd800078e0a06 */
[----:B------:R-:W-:-:S04]  /*d030*/  @P0 VIADD R4, R4, 0x1 ;  /* 0x0000000104040836 */ /* 0x000fc80000000000 */
[----:B------:R-:W-:Y:S01]  /*d040*/  @!P2 IMAD.MOV R4, RZ, RZ, -R4 ;  /* 0x000000ffff04a224 */ /* 0x000fe200078e0a04 */
[----:B------:R-:W-:-:S05]  /*d050*/  @!P1 LOP3.LUT R4, RZ, R5, RZ, 0x33, !PT ;  /* 0x00000005ff049212 */ /* 0x000fca00078e33ff */
[--C-:B------:R-:W-:Y:S02]  /*d060*/  IMAD.MOV R2, RZ, RZ, -R4.reuse ;  /* 0x000000ffff027224 */ /* 0x100fe400078e0a04 */
[C---:B------:R-:W-:Y:S02]  /*d070*/  IMAD R4, R5.reuse, 0x1000000, R4 ;  /* 0x0100000005047824 */ /* 0x040fe400078e0204 */
[----:B------:R-:W-:-:S04]  /*d080*/  IMAD R9, R5, R2, R9 ;  /* 0x0000000205097224 */ /* 0x000fc800078e0209 */
[----:B------:R-:W-:-:S05]  /*d090*/  IMAD R2, R9, 0x10000, R4 ;  /* 0x0001000009027824 */ /* 0x000fca00078e0204 */
[----:B------:R0:W-:Y:S04]  /*d0a0*/  STL [R1+0x18], R2 ;  /* 0x0000180201007387 */ /* 0x0001e80000100800 */
[----:B------:R0:W-:Y:S01]  /*d0b0*/  STL [R1+0x14], R3 ;  /* 0x0000140301007387 */ /* 0x0001e20000100800 */
[----:B------:R-:W-:Y:S05]  /*d0c0*/  BRA `(.L_x_190) ;  /* 0x00000000000c7947 */ /* 0x000fea0003800000 */
.L_x_187:
[----:B------:R1:W-:Y:S04]  /*d0d0*/  STL [R1+0x10], R7 ;  /* 0x0000100701007387 */ /* 0x0003e80000100800 */
[----:B------:R1:W-:Y:S04]  /*d0e0*/  STL [R1+0x14], RZ ;  /* 0x000014ff01007387 */ /* 0x0003e80000100800 */
[----:B------:R1:W-:Y:S02]  /*d0f0*/  STL [R1+0x18], RZ ;  /* 0x000018ff01007387 */ /* 0x0003e40000100800 */
.L_x_190:
[----:B------:R-:W2:Y:S04]  /*d100*/  LDL R4, [R1+0x10] ;  /* 0x0000100001047983 */ /* 0x000ea80000100800 */
[----:B------:R-:W2:Y:S04]  /*d110*/  LDL R5, [R1+0x14] ;  /* 0x0000140001057983 */ /* 0x000ea80000100800 */
[----:B------:R-:W2:Y:S01]  /*d120*/  LDL R6, [R1+0x18] ;  /* 0x0000180001067983 */ /* 0x000ea20000100800 */
[----:B------:R-:W-:Y:S01]  /*d130*/  ISETP.NE.AND P0, PT, R0, RZ, PT ;  /* 0x000000ff0000720c */ /* 0x000fe20003f05270 */
[----:B0-----:R-:W-:-:S12]  /*d140*/  IMAD.U32 R2, RZ, RZ, UR43 ;  /* 0x0000002bff027e24 */ /* 0x001fd8000f8e00ff */
[----:B------:R-:W0:Y:S01]  /*d150*/  @!P0 S2R R3, SR_CgaCtaId ;  /* 0x0000000000038919 */ /* 0x000e220000008800 */
[----:B------:R-:W-:Y:S01]  /*d160*/  @!P0 MOV R0, 0x400 ;  /* 0x0000040000008802 */ /* 0x000fe20000000f00 */
[----:B-1----:R-:W-:-:S03]  /*d170*/  @!P0 IMAD.MOV.U32 R7, RZ, RZ, R2 ;  /* 0x000000ffff078224 */ /* 0x002fc600078e0002 */
[----:B0-----:R-:W-:-:S05]  /*d180*/  @!P0 LEA R0, R3, R0, 0x18 ;  /* 0x0000000003008211 */ /* 0x001fca00078ec0ff */
[----:B--2---:R2:W-:Y:S01]  /*d190*/  @!P0 STS.128 [R0+0x298d0], R4 ;  /* 0x0298d00400008388 */ /* 0x0045e20000000c00 */
[----:B------:R-:W-:Y:S06]  /*d1a0*/  BAR.ARV 0x5, 0x180 ;  /* 0x0146000000007b1d */ /* 0x000fec0000002000 */
.L_x_185:
[----:B--2---:R-:W-:Y:S01]  /*d1b0*/  IMAD.MOV.U32 R0, RZ, RZ, 0x1 ;  /* 0x00000001ff007424 */ /* 0x004fe200078e00ff */
[----:B------:R-:W-:Y:S01]  /*d1c0*/  ULDC UR4, c[0x0][0xc3c] ;  /* 0x00030f0000047ab9 */ /* 0x000fe20000000800 */
[----:B------:R-:W-:Y:S01]  /*d1d0*/  IMAD.MOV.U32 R18, RZ, RZ, RZ ;  /* 0x000000ffff127224 */ /* 0x000fe200078e00ff */
[----:B------:R-:W-:Y:S02]  /*d1e0*/  UISETP.GE.AND UP0, UPT, UR43, UR4, UPT ;  /* 0x000000042b00728c */ /* 0x000fe4000bf06270 */
[----:B------:R2:W-:Y:S04]  /*d1f0*/  STL [R1], R0 ;  /* 0x0000000001007387 */ /* 0x0005e80000100800 */
[----:B------:R2:W-:Y:S01]  /*d200*/  STL [R1+0x30], RZ ;  /* 0x000030ff01007387 */ /* 0x0005e20000100800 */
[----:B------:R-:W-:-:S13]  /*d210*/  PLOP3.LUT P0, PT, PT, PT, UP0, 0x80, 0x0 ;  /* 0x000000000000781c */ /* 0x000fda0003f0f008 */
[----:B--2---:R-:W-:Y:S05]  /*d220*/  @P0 BRA `(.L_x_191) ;  /* 0x00000048003c0947 */ /* 0x004fea0003800000 */
[----:B------:R-:W2:Y:S01]  /*d230*/  S2R R11, SR_TID.X ;  /* 0x00000000000b7919 */ /* 0x000ea20000002100 */
[----:B------:R-:W3:Y:S01]  /*d240*/  S2UR UR5, SR_CgaCtaId ;  /* 0x00000000000579c3 */ /* 0x000ee20000008800 */
[----:B------:R-:W-:Y:S01]  /*d250*/  UMOV UR4, 0x400 ;  /* 0x0000040000047882 */ /* 0x000fe20000000000 */
[----:B------:R-:W-:Y:S01]  /*d260*/  IMAD.MOV.U32 R18, RZ, RZ, RZ ;  /* 0x000000ffff127224 */ /* 0x000fe200078e00ff */
[----:B------:R-:W-:Y:S01]  /*d270*/  ULDC UR41, c[0x0][0xc] ;  /* 0x0000030000297ab9 */ /* 0x000fe20000000800 */
[----:B------:R-:W-:Y:S02]  /*d280*/  ULOP3.LUT UR39, UR38, 0x1, URZ, 0xfc, !UPT ;  /* 0x0000000126277892 */ /* 0x000fe4000f8efc3f */
[----:B------:R-:W-:Y:S01]  /*d290*/  ULOP3.LUT UR42, UR38, 0x2, URZ, 0xfc, !UPT ;  /* 0x00000002262a7892 */ /* 0x000fe2000f8efc3f */
[----:B------:R-:W-:Y:S01]  /*d2a0*/  ULDC.64 UR52, c[0x0][0x198] ;  /* 0x0000660000347ab9 */ /* 0x000fe20000000a00 */
[----:B---3--:R-:W-:-:S06]  /*d2b0*/  ULEA UR4, UR5, UR4, 0x18 ;  /* 0x0000000405047291 */ /* 0x008fcc000f8ec03f */
[----:B------:R-:W-:Y:S01]  /*d2c0*/  IMAD.U32 R17, RZ, RZ, UR4 ;  /* 0x00000004ff117e24 */ /* 0x000fe2000f8e00ff */
[C---:B--2---:R-:W-:Y:S01]  /*d2d0*/  LOP3.LUT R10, R11.reuse, 0x7f, RZ, 0xc0, !PT ;  /* 0x0000007f0b0a7812 */ /* 0x044fe200078ec0ff */
[C---:B-1----:R-:W-:Y:S01]  /*d2e0*/  IMAD.SHL.U32 R4, R11.reuse, 0x80, RZ ;  /* 0x000000800b047824 */ /* 0x042fe200078e00ff */
[C---:B------:R-:W-:Y:S01]  /*d2f0*/  LOP3.LUT P0, RZ, R11.reuse, 0x4, RZ, 0xc0, !PT ;  /* 0x000000040bff7812 */ /* 0x040fe2000780c0ff */
[C---:B------:R-:W-:Y:S01]  /*d300*/  IMAD.SHL.U32 R3, R11.reuse, 0x10, RZ ;  /* 0x000000100b037824 */ /* 0x040fe200078e00ff */
[----:B------:R-:W-:Y:S01]  /*d310*/  SHF.R.U32.HI R5, RZ, 0x5, R10 ;  /* 0x00000005ff057819 */ /* 0x000fe2000001160a */
[C---:B0-----:R-:W-:Y:S01]  /*d320*/  IMAD.SHL.U32 R2, R11.reuse, 0x20, RZ ;  /* 0x000000200b027824 */ /* 0x041fe200078e00ff */
[----:B------:R-:W-:Y:S01]  /*d330*/  LOP3.LUT R6, R4, 0x380, RZ, 0xc0, !PT ;  /* 0x0000038004067812 */ /* 0x000fe200078ec0ff */
[----:B------:R-:W-:Y:S01]  /*d340*/  IMAD.SHL.U32 R8, R11, 0x4, RZ ;  /* 0x000000040b087824 */ /* 0x000fe200078e00ff */
[----:B------:R-:W-:Y:S01]  /*d350*/  LOP3.LUT R0, R3, 0x1b0, RZ, 0xc0, !PT ;  /* 0x000001b003007812 */ /* 0x000fe200078ec0ff */
[----:B------:R-:W-:-:S02]  /*d360*/  IMAD.SHL.U32 R7, R5, 0x200, RZ ;  /* 0x0000020005077824 */ /* 0x000fc400078e00ff */
[----:B------:R-:W-:Y:S02]  /*d370*/  IMAD R6, R5, 0x10, R6 ;  /* 0x0000001005067824 */ /* 0x000fe400078e0206 */
[----:B------:R-:W-:Y:S01]  /*d380*/  IMAD.SHL.U32 R5, R11, 0x2, RZ ;  /* 0x000000020b057824 */ /* 0x000fe200078e00ff */
[----:B------:R-:W-:-:S04]  /*d390*/  LOP3.LUT R9, R7, 0x60, R2, 0xf8, !PT ;  /* 0x0000006007097812 */ /* 0x000fc800078ef802 */
[----:B------:R-:W-:Y:S02]  /*d3a0*/  LOP3.LUT R0, R0, 0x30, R5, 0x78, !PT ;  /* 0x0000003000007812 */ /* 0x000fe400078e7805 */
[----:B------:R-:W-:-:S04]  /*d3b0*/  LOP3.LUT R5, R7, 0x40, R3, 0xf8, !PT ;  /* 0x0000004007057812 */ /* 0x000fc800078ef803 */
[----:B------:R-:W-:Y:S02]  /*d3c0*/  LOP3.LUT R0, R5, R0, RZ, 0xfc, !PT ;  /* 0x0000000005007212 */ /* 0x000fe400078efcff */
[----:B------:R-:W-:-:S04]  /*d3d0*/  LOP3.LUT R5, R2, 0x80, RZ, 0xc0, !PT ;  /* 0x0000008002057812 */ /* 0x000fc800078ec0ff */
[----:B------:R-:W-:-:S04]  /*d3e0*/  LOP3.LUT R5, R5, 0x10, R11, 0xf8, !PT ;  /* 0x0000001005057812 */ /* 0x000fc800078ef80b */
[----:B------:R-:W-:Y:S02]  /*d3f0*/  LOP3.LUT R7, R5, 0x10, R8, 0x78, !PT ;  /* 0x0000001005077812 */ /* 0x000fe400078e7808 */
[----:B------:R-:W-:Y:S02]  /*d400*/  LOP3.LUT R5, R6, 0x70, R3, 0x78, !PT ;  /* 0x0000007006057812 */ /* 0x000fe400078e7803 */
[----:B------:R-:W-:Y:S02]  /*d410*/  LOP3.LUT R6, R9, 0x100, R2, 0xf8, !PT ;  /* 0x0000010009067812 */ /* 0x000fe400078ef802 */
[----:B------:R-:W-:Y:S02]  /*d420*/  LOP3.LUT R5, R5, 0xc00, R4, 0xf8, !PT ;  /* 0x00000c0005057812 */ /* 0x000fe400078ef804 */
[----:B------:R-:W-:-:S03]  /*d430*/  LOP3.LUT R4, R6, R7, RZ, 0xfc, !PT ;  /* 0x0000000706047212 */ /* 0x000fc600078efcff */
[----:B------:R0:W-:Y:S04]  /*d440*/  STL [R1+0x24], R5 ;  /* 0x0000240501007387 */ /* 0x0001e80000100800 */
[----:B------:R1:W-:Y:S01]  /*d450*/  STL [R1+0x20], R4 ;  /* 0x0000200401007387 */ /* 0x0003e20000100800 */
[----:B0-----:R-:W-:Y:S02]  /*d460*/  SHF.R.U32.HI R5, RZ, 0x2, R10 ;  /* 0x00000002ff057819 */ /* 0x001fe4000001160a */
[----:B-1----:R-:W-:Y:S01]  /*d470*/  LOP3.LUT R4, R3, 0x30, RZ, 0xc0, !PT ;  /* 0x0000003003047812 */ /* 0x002fe200078ec0ff */
[----:B------:R-:W-:-:S05]  /*d480*/  IMAD.MOV.U32 R3, RZ, RZ, 0x40 ;  /* 0x00000040ff037424 */ /* 0x000fca00078e00ff */
[----:B------:R-:W-:Y:S02]  /*d490*/  SEL R6, R3, 0xffffffc0, !P0 ;  /* 0xffffffc003067807 */ /* 0x000fe40004000000 */
[----:B------:R-:W-:Y:S01]  /*d4a0*/  LOP3.LUT R3, R5, 0x60, R2, 0xf8, !PT ;  /* 0x0000006005037812 */ /* 0x000fe200078ef802 */
[----:B------:R-:W-:Y:S02]  /*d4b0*/  IMAD.IADD R2, R17, 0x1, R0 ;  /* 0x0000000111027824 */ /* 0x000fe400078e0200 */
[----:B------:R-:W-:Y:S01]  /*d4c0*/  IMAD.MOV.U32 R0, RZ, RZ, 0x1 ;  /* 0x00000001ff007424 */ /* 0x000fe200078e00ff */
[----:B------:R-:W-:Y:S04]  /*d4d0*/  STL [R1+0x28], R6 ;  /* 0x0000280601007387 */ /* 0x000fe80000100800 */
[----:B------:R0:W-:Y:S04]  /*d4e0*/  STL [R1+0x2c], R2 ;  /* 0x00002c0201007387 */ /* 0x0001e80000100800 */
[----:B------:R-:W-:Y:S04]  /*d4f0*/  STL [R1+0x30], RZ ;  /* 0x000030ff01007387 */ /* 0x000fe80000100800 */
[----:B------:R1:W-:Y:S01]  /*d500*/  STL [R1], R0 ;  /* 0x0000000001007387 */ /* 0x0003e20000100800 */
[----:B0-----:R-:W-:-:S02]  /*d510*/  LOP3.LUT R2, R4, 0x40, RZ, 0xfc, !PT ;  /* 0x0000004004027812 */ /* 0x001fc400078efcff */
[----:B-1----:R-:W-:-:S07]  /*d520*/  LOP3.LUT R0, R4, 0x80, RZ, 0xfc, !PT ;  /* 0x0000008004007812 */ /* 0x002fce00078efcff */
.L_x_261:
[----:B------:R-:W-:Y:S01]  /*d530*/  ULDC.64 UR4, c[0x0][0xc88] ;  /* 0x0003220000047ab9 */ /* 0x000fe20000000a00 */
[----:B------:R-:W-:Y:S01]  /*d540*/  ULDC.64 UR6, c[0x0][0xa18] ;  /* 0x0002860000067ab9 */ /* 0x000fe20000000a00 */
[----:B------:R-:W-:Y:S01]  /*d550*/  UIMAD.WIDE UR4, UR43, 0x4, UR4 ;  /* 0x000000042b0478a5 */ /* 0x000fe2000f8e0204 */
[----:B------:R-:W2:Y:S01]  /*d560*/  LDL.LU R10, [R1+0x18] ;  /* 0x00001800010a7983 */ /* 0x000ea20000300800 */
[----:B------:R-:W-:Y:S01]  /*d570*/  ULDC UR8, c[0x0][0x288] ;  /* 0x0000a20000087ab9 */ /* 0x000fe20000000800 */
[----:B0-----:R-:W0:Y:S03]  /*d580*/  LDC R9, c[0x0][0x2f0] ;  /* 0x0000bc00ff097b82 */ /* 0x001e260000000800 */
[----:B---3--:R-:W-:Y:S02]  /*d590*/  IMAD.U32 R2, RZ, RZ, UR4 ;  /* 0x00000004ff027e24 */ /* 0x008fe4000f8e00ff */
[----:B------:R-:W-:Y:S01]  /*d5a0*/  IMAD.U32 R3, RZ, RZ, UR5 ;  /* 0x00000005ff037e24 */ /* 0x000fe2000f8e00ff */
[----:B------:R-:W-:Y:S01]  /*d5b0*/  UISETP.NE.U32.AND UP0, UPT, UR6, URZ, UPT ;  /* 0x0000003f0600728c */ /* 0x000fe2000bf05070 */
[----:B------:R-:W-:Y:S01]  /*d5c0*/  IMAD.U32 R0, RZ, RZ, UR8 ;  /* 0x00000008ff007e24 */ /* 0x000fe2000f8e00ff */
[----:B------:R-:W-:Y:S01]  /*d5d0*/  ULDC.64 UR4, c[0x0][0xa28] ;  /* 0x00028a0000047ab9 */ /* 0x000fe20000000a00 */
[----:B------:R-:W-:Y:S01]  /*d5e0*/  ULDC.64 UR8, c[0x0][0xa08] ;  /* 0x0002820000087ab9 */ /* 0x000fe20000000a00 */
[----:B------:R-:W3:Y:S01]  /*d5f0*/  LDG.E R2, desc[UR50][R2.64] ;  /* 0x0000003202027981 */ /* 0x000ee2000c1e1900 */
[----:B------:R-:W-:-:S02]  /*d600*/  UISETP.NE.AND.EX UP0, UPT, UR7, URZ, UPT, UP0 ;  /* 0x0000003f0700728c */ /* 0x000fc4000bf05300 */
[----:B------:R-:W-:-:S04]  /*d610*/  UISETP.NE.U32.AND UP1, UPT, UR4, URZ, UPT ;  /* 0x0000003f0400728c */ /* 0x000fc8000bf25070 */
[----:B------:R-:W-:Y:S01]  /*d620*/  PLOP3.LUT P3, PT, PT, PT, UP0, 0x80, 0x0 ;  /* 0x000000000000781c */ /* 0x000fe20003f6f008 */
[----:B------:R-:W-:Y:S01]  /*d630*/  UISETP.NE.AND.EX UP1, UPT, UR5, URZ, UPT, UP1 ;  /* 0x0000003f0500728c */ /* 0x000fe2000bf25310 */
[----:B------:R-:W-:-:S05]  /*d640*/  ISETP.NE.U32.AND P2, PT, RZ, UR8, PT ;  /* 0x00000008ff007c0c */ /* 0x000fca000bf45070 */
[----:B------:R-:W-:Y:S02]  /*d650*/  PLOP3.LUT P4, PT, PT, PT, UP1, 0x80, 0x0 ;  /* 0x000000000000781c */ /* 0x000fe40003f8f018 */
[----:B---3--:R-:W-:Y:S02]  /*d660*/  R2UR UR47, R2 ;  /* 0x00000000022f72ca */ /* 0x008fe400000e0000 */
[----:B-1----:R-:W1:Y:S11]  /*d670*/  LDC.64 R2, c[0x0][0x418] ;  /* 0x00010600ff027b82 */ /* 0x002e760000000a00 */
[----:B------:R-:W-:-:S02]  /*d680*/  USHF.R.S32.HI UR46, URZ, 0x1f, UR47 ;  /* 0x0000001f3f2e7899 */ /* 0x000fc4000801142f */
[----:B------:R-:W-:Y:S02]  /*d690*/  USHF.L.U32 UR44, UR47, 0x2, URZ ;  /* 0x000000022f2c7899 */ /* 0x000fe4000800063f */
[----:B------:R-:W-:Y:S02]  /*d6a0*/  USHF.L.U64.HI UR45, UR47, 0x2, UR46 ;  /* 0x000000022f2d7899 */ /* 0x000fe4000801022e */
[----:B------:R-:W-:Y:S02]  /*d6b0*/  @UP0 UIADD3 UR6, UP3, UR44, UR6, URZ ;  /* 0x000000062c060290 */ /* 0x000fe4000ff7e03f */
[----:B------:R-:W-:Y:S02]  /*d6c0*/  @UP1 ULEA UR4, UP2, UR47, UR4, 0x2 ;  /* 0x000000042f041291 */ /* 0x000fe4000f84103f */
[----:B------:R-:W-:Y:S02]  /*d6d0*/  @UP0 UIADD3.X UR7, UR45, UR7, URZ, UP3, !UPT ;  /* 0x000000072d070290 */ /* 0x000fe40009ffe43f */
[----:B------:R-:W-:Y:S01]  /*d6e0*/  IMAD.U32 R4, RZ, RZ, UR6 ;  /* 0x00000006ff047e24 */ /* 0x000fe2000f8e00ff */
[----:B------:R-:W-:-:S03]  /*d6f0*/  @UP1 ULEA.HI.X UR5, UR47, UR5, UR46, 0x2, UP2 ;  /* 0x000000052f051291 */ /* 0x000fc600090f142e */
[----:B------:R-:W-:Y:S01]  /*d700*/  IMAD.U32 R5, RZ, RZ, UR7 ;  /* 0x00000007ff057e24 */ /* 0x000fe2000f8e00ff */
[----:B------:R-:W-:-:S04]  /*d710*/  ULDC.64 UR6, c[0x0][0xa00] ;  /* 0x0002800000067ab9 */ /* 0x000fc80000000a00 */
[----:B------:R3:W4:Y:S01]  /*d720*/  @P3 LDG.E R0, desc[UR50][R4.64] ;  /* 0x0000003204003981 */ /* 0x000722000c1e1900 */
[----:B------:R-:W-:Y:S02]  /*d730*/  ISETP.NE.U32.AND P0, PT, RZ, UR6, PT ;  /* 0x00000006ff007c0c */ /* 0x000fe4000bf05070 */
[----:B------:R-:W-:Y:S02]  /*d740*/  ISETP.NE.AND.EX P2, PT, RZ, UR9, PT, P2 ;  /* 0x00000009ff007c0c */ /* 0x000fe4000bf45320 */
[----:B------:R-:W-:Y:S02]  /*d750*/  ISETP.NE.AND.EX P0, PT, RZ, UR7, PT, P0 ;  /* 0x00000007ff007c0c */ /* 0x000fe4000bf05300 */
[----:B-1----:R-:W-:Y:S01]  /*d760*/  ISETP.NE.U32.AND P1, PT, R2, RZ, PT ;  /* 0x000000ff0200720c */ /* 0x002fe20003f25070 */
[----:B---3--:R-:W-:Y:S01]  /*d770*/  IMAD.U32 R4, RZ, RZ, UR4 ;  /* 0x00000004ff047e24 */ /* 0x008fe2000f8e00ff */
[----:B------:R-:W-:Y:S01]  /*d780*/  UIADD3 UR4, UP0, UR44, UR6, URZ ;  /* 0x000000062c047290 */ /* 0x000fe2000ff1e03f */
[----:B------:R-:W-:Y:S01]  /*d790*/  IMAD.U32 R5, RZ, RZ, UR5 ;  /* 0x00000005ff057e24 */ /* 0x000fe2000f8e00ff */
[----:B------:R-:W-:-:S02]  /*d7a0*/  UIADD3 UR6, UP1, UR44, UR8, URZ ;  /* 0x000000082c067290 */ /* 0x000fc4000ff3e03f */
[----:B------:R-:W-:Y:S02]  /*d7b0*/  UIADD3.X UR5, UR45, UR7, URZ, UP0, !UPT ;  /* 0x000000072d057290 */ /* 0x000fe400087fe43f */
[----:B------:R-:W-:Y:S02]  /*d7c0*/  UIADD3.X UR7, UR45, UR9, URZ, UP1, !UPT ;  /* 0x000000092d077290 */ /* 0x000fe40008ffe43f */
[----:B------:R-:W-:-:S04]  /*d7d0*/  IMAD.U32 R6, RZ, RZ, UR6 ;  /* 0x00000006ff067e24 */ /* 0x000fc8000f8e00ff */
[----:B------:R-:W-:-:S05]  /*d7e0*/  IMAD.U32 R7, RZ, RZ, UR7 ;  /* 0x00000007ff077e24 */ /* 0x000fca000f8e00ff */
[----:B------:R-:W3:Y:S04]  /*d7f0*/  @P2 LDG.E R8, desc[UR50][R6.64] ;  /* 0x0000003206082981 */ /* 0x000ee8000c1e1900 */
[----:B----4-:R1:W-:Y:S04]  /*d800*/  STL [R1+0x1c], R0 ;  /* 0x00001c0001007387 */ /* 0x0103e80000100800 */
[----:B-1----:R1:W4:Y:S02]  /*d810*/  @P4 LDG.E R0, desc[UR50][R4.64] ;  /* 0x0000003204004981 */ /* 0x002324000c1e1900 */
[----:B-1----:R-:W-:-:S02]  /*d820*/  IMAD.U32 R4, RZ, RZ, UR4 ;  /* 0x00000004ff047e24 */ /* 0x002fc4000f8e00ff */
[----:B------:R-:W-:-:S05]  /*d830*/  IMAD.U32 R5, RZ, RZ, UR5 ;  /* 0x00000005ff057e24 */ /* 0x000fca000f8e00ff */
[----:B------:R-:W5:Y:S01]  /*d840*/  @P0 LDG.E R2, desc[UR50][R4.64] ;  /* 0x0000003204020981 */ /* 0x000f62000c1e1900 */
[----:B------:R-:W-:Y:S02]  /*d850*/  ISETP.NE.AND.EX P1, PT, R3, RZ, PT, P1 ;  /* 0x000000ff0300720c */ /* 0x000fe40003f25310 */
[----:B------:R-:W1:Y:S01]  /*d860*/  LDC R3, c[0x0][0x424] ;  /* 0x00010900ff037b82 */ /* 0x000e620000000800 */
[----:B------:R-:W-:Y:S01]  /*d870*/  UMOV UR4, URZ ;  /* 0x0000003f00047c82 */ /* 0x000fe20008000000 */
[----:B------:R-:W-:Y:S01]  /*d880*/  UMOV UR48, URZ ;  /* 0x0000003f00307c82 */ /* 0x000fe20008000000 */
[----:B------:R-:W-:Y:S01]  /*d890*/  UMOV UR40, URZ ;  /* 0x0000003f00287c82 */ /* 0x000fe20008000000 */
[----:B---3--:R-:W-:Y:S02]  /*d8a0*/  @P2 R2UR UR40, R8 ;  /* 0x00000000082822ca */ /* 0x008fe400000e0000 */
[----:B--2---:R-:W-:Y:S02]  /*d8b0*/  R2UR UR36, R10 ;  /* 0x000000000a2472ca */ /* 0x004fe400000e0000 */
[----:B----4-:R-:W-:-:S02]  /*d8c0*/  @P4 R2UR UR4, R0 ;  /* 0x00000000000442ca */ /* 0x010fc400000e0000 */
[----:B------:R-:W-:-:S04]  /*d8d0*/  LOP3.LUT R0, R10, 0xff000000, RZ, 0xc0, !PT ;  /* 0xff0000000a007812 */ /* 0x000fc800078ec0ff */
[----:B------:R-:W-:Y:S02]  /*d8e0*/  SHF.R.U32.HI R0, RZ, 0x8, R0 ;  /* 0x00000008ff007819 */ /* 0x000fe40000011600 */
[----:B-----5:R-:W-:Y:S02]  /*d8f0*/  @P0 R2UR UR48, R2 ;  /* 0x00000000023002ca */ /* 0x020fe400000e0000 */
[----:B------:R-:W-:-:S04]  /*d900*/  LOP3.LUT R2, R10, 0xff0000, RZ, 0xc0, !PT ;  /* 0x00ff00000a027812 */ /* 0x000fc800078ec0ff */
[----:B------:R-:W-:Y:S01]  /*d910*/  LEA.HI R0, R2, R0, RZ, 0x10 ;  /* 0x0000000002007211 */ /* 0x000fe200078f80ff */
[----:B01----:R-:W-:Y:S08]  /*d920*/  @P3 BRA `(.L_x_192) ;  /* 0x0000000000143947 */ /* 0x003ff00003800000 */
[----:B------:R-:W-:Y:S05]  /*d930*/  @!P0 BRA `(.L_x_192) ;  /* 0x0000000000108947 */ /* 0x000fea0003800000 */
[----:B------:R-:W2:Y:S04]  /*d940*/  LDG.E R2, desc[UR50][R4.64] ;  /* 0x0000003204027981 */ /* 0x000ea8000c1e1900 */
[----:B------:R-:W2:Y:S02]  /*d950*/  LDG.E R4, desc[UR50][R4.64+0x4] ;  /* 0x0000043204047981 */ /* 0x000ea4000c1e1900 */
[----:B--2---:R-:W-:-:S05]  /*d960*/  IMAD.IADD R2, R4, 0x1, -R2 ;  /* 0x0000000104027824 */ /* 0x004fca00078e0a02 */
[----:B------:R0:W-:Y:S02]  /*d970*/  STL [R1+0x1c], R2 ;  /* 0x00001c0201007387 */ /* 0x0001e40000100800 */
.L_x_192:
[----:B------:R-:W-:Y:S01]  /*d980*/  SEL R3, R3, 0x1, P1 ;  /* 0x0000000103037807 */ /* 0x000fe20000800000 */
[----:B------:R-:W-:Y:S01]  /*d990*/  ULDC.64 UR6, c[0x0][0xa20] ;  /* 0x0002880000067ab9 */ /* 0x000fe20000000a00 */
[----:B------:R-:W-:Y:S01]  /*d9a0*/  ULOP3.LUT UR36, UR36, 0xffff, URZ, 0xc0, !UPT ;  /* 0x0000ffff24247892 */ /* 0x000fe2000f8ec03f */
[----:B------:R-:W-:Y:S01]  /*d9b0*/  ISETP.NE.U32.AND P0, PT, RZ, UR6, PT ;  /* 0x00000006ff007c0c */ /* 0x000fe2000bf05070 */
[----:B------:R-:W-:Y:S01]  /*d9c0*/  UIADD3 UR40, UR40, UR4, URZ ;  /* 0x0000000428287290 */ /* 0x000fe2000fffe03f */
[----:B0-----:R-:W-:Y:S02]  /*d9d0*/  IMAD R2, R3, R9, RZ ;  /* 0x0000000903027224 */ /* 0x001fe400078e02ff */
[----:B------:R-:W-:Y:S01]  /*d9e0*/  IMAD.U32 R3, RZ, RZ, UR47 ;  /* 0x0000002fff037e24 */ /* 0x000fe2000f8e00ff */
[----:B------:R-:W-:-:S04]  /*d9f0*/  ISETP.NE.AND.EX P0, PT, RZ, UR7, PT, P0 ;  /* 0x00000007ff007c0c */ /* 0x000fc8000bf05300 */
[----:B------:R0:W-:Y:S09]  /*da00*/  STL [R1+0x4], R3 ;  /* 0x0000040301007387 */ /* 0x0001f20000100800 */
[----:B------:R-:W-:Y:S05]  /*da10*/  @!P0 BRA `(.L_x_193) ;  /* 0x0000000000188947 */ /* 0x000fea0003800000 */
[----:B------:R-:W-:-:S04]  /*da20*/  UIADD3 UR5, UP0, UR44, UR6, URZ ;  /* 0x000000062c057290 */ /* 0x000fc8000ff1e03f */
[----:B------:R-:W-:Y:S02]  /*da30*/  UIADD3.X UR6, UR45, UR7, URZ, UP0, !UPT ;  /* 0x000000072d067290 */ /* 0x000fe400087fe43f */
[----:B------:R-:W-:-:S04]  /*da40*/  IMAD.U32 R2, RZ, RZ, UR5 ;  /* 0x00000005ff027e24 */ /* 0x000fc8000f8e00ff */
[----:B0-----:R-:W-:-:S05]  /*da50*/  IMAD.U32 R3, RZ, RZ, UR6 ;  /* 0x00000006ff037e24 */ /* 0x001fca000f8e00ff */
[----:B------:R0:W5:Y:S01]  /*da60*/  LDG.E R2, desc[UR50][R2.64] ;  /* 0x0000003202027981 */ /* 0x000162000c1e1900 */
[----:B------:R-:W-:Y:S05]  /*da70*/  BRA `(.L_x_194) ;  /* 0x0000000000107947 */ /* 0x000fea0003800000 */
.L_x_193:
[----:B------:R-:W-:Y:S05]  /*da80*/  @!P2 BRA `(.L_x_194) ;  /* 0x00000000000ca947 */ /* 0x000fea0003800000 */
[----:B------:R-:W2:Y:S04]  /*da90*/  LDG.E R2, desc[UR50][R6.64] ;  /* 0x0000003206027981 */ /* 0x000ea8000c1e1900 */
[----:B------:R-:W2:Y:S02]  /*daa0*/  LDG.E R6, desc[UR50][R6.64+0x4] ;  /* 0x0000043206067981 */ /* 0x000ea4000c1e1900 */
[----:B--2---:R-:W-:-:S07]  /*dab0*/  IMAD.IADD R2, R6, 0x1, -R2 ;  /* 0x0000000106027824 */ /* 0x004fce00078e0a02 */
.L_x_194:
[----:B-----5:R-:W-:-:S04]  /*dac0*/  VIADD R2, R2, -UR4 ;  /* 0x8000000402027c36 */ /* 0x020fc80008000000 */
[C---:B0-----:R-:W-:Y:S01]  /*dad0*/  VIADD R3, R2.reuse, 0x9f ;  /* 0x0000009f02037836 */ /* 0x041fe20000000000 */
[----:B------:R-:W-:Y:S01]  /*dae0*/  ISETP.GE.AND P0, PT, R2, 0x1, PT ;  /* 0x000000010200780c */ /* 0x000fe20003f06270 */
[----:B------:R-:W-:Y:S02]  /*daf0*/  IMAD.MOV.U32 R2, RZ, RZ, RZ ;  /* 0x000000ffff027224 */ /* 0x000fe400078e00ff */
[----:B------:R-:W-:-:S05]  /*db00*/  IMAD.HI R3, R3, 0x66666667, RZ ;  /* 0x6666666703037827 */ /* 0x000fca00078e02ff */
[----:B------:R-:W-:-:S04]  /*db10*/  SHF.R.U32.HI R19, RZ, 0x1f, R3 ;  /* 0x0000001fff137819 */ /* 0x000fc80000011603 */
[----:B------:R-:W-:Y:S01]  /*db20*/  LEA.HI.SX32 R19, R3, R19, 0x1a ;  /* 0x0000001303137211 */ /* 0x000fe200078fd2ff */
[----:B------:R-:W-:Y:S06]  /*db30*/  @!P0 BRA `(.L_x_195) ;  /* 0x0000000000748947 */ /* 0x000fec0003800000 */
[----:B------:R-:W-:-:S04]  /*db40*/  SHF.R.U32.HI R4, RZ, 0x10, R0 ;  /* 0x00000010ff047819 */ /* 0x000fc80000011600 */
[----:B------:R-:W-:-:S13]  /*db50*/  ISETP.NE.AND P0, PT, R4, RZ, PT ;  /* 0x000000ff0400720c */ /* 0x000fda0003f05270 */
[----:B------:R-:W0:Y:S02]  /*db60*/  @!P0 LDC R4, c[0x0][0x9f0] ;  /* 0x00027c00ff048b82 */ /* 0x000e240000000800 */
[----:B0-----:R-:W-:Y:S02]  /*db70*/  IABS R6, R4 ;  /* 0x0000000400067213 */ /* 0x001fe40000000000 */
[----:B------:R-:W-:Y:S02]  /*db80*/  IADD3 R5, R4, -0x1, R19 ;  /* 0xffffffff04057810 */ /* 0x000fe40007ffe013 */
[----:B------:R-:W0:Y:S08]  /*db90*/  I2F.RP R2, R6 ;  /* 0x0000000600027306 */ /* 0x000e300000209400 */
[----:B0-----:R-:W0:Y:S02]  /*dba0*/  MUFU.RCP R2, R2 ;  /* 0x0000000200027308 */ /* 0x001e240000001000 */
[----:B0-----:R-:W-:-:S06]  /*dbb0*/  VIADD R2, R2, 0xffffffe ;  /* 0x0ffffffe02027836 */ /* 0x001fcc0000000000 */
[----:B------:R0:W1:Y:S02]  /*dbc0*/  F2I.FTZ.U32.TRUNC.NTZ R3, R2 ;  /* 0x0000000200037305 */ /* 0x000064000021f000 */
[----:B0-----:R-:W-:-:S04]  /*dbd0*/  LOP3.LUT R2, R5, R4, RZ, 0x3c, !PT ;  /* 0x0000000405027212 */ /* 0x001fc800078e3cff */
[----:B------:R-:W-:Y:S01]  /*dbe0*/  ISETP.GE.AND P2, PT, R2, RZ, PT ;  /* 0x000000ff0200720c */ /* 0x000fe20003f46270 */
[----:B-1----:R-:W-:-:S04]  /*dbf0*/  IMAD.MOV R2, RZ, RZ, -R3 ;  /* 0x000000ffff027224 */ /* 0x002fc800078e0a03 */
[----:B------:R-:W-:Y:S02]  /*dc00*/  IMAD R7, R2, R6, RZ ;  /* 0x0000000602077224 */ /* 0x000fe400078e02ff */
[----:B------:R-:W-:-:S04]  /*dc10*/  IMAD.MOV.U32 R2, RZ, RZ, RZ ;  /* 0x000000ffff027224 */ /* 0x000fc800078e00ff */
[----:B------:R-:W-:Y:S01]  /*dc20*/  IMAD.HI.U32 R7, R3, R7, R2 ;  /* 0x0000000703077227 */ /* 0x000fe200078e0002 */
[----:B------:R-:W-:Y:S02]  /*dc30*/  IABS R2, R5 ;  /* 0x0000000500027213 */ /* 0x000fe40000000000 */
[----:B------:R-:W-:-:S03]  /*dc40*/  IABS R3, R4 ;  /* 0x0000000400037213 */ /* 0x000fc60000000000 */
[----:B------:R-:W-:-:S04]  /*dc50*/  IMAD.HI.U32 R7, R7, R2, RZ ;  /* 0x0000000207077227 */ /* 0x000fc800078e00ff */
[----:B------:R-:W-:-:S04]  /*dc60*/  IMAD.MOV R3, RZ, RZ, -R3 ;  /* 0x000000ffff037224 */ /* 0x000fc800078e0a03 */
        /* <DEDUP_REMOVED lines=10> */
.L_x_195:
[----:B------:R-:W-:Y:S01]  /*dd10*/  LOP3.LUT R0, R0, 0xff, RZ, 0xc0, !PT ;  /* 0x000000ff00007812 */ /* 0x000fe200078ec0ff */
[----:B------:R-:W-:Y:S04]  /*dd20*/  BSSY B7, `(.L_x_196) ;  /* 0x000031a000077945 */ /* 0x000fe80003800000 */
[----:B------:R-:W-:-:S05]  /*dd30*/  IMAD R3, R0, R2, RZ ;  /* 0x0000000200037224 */ /* 0x000fca00078e02ff */
[----:B------:R0:W-:Y:S01]  /*dd40*/  STL [R1+0xc], R3 ;  /* 0x00000c0301007387 */ /* 0x0001e20000100800 */
[----:B------:R-:W-:-:S04]  /*dd50*/  VIADDMNMX R19, R3, R2, R19, PT ;  /* 0x0000000203137246 */ /* 0x000fc80003800113 */
[----:B------:R-:W-:-:S13]  /*dd60*/  ISETP.GT.AND P0, PT, R19, R3, PT ;  /* 0x000000031300720c */ /* 0x000fda0003f04270 */
[----:B0-----:R-:W-:Y:S05]  /*dd70*/  @P0 BRA `(.L_x_197) ;  /* 0x0000000000480947 */ /* 0x001fea0003800000 */
[----:B------:R-:W0:Y:S02]  /*dd80*/  S2R R3, SR_TID.X ;  /* 0x0000000000037919 */ /* 0x000e240000002100 */
[----:B0-----:R-:W-:-:S04]  /*dd90*/  LOP3.LUT R3, R3, 0x7f, RZ, 0xc0, !PT ;  /* 0x0000007f03037812 */ /* 0x001fc800078ec0ff */
[----:B------:R-:W-:-:S13]  /*dda0*/  ISETP.NE.AND P0, PT, R3, RZ, PT ;  /* 0x000000ff0300720c */ /* 0x000fda0003f05270 */
[----:B------:R-:W-:Y:S05]  /*ddb0*/  @P0 BRA `(.L_x_198) ;  /* 0x0000003000400947 */ /* 0x000fea0003800000 */
[----:B------:R-:W0:Y:S01]  /*ddc0*/  S2R R3, SR_LANEID ;  /* 0x0000000000037919 */ /* 0x000e220000000000 */
[----:B------:R-:W-:Y:S02]  /*ddd0*/  VOTEU.ANY UR4, UPT, PT ;  /* 0x0000000000047886 */ /* 0x000fe400038e0100 */
[----:B------:R-:W0:Y:S08]  /*dde0*/  FLO.U32 R0, UR4 ;  /* 0x0000000400007d00 */ /* 0x000e3000080e0000 */
[----:B------:R-:W1:Y:S01]  /*ddf0*/  POPC R5, UR4 ;  /* 0x0000000400057d09 */ /* 0x000e620008000000 */
[----:B0-----:R-:W-:-:S02]  /*de00*/  ISETP.EQ.U32.AND P0, PT, R0, R3, PT ;  /* 0x000000030000720c */ /* 0x001fc40003f02070 */
[----:B------:R-:W1:Y:S11]  /*de10*/  LDC.64 R2, c[0x0][0xc60] ;  /* 0x00031800ff027b82 */ /* 0x000e760000000a00 */
[----:B-1----:R-:W2:Y:S01]  /*de20*/  @P0 ATOMG.E.ADD.STRONG.GPU PT, R3, desc[UR50][R2.64], R5 ;  /* 0x00000005020309a8 */ /* 0x002ea200081ee1f2 */
[----:B------:R-:W0:Y:S02]  /*de30*/  S2R R4, SR_LTMASK ;  /* 0x0000000000047919 */ /* 0x000e240000003900 */
[----:B0-----:R-:W-:-:S04]  /*de40*/  LOP3.LUT R4, R4, UR4, RZ, 0xc0, !PT ;  /* 0x0000000404047c12 */ /* 0x001fc8000f8ec0ff */
[----:B------:R-:W0:Y:S01]  /*de50*/  POPC R7, R4 ;  /* 0x0000000400077309 */ /* 0x000e220000000000 */
[----:B--2---:R-:W0:Y:S02]  /*de60*/  SHFL.IDX PT, R0, R3, R0, 0x1f ;  /* 0x00001f0003007589 */ /* 0x004e2400000e0000 */
[----:B0-----:R-:W-:-:S05]  /*de70*/  IADD3 R0, R0, UR41, R7 ;  /* 0x0000002900007c10 */ /* 0x001fca000fffe007 */
[----:B------:R0:W-:Y:S01]  /*de80*/  STL [R1+0x10], R0 ;  /* 0x0000100001007387 */ /* 0x0001e20000100800 */
[----:B------:R-:W-:Y:S05]  /*de90*/  BRA `(.L_x_198) ;  /* 0x0000003000087947 */ /* 0x000fea0003800000 */
.L_x_197:
[----:B------:R-:W-:Y:S01]  /*dea0*/  VIADD R0, R17, 0x1a400 ;  /* 0x0001a40011007836 */ /* 0x000fe20000000000 */
[----:B------:R-:W-:Y:S04]  /*deb0*/  BSSY B6, `(.L_x_199) ;  /* 0x0000013000067945 */ /* 0x000fe80003800000 */
        /* <DEDUP_REMOVED lines=18> */
.L_x_200:
[----:B------:R-:W-:Y:S05]  /*dfe0*/  BSYNC B6 ;  /* 0x0000000000067941 */ /* 0x000fea0003800000 */
.L_x_199:
[----:B------:R-:W2:Y:S01]  /*dff0*/  LDL.LU R16, [R1+0x8] ;  /* 0x0000080001107983 */ /* 0x000ea20000300800 */
[----:B------:R-:W-:Y:S01]  /*e000*/  VIADD R0, R17, 0xa400 ;  /* 0x0000a40011007836 */ /* 0x000fe20000000000 */
[----:B------:R-:W-:Y:S04]  /*e010*/  BSSY B6, `(.L_x_201) ;  /* 0x0000016000067945 */ /* 0x000fe80003800000 */
[----:B------:R-:W-:Y:S02]  /*e020*/  LOP3.LUT P0, RZ, R0, 0x3ff, RZ, 0xc0, !PT ;  /* 0x000003ff00ff7812 */ /* 0x000fe4000780c0ff */
[----:B--2---:R-:W-:-:S11]  /*e030*/  LOP3.LUT R16, R16, 0xfffffffe, RZ, 0xc0, !PT ;  /* 0xfffffffe10107812 */ /* 0x004fd600078ec0ff */
[----:B------:R-:W-:-:S05]  /*e040*/  @P0 LOP3.LUT R16, R16, 0x1, RZ, 0xfc, !PT ;  /* 0x0000000110100812 */ /* 0x000fca00078efcff */
[----:B------:R0:W-:Y:S01]  /*e050*/  STL [R1+0x8], R16 ;  /* 0x0000081001007387 */ /* 0x0001e20000100800 */
[----:B------:R-:W-:Y:S05]  /*e060*/  @!P0 BRA `(.L_x_202) ;  /* 0x0000000000408947 */ /* 0x000fea0003800000 */
[----:B------:R-:W-:Y:S01]  /*e070*/  MOV R2, 0x0 ;  /* 0x0000000000027802 */ /* 0x000fe20000000f00 */
[----:B------:R-:W-:Y:S01]  /*e080*/  ULDC.64 UR6, c[0x4][0xa0] ;  /* 0x0100280000067ab9 */ /* 0x000fe20000000a00 */
[----:B------:R-:W-:Y:S01]  /*e090*/  ULDC.64 UR8, c[0x4][0xa8] ;  /* 0x01002a0000087ab9 */ /* 0x000fe20000000a00 */
[----:B------:R-:W-:Y:S01]  /*e0a0*/  ULDC.64 UR4, c[0x4][0x10] ;  /* 0x0100040000047ab9 */ /* 0x000fe20000000a00 */
[----:B------:R-:W-:Y:S02]  /*e0b0*/  IMAD.U32 R4, RZ, RZ, UR6 ;  /* 0x00000006ff047e24 */ /* 0x000fe4000f8e00ff */
[----:B------:R-:W1:Y:S01]  /*e0c0*/  LDC.64 R2, c[0x4][R2] ;  /* 0x0100000002027b82 */ /* 0x000e620000000a00 */
        /* <DEDUP_REMOVED lines=9> */
[----:B01----:R-:W-:Y:S05]  /*e160*/  CALL.ABS.NOINC R2 ;  /* 0x0000000002007343 */ /* 0x003fea0003c00000 */
.L_x_202:
[----:B------:R-:W-:Y:S05]  /*e170*/  BSYNC B6 ;  /* 0x0000000000067941 */ /* 0x000fea0003800000 */
.L_x_201:
        /* <DEDUP_REMOVED lines=20> */
.L_x_204:
[----:B------:R-:W-:Y:S05]  /*e2c0*/  BSYNC B6 ;  /* 0x0000000000067941 */ /* 0x000fea0003800000 */
.L_x_203:
[----:B------:R-:W-:Y:S01]  /*e2d0*/  LOP3.LUT P6, RZ, R16, 0x1, RZ, 0xc0, !PT ;  /* 0x0000000110ff7812 */ /* 0x000fe200078cc0ff */
[----:B------:R-:W-:-:S12]  /*e2e0*/  BSSY B6, `(.L_x_205) ;  /* 0x0000012000067945 */ /* 0x000fd80003800000 */
        /* <DEDUP_REMOVED lines=17> */
.L_x_206:
[----:B------:R-:W-:Y:S05]  /*e400*/  BSYNC B6 ;  /* 0x0000000000067941 */ /* 0x000fea0003800000 */
.L_x_205:
[----:B------:R-:W2:Y:S01]  /*e410*/  LDL R8, [R1+0x4] ;  /* 0x0000040001087983 */ /* 0x000ea20000100800 */
[----:B------:R-:W-:Y:S02]  /*e420*/  ULDC.64 UR4, c[0x0][0x9f8] ;  /* 0x00027e0000047ab9 */ /* 0x000fe40000000a00 */
[----:B------:R-:W-:-:S04]  /*e430*/  UISETP.NE.U32.AND UP0, UPT, UR4, URZ, UPT ;  /* 0x0000003f0400728c */ /* 0x000fc8000bf05070 */
[----:B------:R-:W-:-:S06]  /*e440*/  UISETP.NE.AND.EX UP0, UPT, UR5, URZ, UPT, UP0 ;  /* 0x0000003f0500728c */ /* 0x000fcc000bf05300 */
[----:B------:R-:W-:-:S05]  /*e450*/  PLOP3.LUT P0, PT, PT, PT, UP0, 0x80, 0x0 ;  /* 0x000000000000781c */ /* 0x000fca0003f0f008 */
[----:B------:R-:W-:-:S04]  /*e460*/  @UP0 UIADD3 UR4, UP1, UR44, UR4, URZ ;  /* 0x000000042c040290 */ /* 0x000fc8000ff3e03f */
[----:B------:R-:W-:Y:S02]  /*e470*/  @UP0 UIADD3.X UR5, UR45, UR5, URZ, UP1, !UPT ;  /* 0x000000052d050290 */ /* 0x000fe40008ffe43f */
[----:B------:R-:W-:-:S04]  /*e480*/  IMAD.U32 R2, RZ, RZ, UR4 ;  /* 0x00000004ff027e24 */ /* 0x000fc8000f8e00ff */
[----:B------:R-:W-:Y:S01]  /*e490*/  IMAD.U32 R3, RZ, RZ, UR5 ;  /* 0x00000005ff037e24 */ /* 0x000fe2000f8e00ff */
[----:B------:R-:W1:Y:S01]  /*e4a0*/  S2R R0, SR_TID.X ;  /* 0x0000000000007919 */ /* 0x000e620000002100 */
[----:B------:R-:W-:-:S03]  /*e4b0*/  ULDC.64 UR4, c[0x0][0xa08] ;  /* 0x0002820000047ab9 */ /* 0x000fc60000000a00 */
[----:B--2---:R2:W3:Y:S01]  /*e4c0*/  @P0 LDG.E R8, desc[UR50][R2.64] ;  /* 0x0000003202080981 */ /* 0x0044e2000c1e1900 */
[----:B-1----:R-:W-:-:S04]  /*e4d0*/  SHF.R.U32.HI R0, RZ, 0x5, R0 ;  /* 0x00000005ff007819 */ /* 0x002fc80000011600 */
[----:B------:R-:W-:Y:S01]  /*e4e0*/  LOP3.LUT R0, R0, 0x3, RZ, 0xc0, !PT ;  /* 0x0000000300007812 */ /* 0x000fe200078ec0ff */
[----:B--2---:R-:W1:Y:S01]  /*e4f0*/  LDC.64 R2, c[0x0][0x418] ;  /* 0x00010600ff027b82 */ /* 0x004e620000000a00 */
[----:B---3--:R-:W-:Y:S01]  /*e500*/  SHF.R.S32.HI R9, RZ, 0x1f, R8 ;  /* 0x0000001fff097819 */ /* 0x008fe20000011408 */
[----:B------:R2:W-:Y:S01]  /*e510*/  @P0 STL [R1+0x4], R8 ;  /* 0x0000040801000387 */ /* 0x0005e20000100800 */
[----:B-1----:R-:W-:Y:S01]  /*e520*/  LOP3.LUT P0, RZ, R2, UR4, RZ, 0xfc, !PT ;  /* 0x0000000402ff7c12 */ /* 0x002fe2000f80fcff */
[----:B------:R-:W-:Y:S02]  /*e530*/  UMOV UR4, 0xffffffff ;  /* 0xffffffff00047882 */ /* 0x000fe40000000000 */
[----:B------:R2:W-:Y:S01]  /*e540*/  STL [R1+0x18], R9 ;  /* 0x0000180901007387 */ /* 0x0005e20000100800 */
[----:B------:R-:W-:-:S04]  /*e550*/  LOP3.LUT P0, RZ, R3, UR5, RZ, 0xfc, P0 ;  /* 0x0000000503ff7c12 */ /* 0x000fc8000800fcff */
[----:B0-----:R-:W-:Y:S01]  /*e560*/  SEL R16, R8, RZ, !P0 ;  /* 0x000000ff08107207 */ /* 0x001fe20004000000 */
[----:B------:R-:W-:Y:S08]  /*e570*/  BRA.DIV UR4, `(.L_x_207) ;  /* 0x0000003a04dc7947 */ /* 0x000ff0000b800000 */
[----:B------:R0:W1:Y:S02]  /*e580*/  SHFL.IDX PT, R14, R0, RZ, 0x1f ;  /* 0x00001fff000e7589 */ /* 0x00006400000e0000 */
.L_x_280:
[----:B0-----:R-:W3:Y:S01]  /*e590*/  LDL.LU R0, [R1+0x8] ;  /* 0x0000080001007983 */ /* 0x001ee20000300800 */
[----:B------:R-:W-:Y:S02]  /*e5a0*/  PLOP3.LUT P1, PT, PT, PT, PT, 0x8, 0x0 ;  /* 0x000000000000781c */ /* 0x000fe40003f2e170 */
[----:B-1----:R-:W-:Y:S02]  /*e5b0*/  ISETP.NE.AND P0, PT, R14, RZ, PT ;  /* 0x000000ff0e00720c */ /* 0x002fe40003f05270 */
[----:B---3--:R-:W-:-:S09]  /*e5c0*/  LOP3.LUT R0, R0, 0xfffffffe, RZ, 0xc0, !PT ;  /* 0xfffffffe00007812 */ /* 0x008fd200078ec0ff */
[----:B------:R-:W-:-:S05]  /*e5d0*/  @P1 LOP3.LUT R0, R0, 0x1, RZ, 0xfc, !PT ;  /* 0x0000000100001812 */ /* 0x000fca00078efcff */
[----:B------:R0:W-:Y:S01]  /*e5e0*/  STL [R1+0x8], R0 ;  /* 0x0000080001007387 */ /* 0x0001e20000100800 */
[----:B------:R-:W-:Y:S05]  /*e5f0*/  @P0 BRA `(.L_x_208) ;  /* 0x0000000400900947 */ /* 0x000fea0003800000 */
[----:B------:R-:W-:Y:S01]  /*e600*/  UMOV UR4, 0xffffffff ;  /* 0xffffffff00047882 */ /* 0x000fe20000000000 */
[----:B0-----:R-:W-:Y:S02]  /*e610*/  VIADD R0, R19, 0xffffffff ;  /* 0xffffffff13007836 */ /* 0x001fe40000000000 */
[----:B------:R-:W-:Y:S05]  /*e620*/  BRA.DIV UR4, `(.L_x_209) ;  /* 0x0000003a04d07947 */ /* 0x000fea000b800000 */
[----:B------:R-:W-:-:S13]  /*e630*/  ELECT P6, URZ, PT ;  /* 0x00000000003f782f */ /* 0x000fda00038c0000 */
.L_x_283:
[----:B------:R-:W-:Y:S05]  /*e640*/  @!P6 BRA `(.L_x_208) ;  /* 0x00000004007ce947 */ /* 0x000fea0003800000 */
[----:B------:R-:W-:-:S04]  /*e650*/  ISETP.NE.U32.AND P0, PT, R2, RZ, PT ;  /* 0x000000ff0200720c */ /* 0x000fc80003f05070 */
[----:B------:R-:W-:-:S13]  /*e660*/  ISETP.NE.AND.EX P0, PT, R3, RZ, PT, P0 ;  /* 0x000000ff0300720c */ /* 0x000fda0003f05300 */
[----:B------:R-:W-:Y:S05]  /*e670*/  @!P0 BRA `(.L_x_210) ;  /* 0x0000000000448947 */ /* 0x000fea0003800000 */
[----:B------:R-:W0:Y:S01]  /*e680*/  LDC R7, c[0x0][0x43c] ;  /* 0x00010f00ff077b82 */ /* 0x000e220000000800 */
[----:B------:R-:W-:Y:S01]  /*e690*/  ULDC.64 UR4, c[0x0][0x428] ;  /* 0x00010a0000047ab9 */ /* 0x000fe20000000a00 */
[----:B0-----:R-:W-:-:S13]  /*e6a0*/  ISETP.NE.AND P0, PT, R7, 0x1, PT ;  /* 0x000000010700780c */ /* 0x001fda0003f05270 */
[----:B------:R-:W0:Y:S02]  /*e6b0*/  @P0 LDC.64 R4, c[0x0][0x440] ;  /* 0x00011000ff040b82 */ /* 0x000e240000000a00 */
[----:B0-----:R-:W-:-:S04]  /*e6c0*/  @P0 IMAD.HI.U32 R6, R0, R4, RZ ;  /* 0x0000000400060227 */ /* 0x001fc800078e00ff */
        /* <DEDUP_REMOVED lines=12> */
.L_x_210:
[----:B0-----:R-:W3:Y:S01]  /*e790*/  LDL R3, [R1] ;  /* 0x0000000001037983 */ /* 0x001ee20000100800 */
[----:B------:R-:W-:Y:S01]  /*e7a0*/  IMAD R2, R18, 0x8, R17 ;  /* 0x0000000812027824 */ /* 0x000fe200078e0211 */
[----:B--2---:R-:W0:Y:S02]  /*e7b0*/  S2R R8, SR_TID.X ;  /* 0x0000000000087919 */ /* 0x004e240000002100 */
[----:B0-----:R-:W-:-:S04]  /*e7c0*/  LOP3.LUT R8, R8, 0x7f, RZ, 0xc0, !PT ;  /* 0x0000007f08087812 */ /* 0x001fc800078ec0ff */
[----:B------:R-:W-:Y:S02]  /*e7d0*/  ISETP.NE.AND P1, PT, R8, RZ, PT ;  /* 0x000000ff0800720c */ /* 0x000fe40003f25270 */
[----:B---3--:R-:W-:-:S04]  /*e7e0*/  SHF.L.U32 R3, R3, 0x1f, RZ ;  /* 0x0000001f03037819 */ /* 0x008fc800000006ff */
[----:B------:R-:W0:Y:S02]  /*e7f0*/  SYNCS.PHASECHK.TRANS64.TRYWAIT P0, [R2+URZ+0x29880], R3 ;  /* 0x02988003020075a7 */ /* 0x000e24000800017f */
[----:B0-----:R-:W-:Y:S05]  /*e800*/  @!P0 BRA `(.L_x_211) ;  /* 0x0000003800788947 */ /* 0x001fea0003800000 */
.L_x_284:
[----:B------:R-:W-:Y:S05]  /*e810*/  @P1 BRA `(.L_x_212) ;  /* 0x00000000001c1947 */ /* 0x000fea0003800000 */
[----:B------:R-:W1:Y:S02]  /*e820*/  S2R R4, SR_TID.X ;  /* 0x0000000000047919 */ /* 0x000e640000002100 */
[----:B-1----:R-:W-:Y:S01]  /*e830*/  LOP3.LUT R5, R4, 0x1f, RZ, 0xc0, !PT ;  /* 0x0000001f04057812 */ /* 0x002fe200078ec0ff */
[----:B------:R-:W-:-:S03]  /*e840*/  IMAD.MOV.U32 R4, RZ, RZ, 0x5000 ;  /* 0x00005000ff047424 */ /* 0x000fc600078e00ff */
[----:B------:R-:W-:Y:S01]  /*e850*/  ISETP.NE.AND P0, PT, R5, RZ, PT ;  /* 0x000000ff0500720c */ /* 0x000fe20003f05270 */
[----:B------:R1:W-:-:S12]  /*e860*/  SYNCS.ARRIVE.TRANS64 RZ, [R2+URZ+0x29870], R4 ;  /* 0x0298700402ff79a7 */ /* 0x0003d8000800003f */
[----:B-1----:R-:W-:Y:S05]  /*e870*/  @!P0 BRA `(.L_x_212) ;  /* 0x0000000000048947 */ /* 0x002fea0003800000 */
[----:B------:R-:W-:Y:S01]  /*e880*/  BPT.TRAP 0x1 ;  /* 0x000000040000795c */ /* 0x000fe20000300000 */
.L_x_212:
[----:B------:R-:W-:Y:S01]  /*e890*/  IMAD.MOV.U32 R4, RZ, RZ, 0xa0 ;  /* 0x000000a0ff047424 */ /* 0x000fe200078e00ff */
[----:B------:R-:W-:Y:S01]  /*e8a0*/  R2UR UR33, R2 ;  /* 0x00000000022172ca */ /* 0x000fe200000e0000 */
[----:B------:R-:W-:Y:S01]  /*e8b0*/  UIADD3 UR4, UP0, UR52, 0x470, URZ ;  /* 0x0000047034047890 */ /* 0x000fe2000ff1e03f */
[----:B-----5:R-:W-:Y:S01]  /*e8c0*/  R2UR UR37, R16 ;  /* 0x00000000102572ca */ /* 0x020fe200000e0000 */
[----:B------:R-:W-:Y:S01]  /*e8d0*/  IMAD R0, R0, R4, UR40 ;  /* 0x0000002800007e24 */ /* 0x000fe2000f8e0204 */
[----:B------:R-:W-:Y:S01]  /*e8e0*/  UMOV UR6, 0x0 ;  /* 0x0000000000067882 */ /* 0x000fe20000000000 */
[----:B------:R-:W-:Y:S01]  /*e8f0*/  IMAD R4, R18, 0x5000, R17 ;  /* 0x0000500012047824 */ /* 0x000fe200078e0211 */
[----:B------:R-:W-:Y:S02]  /*e900*/  UIADD3.X UR5, URZ, UR53, URZ, UP0, !UPT ;  /* 0x000000353f057290 */ /* 0x000fe400087fe43f */
[----:B------:R-:W-:Y:S01]  /*e910*/  R2UR UR35, R0 ;  /* 0x00000000002372ca */ /* 0x000fe200000e0000 */
[----:B------:R-:W-:Y:S01]  /*e920*/  UMOV UR7, 0x14f00000 ;  /* 0x14f0000000077882 */ /* 0x000fe20000000000 */
[----:B------:R-:W-:Y:S01]  /*e930*/  R2UR UR32, R4 ;  /* 0x00000000042072ca */ /* 0x000fe200000e0000 */
[----:B------:R-:W-:-:S02]  /*e940*/  UMOV UR34, URZ ;  /* 0x0000003f00227c82 */ /* 0x000fc40008000000 */
[----:B------:R-:W-:-:S10]  /*e950*/  UIADD3 UR33, UR33, 0x29870, URZ ;  /* 0x0002987021217890 */ /* 0x000fd4000fffe03f */
[----:B------:R-:W-:-:S09]  /*e960*/  UIADD3 UR32, UR32, 0xa400, URZ ;  /* 0x0000a40020207890 */ /* 0x000fd2000fffe03f */
[----:B------:R1:W-:Y:S01]  /*e970*/  UTMALDG.4D [UR32], [UR4], desc[UR6] ;  /* 0x00000620040075b4 */ /* 0x0003e20008019000 */
[----:B------:R-:W2:Y:S02]  /*e980*/  SYNCS.PHASECHK.TRANS64.TRYWAIT P0, [R2+URZ+0x29840], R3 ;  /* 0x02984003020075a7 */ /* 0x000ea4000800017f */
[----:B-12---:R-:W-:Y:S05]  /*e990*/  @!P0 BRA `(.L_x_213) ;  /* 0x0000003800288947 */ /* 0x006fea0003800000 */
.L_x_285:
[----:B------:R-:W-:Y:S05]  /*e9a0*/  @P1 BRA `(.L_x_214) ;  /* 0x00000000001c1947 */ /* 0x000fea0003800000 */
[----:B------:R-:W2:Y:S01]  /*e9b0*/  S2R R4, SR_TID.X ;  /* 0x0000000000047919 */ /* 0x000ea20000002100 */
[----:B01----:R-:W-:-:S04]  /*e9c0*/  IMAD.MOV.U32 R3, RZ, RZ, 0x7800 ;  /* 0x00007800ff037424 */ /* 0x003fc800078e00ff */
[----:B------:R3:W-:Y:S01]  /*e9d0*/  SYNCS.ARRIVE.TRANS64 RZ, [R2+URZ+0x29830], R3 ;  /* 0x0298300302ff79a7 */ /* 0x0007e2000800003f */
[----:B--2---:R-:W-:-:S04]  /*e9e0*/  LOP3.LUT R4, R4, 0x1f, RZ, 0xc0, !PT ;  /* 0x0000001f04047812 */ /* 0x004fc800078ec0ff */
[----:B------:R-:W-:-:S13]  /*e9f0*/  ISETP.NE.AND P0, PT, R4, RZ, PT ;  /* 0x000000ff0400720c */ /* 0x000fda0003f05270 */
[----:B---3--:R-:W-:Y:S05]  /*ea00*/  @!P0 BRA `(.L_x_214) ;  /* 0x0000000000048947 */ /* 0x008fea0003800000 */
[----:B------:R-:W-:Y:S01]  /*ea10*/  BPT.TRAP 0x1 ;  /* 0x000000040000795c */ /* 0x000fe20000300000 */
.L_x_214:
[----:B01----:R-:W2:Y:S01]  /*ea20*/  LDL.LU R3, [R1+0x8] ;  /* 0x0000080001037983 */ /* 0x003ea20000300800 */
[----:B------:R-:W-:Y:S01]  /*ea30*/  R2UR UR27, R0 ;  /* 0x00000000001b72ca */ /* 0x000fe200000e0000 */
[----:B------:R-:W-:Y:S01]  /*ea40*/  IMAD R0, R18, 0x7800, R17 ;  /* 0x0000780012007824 */ /* 0x000fe200078e0211 */
[----:B------:R-:W-:Y:S01]  /*ea50*/  R2UR UR25, R2 ;  /* 0x00000000021972ca */ /* 0x000fe200000e0000 */
[----:B------:R-:W-:Y:S01]  /*ea60*/  UIADD3 UR4, UP0, UR52, 0x370, URZ ;  /* 0x0000037034047890 */ /* 0x000fe2000ff1e03f */
[----:B------:R-:W-:Y:S01]  /*ea70*/  PLOP3.LUT P0, PT, PT, PT, PT, 0x80, 0x0 ;  /* 0x000000000000781c */ /* 0x000fe20003f0f070 */
[----:B------:R-:W-:Y:S01]  /*ea80*/  UMOV UR6, 0x0 ;  /* 0x0000000000067882 */ /* 0x000fe20000000000 */
[----:B------:R-:W-:Y:S01]  /*ea90*/  R2UR UR8, R0 ;  /* 0x00000000000872ca */ /* 0x000fe200000e0000 */
[----:B------:R-:W-:Y:S01]  /*eaa0*/  UIADD3.X UR5, URZ, UR53, URZ, UP0, !UPT ;  /* 0x000000353f057290 */ /* 0x000fe200087fe43f */
[----:B------:R-:W-:Y:S01]  /*eab0*/  R2UR UR29, R16 ;  /* 0x00000000101d72ca */ /* 0x000fe200000e0000 */
[----:B------:R-:W-:Y:S01]  /*eac0*/  UMOV UR7, 0x14f00000 ;  /* 0x14f0000000077882 */ /* 0x000fe20000000000 */
[----:B------:R-:W-:Y:S01]  /*ead0*/  UMOV UR26, URZ ;  /* 0x0000003f001a7c82 */ /* 0x000fe20008000000 */
[----:B------:R-:W-:Y:S01]  /*eae0*/  UMOV UR28, UR36 ;  /* 0x00000024001c7c82 */ /* 0x000fe20008000000 */
[----:B------:R-:W-:Y:S01]  /*eaf0*/  UMOV UR18, 0x40 ;  /* 0x0000004000127882 */ /* 0x000fe20000000000 */
[----:B------:R-:W-:Y:S01]  /*eb00*/  UMOV UR20, UR36 ;  /* 0x0000002400147c82 */ /* 0x000fe20008000000 */
[----:B------:R-:W-:Y:S01]  /*eb10*/  UMOV UR19, UR27 ;  /* 0x0000001b00137c82 */ /* 0x000fe20008000000 */
[----:B------:R-:W-:Y:S01]  /*eb20*/  UIADD3 UR25, UR25, 0x29830, URZ ;  /* 0x0002983019197890 */ /* 0x000fe2000fffe03f */
[----:B------:R-:W-:Y:S01]  /*eb30*/  UMOV UR10, 0x80 ;  /* 0x00000080000a7882 */ /* 0x000fe20000000000 */
[----:B------:R-:W-:-:S02]  /*eb40*/  UMOV UR12, UR36 ;  /* 0x00000024000c7c82 */ /* 0x000fc40008000000 */
[----:B------:R-:W-:Y:S02]  /*eb50*/  UIADD3 UR24, UR8, 0x1a400, URZ ;  /* 0x0001a40008187890 */ /* 0x000fe4000fffe03f */
[----:B------:R-:W-:Y:S02]  /*eb60*/  UIADD3 UR16, UR8, 0x1cc00, URZ ;  /* 0x0001cc0008107890 */ /* 0x000fe4000fffe03f */
[----:B------:R-:W-:Y:S01]  /*eb70*/  UIADD3 UR8, UR8, 0x1f400, URZ ;  /* 0x0001f40008087890 */ /* 0x000fe2000fffe03f */
[----:B------:R-:W-:Y:S01]  /*eb80*/  UMOV UR21, UR29 ;  /* 0x0000001d00157c82 */ /* 0x000fe20008000000 */
[----:B------:R-:W-:Y:S01]  /*eb90*/  UMOV UR17, UR25 ;  /* 0x0000001900117c82 */ /* 0x000fe20008000000 */
[----:B------:R-:W-:Y:S01]  /*eba0*/  UMOV UR11, UR27 ;  /* 0x0000001b000b7c82 */ /* 0x000fe20008000000 */
[----:B------:R-:W-:Y:S01]  /*ebb0*/  UMOV UR13, UR29 ;  /* 0x0000001d000d7c82 */ /* 0x000fe20008000000 */
[----:B------:R1:W-:Y:S01]  /*ebc0*/  UTMALDG.4D [UR24], [UR4], desc[UR6] ;  /* 0x00000618040075b4 */ /* 0x0003e20008019000 */
[----:B------:R-:W-:Y:S01]  /*ebd0*/  UMOV UR9, UR25 ;  /* 0x0000001900097c82 */ /* 0x000fe20008000000 */
[----:B------:R1:W-:Y:S02]  /*ebe0*/  UTMALDG.4D [UR16], [UR4], desc[UR6] ;  /* 0x00000610040075b4 */ /* 0x0003e40008019000 */
[----:B------:R1:W-:Y:S01]  /*ebf0*/  UTMALDG.4D [UR8], [UR4], desc[UR6] ;  /* 0x00000608040075b4 */ /* 0x0003e20008019000 */
[----:B--2---:R-:W-:-:S04]  /*ec00*/  LOP3.LUT R3, R3, 0xfffffffe, RZ, 0xc0, !PT ;  /* 0xfffffffe03037812 */ /* 0x004fc800078ec0ff */
[----:B------:R-:W-:-:S05]  /*ec10*/  @P0 LOP3.LUT R3, R3, 0x1, RZ, 0xfc, !PT ;  /* 0x0000000103030812 */ /* 0x000fca00078efcff */
[----:B------:R1:W-:Y:S01]  /*ec20*/  STL [R1+0x8], R3 ;  /* 0x0000080301007387 */ /* 0x0003e20000100800 */
[----:B------:R-:W-:Y:S01]  /*ec30*/  NOP ;  /* 0x0000000000007918 */ /* 0x000fe20000000000 */
.L_x_208:
[----:B------:R-:W-:Y:S05]  /*ec40*/  WARPSYNC.ALL ;  /* 0x0000000000007948 */ /* 0x000fea0003800000 */
[----:B0-----:R-:W-:Y:S01]  /*ec50*/  VIADD R0, R17, 0x14400 ;  /* 0x0001440011007836 */ /* 0x001fe20000000000 */
[----:B-1----:R-:W-:Y:S01]  /*ec60*/  USHF.R.S32.HI UR4, URZ, 0x1f, UR48 ;  /* 0x0000001f3f047899 */ /* 0x002fe20008011430 */
[----:B------:R-:W-:Y:S03]  /*ec70*/  BAR.SYNC.DEFER_BLOCKING 0x8, 0x180 ;  /* 0x0206000000007b1d */ /* 0x000fe60000010000 */
[----:B------:R-:W-:-:S03]  /*ec80*/  LOP3.LUT P0, RZ, R0, 0x1bf, RZ, 0xc0, !PT ;  /* 0x000001bf00ff7812 */ /* 0x000fc6000780c0ff */
[----:B------:R-:W-:Y:S01]  /*ec90*/  ULDC.64 UR6, c[0x0][0x298] ;  /* 0x0000a60000067ab9 */ /* 0x000fe20000000a00 */
[----:B------:R-:W-:Y:S01]  /*eca0*/  ULDC.64 UR8, c[0x0][0xa00] ;  /* 0x0002800000087ab9 */ /* 0x000fe20000000a00 */
[----:B------:R-:W-:Y:S01]  /*ecb0*/  UIMAD UR4, UR4, UR6, URZ ;  /* 0x00000006040472a4 */ /* 0x000fe2000f8e023f */
[----:B------:R-:W-:Y:S01]  /*ecc0*/  BSSY B6, `(.L_x_215) ;  /* 0x0000019000067945 */ /* 0x000fe20003800000 */
[----:B------:R-:W-:Y:S02]  /*ecd0*/  UISETP.NE.U32.AND UP0, UPT, UR8, URZ, UPT ;  /* 0x0000003f0800728c */ /* 0x000fe4000bf05070 */
[----:B------:R-:W-:Y:S02]  /*ece0*/  UIMAD.WIDE.U32 UR44, UR48, UR6, URZ ;  /* 0x00000006302c72a5 */ /* 0x000fe4000f8e003f */
[----:B------:R-:W-:Y:S02]  /*ecf0*/  UIMAD UR4, UR48, UR7, UR4 ;  /* 0x00000007300472a4 */ /* 0x000fe4000f8e0204 */
[----:B------:R-:W-:-:S02]  /*ed00*/  UISETP.NE.AND.EX UP0, UPT, UR9, URZ, UPT, UP0 ;  /* 0x0000003f0900728c */ /* 0x000fc4000bf05300 */
[----:B------:R-:W-:Y:S02]  /*ed10*/  UIADD3 UR37, UR45, UR4, URZ ;  /* 0x000000042d257290 */ /* 0x000fe4000fffe03f */
[----:B------:R-:W-:Y:S02]  /*ed20*/  USEL UR47, UR47, URZ, !UP0 ;  /* 0x0000003f2f2f7287 */ /* 0x000fe4000c000000 */
[----:B------:R-:W-:Y:S01]  /*ed30*/  USEL UR46, UR46, URZ, !UP0 ;  /* 0x0000003f2e2e7287 */ /* 0x000fe2000c000000 */
[----:B------:R-:W-:Y:S11]  /*ed40*/  @!P0 BRA `(.L_x_216) ;  /* 0x0000000000408947 */ /* 0x000ff60003800000 */
        /* <DEDUP_REMOVED lines=11> */
[----:B--2---:R-:W-:Y:S02]  /*ee00*/  IMAD.MOV.U32 R8, RZ, RZ, 0x70 ;  /* 0x00000070ff087424 */ /* 0x004fe400078e00ff */
[----:B------:R-:W-:Y:S02]  /*ee10*/  IMAD.MOV.U32 R12, RZ, RZ, 0x1 ;  /* 0x00000001ff0c7424 */ /* 0x000fe400078e00ff */
[----:B------:R-:W-:-:S07]  /*ee20*/  IMAD.MOV.U32 R13, RZ, RZ, RZ ;  /* 0x000000ffff0d7224 */ /* 0x000fce00078e00ff */
[----:B------:R-:W-:-:S07]  /*ee30*/  LEPC R20, `(.L_x_216) ;  /* 0x000000001014794e */ /* 0x000fce0000000000 */
[----:B0-----:R-:W-:Y:S05]  /*ee40*/  CALL.ABS.NOINC R2 ;  /* 0x0000000002007343 */ /* 0x001fea0003c00000 */
.L_x_216:
[----:B------:R-:W-:Y:S05]  /*ee50*/  BSYNC B6 ;  /* 0x0000000000067941 */ /* 0x000fea0003800000 */
.L_x_215:
[----:B------:R-:W3:Y:S01]  /*ee60*/  LDL.LU R3, [R1+0x14] ;  /* 0x0000140001037983 */ /* 0x000ee20000300800 */
[----:B------:R-:W0:Y:S01]  /*ee70*/  LDC R6, c[0x0][0x448] ;  /* 0x00011200ff067b82 */ /* 0x000e220000000800 */
[----:B------:R-:W-:Y:S01]  /*ee80*/  ULDC.64 UR6, c[0x0][0x2d8] ;  /* 0x0000b60000067ab9 */ /* 0x000fe20000000a00 */
[----:B------:R-:W1:Y:S01]  /*ee90*/  S2R R2, SR_TID.X ;  /* 0x0000000000027919 */ /* 0x000e620000002100 */
[----:B------:R-:W4:Y:S01]  /*eea0*/  S2R R0, SR_TID.X ;  /* 0x0000000000007919 */ /* 0x000f220000002100 */
[----:B------:R-:W-:Y:S01]  /*eeb0*/  UMOV UR4, UR44 ;  /* 0x0000002c00047c82 */ /* 0x000fe20008000000 */
[----:B------:R-:W-:Y:S01]  /*eec0*/  UMOV UR5, UR37 ;  /* 0x0000002500057c82 */ /* 0x000fe20008000000 */
[----:B------:R-:W-:Y:S01]  /*eed0*/  ULDC.64 UR8, c[0x0][0x2e0] ;  /* 0x0000b80000087ab9 */ /* 0x000fe20000000a00 */
[----:B0-----:R-:W-:Y:S02]  /*eee0*/  ISETP.NE.AND P0, PT, R6, 0x1, PT ;  /* 0x000000010600780c */ /* 0x001fe40003f05270 */
[----:B-1----:R-:W-:-:S11]  /*eef0*/  LOP3.LUT R2, R2, 0x7f, RZ, 0xc0, !PT ;  /* 0x0000007f02027812 */ /* 0x002fd600078ec0ff */
[----:B------:R-:W0:Y:S01]  /*ef00*/  @P0 LDC R4, c[0x0][0x450] ;  /* 0x00011400ff040b82 */ /* 0x000e220000000800 */
[----:B------:R-:W-:Y:S01]  /*ef10*/  SHF.R.U32.HI R2, RZ, 0x2, R2 ;  /* 0x00000002ff027819 */ /* 0x000fe20000011602 */
[----:B----4-:R-:W-:-:S05]  /*ef20*/  IMAD.SHL.U32 R0, R0, 0x20, RZ ;  /* 0x0000002000007824 */ /* 0x010fca00078e00ff */
[----:B------:R-:W-:Y:S02]  /*ef30*/  LOP3.LUT R0, R2, 0x60, R0, 0xf8, !PT ;  /* 0x0000006002007812 */ /* 0x000fe400078ef800 */
[----:B------:R-:W1:Y:S01]  /*ef40*/  @P0 LDC R2, c[0x0][0x44c] ;  /* 0x00011300ff020b82 */ /* 0x000e620000000800 */
[----:B--2---:R-:W2:Y:S01]  /*ef50*/  S2R R8, SR_TID.X ;  /* 0x0000000000087919 */ /* 0x004ea20000002100 */
[----:B------:R-:W-:Y:S02]  /*ef60*/  UIMAD.WIDE.U32 UR4, UR36, UR6, UR4 ;  /* 0x00000006240472a5 */ /* 0x000fe4000f8e0004 */
[----:B------:R-:W-:Y:S02]  /*ef70*/  UIMAD UR6, UR46, UR8, URZ ;  /* 0x000000082e0672a4 */ /* 0x000fe4000f8e023f */
[----:B------:R-:W-:Y:S02]  /*ef80*/  UIMAD UR5, UR36, UR7, UR5 ;  /* 0x00000007240572a4 */ /* 0x000fe4000f8e0205 */
[----:B------:R-:W-:-:S02]  /*ef90*/  UIMAD UR6, UR47, UR9, UR6 ;  /* 0x000000092f0672a4 */ /* 0x000fc4000f8e0206 */
[----:B------:R-:W-:-:S03]  /*efa0*/  UIMAD.WIDE.U32 UR4, UR47, UR8, UR4 ;  /* 0x000000082f0472a5 */ /* 0x000fc6000f8e0004 */
[----:B------:R-:W-:Y:S01]  /*efb0*/  ULDC.64 UR8, c[0x0][0x2d0] ;  /* 0x0000b40000087ab9 */ /* 0x000fe20000000a00 */
[----:B------:R-:W-:Y:S01]  /*efc0*/  UIADD3 UR5, UR5, UR6, URZ ;  /* 0x0000000605057290 */ /* 0x000fe2000fffe03f */
[----:B--2---:R-:W-:-:S05]  /*efd0*/  IMAD.SHL.U32 R8, R8, 0x10, RZ ;  /* 0x0000001008087824 */ /* 0x004fca00078e00ff */
[----:B------:R-:W-:-:S04]  /*efe0*/  LOP3.LUT R8, R8, 0x30, RZ, 0xc0, !PT ;  /* 0x0000003008087812 */ /* 0x000fc800078ec0ff */
[----:B------:R-:W-:Y:S01]  /*eff0*/  LOP3.LUT R9, R8, 0x40, RZ, 0xfc, !PT ;  /* 0x0000004008097812 */ /* 0x000fe200078efcff */
[----:B---3--:R-:W-:-:S05]  /*f000*/  IMAD.SHL.U32 R5, R3, 0x80, RZ ;  /* 0x0000008003057824 */ /* 0x008fca00078e00ff */
[----:B------:R-:W-:-:S05]  /*f010*/  LOP3.LUT R0, R0, R5, RZ, 0xfc, !PT ;  /* 0x0000000500007212 */ /* 0x000fca00078efcff */
[----:B-1----:R-:W-:-:S04]  /*f020*/  @P0 IMAD.HI.U32 R3, R0, R2, RZ ;  /* 0x0000000200030227 */ /* 0x002fc800078e00ff */
[----:B------:R-:W-:Y:S01]  /*f030*/  IMAD.MOV.U32 R2, RZ, RZ, R0 ;  /* 0x000000ffff027224 */ /* 0x000fe200078e0000 */
[----:B0-----:R-:W-:-:S04]  /*f040*/  @P0 SHF.R.U32.HI R2, RZ, R4, R3 ;  /* 0x00000004ff020219 */ /* 0x001fc80000011603 */
[--C-:B------:R-:W-:Y:S01]  /*f050*/  SHF.R.S32.HI R4, RZ, 0x1f, R2.reuse ;  /* 0x0000001fff047819 */ /* 0x100fe20000011402 */
[----:B------:R-:W-:-:S04]  /*f060*/  IMAD.MOV R3, RZ, RZ, -R2 ;  /* 0x000000ffff037224 */ /* 0x000fc800078e0a02 */
[----:B------:R-:W-:Y:S02]  /*f070*/  IMAD R0, R6, R3, R0 ;  /* 0x0000000306007224 */ /* 0x000fe400078e0200 */
[----:B------:R-:W-:Y:S02]  /*f080*/  IMAD R4, R4, UR8, RZ ;  /* 0x0000000804047c24 */ /* 0x000fe4000f8e02ff */
[----:B------:R-:W-:Y:S02]  /*f090*/  IMAD.U32 R3, RZ, RZ, UR8 ;  /* 0x00000008ff037e24 */ /* 0x000fe4000f8e00ff */
[C---:B------:R-:W-:Y:S02]  /*f0a0*/  IMAD R4, R2.reuse, UR9, R4 ;  /* 0x0000000902047c24 */ /* 0x040fe4000f8e0204 */
[----:B------:R-:W-:Y:S01]  /*f0b0*/  IMAD.WIDE.U32 R2, R2, R3, UR4 ;  /* 0x0000000402027e25 */ /* 0x000fe2000f8e0003 */
        /* <DEDUP_REMOVED lines=8> */
[----:B------:R-:W-:Y:S02]  /*f140*/  ULDC UR4, c[0x0][0x2b8] ;  /* 0x0000ae0000047ab9 */ /* 0x000fe40000000800 */
[----:B------:R-:W-:Y:S02]  /*f150*/  ISETP.GE.AND P1, PT, R9, UR4, PT ;  /* 0x0000000409007c0c */ /* 0x000fe4000bf26270 */
[----:B------:R0:W5:Y:S01]  /*f160*/  LDL R9, [R1+0x2c] ;  /* 0x00002c0001097983 */ /* 0x0001620000100800 */
[----:B------:R-:W1:Y:S01]  /*f170*/  S2R R7, SR_TID.X ;  /* 0x0000000000077919 */ /* 0x000e620000002100 */
[----:B------:R-:W-:-:S02]  /*f180*/  LOP3.LUT R8, R8, 0x80, RZ, 0xfc, !PT ;  /* 0x0000008008087812 */ /* 0x000fc400078efcff */
[----:B------:R-:W-:Y:S02]  /*f190*/  IADD3.X R0, R3, UR5, R0, P0, !PT ;  /* 0x0000000503007c10 */ /* 0x000fe400087fe400 */
[----:B------:R-:W-:Y:S01]  /*f1a0*/  ISETP.GE.AND P2, PT, R8, UR4, PT ;  /* 0x0000000408007c0c */ /* 0x000fe2000bf46270 */
[----:B-1----:R-:W-:-:S05]  /*f1b0*/  IMAD.SHL.U32 R10, R7, 0x10, RZ ;  /* 0x00000010070a7824 */ /* 0x002fca00078e00ff */
[----:B------:R-:W-:-:S04]  /*f1c0*/  LOP3.LUT R10, R10, 0x30, RZ, 0xc0, !PT ;  /* 0x000000300a0a7812 */ /* 0x000fc800078ec0ff */
[----:B------:R-:W-:Y:S01]  /*f1d0*/  ISETP.GE.AND P0, PT, R10, UR4, PT ;  /* 0x000000040a007c0c */ /* 0x000fe2000bf06270 */
[----:B------:R-:W-:-:S03]  /*f1e0*/  UMOV UR4, 0xffffffff ;  /* 0xffffffff00047882 */ /* 0x000fc60000000000 */
[----:B0-----:R-:W-:Y:S09]  /*f1f0*/  BRA.DIV UR4, `(.L_x_217) ;  /* 0x0000003204247947 */ /* 0x001ff2000b800000 */
[----:B------:R-:W0:Y:S02]  /*f200*/  S2R R7, SR_TID.X ;  /* 0x0000000000077919 */ /* 0x000e240000002100 */
[----:B0-----:R-:W-:Y:S02]  /*f210*/  LOP3.LUT R8, R7, 0x7f, RZ, 0xc0, !PT ;  /* 0x0000007f07087812 */ /* 0x001fe400078ec0ff */
[----:B------:R-:W2:Y:S02]  /*f220*/  LDL.LU R7, [R1+0x1c] ;  /* 0x00001c0001077983 */ /* 0x000ea40000300800 */
[----:B------:R-:W-:-:S05]  /*f230*/  SHF.R.U32.HI R8, RZ, 0x2, R8 ;  /* 0x00000002ff087819 */ /* 0x000fca0000011608 */
[----:B------:R-:W-:-:S04]  /*f240*/  IMAD.IADD R2, R8, 0x1, R5 ;  /* 0x0000000108027824 */ /* 0x000fc800078e0205 */
[C---:B------:R-:W-:Y:S02]  /*f250*/  VIADD R5, R2.reuse, 0x20 ;  /* 0x0000002002057836 */ /* 0x040fe40000000000 */
[----:B--2---:R-:W-:Y:S02]  /*f260*/  IMAD R3, R7, R6, RZ ;  /* 0x0000000607037224 */ /* 0x004fe400078e02ff */
[----:B------:R-:W0:Y:S03]  /*f270*/  SHFL.IDX PT, R7, R4, RZ, 0x1c1f ;  /* 0x001c1fff04077589 */ /* 0x000e2600000e0000 */
[----:B------:R-:W-:Y:S01]  /*f280*/  ISETP.GE.AND P4, PT, R2, R3, PT ;  /* 0x000000030200720c */ /* 0x000fe20003f86270 */
[----:B------:R-:W1:-:S12]  /*f290*/  SHFL.IDX PT, R6, R0, RZ, 0x1c1f ;  /* 0x001c1fff00067589 */ /* 0x000e5800000e0000 */
[----:B0-----:R-:W-:-:S05]  /*f2a0*/  @!P4 IADD3 R7, P3, R10, R7, RZ ;  /* 0x000000070a07c210 */ /* 0x001fca0007f7e0ff */
[----:B-1----:R-:W-:Y:S01]  /*f2b0*/  @!P4 IMAD.X R6, RZ, RZ, R6, P3 ;  /* 0x000000ffff06c224 */ /* 0x002fe200018e0606 */
[----:B------:R-:W-:Y:S02]  /*f2c0*/  ISETP.GE.AND P3, PT, R5, R3, PT ;  /* 0x000000030500720c */ /* 0x000fe40003f66270 */
[----:B------:R-:W-:Y:S02]  /*f2d0*/  SHFL.IDX PT, R5, R0, 0x1, 0x1c1f ;  /* 0x003c1f0000057f89 */ /* 0x000fe400000e0000 */
[----:B------:R-:W-:-:S04]  /*f2e0*/  @!P4 LOP3.LUT R7, R7, R6, RZ, 0x3c, !PT ;  /* 0x000000060707c212 */ /* 0x000fc800078e3cff */
[----:B------:R-:W-:-:S04]  /*f2f0*/  @!P4 LOP3.LUT R6, R7, R6, RZ, 0x3c, !PT ;  /* 0x000000060706c212 */ /* 0x000fc800078e3cff */
[----:B------:R-:W-:-:S05]  /*f300*/  @!P4 LOP3.LUT R7, R7, R6, RZ, 0x3c, !PT ;  /* 0x000000060707c212 */ /* 0x000fca00078e3cff */
[----:B-----5:R-:W-:Y:S04]  /*f310*/  @!P4 LDGSTS.E.BYPASS.LTC128B.128 [R9+0x14400], desc[UR50][R6.64], !P0 ;  /* 0x144000000609cfae */ /* 0x020fe8000c101d72 */
[----:B------:R-:W-:Y:S04]  /*f320*/  @!P4 LDGSTS.E.BYPASS.LTC128B.128 [R9+0x16400], desc[UR50][R6.64+0x40], !P1 ;  /* 0x164000400609cfae */ /* 0x000fe8000c901d72 */
[----:B------:R0:W-:Y:S04]  /*f330*/  @!P4 LDGSTS.E.BYPASS.LTC128B.128 [R9+0x18400], desc[UR50][R6.64+0x80], !P2 ;  /* 0x184000800609cfae */ /* 0x0001e8000d101d72 */
[----:B0-----:R-:W0:Y:S02]  /*f340*/  SHFL.IDX PT, R6, R4, 0x1, 0x1c1f ;  /* 0x003c1f0004067f89 */ /* 0x001e2400000e0000 */
[----:B0-----:R-:W-:-:S05]  /*f350*/  @!P3 IADD3 R6, P4, R10, R6, RZ ;  /* 0x000000060a06b210 */ /* 0x001fca0007f9e0ff */
[----:B------:R-:W-:-:S04]  /*f360*/  @!P3 IMAD.X R5, RZ, RZ, R5, P4 ;  /* 0x000000ffff05b224 */ /* 0x000fc800020e0605 */
[----:B------:R-:W-:Y:S02]  /*f370*/  @!P3 IMAD.MOV.U32 R7, RZ, RZ, R5 ;  /* 0x000000ffff07b224 */ /* 0x000fe400078e0005 */
[----:B------:R-:W-:-:S03]  /*f380*/  VIADD R5, R2, 0x40 ;  /* 0x0000004002057836 */ /* 0x000fc60000000000 */
[----:B------:R-:W-:Y:S04]  /*f390*/  @!P3 LDGSTS.E.BYPASS.LTC128B.128 [R9+0x14c00], desc[UR50][R6.64], !P0 ;  /* 0x14c000000609bfae */ /* 0x000fe8000c101d72 */
[----:B------:R-:W-:Y:S04]  /*f3a0*/  @!P3 LDGSTS.E.BYPASS.LTC128B.128 [R9+0x16c00], desc[UR50][R6.64+0x40], !P1 ;  /* 0x16c000400609bfae */ /* 0x000fe8000c901d72 */
[----:B------:R0:W-:Y:S01]  /*f3b0*/  @!P3 LDGSTS.E.BYPASS.LTC128B.128 [R9+0x18c00], desc[UR50][R6.64+0x80], !P2 ;  /* 0x18c000800609bfae */ /* 0x0001e2000d101d72 */
[----:B------:R-:W-:-:S03]  /*f3c0*/  ISETP.GE.AND P3, PT, R5, R3, PT ;  /* 0x000000030500720c */ /* 0x000fc60003f66270 */
[----:B------:R-:W-:Y:S04]  /*f3d0*/  SHFL.IDX PT, R5, R0, 0x2, 0x1c1f ;  /* 0x005c1f0000057f89 */ /* 0x000fe800000e0000 */
[----:B------:R-:W-:Y:S04]  /*f3e0*/  SHFL.IDX PT, R0, R0, 0x3, 0x1c1f ;  /* 0x007c1f0000007f89 */ /* 0x000fe800000e0000 */
[----:B0-----:R-:W0:Y:S04]  /*f3f0*/  SHFL.IDX PT, R6, R4, 0x2, 0x1c1f ;  /* 0x005c1f0004067f89 */ /* 0x001e2800000e0000 */
[----:B------:R-:W1:Y:S01]  /*f400*/  SHFL.IDX PT, R4, R4, 0x3, 0x1c1f ;  /* 0x007c1f0004047f89 */ /* 0x000e6200000e0000 */
[----:B0-----:R-:W-:-:S05]  /*f410*/  @!P3 IADD3 R6, P4, R10, R6, RZ ;  /* 0x000000060a06b210 */ /* 0x001fca0007f9e0ff */
[----:B------:R-:W-:-:S04]  /*f420*/  @!P3 IMAD.X R5, RZ, RZ, R5, P4 ;  /* 0x000000ffff05b224 */ /* 0x000fc800020e0605 */
[----:B------:R-:W-:-:S05]  /*f430*/  @!P3 IMAD.MOV.U32 R7, RZ, RZ, R5 ;  /* 0x000000ffff07b224 */ /* 0x000fca00078e0005 */
[----:B------:R0:W-:Y:S04]  /*f440*/  @!P3 LDGSTS.E.BYPASS.LTC128B.128 [R9+0x15400], desc[UR50][R6.64], !P0 ;  /* 0x154000000609bfae */ /* 0x0001e8000c101d72 */
[----:B------:R0:W-:Y:S04]  /*f450*/  @!P3 LDGSTS.E.BYPASS.LTC128B.128 [R9+0x17400], desc[UR50][R6.64+0x40], !P1 ;  /* 0x174000400609bfae */ /* 0x0001e8000c901d72 */
[----:B-1----:R0:W-:Y:S02]  /*f460*/  @!P3 LDGSTS.E.BYPASS.LTC128B.128 [R9+0x19400], desc[UR50][R6.64+0x80], !P2 ;  /* 0x194000800609bfae */ /* 0x0021e4000d101d72 */
.L_x_294:
[----:B------:R-:W-:Y:S01]  /*f470*/  VIADD R2, R2, 0x60 ;  /* 0x0000006002027836 */ /* 0x000fe20000000000 */
[----:B------:R-:W-:Y:S04]  /*f480*/  BSSY B0, `(.L_x_218) ;  /* 0x000000b000007945 */ /* 0x000fe80003800000 */
[----:B------:R-:W-:-:S13]  /*f490*/  ISETP.GE.AND P3, PT, R2, R3, PT ;  /* 0x000000030200720c */ /* 0x000fda0003f66270 */
[----:B------:R-:W-:Y:S05]  /*f4a0*/  @P3 BRA `(.L_x_219) ;  /* 0x0000000000203947 */ /* 0x000fea0003800000 */
[----:B------:R-:W-:-:S05]  /*f4b0*/  IADD3 R2, P3, R10, R4, RZ ;  /* 0x000000040a027210 */ /* 0x000fca0007f7e0ff */
[----:B------:R-:W-:-:S05]  /*f4c0*/  IMAD.X R3, RZ, RZ, R0, P3 ;  /* 0x000000ffff037224 */ /* 0x000fca00018e0600 */
[----:B------:R-:W-:Y:S01]  /*f4d0*/  @!PT LDS RZ, [RZ] ;  /* 0x00000000fffff984 */ /* 0x000fe20000000800 */
[----:B------:R-:W-:Y:S01]  /*f4e0*/  @!PT LDS RZ, [RZ] ;  /* 0x00000000fffff984 */ /* 0x000fe20000000800 */
[----:B------:R-:W-:Y:S01]  /*f4f0*/  @!PT LDS RZ, [RZ] ;  /* 0x00000000fffff984 */ /* 0x000fe20000000800 */
[----:B------:R1:W-:Y:S04]  /*f500*/  LDGSTS.E.BYPASS.LTC128B.128 [R9+0x15c00], desc[UR50][R2.64], !P0 ;  /* 0x15c0000002097fae */ /* 0x0003e8000c101d72 */
[----:B------:R1:W-:Y:S04]  /*f510*/  LDGSTS.E.BYPASS.LTC128B.128 [R9+0x17c00], desc[UR50][R2.64+0x40], !P1 ;  /* 0x17c0004002097fae */ /* 0x0003e8000c901d72 */
[----:B------:R1:W-:Y:S02]  /*f520*/  LDGSTS.E.BYPASS.LTC128B.128 [R9+0x19c00], desc[UR50][R2.64+0x80], !P2 ;  /* 0x19c0008002097fae */ /* 0x0003e4000d101d72 */
.L_x_219:
[----:B------:R-:W-:Y:S05]  /*f530*/  BSYNC B0 ;  /* 0x0000000000007941 */ /* 0x000fea0003800000 */
.L_x_218:
[----:B------:R-:W-:Y:S01]  /*f540*/  NOP ;  /* 0x0000000000007918 */ /* 0x000fe20000000000 */
[----:B------:R-:W-:-:S13]  /*f550*/  PLOP3.LUT P0, PT, PT, PT, PT, 0x80, 0x0 ;  /* 0x000000000000781c */ /* 0x000fda0003f0f070 */
.L_x_220:
[----:B------:R-:W-:Y:S02]  /*f560*/  PLOP3.LUT P1, PT, P1, P0, PT, 0xa2, 0x0 ;  /* 0x000000000000781c */ /* 0x000fe40000f21472 */
[----:B------:R-:W-:-:S08]  /*f570*/  @P0 R2UR P1, UR4, R17 ;  /* 0x00000000110402ca */ /* 0x000fd00000020000 */
[----:B------:R-:W-:-:S05]  /*f580*/  @P0 PLOP3.LUT P0, PT, P1, PT, PT, 0x80, 0x0 ;  /* 0x000000000000081c */ /* 0x000fca0000f0f070 */
[----:B------:R-:W-:Y:S01]  /*f590*/  @!P1 SYNCS.ARRIVE.TRANS64.RED.A0T1 RZ, [UR4+0x29800], RZ ;  /* 0x029800ffffff99a7 */ /* 0x000fe20008200404 */
[----:B------:R-:W-:Y:S07]  /*f5a0*/  @!P1 ARRIVES.LDGSTSBAR.64.TRANSCNT [UR4+0x29800] ;  /* 0x02980000ff0099b0 */ /* 0x000fee0008000a84 */
[----:B------:R-:W-:Y:S05]  /*f5b0*/  @P0 BRA.U.ANY `(.L_x_220) ;  /* 0xfffffffd00e80947 */ /* 0x000fea000393ffff */
[----:B-1----:R-:W2:Y:S02]  /*f5c0*/  LDL.LU R2, [R1+0x30] ;  /* 0x0000300001027983 */ /* 0x002ea40000300800 */
[----:B--2---:R-:W-:-:S05]  /*f5d0*/  VIADD R2, R2, 0x1 ;  /* 0x0000000102027836 */ /* 0x004fca0000000000 */
[----:B------:R1:W-:Y:S01]  /*f5e0*/  STL [R1+0x30], R2 ;  /* 0x0000300201007387 */ /* 0x0003e20000100800 */
[----:B------:R-:W-:-:S04]  /*f5f0*/  LEA.HI R0, R2, R2, RZ, 0x1 ;  /* 0x0000000202007211 */ /* 0x000fc800078f08ff */
[----:B------:R-:W-:-:S05]  /*f600*/  LOP3.LUT R0, R0, 0xfffffffe, RZ, 0xc0, !PT ;  /* 0xfffffffe00007812 */ /* 0x000fca00078ec0ff */
[----:B------:R-:W-:-:S05]  /*f610*/  IMAD.IADD R0, R2, 0x1, -R0 ;  /* 0x0000000102007824 */ /* 0x000fca00078e0a00 */
[----:B------:R-:W-:Y:S01]  /*f620*/  SHF.L.U32 R0, R0, 0x1f, RZ ;  /* 0x0000001f00007819 */ /* 0x000fe200000006ff */
[----:B------:R-:W-:Y:S01]  /*f630*/  NOP ;  /* 0x0000000000007918 */ /* 0x000fe20000000000 */
[----:B------:R1:W-:Y:S01]  /*f640*/  SYNCS.ARRIVE.TRANS64.A1T0 RZ, [R17+URZ+0x29800], RZ ;  /* 0x029800ff11ff79a7 */ /* 0x0003e2000810003f */
[----:B------:R-:W-:Y:S01]  /*f650*/  BSSY B0, `(.L_x_221) ;  /* 0x0000003000007945 */ /* 0x000fe20003800000 */
[----:B------:R-:W2:Y:S03]  /*f660*/  SYNCS.PHASECHK.TRANS64.TRYWAIT P0, [R17+URZ+0x29820], R0 ;  /* 0x02982000110075a7 */ /* 0x000ea6000800017f */
[----:B-12---:R-:W-:Y:S05]  /*f670*/  @!P0 BRA `(.L_x_222) ;  /* 0x00000030005c8947 */ /* 0x006fea0003800000 */
.L_x_295:
[----:B------:R-:W-:Y:S05]  /*f680*/  BSYNC B0 ;  /* 0x0000000000007941 */ /* 0x000fea0003800000 */
.L_x_221:
[----:B------:R-:W2:Y:S01]  /*f690*/  LDL R3, [R1+0xc] ;  /* 0x00000c0001037983 */ /* 0x000ea20000100800 */
[----:B------:R-:W-:-:S05]  /*f6a0*/  VIADD R2, R19, 0xfffffffe ;  /* 0xfffffffe13027836 */ /* 0x000fca0000000000 */
[----:B--2---:R-:W-:-:S13]  /*f6b0*/  ISETP.GE.AND P0, PT, R2, R3, PT ;  /* 0x000000030200720c */ /* 0x004fda0003f06270 */
[----:B------:R-:W-:Y:S05]  /*f6c0*/  @!P0 BRA `(.L_x_223) ;  /* 0x0000000c00f88947 */ /* 0x000fea0003800000 */
[----:B-1----:R1:W5:Y:S01]  /*f6d0*/  LDL.LU R0, [R1] ;  /* 0x0000000001007983 */ /* 0x0023620000300800 */
[----:B------:R-:W-:-:S07]  /*f6e0*/  IMAD.MOV.U32 R3, RZ, RZ, R18 ;  /* 0x000000ffff037224 */ /* 0x000fce00078e0012 */
.L_x_245:
[----:B0-----:R-:W2:Y:S01]  /*f6f0*/  LDL R4, [R1+0x8] ;  /* 0x0000080001047983 */ /* 0x001ea20000100800 */
[----:B------:R-:W-:Y:S01]  /*f700*/  VIADD R18, R3, 0x1 ;  /* 0x0000000103127836 */ /* 0x000fe20000000000 */
[----:B------:R-:W-:Y:S05]  /*f710*/  YIELD ;  /* 0x0000000000007946 */ /* 0x000fea0003800000 */
[C---:B------:R-:W-:Y:S01]  /*f720*/  ISETP.NE.AND P0, PT, R18.reuse, 0x2, PT ;  /* 0x000000021200780c */ /* 0x040fe20003f05270 */
[----:B------:R-:W-:Y:S03]  /*f730*/  BSSY B0, `(.L_x_224) ;  /* 0x0000089000007945 */ /* 0x000fe60003800000 */
[----:B------:R-:W-:-:S02]  /*f740*/  SEL R18, R18, RZ, P0 ;  /* 0x000000ff12127207 */ /* 0x000fc40000000000 */
[----:B--2---:R-:W-:Y:S02]  /*f750*/  LOP3.LUT P1, RZ, R4, 0x1, RZ, 0xc0, !PT ;  /* 0x0000000104ff7812 */ /* 0x004fe4000782c0ff */
[----:B------:R-:W-:-:S04]  /*f760*/  SEL R4, RZ, 0x1, P0 ;  /* 0x00000001ff047807 */ /* 0x000fc80000000000 */
[----:B0----5:R-:W-:-:S05]  /*f770*/  LOP3.LUT R9, R0, R4, RZ, 0x3c, !PT ;  /* 0x0000000400097212 */ /* 0x021fca00078e3cff */
[----:B------:R0:W-:Y:S02]  /*f780*/  STL [R1], R9 ;  /* 0x0000000901007387 */ /* 0x0001e40000100800 */
[----:B------:R-:W-:Y:S05]  /*f790*/  @!P1 BRA `(.L_x_225) ;  /* 0x0000000800089947 */ /* 0x000fea0003800000 */
[----:B------:R-:W-:Y:S01]  /*f7a0*/  ULDC.64 UR4, c[0x0][0x418] ;  /* 0x0001060000047ab9 */ /* 0x000fe20000000a00 */
[----:B------:R-:W-:Y:S01]  /*f7b0*/  IMAD.MOV.U32 R8, RZ, RZ, R2 ;  /* 0x000000ffff087224 */ /* 0x000fe200078e0002 */
[----:B------:R-:W-:-:S04]  /*f7c0*/  ISETP.NE.U32.AND P0, PT, RZ, UR4, PT ;  /* 0x00000004ff007c0c */ /* 0x000fc8000bf05070 */
[----:B------:R-:W-:-:S13]  /*f7d0*/  ISETP.NE.AND.EX P0, PT, RZ, UR5, PT, P0 ;  /* 0x00000005ff007c0c */ /* 0x000fda000bf05300 */
[----:B------:R-:W-:Y:S05]  /*f7e0*/  @!P0 BRA `(.L_x_226) ;  /* 0x00000000004c8947 */ /* 0x000fea0003800000 */
[----:B------:R-:W2:Y:S01]  /*f7f0*/  LDL R10, [R1+0x18] ;  /* 0x00001800010a7983 */ /* 0x000ea20000100800 */
[----:B------:R-:W3:Y:S01]  /*f800*/  LDC R8, c[0x0][0x43c] ;  /* 0x00010f00ff087b82 */ /* 0x000ee20000000800 */
[----:B------:R-:W-:Y:S02]  /*f810*/  ULDC.64 UR6, c[0x0][0x428] ;  /* 0x00010a0000067ab9 */ /* 0x000fe40000000a00 */
[----:B------:R-:W4:Y:S01]  /*f820*/  LDL R7, [R1+0x4] ;  /* 0x0000040001077983 */ /* 0x000f220000100800 */
[----:B---3--:R-:W-:-:S13]  /*f830*/  ISETP.NE.AND P0, PT, R8, 0x1, PT ;  /* 0x000000010800780c */ /* 0x008fda0003f05270 */
[----:B------:R-:W3:Y:S02]  /*f840*/  @P0 LDC.64 R4, c[0x0][0x440] ;  /* 0x00011000ff040b82 */ /* 0x000ee40000000a00 */
[----:B---3--:R-:W-:-:S04]  /*f850*/  @P0 IMAD.HI.U32 R6, R2, R4, RZ ;  /* 0x0000000402060227 */ /* 0x008fc800078e00ff */
[----:B------:R-:W-:Y:S01]  /*f860*/  IMAD.MOV.U32 R4, RZ, RZ, R2 ;  /* 0x000000ffff047224 */ /* 0x000fe200078e0002 */
[----:B------:R-:W-:-:S05]  /*f870*/  @P0 SHF.R.U32.HI R4, RZ, R5, R6 ;  /* 0x00000005ff040219 */ /* 0x000fca0000011606 */
[----:B------:R-:W-:-:S04]  /*f880*/  IMAD.MOV R5, RZ, RZ, -R4 ;  /* 0x000000ffff057224 */ /* 0x000fc800078e0a04 */
[----:B------:R-:W-:Y:S01]  /*f890*/  IMAD R8, R8, R5, R2 ;  /* 0x0000000508087224 */ /* 0x000fe200078e0202 */
[----:B------:R-:W-:Y:S01]  /*f8a0*/  SHF.R.S32.HI R5, RZ, 0x1f, R4 ;  /* 0x0000001fff057819 */ /* 0x000fe20000011404 */
[----:B--2---:R-:W-:-:S04]  /*f8b0*/  IMAD R6, R10, UR6, RZ ;  /* 0x000000060a067c24 */ /* 0x004fc8000f8e02ff */
[C---:B----4-:R-:W-:Y:S02]  /*f8c0*/  IMAD R6, R7.reuse, UR7, R6 ;  /* 0x0000000707067c24 */ /* 0x050fe4000f8e0206 */
[----:B------:R-:W-:-:S04]  /*f8d0*/  IMAD.WIDE.U32 R4, R7, UR6, R4 ;  /* 0x0000000607047c25 */ /* 0x000fc8000f8e0004 */
[----:B------:R-:W-:Y:S01]  /*f8e0*/  IMAD.IADD R5, R6, 0x1, R5 ;  /* 0x0000000106057824 */ /* 0x000fe200078e0205 */
[----:B------:R-:W-:-:S04]  /*f8f0*/  LEA R6, P0, R4, UR4, 0x2 ;  /* 0x0000000404067c11 */ /* 0x000fc8000f8010ff */
[----:B------:R-:W-:-:S05]  /*f900*/  LEA.HI.X R7, R4, UR5, R5, 0x2, P0 ;  /* 0x0000000504077c11 */ /* 0x000fca00080f1405 */
[----:B------:R2:W5:Y:S04]  /*f910*/  LDG.E R16, desc[UR50][R6.64] ;  /* 0x0000003206107981 */ /* 0x000568000c1e1900 */
.L_x_226:
[----:B------:R-:W2:Y:S01]  /*f920*/  S2R R4, SR_TID.X ;  /* 0x0000000000047919 */ /* 0x000ea20000002100 */
[----:B------:R-:W-:Y:S01]  /*f930*/  IMAD R5, R18, 0x8, R17 ;  /* 0x0000000812057824 */ /* 0x000fe200078e0211 */
[----:B------:R-:W-:Y:S01]  /*f940*/  BSSY B1, `(.L_x_227) ;  /* 0x0000006000017945 */ /* 0x000fe20003800000 */
[----:B--2---:R-:W-:Y:S02]  /*f950*/  LOP3.LUT R6, R4, 0x7f, RZ, 0xc0, !PT ;  /* 0x0000007f04067812 */ /* 0x004fe400078ec0ff */
[----:B------:R-:W-:Y:S02]  /*f960*/  SHF.L.U32 R4, R9, 0x1f, RZ ;  /* 0x0000001f09047819 */ /* 0x000fe400000006ff */
[----:B------:R-:W-:Y:S02]  /*f970*/  ISETP.NE.AND P1, PT, R6, RZ, PT ;  /* 0x000000ff0600720c */ /* 0x000fe40003f25270 */
[----:B------:R-:W2:Y:S02]  /*f980*/  SYNCS.PHASECHK.TRANS64.TRYWAIT P0, [R5+URZ+0x29880], R4 ;  /* 0x02988004050075a7 */ /* 0x000ea4000800017f */
[----:B--2---:R-:W-:Y:S09]  /*f990*/  @!P0 BRA `(.L_x_228) ;  /* 0x0000002c00a88947 */ /* 0x004ff20003800000 */
.L_x_296:
[----:B------:R-:W-:Y:S05]  /*f9a0*/  BSYNC B1 ;  /* 0x0000000000017941 */ /* 0x000fea0003800000 */
.L_x_227:
[----:B------:R-:W-:Y:S04]  /*f9b0*/  BSSY B1, `(.L_x_229) ;  /* 0x0000009000017945 */ /* 0x000fe80003800000 */
[----:B------:R-:W-:Y:S05]  /*f9c0*/  @P1 BRA `(.L_x_230) ;  /* 0x00000000001c1947 */ /* 0x000fea0003800000 */
[----:B------:R-:W3:Y:S02]  /*f9d0*/  S2R R6, SR_TID.X ;  /* 0x0000000000067919 */ /* 0x000ee40000002100 */
[----:B---3--:R-:W-:Y:S01]  /*f9e0*/  LOP3.LUT R7, R6, 0x1f, RZ, 0xc0, !PT ;  /* 0x0000001f06077812 */ /* 0x008fe200078ec0ff */
[----:B------:R-:W-:-:S03]  /*f9f0*/  IMAD.MOV.U32 R6, RZ, RZ, 0x5000 ;  /* 0x00005000ff067424 */ /* 0x000fc600078e00ff */
[----:B------:R-:W-:Y:S01]  /*fa00*/  ISETP.NE.AND P0, PT, R7, RZ, PT ;  /* 0x000000ff0700720c */ /* 0x000fe20003f05270 */
[----:B------:R3:W-:-:S12]  /*fa10*/  SYNCS.ARRIVE.TRANS64 RZ, [R5+URZ+0x29870], R6 ;  /* 0x0298700605ff79a7 */ /* 0x0007d8000800003f */
[----:B---3--:R-:W-:Y:S05]  /*fa20*/  @!P0 BRA `(.L_x_230) ;  /* 0x0000000000048947 */ /* 0x008fea0003800000 */
[----:B------:R-:W-:Y:S01]  /*fa30*/  BPT.TRAP 0x1 ;  /* 0x000000040000795c */ /* 0x000fe20000300000 */
.L_x_230:
[----:B------:R-:W-:Y:S05]  /*fa40*/  BSYNC B1 ;  /* 0x0000000000017941 */ /* 0x000fea0003800000 */
.L_x_229:
[----:B------:R-:W-:Y:S01]  /*fa50*/  IMAD.MOV.U32 R10, RZ, RZ, RZ ;  /* 0x000000ffff0a7224 */ /* 0x000fe200078e00ff */
[----:B------:R-:W-:Y:S01]  /*fa60*/  UIADD3 UR4, UP0, UR52, 0x470, URZ ;  /* 0x0000047034047890 */ /* 0x000fe2000ff1e03f */
[----:B------:R-:W-:Y:S01]  /*fa70*/  IMAD.MOV.U32 R6, RZ, RZ, 0xa0 ;  /* 0x000000a0ff067424 */ /* 0x000fe200078e00ff */
[----:B------:R-:W-:Y:S01]  /*fa80*/  PLOP3.LUT P0, PT, PT, PT, PT, 0x80, 0x0 ;  /* 0x000000000000781c */ /* 0x000fe20003f0f070 */
[----:B------:R-:W-:Y:S01]  /*fa90*/  IMAD R7, R18, 0x5000, R17 ;  /* 0x0000500012077824 */ /* 0x000fe200078e0211 */
[----:B------:R-:W-:Y:S01]  /*faa0*/  R2UR UR10, R10 ;  /* 0x000000000a0a72ca */ /* 0x000fe200000e0000 */
[----:B------:R-:W-:Y:S01]  /*fab0*/  IMAD R6, R8, R6, UR40 ;  /* 0x0000002808067e24 */ /* 0x000fe2000f8e0206 */
[----:B------:R-:W-:Y:S01]  /*fac0*/  UIADD3.X UR5, URZ, UR53, URZ, UP0, !UPT ;  /* 0x000000353f057290 */ /* 0x000fe200087fe43f */
[----:B------:R-:W-:Y:S01]  /*fad0*/  VIADD R7, R7, 0xa400 ;  /* 0x0000a40007077836 */ /* 0x000fe20000000000 */
[----:B------:R-:W-:Y:S01]  /*fae0*/  UMOV UR6, 0x0 ;  /* 0x0000000000067882 */ /* 0x000fe20000000000 */
[----:B------:R-:W-:Y:S01]  /*faf0*/  VIADD R8, R5, 0x29870 ;  /* 0x0002987005087836 */ /* 0x000fe20000000000 */
[----:B------:R-:W-:-:S09]  /*fb00*/  UMOV UR7, 0x14f00000 ;  /* 0x14f0000000077882 */ /* 0x000fd20000000000 */
.L_x_231:
[----:B------:R-:W-:-:S13]  /*fb10*/  @P0 ELECT P2, URZ, PT ;  /* 0x00000000003f082f */ /* 0x000fda0003840000 */
[----:B-----5:R-:W-:Y:S01]  /*fb20*/  @P2 R2UR UR13, R16 ;  /* 0x00000000100d22ca */ /* 0x020fe200000e0000 */
[----:B------:R-:W-:Y:S01]  /*fb30*/  UMOV UR12, UR36 ;  /* 0x00000024000c7c82 */ /* 0x000fe20008000000 */
[----:B------:R-:W-:Y:S02]  /*fb40*/  @P2 R2UR UR11, R6 ;  /* 0x00000000060b22ca */ /* 0x000fe400000e0000 */
[----:B------:R-:W-:Y:S02]  /*fb50*/  @P2 R2UR UR9, R8 ;  /* 0x00000000080922ca */ /* 0x000fe400000e0000 */
[----:B------:R-:W-:Y:S02]  /*fb60*/  @P2 R2UR UR8, R7 ;  /* 0x00000000070822ca */ /* 0x000fe400000e0000 */
[----:B------:R-:W-:Y:S02]  /*fb70*/  @P2 PLOP3.LUT P0, PT, P2, PT, PT, 0x8, 0x0 ;  /* 0x000000000000281c */ /* 0x000fe4000170e170 */
[----:B------:R-:W-:-:S09]  /*fb80*/  PLOP3.LUT P2, PT, PT, PT, PT, 0x8, 0x0 ;  /* 0x000000000000781c */ /* 0x000fd20003f4e170 */
[----:B------:R3:W-:Y:S02]  /*fb90*/  UTMALDG.4D [UR8], [UR4], desc[UR6] ;  /* 0x00000608040075b4 */ /* 0x0007e40008019000 */
[----:B---3--:R-:W-:Y:S05]  /*fba0*/  @P0 BRA.U.ANY `(.L_x_231) ;  /* 0xfffffffd00d80947 */ /* 0x008fea000393ffff */
[----:B------:R-:W3:Y:S01]  /*fbb0*/  SYNCS.PHASECHK.TRANS64.TRYWAIT P0, [R5+URZ+0x29840], R4 ;  /* 0x02984004050075a7 */ /* 0x000ee2000800017f */
[----:B------:R-:W-:Y:S04]  /*fbc0*/  BSSY B1, `(.L_x_232) ;  /* 0x0000002000017945 */ /* 0x000fe80003800000 */
[----:B---3--:R-:W-:Y:S05]  /*fbd0*/  @!P0 BRA `(.L_x_233) ;  /* 0x0000002c002c8947 */ /* 0x008fea0003800000 */
.L_x_297:
[----:B------:R-:W-:Y:S05]  /*fbe0*/  BSYNC B1 ;  /* 0x0000000000017941 */ /* 0x000fea0003800000 */
.L_x_232:
[----:B------:R-:W-:Y:S01]  /*fbf0*/  BSSY B1, `(.L_x_234) ;  /* 0x000000b000017945 */ /* 0x000fe20003800000 */
[----:B------:R-:W-:Y:S02]  /*fc00*/  IMAD.MOV.U32 R8, RZ, RZ, 0x0 ;  /* 0x00000000ff087424 */ /* 0x000fe400078e00ff */
[----:B0-----:R-:W-:Y:S01]  /*fc10*/  IMAD.MOV.U32 R9, RZ, RZ, 0x14f00000 ;  /* 0x14f00000ff097424 */ /* 0x001fe200078e00ff */
[----:B------:R-:W-:Y:S06]  /*fc20*/  @P1 BRA `(.L_x_235) ;  /* 0x00000000001c1947 */ /* 0x000fec0003800000 */
[----:B------:R-:W0:Y:S01]  /*fc30*/  S2R R7, SR_TID.X ;  /* 0x0000000000077919 */ /* 0x000e220000002100 */
[----:B--23--:R-:W-:-:S04]  /*fc40*/  IMAD.MOV.U32 R4, RZ, RZ, 0x7800 ;  /* 0x00007800ff047424 */ /* 0x00cfc800078e00ff */
[----:B------:R4:W-:Y:S01]  /*fc50*/  SYNCS.ARRIVE.TRANS64 RZ, [R5+URZ+0x29830], R4 ;  /* 0x0298300405ff79a7 */ /* 0x0009e2000800003f */
[----:B0-----:R-:W-:-:S04]  /*fc60*/  LOP3.LUT R7, R7, 0x1f, RZ, 0xc0, !PT ;  /* 0x0000001f07077812 */ /* 0x001fc800078ec0ff */
[----:B------:R-:W-:-:S13]  /*fc70*/  ISETP.NE.AND P0, PT, R7, RZ, PT ;  /* 0x000000ff0700720c */ /* 0x000fda0003f05270 */
[----:B----4-:R-:W-:Y:S05]  /*fc80*/  @!P0 BRA `(.L_x_235) ;  /* 0x0000000000048947 */ /* 0x010fea0003800000 */
[----:B------:R-:W-:Y:S01]  /*fc90*/  BPT.TRAP 0x1 ;  /* 0x000000040000795c */ /* 0x000fe20000300000 */
.L_x_235:
[----:B------:R-:W-:Y:S05]  /*fca0*/  BSYNC B1 ;  /* 0x0000000000017941 */ /* 0x000fea0003800000 */
.L_x_234:
[----:B------:R-:W-:Y:S01]  /*fcb0*/  R2UR UR10, R10 ;  /* 0x000000000a0a72ca */ /* 0x000fe200000e0000 */
[----:B--23--:R-:W-:Y:S01]  /*fcc0*/  IMAD R4, R18, 0x7800, R17 ;  /* 0x0000780012047824 */ /* 0x00cfe200078e0211 */
[----:B------:R-:W-:Y:S01]  /*fcd0*/  R2UR UR6, R8 ;  /* 0x00000000080672ca */ /* 0x000fe200000e0000 */
[----:B------:R-:W-:Y:S01]  /*fce0*/  UIADD3 UR4, UP0, UR52, 0x370, URZ ;  /* 0x0000037034047890 */ /* 0x000fe2000ff1e03f */
[----:B------:R-:W-:Y:S01]  /*fcf0*/  R2UR UR7, R9 ;  /* 0x00000000090772ca */ /* 0x000fe200000e0000 */
[----:B------:R-:W-:Y:S01]  /*fd00*/  VIADD R5, R5, 0x29830 ;  /* 0x0002983005057836 */ /* 0x000fe20000000000 */
[----:B------:R-:W-:Y:S01]  /*fd10*/  PLOP3.LUT P0, PT, PT, PT, PT, 0x80, 0x0 ;  /* 0x000000000000781c */ /* 0x000fe20003f0f070 */
[----:B------:R-:W-:Y:S01]  /*fd20*/  VIADD R7, R4, 0x1a400 ;  /* 0x0001a40004077836 */ /* 0x000fe20000000000 */
[----:B------:R-:W-:-:S12]  /*fd30*/  UIADD3.X UR5, URZ, UR53, URZ, UP0, !UPT ;  /* 0x000000353f057290 */ /* 0x000fd800087fe43f */
.L_x_236:
[----:B------:R-:W-:-:S13]  /*fd40*/  @P0 ELECT P1, URZ, PT ;  /* 0x00000000003f082f */ /* 0x000fda0003820000 */
[----:B------:R-:W-:Y:S01]  /*fd50*/  @P1 R2UR UR13, R16 ;  /* 0x00000000100d12ca */ /* 0x000fe200000e0000 */
[----:B------:R-:W-:Y:S01]  /*fd60*/  UMOV UR12, UR36 ;  /* 0x00000024000c7c82 */ /* 0x000fe20008000000 */
[----:B------:R-:W-:Y:S02]  /*fd70*/  @P1 R2UR UR11, R6 ;  /* 0x00000000060b12ca */ /* 0x000fe400000e0000 */
[----:B------:R-:W-:Y:S02]  /*fd80*/  @P1 R2UR UR9, R5 ;  /* 0x00000000050912ca */ /* 0x000fe400000e0000 */
[----:B------:R-:W-:Y:S02]  /*fd90*/  @P1 R2UR UR8, R7 ;  /* 0x00000000070812ca */ /* 0x000fe400000e0000 */
[----:B------:R-:W-:Y:S02]  /*fda0*/  @P1 PLOP3.LUT P0, PT, P1, PT, PT, 0x8, 0x0 ;  /* 0x000000000000181c */ /* 0x000fe40000f0e170 */
[----:B------:R-:W-:-:S09]  /*fdb0*/  PLOP3.LUT P1, PT, PT, PT, PT, 0x8, 0x0 ;  /* 0x000000000000781c */ /* 0x000fd20003f2e170 */
[----:B------:R0:W-:Y:S02]  /*fdc0*/  UTMALDG.4D [UR8], [UR4], desc[UR6] ;  /* 0x00000608040075b4 */ /* 0x0001e40008019000 */
[----:B0-----:R-:W-:Y:S05]  /*fdd0*/  @P0 BRA.U.ANY `(.L_x_236) ;  /* 0xfffffffd00d80947 */ /* 0x001fea000393ffff */
[----:B------:R-:W-:Y:S01]  /*fde0*/  R2UR UR6, R8 ;  /* 0x00000000080672ca */ /* 0x000fe200000e0000 */
[----:B------:R-:W-:Y:S01]  /*fdf0*/  VIADD R7, R4, 0x1cc00 ;  /* 0x0001cc0004077836 */ /* 0x000fe20000000000 */
[----:B------:R-:W-:Y:S01]  /*fe00*/  R2UR UR7, R9 ;  /* 0x00000000090772ca */ /* 0x000fe200000e0000 */
[----:B------:R-:W-:Y:S01]  /*fe10*/  UMOV UR10, 0x40 ;  /* 0x00000040000a7882 */ /* 0x000fe20000000000 */
[----:B------:R-:W-:-:S13]  /*fe20*/  PLOP3.LUT P0, PT, PT, PT, PT, 0x80, 0x0 ;  /* 0x000000000000781c */ /* 0x000fda0003f0f070 */
.L_x_237:
        /* <DEDUP_REMOVED lines=15> */
.L_x_238:
        /* <DEDUP_REMOVED lines=9> */
[----:B--2---:R-:W-:Y:S05]  /*ffb0*/  @P0 BRA.U.ANY `(.L_x_238) ;  /* 0xfffffffd00d80947 */ /* 0x004fea000393ffff */
.L_x_225:
[----:B------:R-:W-:Y:S05]  /*ffc0*/  BSYNC B0 ;  /* 0x0000000000007941 */ /* 0x000fea0003800000 */
.L_x_224:
[----:B------:R-:W-:-:S06]  /*ffd0*/  UISETP.NE.AND UP0, UPT, UR39, 0x3, UPT ;  /* 0x000000032700788c */ /* 0x000fcc000bf05270 */
[----:B------:R-:W-:-:S13]  /*ffe0*/  PLOP3.LUT P0, PT, PT, PT, UP0, 0x80, 0x0 ;  /* 0x000000000000781c */ /* 0x000fda0003f0f008 */
[----:B------:R-:W-:Y:S05]  /*fff0*/  @!P0 BRA `(.L_x_239) ;  /* 0x0000000000048947 */ /* 0x000fea0003800000 */
[----:B------:R-:W-:Y:S01]  /*10000*/  BPT.TRAP 0x1 ;  /* 0x000000040000795c */ /* 0x000fe20000300000 */
.L_x_239:
[----:B------:R-:W-:Y:S01]  /*10010*/  IMAD.U32 R4, RZ, RZ, UR42 ;  /* 0x0000002aff047e24 */ /* 0x000fe2000f8e00ff */
[----:B------:R-:W-:Y:S01]  /*10020*/  BSSY B0, `(.L_x_240) ;  /* 0x0000007000007945 */ /* 0x000fe20003800000 */
[----:B------:R-:W-:-:S03]  /*10030*/  IMAD R19, R3, 0x8, R17 ;  /* 0x0000000803137824 */ /* 0x000fc600078e0211 */
[----:B------:R-:W-:Y:S02]  /*10040*/  ISETP.NE.AND P1, PT, R4, 0x3, PT ;  /* 0x000000030400780c */ /* 0x000fe40003f25270 */
[----:B------:R-:W-:-:S04]  /*10050*/  LOP3.LUT R4, R0, 0x1, RZ, 0x3c, !PT ;  /* 0x0000000100047812 */ /* 0x000fc800078e3cff */
[----:B------:R-:W-:-:S04]  /*10060*/  SHF.L.U32 R4, R4, 0x1f, RZ ;  /* 0x0000001f04047819 */ /* 0x000fc800000006ff */
[----:B------:R-:W2:Y:S02]  /*10070*/  SYNCS.PHASECHK.TRANS64.TRYWAIT P0, [R19+URZ+0x29870], R4 ;  /* 0x02987004130075a7 */ /* 0x000ea4000800017f */
[----:B--2---:R-:W-:Y:S05]  /*10080*/  @!P0 BRA `(.L_x_241) ;  /* 0x0000002800148947 */ /* 0x004fea0003800000 */
.L_x_298:
[----:B------:R-:W-:Y:S05]  /*10090*/  BSYNC B0 ;  /* 0x0000000000007941 */ /* 0x000fea0003800000 */
.L_x_240:
[----:B------:R-:W-:Y:S05]  /*100a0*/  @!P1 BRA `(.L_x_242) ;  /* 0x0000000000049947 */ /* 0x000fea0003800000 */
[----:B------:R-:W-:Y:S01]  /*100b0*/  BPT.TRAP 0x1 ;  /* 0x000000040000795c */ /* 0x000fe20000300000 */
.L_x_242:
[----:B------:R-:W-:Y:S01]  /*100c0*/  SHF.L.U32 R0, R0, 0x1f, RZ ;  /* 0x0000001f00007819 */ /* 0x000fe200000006ff */
[----:B------:R-:W-:-:S03]  /*100d0*/  IMAD R12, R3, 0x5000, RZ ;  /* 0x00005000030c7824 */ /* 0x000fc600078e02ff */
[----:B------:R-:W3:Y:S02]  /*100e0*/  SYNCS.PHASECHK.TRANS64.TRYWAIT P0, [R19+URZ+0x29860], R0 ;  /* 0x02986000130075a7 */ /* 0x000ee4000800017f */
[----:B---3--:R-:W-:Y:S05]  /*100f0*/  @!P0 BRA `(.L_x_243) ;  /* 0x00000028000c8947 */ /* 0x008fea0003800000 */
.L_x_299:
[----:B--2---:R-:W3:Y:S04]  /*10100*/  LDL R4, [R1+0x24] ;  /* 0x0000240001047983 */ /* 0x004ee80000100800 */
[----:B------:R-:W2:Y:S04]  /*10110*/  LDL R3, [R1+0x28] ;  /* 0x0000280001037983 */ /* 0x000ea80000100800 */
[----:B------:R-:W4:Y:S01]  /*10120*/  LDL R13, [R1+0x20] ;  /* 0x00002000010d7983 */ /* 0x000f220000100800 */
[----:B------:R-:W-:Y:S05]  /*10130*/  WARPSYNC.ALL ;  /* 0x0000000000007948 */ /* 0x000fea0003800000 */
[----:B---3--:R-:W-:-:S05]  /*10140*/  LOP3.LUT R0, R12, R4, RZ, 0xfc, !PT ;  /* 0x000000040c007212 */ /* 0x008fca00078efcff */
[----:B------:R-:W-:Y:S01]  /*10150*/  IMAD.IADD R0, R17, 0x1, R0 ;  /* 0x0000000111007824 */ /* 0x000fe200078e0200 */
[----:B----4-:R-:W-:-:S03]  /*10160*/  LOP3.LUT R20, R12, R13, RZ, 0xfc, !PT ;  /* 0x0000000d0c147212 */ /* 0x010fc600078efcff */
[----:B--2---:R-:W-:Y:S01]  /*10170*/  IMAD.IADD R3, R3, 0x1, R0 ;  /* 0x0000000103037824 */ /* 0x004fe200078e0200 */
[----:B0-----:R-:W0:Y:S01]  /*10180*/  LDSM.16.MT88.4 R8, [R0+0xa400] ;  /* 0x00a400000008783b */ /* 0x001e220000004200 */
[----:B------:R-:W-:Y:S01]  /*10190*/  IMAD.IADD R20, R17, 0x1, R20 ;  /* 0x0000000111147824 */ /* 0x000fe200078e0214 */
[C-C-:B0-----:R-:W-:Y:S02]  /*101a0*/  PRMT R4, R8.reuse, 0x6420, R9.reuse ;  /* 0x0000642008047816 */ /* 0x141fe40000000009 */
[----:B------:R-:W-:Y:S02]  /*101b0*/  PRMT R5, R8, 0x7531, R9 ;  /* 0x0000753108057816 */ /* 0x000fe40000000009 */
        /* <DEDUP_REMOVED lines=9> */
[----:B------:R-:W0:Y:S02]  /*10250*/  LDSM.16.MT88.4 R8, [R0+0xb400] ;  /* 0x00b400000008783b */ /* 0x000e240000004200 */
        /* <DEDUP_REMOVED lines=52> */
[----:B--2---:R-:W2:Y:S01]  /*105a0*/  FENCE.VIEW.ASYNC.S ;  /* 0x00000000000073c6 */ /* 0x004ea20000000000 */
[----:B------:R-:W-:Y:S05]  /*105b0*/  @!P1 BRA `(.L_x_244) ;  /* 0x0000000000049947 */ /* 0x000fea0003800000 */
[----:B------:R-:W-:Y:S01]  /*105c0*/  BPT.TRAP 0x1 ;  /* 0x000000040000795c */ /* 0x000fe20000300000 */
.L_x_244:
[----:B------:R-:W3:Y:S01]  /*105d0*/  S2R R0, SR_TID.X ;  /* 0x0000000000007919 */ /* 0x000ee20000002100 */
[----:B--2---:R2:W-:Y:S01]  /*105e0*/  SYNCS.ARRIVE.TRANS64.A1T0 RZ, [R19+URZ+0x29850], RZ ;  /* 0x029850ff13ff79a7 */ /* 0x0045e2000810003f */
[----:B---3--:R-:W-:Y:S02]  /*105f0*/  LOP3.LUT R3, R0, 0x7f, RZ, 0xc0, !PT ;  /* 0x0000007f00037812 */ /* 0x008fe400078ec0ff */
[----:B------:R-:W3:Y:S01]  /*10600*/  LDL R0, [R1+0xc] ;  /* 0x00000c0001007983 */ /* 0x000ee20000100800 */
[----:B------:R-:W-:Y:S01]  /*10610*/  BAR.SYNC.DEFER_BLOCKING 0x2, 0x80 ;  /* 0x0082000000007b1d */ /* 0x000fe20000010000 */
[----:B------:R-:W-:-:S13]  /*10620*/  ISETP.NE.AND P0, PT, R3, RZ, PT ;  /* 0x000000ff0300720c */ /* 0x000fda0003f05270 */
[----:B--2---:R-:W-:-:S05]  /*10630*/  @!P0 VIADD R19, R19, 0x29880 ;  /* 0x0002988013138836 */ /* 0x004fca0000000000 */
[----:B------:R-:W-:-:S04]  /*10640*/  @!P0 PRMT R19, RZ, 0x654, R19 ;  /* 0x00000654ff138816 */ /* 0x000fc80000000013 */
[----:B------:R2:W-:Y:S01]  /*10650*/  @!P0 SYNCS.ARRIVE.TRANS64.RED.A1T0 RZ, [R19+URZ], RZ ;  /* 0x000000ff13ff89a7 */ /* 0x0005e2000810043f */
[C---:B---3--:R-:W-:Y:S01]  /*10660*/  ISETP.GT.AND P0, PT, R2.reuse, R0, PT ;  /* 0x000000000200720c */ /* 0x048fe20003f04270 */
[----:B------:R-:W-:Y:S01]  /*10670*/  VIADD R2, R2, 0xffffffff ;  /* 0xffffffff02027836 */ /* 0x000fe20000000000 */
[----:B------:R2:W5:Y:S01]  /*10680*/  LDL R0, [R1] ;  /* 0x0000000001007983 */ /* 0x0005620000100800 */
[----:B------:R-:W-:-:S10]  /*10690*/  IMAD.MOV.U32 R3, RZ, RZ, R18 ;  /* 0x000000ffff037224 */ /* 0x000fd400078e0012 */
[----:B--2---:R-:W-:Y:S05]  /*106a0*/  @P0 BRA `(.L_x_245) ;  /* 0xfffffff000100947 */ /* 0x004fea000383ffff */
.L_x_223:
[----:B0-----:R-:W0:Y:S01]  /*106b0*/  S2R R4, SR_TID.X ;  /* 0x0000000000047919 */ /* 0x001e220000002100 */
[----:B------:R-:W-:Y:S01]  /*106c0*/  BSSY B0, `(.L_x_246) ;  /* 0x0000011000007945 */ /* 0x000fe20003800000 */
[----:B0-----:R-:W-:-:S04]  /*106d0*/  LOP3.LUT R4, R4, 0x7f, RZ, 0xc0, !PT ;  /* 0x0000007f04047812 */ /* 0x001fc800078ec0ff */
[----:B------:R-:W-:-:S13]  /*106e0*/  ISETP.NE.AND P0, PT, R4, RZ, PT ;  /* 0x000000ff0400720c */ /* 0x000fda0003f05270 */
[----:B------:R-:W-:Y:S05]  /*106f0*/  @P0 BRA `(.L_x_247) ;  /* 0x0000000000340947 */ /* 0x000fea0003800000 */
[----:B------:R-:W0:Y:S01]  /*10700*/  S2R R3, SR_LANEID ;  /* 0x0000000000037919 */ /* 0x000e220000000000 */
[----:B------:R-:W-:Y:S02]  /*10710*/  VOTEU.ANY UR4, UPT, PT ;  /* 0x0000000000047886 */ /* 0x000fe400038e0100 */
[----:B-1---5:R-:W0:Y:S08]  /*10720*/  FLO.U32 R0, UR4 ;  /* 0x0000000400007d00 */ /* 0x022e3000080e0000 */
        /* <DEDUP_REMOVED lines=9> */
[----:B------:R0:W-:Y:S02]  /*107c0*/  STL [R1+0x10], R0 ;  /* 0x0000100001007387 */ /* 0x0001e40000100800 */
.L_x_247:
[----:B------:R-:W-:Y:S05]  /*107d0*/  BSYNC B0 ;  /* 0x0000000000007941 */ /* 0x000fea0003800000 */
.L_x_246:
[----:B------:R-:W-:-:S06]  /*107e0*/  UISETP.NE.AND UP0, UPT, UR39, 0x3, UPT ;  /* 0x000000032700788c */ /* 0x000fcc000bf05270 */
[----:B------:R-:W-:-:S13]  /*107f0*/  PLOP3.LUT P1, PT, PT, PT, UP0, 0x80, 0x0 ;  /* 0x000000000000781c */ /* 0x000fda0003f2f008 */
[----:B------:R-:W-:Y:S05]  /*10800*/  @!P1 BRA `(.L_x_248) ;  /* 0x0000000000049947 */ /* 0x000fea0003800000 */
[----:B------:R-:W-:Y:S01]  /*10810*/  BPT.TRAP 0x1 ;  /* 0x000000040000795c */ /* 0x000fe20000300000 */
.L_x_248:
[----:B------:R-:W2:Y:S01]  /*10820*/  LDL R2, [R1] ;  /* 0x0000000001027983 */ /* 0x000ea20000100800 */
[----:B------:R-:W-:Y:S01]  /*10830*/  IMAD R16, R18, 0x8, R17 ;  /* 0x0000000812107824 */ /* 0x000fe200078e0211 */
[----:B------:R-:W-:Y:S01]  /*10840*/  BSSY B0, `(.L_x_249) ;  /* 0x0000007000007945 */ /* 0x000fe20003800000 */
[----:B01---5:R-:W-:-:S05]  /*10850*/  IMAD.U32 R0, RZ, RZ, UR42 ;  /* 0x0000002aff007e24 */ /* 0x023fca000f8e00ff */
[----:B------:R-:W-:Y:S02]  /*10860*/  ISETP.NE.AND P2, PT, R0, 0x3, PT ;  /* 0x000000030000780c */ /* 0x000fe40003f45270 */
[----:B--2---:R-:W-:-:S04]  /*10870*/  LOP3.LUT R3, R2, 0x1, RZ, 0x3c, !PT ;  /* 0x0000000102037812 */ /* 0x004fc800078e3cff */
[----:B------:R-:W-:-:S04]  /*10880*/  SHF.L.U32 R3, R3, 0x1f, RZ ;  /* 0x0000001f03037819 */ /* 0x000fc800000006ff */
[----:B------:R-:W0:Y:S02]  /*10890*/  SYNCS.PHASECHK.TRANS64.TRYWAIT P1, [R16+URZ+0x29870], R3 ;  /* 0x02987003100075a7 */ /* 0x000e24000802017f */
[----:B0-----:R-:W-:Y:S05]  /*108a0*/  @!P1 BRA `(.L_x_250) ;  /* 0x0000002000349947 */ /* 0x001fea0003800000 */
.L_x_300:
[----:B------:R-:W-:Y:S05]  /*108b0*/  BSYNC B0 ;  /* 0x0000000000007941 */ /* 0x000fea0003800000 */
.L_x_249:
[----:B------:R-:W-:Y:S05]  /*108c0*/  @!P2 BRA `(.L_x_251) ;  /* 0x000000000004a947 */ /* 0x000fea0003800000 */
[----:B------:R-:W-:Y:S01]  /*108d0*/  BPT.TRAP 0x1 ;  /* 0x000000040000795c */ /* 0x000fe20000300000 */
.L_x_251:
[----:B------:R-:W0:Y:S02]  /*108e0*/  LDL R0, [R1] ;  /* 0x0000000001007983 */ /* 0x000e240000100800 */
[----:B0-----:R-:W-:-:S04]  /*108f0*/  SHF.L.U32 R3, R0, 0x1f, RZ ;  /* 0x0000001f00037819 */ /* 0x001fc800000006ff */
[----:B------:R-:W0:Y:S02]  /*10900*/  SYNCS.PHASECHK.TRANS64.TRYWAIT P1, [R16+URZ+0x29860], R3 ;  /* 0x02986003100075a7 */ /* 0x000e24000802017f */
[----:B0-----:R-:W-:Y:S05]  /*10910*/  @!P1 BRA `(.L_x_252) ;  /* 0x00000020002c9947 */ /* 0x001fea0003800000 */
.L_x_301:
[----:B------:R-:W2:Y:S04]  /*10920*/  LDL R2, [R1+0x24] ;  /* 0x0000240001027983 */ /* 0x000ea80000100800 */
[----:B------:R-:W0:Y:S04]  /*10930*/  LDL R13, [R1+0x28] ;  /* 0x00002800010d7983 */ /* 0x000e280000100800 */
[----:B------:R-:W3:Y:S01]  /*10940*/  LDL R12, [R1+0x20] ;  /* 0x00002000010c7983 */ /* 0x000ee20000100800 */
[----:B------:R-:W-:Y:S01]  /*10950*/  IMAD R0, R18, 0x5000, RZ ;  /* 0x0000500012007824 */ /* 0x000fe200078e02ff */
[----:B------:R-:W-:Y:S05]  /*10960*/  WARPSYNC.ALL ;  /* 0x0000000000007948 */ /* 0x000fea0003800000 */
[----:B--2---:R-:W-:-:S05]  /*10970*/  LOP3.LUT R2, R0, R2, RZ, 0xfc, !PT ;  /* 0x0000000200027212 */ /* 0x004fca00078efcff */
[----:B------:R-:W-:Y:S01]  /*10980*/  IMAD.IADD R2, R17, 0x1, R2 ;  /* 0x0000000111027824 */ /* 0x000fe200078e0202 */
[----:B---3--:R-:W-:-:S03]  /*10990*/  LOP3.LUT R0, R0, R12, RZ, 0xfc, !PT ;  /* 0x0000000c00007212 */ /* 0x008fc600078efcff */
[----:B0-----:R-:W-:Y:S01]  /*109a0*/  IMAD.IADD R3, R13, 0x1, R2 ;  /* 0x000000010d037824 */ /* 0x001fe200078e0202 */
[----:B------:R-:W0:Y:S01]  /*109b0*/  LDSM.16.MT88.4 R4, [R2+0xa400] ;  /* 0x00a400000204783b */ /* 0x000e220000004200 */
[----:B------:R-:W-:Y:S01]  /*109c0*/  IMAD.IADD R0, R17, 0x1, R0 ;  /* 0x0000000111007824 */ /* 0x000fe200078e0200 */
[C-C-:B0-----:R-:W-:Y:S02]  /*109d0*/  PRMT R8, R4.reuse, 0x6420, R5.reuse ;  /* 0x0000642004087816 */ /* 0x141fe40000000005 */
[----:B------:R-:W-:Y:S02]  /*109e0*/  PRMT R9, R4, 0x7531, R5 ;  /* 0x0000753104097816 */ /* 0x000fe40000000005 */
[C-C-:B------:R-:W-:Y:S02]  /*109f0*/  PRMT R10, R6.reuse, 0x6420, R7.reuse ;  /* 0x00006420060a7816 */ /* 0x140fe40000000007 */
[----:B------:R-:W-:Y:S02]  /*10a00*/  PRMT R11, R6, 0x7531, R7 ;  /* 0x00007531060b7816 */ /* 0x000fe40000000007 */
[----:B------:R-:W0:Y:S04]  /*10a10*/  LDSM.16.MT88.4 R4, [R3+0xa400] ;  /* 0x00a400000304783b */ /* 0x000e280000004200 */
[----:B------:R0:W-:Y:S02]  /*10a20*/  STSM.16.M88.4 [R0+0x400], R8 ;  /* 0x0004000800007844 */ /* 0x0001e40000000200 */
        /* <DEDUP_REMOVED lines=47> */
[----:B------:R1:W-:Y:S01]  /*10d20*/  STSM.16.M88.4 [R0+0x4400], R12 ;  /* 0x0044000c00007844 */ /* 0x0003e20000000200 */
[C-C-:B0-----:R-:W-:Y:S02]  /*10d30*/  PRMT R8, R4.reuse, 0x6420, R5.reuse ;  /* 0x0000642004087816 */ /* 0x141fe40000000005 */
[----:B------:R-:W-:Y:S02]  /*10d40*/  PRMT R9, R4, 0x7531, R5 ;  /* 0x0000753104097816 */ /* 0x000fe40000000005 */
[----:B------:R-:W-:-:S02]  /*10d50*/  PRMT R10, R6, 0x6420, R7 ;  /* 0x00006420060a7816 */ /* 0x000fc40000000007 */
[----:B------:R-:W-:-:S05]  /*10d60*/  PRMT R11, R6, 0x7531, R7 ;  /* 0x00007531060b7816 */ /* 0x000fca0000000007 */
[----:B------:R1:W-:Y:S01]  /*10d70*/  STSM.16.M88.4 [R0+0x4c00], R8 ;  /* 0x004c000800007844 */ /* 0x0003e20000000200 */
[----:B------:R-:W-:Y:S01]  /*10d80*/  @!PT LDS RZ, [RZ] ;  /* 0x00000000fffff984 */ /* 0x000fe20000000800 */
[----:B------:R-:W-:Y:S01]  /*10d90*/  @!PT LDS RZ, [RZ] ;  /* 0x00000000fffff984 */ /* 0x000fe20000000800 */
[----:B------:R-:W-:Y:S01]  /*10da0*/  @!PT LDS RZ, [RZ] ;  /* 0x00000000fffff984 */ /* 0x000fe20000000800 */
[----:B------:R-:W-:Y:S01]  /*10db0*/  @!PT LDS RZ, [RZ] ;  /* 0x00000000fffff984 */ /* 0x000fe20000000800 */
[----:B------:R0:W-:Y:S06]  /*10dc0*/  MEMBAR.ALL.CTA ;  /* 0x0000000000007992 */ /* 0x0001ec0000008000 */
[----:B0-----:R-:W0:Y:S01]  /*10dd0*/  FENCE.VIEW.ASYNC.S ;  /* 0x00000000000073c6 */ /* 0x001e220000000000 */
[----:B------:R-:W-:Y:S05]  /*10de0*/  @!P2 BRA `(.L_x_253) ;  /* 0x000000000004a947 */ /* 0x000fea0003800000 */
[----:B------:R-:W-:Y:S01]  /*10df0*/  BPT.TRAP 0x1 ;  /* 0x000000040000795c */ /* 0x000fe20000300000 */
.L_x_253:
[----:B------:R-:W2:Y:S01]  /*10e00*/  LDL.LU R2, [R1] ;  /* 0x0000000001027983 */ /* 0x000ea20000300800 */
[----:B0-----:R0:W-:Y:S01]  /*10e10*/  SYNCS.ARRIVE.TRANS64.A1T0 RZ, [R16+URZ+0x29850], RZ ;  /* 0x029850ff10ff79a7 */ /* 0x0011e2000810003f */
[----:B------:R-:W-:Y:S02]  /*10e20*/  VIADD R18, R18, 0x1 ;  /* 0x0000000112127836 */ /* 0x000fe40000000000 */
[----:B0-----:R-:W-:-:S05]  /*10e30*/  @!P0 VIADD R16, R16, 0x29880 ;  /* 0x0002988010108836 */ /* 0x001fca0000000000 */
[----:B------:R-:W-:Y:S01]  /*10e40*/  @!P0 PRMT R16, RZ, 0x654, R16 ;  /* 0x00000654ff108816 */ /* 0x000fe20000000010 */
[----:B------:R-:W-:Y:S06]  /*10e50*/  BAR.SYNC.DEFER_BLOCKING 0x2, 0x80 ;  /* 0x0082000000007b1d */ /* 0x000fec0000010000 */
[----:B------:R3:W-:Y:S01]  /*10e60*/  @!P0 SYNCS.ARRIVE.TRANS64.RED.A1T0 RZ, [R16+URZ], RZ ;  /* 0x000000ff10ff89a7 */ /* 0x0007e2000810043f */
[----:B------:R-:W-:-:S04]  /*10e70*/  ISETP.NE.AND P0, PT, R18, 0x2, PT ;  /* 0x000000021200780c */ /* 0x000fc80003f05270 */
[----:B-1----:R-:W-:Y:S02]  /*10e80*/  SEL R0, RZ, 0x1, P0 ;  /* 0x00000001ff007807 */ /* 0x002fe40000000000 */
[----:B------:R-:W-:Y:S02]  /*10e90*/  SEL R18, R18, RZ, P0 ;  /* 0x000000ff12127207 */ /* 0x000fe40000000000 */
[----:B--2---:R-:W-:-:S05]  /*10ea0*/  LOP3.LUT R2, R2, R0, RZ, 0x3c, !PT ;  /* 0x0000000002027212 */ /* 0x004fca00078e3cff */
[----:B------:R3:W-:Y:S02]  /*10eb0*/  STL [R1], R2 ;  /* 0x0000000201007387 */ /* 0x0007e40000100800 */
.L_x_198:
[----:B------:R-:W-:Y:S05]  /*10ec0*/  BSYNC B7 ;  /* 0x0000000000077941 */ /* 0x000fea0003800000 */
.L_x_196:
[----:B0-----:R-:W2:Y:S02]  /*10ed0*/  LDL R0, [R1+0x8] ;  /* 0x0000080001007983 */ /* 0x001ea40000100800 */
[----:B--2---:R-:W-:-:S13]  /*10ee0*/  LOP3.LUT P0, RZ, R0, 0x2, RZ, 0xc0, !PT ;  /* 0x0000000200ff7812 */ /* 0x004fda000780c0ff */
[----:B------:R-:W-:Y:S05]  /*10ef0*/  @!P0 BRA `(.L_x_254) ;  /* 0x0000000000308947 */ /* 0x000fea0003800000 */
[----:B------:R-:W0:Y:S08]  /*10f00*/  S2UR UR5, SR_CgaCtaId ;  /* 0x00000000000579c3 */ /* 0x000e300000008800 */
[----:B------:R-:W-:Y:S06]  /*10f10*/  BAR.SYNC.DEFER_BLOCKING 0x5, 0x180 ;  /* 0x0146000000007b1d */ /* 0x000fec0000010000 */
[----:B------:R-:W-:-:S02]  /*10f20*/  UMOV UR4, 0x400 ;  /* 0x0000040000047882 */ /* 0x000fc40000000000 */
[----:B0-----:R-:W-:-:S06]  /*10f30*/  ULEA UR4, UR5, UR4, 0x18 ;  /* 0x0000000405047291 */ /* 0x001fcc000f8ec03f */
[----:B------:R-:W-:-:S05]  /*10f40*/  IMAD.U32 R17, RZ, RZ, UR4 ;  /* 0x00000004ff117e24 */ /* 0x000fca000f8e00ff */
[----:B------:R-:W0:Y:S04]  /*10f50*/  LDS.128 R4, [R17+0x298d0] ;  /* 0x0298d00011047984 */ /* 0x000e280000000c00 */
[----:B0-----:R0:W-:Y:S01]  /*10f60*/  STL.64 [R1+0x10], R4 ;  /* 0x0000100401007387 */ /* 0x0011e20000100a00 */
[----:B------:R-:W-:-:S03]  /*10f70*/  IMAD.MOV.U32 R0, RZ, RZ, R7 ;  /* 0x000000ffff007224 */ /* 0x000fc600078e0007 */
[----:B------:R0:W-:Y:S02]  /*10f80*/  STL [R1+0x18], R6 ;  /* 0x0000180601007387 */ /* 0x0001e40000100800 */
[----:B------:R-:W-:Y:S01]  /*10f90*/  R2UR UR43, R0 ;  /* 0x00000000002b72ca */ /* 0x000fe200000e0000 */
[----:B------:R-:W-:Y:S06]  /*10fa0*/  BAR.ARV 0x4, 0x180 ;  /* 0x0106000000007b1d */ /* 0x000fec0000002000 */
[----:B------:R-:W-:Y:S08]  /*10fb0*/  BRA `(.L_x_255) ;  /* 0x0000000800c87947 */ /* 0x000ff00003800000 */
.L_x_254:
[----:B------:R-:W2:Y:S01]  /*10fc0*/  LDL.LU R0, [R1+0x10] ;  /* 0x0000100001007983 */ /* 0x000ea20000300800 */
[----:B------:R-:W-:Y:S01]  /*10fd0*/  ULDC UR4, c[0x0][0xc3c] ;  /* 0x00030f0000047ab9 */ /* 0x000fe20000000800 */
[----:B---3--:R-:W0:Y:S02]  /*10fe0*/  S2R R2, SR_TID.X ;  /* 0x0000000000027919 */ /* 0x008e240000002100 */
[----:B0-----:R-:W-:-:S04]  /*10ff0*/  LOP3.LUT R8, R2, 0x1f, RZ, 0xc0, !PT ;  /* 0x0000001f02087812 */ /* 0x001fc800078ec0ff */
[C---:B------:R-:W-:Y:S01]  /*11000*/  ISETP.NE.AND P0, PT, R8.reuse, 0x1f, PT ;  /* 0x0000001f0800780c */ /* 0x040fe20003f05270 */
[----:B------:R-:W-:-:S05]  /*11010*/  VIADD R6, R8, UR43 ;  /* 0x0000002b08067c36 */ /* 0x000fca0008000000 */
[----:B------:R-:W-:Y:S01]  /*11020*/  ISETP.GE.OR P1, PT, R6, UR4, !P0 ;  /* 0x0000000406007c0c */ /* 0x000fe2000c726670 */
[----:B------:R-:W-:-:S12]  /*11030*/  ULDC UR4, c[0x0][0xc3c] ;  /* 0x00030f0000047ab9 */ /* 0x000fd80000000800 */
[----:B------:R-:W0:Y:S08]  /*11040*/  @!P1 LDC.64 R2, c[0x0][0xc80] ;  /* 0x00032000ff029b82 */ /* 0x000e300000000a00 */
[----:B------:R-:W1:Y:S01]  /*11050*/  @!P1 LDC.64 R4, c[0x0][0xc78] ;  /* 0x00031e00ff049b82 */ /* 0x000e620000000a00 */
[----:B0-----:R-:W-:-:S04]  /*11060*/  @!P1 IMAD.WIDE R2, R6, 0x4, R2 ;  /* 0x0000000406029825 */ /* 0x001fc800078e0202 */
[----:B--2---:R-:W-:Y:S02]  /*11070*/  IMAD.MOV.U32 R9, RZ, RZ, R0 ;  /* 0x000000ffff097224 */ /* 0x004fe400078e0000 */
[----:B------:R-:W-:-:S06]  /*11080*/  IMAD.MOV.U32 R0, RZ, RZ, RZ ;  /* 0x000000ffff007224 */ /* 0x000fcc00078e00ff */
[----:B------:R1:W2:Y:S02]  /*11090*/  @!P1 LDG.E R0, desc[UR50][R2.64] ;  /* 0x0000003202009981 */ /* 0x0002a4000c1e1900 */
[----:B-1----:R-:W-:Y:S01]  /*110a0*/  @!P1 IMAD.WIDE R2, R6, 0x4, R4 ;  /* 0x0000000406029825 */ /* 0x002fe200078e0204 */
[----:B------:R-:W-:-:S06]  /*110b0*/  CS2R R6, SRZ ;  /* 0x0000000000067805 */ /* 0x000fcc000001ff00 */
[----:B------:R-:W2:Y:S01]  /*110c0*/  @!P1 LDG.E R7, desc[UR50][R2.64] ;  /* 0x0000003202079981 */ /* 0x000ea2000c1e1900 */
[C---:B------:R-:W-:Y:S02]  /*110d0*/  ISETP.NE.AND P1, PT, R8.reuse, RZ, PT ;  /* 0x000000ff0800720c */ /* 0x040fe40003f25270 */
[C---:B------:R-:W-:Y:S01]  /*110e0*/  ISETP.GE.U32.AND P2, PT, R8.reuse, 0x2, PT ;  /* 0x000000020800780c */ /* 0x040fe20003f46070 */
[----:B------:R-:W-:Y:S01]  /*110f0*/  SHFL.IDX PT, R5, R9, 0x1, 0x1f ;  /* 0x00201f0009057f89 */ /* 0x000fe200000e0000 */
[C---:B------:R-:W-:Y:S02]  /*11100*/  ISETP.GE.U32.AND P3, PT, R8.reuse, 0x4, PT ;  /* 0x000000040800780c */ /* 0x040fe40003f66070 */
[C---:B------:R-:W-:Y:S01]  /*11110*/  ISETP.GE.U32.AND P4, PT, R8.reuse, 0x8, PT ;  /* 0x000000080800780c */ /* 0x040fe20003f86070 */
[----:B------:R-:W-:Y:S01]  /*11120*/  SHFL.IDX PT, R4, R9, RZ, 0x1f ;  /* 0x00001fff09047589 */ /* 0x000fe200000e0000 */
[----:B------:R-:W-:Y:S01]  /*11130*/  ISETP.GE.U32.AND P5, PT, R8, 0x10, PT ;  /* 0x000000100800780c */ /* 0x000fe20003fa6070 */
        /* <DEDUP_REMOVED lines=21> */
[----:B------:R-:W-:Y:S05]  /*11290*/  @P6 BRA `(.L_x_256) ;  /* 0x0000000000986947 */ /* 0x000fea0003800000 */
.L_x_258:
[----:B------:R-:W-:-:S04]  /*112a0*/  UIADD3 UR43, UR43, 0x1f, URZ ;  /* 0x0000001f2b2b7890 */ /* 0x000fc8000fffe03f */
[----:B------:R-:W-:-:S06]  /*112b0*/  UISETP.GE.AND UP0, UPT, UR43, UR4, UPT ;  /* 0x000000042b00728c */ /* 0x000fcc000bf06270 */
[----:B------:R-:W-:-:S13]  /*112c0*/  PLOP3.LUT P6, PT, PT, PT, UP0, 0x40, 0x0 ;  /* 0x000000000000781c */ /* 0x000fda0003fce808 */
[----:B------:R-:W-:Y:S05]  /*112d0*/  @!P6 BRA `(.L_x_257) ;  /* 0x0000000400b0e947 */ /* 0x000fea0003800000 */
[----:B------:R-:W0:Y:S02]  /*112e0*/  S2R R0, SR_TID.X ;  /* 0x0000000000007919 */ /* 0x000e240000002100 */
[----:B0-----:R-:W-:-:S05]  /*112f0*/  LOP3.LUT R0, R0, 0x1f, RZ, 0xc0, !PT ;  /* 0x0000001f00007812 */ /* 0x001fca00078ec0ff */
[----:B------:R-:W-:Y:S02]  /*11300*/  VIADD R7, R0, UR43 ;  /* 0x0000002b00077c36 */ /* 0x000fe40008000000 */
[----:B------:R-:W-:-:S03]  /*11310*/  IMAD.MOV.U32 R0, RZ, RZ, RZ ;  /* 0x000000ffff007224 */ /* 0x000fc600078e00ff */
[----:B------:R-:W-:-:S13]  /*11320*/  ISETP.GE.OR P6, PT, R7, UR4, !P0 ;  /* 0x0000000407007c0c */ /* 0x000fda000c7c6670 */
[----:B------:R-:W0:Y:S02]  /*11330*/  @!P6 LDC.64 R2, c[0x0][0xc80] ;  /* 0x00032000ff02eb82 */ /* 0x000e240000000a00 */
[----:B0-----:R-:W-:-:S05]  /*11340*/  @!P6 IMAD.WIDE R2, R7, 0x4, R2 ;  /* 0x000000040702e825 */ /* 0x001fca00078e0202 */
[----:B------:R0:W2:Y:S02]  /*11350*/  @!P6 LDG.E R0, desc[UR50][R2.64] ;  /* 0x000000320200e981 */ /* 0x0000a4000c1e1900 */
[----:B0-----:R-:W0:Y:S02]  /*11360*/  @!P6 LDC.64 R2, c[0x0][0xc78] ;  /* 0x00031e00ff02eb82 */ /* 0x001e240000000a00 */
[----:B0-----:R-:W-:-:S04]  /*11370*/  @!P6 IMAD.WIDE R2, R7, 0x4, R2 ;  /* 0x000000040702e825 */ /* 0x001fc800078e0202 */
        /* <DEDUP_REMOVED lines=24> */
.L_x_256:
[----:B------:R-:W-:-:S04]  /*11500*/  IMAD.IADD R5, R5, 0x1, -R8 ;  /* 0x0000000105057824 */ /* 0x000fc800078e0a08 */
[----:B------:R-:W-:-:S05]  /*11510*/  IMAD R8, R2, R3, R5 ;  /* 0x0000000302087224 */ /* 0x000fca00078e0205 */
[----:B------:R-:W-:-:S13]  /*11520*/  ISETP.GT.AND P0, PT, R8, R4, PT ;  /* 0x000000040800720c */ /* 0x000fda0003f04270 */
[----:B------:R-:W-:Y:S02]  /*11530*/  VOTEU.ANY UR5, UPT, !P0 ;  /* 0x0000000000057886 */ /* 0x000fe400040e0100 */
[----:B------:R-:W-:Y:S01]  /*11540*/  ISETP.NE.AND P0, PT, RZ, UR5, PT ;  /* 0x00000005ff007c0c */ /* 0x000fe2000bf05270 */
[----:B------:R-:W-:-:S06]  /*11550*/  UPOPC UR4, UR5 ;  /* 0x00000005000472bf */ /* 0x000fcc0008000000 */
[----:B------:R-:W-:-:S05]  /*11560*/  IMAD.U32 R8, RZ, RZ, UR4 ;  /* 0x00000004ff087e24 */ /* 0x000fca000f8e00ff */
[----:B------:R0:W1:Y:S04]  /*11570*/  SHFL.IDX PT, R0, R0, R8, 0x1f ;  /* 0x00001f0800007589 */ /* 0x00006800000e0000 */
[----:B------:R0:W2:Y:S01]  /*11580*/  SHFL.IDX PT, R7, R7, R8, 0x1f ;  /* 0x00001f0807077589 */ /* 0x0000a200000e0000 */
[----:B------:R-:W-:Y:S05]  /*11590*/  @!P0 BRA `(.L_x_259) ;  /* 0x00000000000c8947 */ /* 0x000fea0003800000 */
[----:B------:R-:W-:-:S06]  /*115a0*/  UIADD3 UR5, UR4, -0x1, URZ ;  /* 0xffffffff04057890 */ /* 0x000fcc000fffe03f */
[----:B------:R-:W-:-:S06]  /*115b0*/  IMAD.U32 R6, RZ, RZ, UR5 ;  /* 0x00000005ff067e24 */ /* 0x000fcc000f8e00ff */
[----:B------:R3:W4:Y:S02]  /*115c0*/  SHFL.IDX PT, R6, R2, R6, 0x1f ;  /* 0x00001f0602067589 */ /* 0x00072400000e0000 */
.L_x_259:
[----:B0---4-:R-:W-:Y:S01]  /*115d0*/  IMAD R8, R6, R3, R5 ;  /* 0x0000000306087224 */ /* 0x011fe200078e0205 */
[-C--:B-1----:R-:W-:Y:S01]  /*115e0*/  IABS R5, R0.reuse ;  /* 0x0000000000057213 */ /* 0x082fe20000000000 */
[----:B------:R-:W-:Y:S02]  /*115f0*/  UIADD3 UR43, UR4, UR43, URZ ;  /* 0x0000002b042b7290 */ /* 0x000fe4000fffe03f */
[----:B------:R-:W-:Y:S01]  /*11600*/  IMAD.IADD R4, R4, 0x1, -R8 ;  /* 0x0000000104047824 */ /* 0x000fe200078e0a08 */
[----:B---3--:R-:W0:Y:S01]  /*11610*/  I2F.RP R2, R5 ;  /* 0x0000000500027306 */ /* 0x008e220000209400 */
[----:B------:R1:W-:Y:S02]  /*11620*/  STL [R1+0x10], R8 ;  /* 0x0000100801007387 */ /* 0x0003e40000100800 */
[----:B-1----:R-:W-:-:S05]  /*11630*/  IABS R8, R0 ;  /* 0x0000000000087213 */ /* 0x002fca0000000000 */
[----:B0-----:R-:W0:Y:S01]  /*11640*/  MUFU.RCP R2, R2 ;  /* 0x0000000200027308 */ /* 0x001e220000001000 */
[----:B------:R-:W-:Y:S02]  /*11650*/  IMAD.MOV R8, RZ, RZ, -R8 ;  /* 0x000000ffff087224 */ /* 0x000fe400078e0a08 */
[----:B0-----:R-:W-:-:S05]  /*11660*/  VIADD R2, R2, 0xffffffe ;  /* 0x0ffffffe02027836 */ /* 0x001fca0000000000 */
[----:B------:R-:W0:Y:S02]  /*11670*/  F2I.FTZ.U32.TRUNC.NTZ R3, R2 ;  /* 0x0000000200037305 */ /* 0x000e24000021f000 */
[----:B0-----:R-:W-:-:S04]  /*11680*/  IMAD.MOV R2, RZ, RZ, -R3 ;  /* 0x000000ffff027224 */ /* 0x001fc800078e0a03 */
[----:B------:R-:W-:Y:S02]  /*11690*/  IMAD R6, R2, R5, RZ ;  /* 0x0000000502067224 */ /* 0x000fe400078e02ff */
[----:B------:R-:W-:-:S04]  /*116a0*/  IMAD.MOV.U32 R2, RZ, RZ, RZ ;  /* 0x000000ffff027224 */ /* 0x000fc800078e00ff */
[----:B------:R-:W-:Y:S01]  /*116b0*/  IMAD.HI.U32 R2, R3, R6, R2 ;  /* 0x0000000603027227 */ /* 0x000fe200078e0002 */
[----:B------:R-:W-:-:S05]  /*116c0*/  IABS R3, R4 ;  /* 0x0000000400037213 */ /* 0x000fca0000000000 */
[----:B------:R-:W-:-:S04]  /*116d0*/  IMAD.HI.U32 R6, R2, R3, RZ ;  /* 0x0000000302067227 */ /* 0x000fc800078e00ff */
[----:B------:R-:W-:-:S05]  /*116e0*/  IMAD R3, R6, R8, R3 ;  /* 0x0000000806037224 */ /* 0x000fca00078e0203 */
[----:B------:R-:W-:-:S13]  /*116f0*/  ISETP.GT.U32.AND P1, PT, R5, R3, PT ;  /* 0x000000030500720c */ /* 0x000fda0003f24070 */
[----:B------:R-:W-:Y:S02]  /*11700*/  @!P1 IMAD.IADD R3, R3, 0x1, -R5 ;  /* 0x0000000103039824 */ /* 0x000fe400078e0a05 */
[----:B------:R-:W-:Y:S01]  /*11710*/  @!P1 VIADD R6, R6, 0x1 ;  /* 0x0000000106069836 */ /* 0x000fe20000000000 */
[----:B------:R-:W-:Y:S02]  /*11720*/  ISETP.NE.AND P1, PT, R0, RZ, PT ;  /* 0x000000ff0000720c */ /* 0x000fe40003f25270 */
[----:B------:R-:W-:Y:S02]  /*11730*/  ISETP.GE.U32.AND P0, PT, R3, R5, PT ;  /* 0x000000050300720c */ /* 0x000fe40003f06070 */
[----:B--2---:R-:W-:-:S04]  /*11740*/  IABS R5, R7 ;  /* 0x0000000700057213 */ /* 0x004fc80000000000 */
[----:B------:R-:W0:Y:S07]  /*11750*/  I2F.RP R2, R5 ;  /* 0x0000000500027306 */ /* 0x000e2e0000209400 */
[----:B------:R-:W-:Y:S01]  /*11760*/  @P0 VIADD R6, R6, 0x1 ;  /* 0x0000000106060836 */ /* 0x000fe20000000000 */
[----:B0-----:R-:W0:Y:S02]  /*11770*/  MUFU.RCP R2, R2 ;  /* 0x0000000200027308 */ /* 0x001e240000001000 */
[----:B0-----:R-:W-:-:S06]  /*11780*/  VIADD R2, R2, 0xffffffe ;  /* 0x0ffffffe02027836 */ /* 0x001fcc0000000000 */
[----:B------:R-:W0:Y:S02]  /*11790*/  F2I.FTZ.U32.TRUNC.NTZ R3, R2 ;  /* 0x0000000200037305 */ /* 0x000e24000021f000 */
[----:B0-----:R-:W-:-:S04]  /*117a0*/  IMAD.MOV R2, RZ, RZ, -R3 ;  /* 0x000000ffff027224 */ /* 0x001fc800078e0a03 */
[----:B------:R-:W-:Y:S02]  /*117b0*/  IMAD R8, R2, R5, RZ ;  /* 0x0000000502087224 */ /* 0x000fe400078e02ff */
[----:B------:R-:W-:-:S04]  /*117c0*/  IMAD.MOV.U32 R2, RZ, RZ, RZ ;  /* 0x000000ffff027224 */ /* 0x000fc800078e00ff */
[----:B------:R-:W-:Y:S01]  /*117d0*/  IMAD.HI.U32 R2, R3, R8, R2 ;  /* 0x0000000803027227 */ /* 0x000fe200078e0002 */
[----:B------:R-:W-:Y:S02]  /*117e0*/  LOP3.LUT R3, R4, R0, RZ, 0x3c, !PT ;  /* 0x0000000004037212 */ /* 0x000fe400078e3cff */
[----:B------:R-:W-:Y:S02]  /*117f0*/  IABS R8, R7 ;  /* 0x0000000700087213 */ /* 0x000fe40000000000 */
[----:B------:R-:W-:-:S03]  /*11800*/  ISETP.GE.AND P2, PT, R3, RZ, PT ;  /* 0x000000ff0300720c */ /* 0x000fc60003f46270 */
[----:B------:R-:W-:-:S10]  /*11810*/  IMAD.MOV R8, RZ, RZ, -R8 ;  /* 0x000000ffff087224 */ /* 0x000fd400078e0a08 */
[----:B------:R-:W-:Y:S01]  /*11820*/  @!P2 IMAD.MOV R6, RZ, RZ, -R6 ;  /* 0x000000ffff06a224 */ /* 0x000fe200078e0a06 */
[----:B------:R-:W-:-:S04]  /*11830*/  @!P1 LOP3.LUT R6, RZ, R0, RZ, 0x33, !PT ;  /* 0x00000000ff069212 */ /* 0x000fc800078e33ff */
[-C--:B------:R-:W-:Y:S01]  /*11840*/  IABS R3, R6.reuse ;  /* 0x0000000600037213 */ /* 0x080fe20000000000 */
[----:B------:R-:W-:-:S04]  /*11850*/  IMAD R0, R0, R6, RZ ;  /* 0x0000000600007224 */ /* 0x000fc800078e02ff */
[----:B------:R-:W-:-:S04]  /*11860*/  IMAD.HI.U32 R2, R2, R3, RZ ;  /* 0x0000000302027227 */ /* 0x000fc800078e00ff */
[----:B------:R-:W-:Y:S02]  /*11870*/  IMAD R3, R2, R8, R3 ;  /* 0x0000000802037224 */ /* 0x000fe400078e0203 */
[----:B------:R-:W-:-:S03]  /*11880*/  IMAD.IADD R4, R4, 0x1, -R0 ;  /* 0x0000000104047824 */ /* 0x000fc600078e0a00 */
[----:B------:R-:W-:-:S13]  /*11890*/  ISETP.GT.U32.AND P1, PT, R5, R3, PT ;  /* 0x000000030500720c */ /* 0x000fda0003f24070 */
[----:B------:R-:W-:Y:S02]  /*118a0*/  @!P1 IMAD.IADD R3, R3, 0x1, -R5 ;  /* 0x0000000103039824 */ /* 0x000fe400078e0a05 */
[----:B------:R-:W-:Y:S01]  /*118b0*/  @!P1 VIADD R2, R2, 0x1 ;  /* 0x0000000102029836 */ /* 0x000fe20000000000 */
[----:B------:R-:W-:Y:S02]  /*118c0*/  ISETP.NE.AND P1, PT, R7, RZ, PT ;  /* 0x000000ff0700720c */ /* 0x000fe40003f25270 */
[----:B------:R-:W-:Y:S02]  /*118d0*/  ISETP.GE.U32.AND P0, PT, R3, R5, PT ;  /* 0x000000050300720c */ /* 0x000fe40003f06070 */
[----:B------:R-:W-:-:S04]  /*118e0*/  LOP3.LUT R3, R6, R7, RZ, 0x3c, !PT ;  /* 0x0000000706037212 */ /* 0x000fc800078e3cff */
[----:B------:R-:W-:-:S07]  /*118f0*/  ISETP.GE.AND P2, PT, R3, RZ, PT ;  /* 0x000000ff0300720c */ /* 0x000fce0003f46270 */
[----:B------:R-:W-:-:S06]  /*11900*/  @P0 VIADD R2, R2, 0x1 ;  /* 0x0000000102020836 */ /* 0x000fcc0000000000 */
        /* <DEDUP_REMOVED lines=9> */
.L_x_257:
[----:B------:R0:W-:Y:S01]  /*119a0*/  STL [R1+0x10], R4 ;  /* 0x0000100401007387 */ /* 0x0001e20000100800 */
[----:B------:R-:W-:-:S03]  /*119b0*/  ULDC UR43, c[0x0][0xc3c] ;  /* 0x00030f00002b7ab9 */ /* 0x000fc60000000800 */
[----:B------:R0:W-:Y:S04]  /*119c0*/  STL [R1+0x14], RZ ;  /* 0x000014ff01007387 */ /* 0x0001e80000100800 */
[----:B------:R0:W-:Y:S02]  /*119d0*/  STL [R1+0x18], RZ ;  /* 0x000018ff01007387 */ /* 0x0001e40000100800 */
.L_x_260:
[----:B------:R-:W2:Y:S04]  /*119e0*/  LDL R2, [R1+0x18] ;  /* 0x0000180001027983 */ /* 0x000ea80000100800 */
[----:B------:R-:W3:Y:S04]  /*119f0*/  LDL R3, [R1+0x14] ;  /* 0x0000140001037983 */ /* 0x000ee80000100800 */
[----:B01----:R-:W4:Y:S01]  /*11a00*/  LDL R4, [R1+0x10] ;  /* 0x0000100001047983 */ /* 0x003f220000100800 */
[----:B------:R-:W0:Y:S02]  /*11a10*/  S2R R0, SR_TID.X ;  /* 0x0000000000007919 */ /* 0x000e240000002100 */
[----:B0-----:R-:W-:Y:S01]  /*11a20*/  LOP3.LUT R0, R0, 0x1f, RZ, 0xc0, !PT ;  /* 0x0000001f00007812 */ /* 0x001fe200078ec0ff */
[----:B------:R-:W-:Y:S03]  /*11a30*/  BAR.SYNC.DEFER_BLOCKING 0x4, 0x180 ;  /* 0x0106000000007b1d */ /* 0x000fe60000010000 */
[----:B------:R-:W-:-:S13]  /*11a40*/  ISETP.NE.AND P0, PT, R0, RZ, PT ;  /* 0x000000ff0000720c */ /* 0x000fda0003f05270 */
[----:B------:R-:W0:Y:S01]  /*11a50*/  @!P0 S2R R0, SR_CgaCtaId ;  /* 0x0000000000008919 */ /* 0x000e220000008800 */
[----:B--2---:R-:W-:Y:S01]  /*11a60*/  IMAD.MOV.U32 R6, RZ, RZ, R2 ;  /* 0x000000ffff067224 */ /* 0x004fe200078e0002 */
[----:B------:R-:W-:-:S04]  /*11a70*/  @!P0 MOV R2, 0x400 ;  /* 0x0000040000028802 */ /* 0x000fc80000000f00 */
[----:B0-----:R-:W-:Y:S01]  /*11a80*/  @!P0 LEA R17, R0, R2, 0x18 ;  /* 0x0000000200118211 */ /* 0x001fe200078ec0ff */
[----:B------:R-:W-:Y:S02]  /*11a90*/  IMAD.U32 R0, RZ, RZ, UR43 ;  /* 0x0000002bff007e24 */ /* 0x000fe4000f8e00ff */
[----:B---3--:R-:W-:Y:S02]  /*11aa0*/  IMAD.MOV.U32 R5, RZ, RZ, R3 ;  /* 0x000000ffff057224 */ /* 0x008fe400078e0003 */
[----:B------:R-:W-:-:S05]  /*11ab0*/  @!P0 IMAD.MOV.U32 R7, RZ, RZ, R0 ;  /* 0x000000ffff078224 */ /* 0x000fca00078e0000 */
[----:B----4-:R1:W-:Y:S01]  /*11ac0*/  @!P0 STS.128 [R17+0x298d0], R4 ;  /* 0x0298d00411008388 */ /* 0x0103e20000000c00 */
[----:B------:R-:W-:Y:S06]  /*11ad0*/  BAR.ARV 0x5, 0x180 ;  /* 0x0146000000007b1d */ /* 0x000fec0000002000 */
.L_x_255:
[----:B------:R-:W-:Y:S02]  /*11ae0*/  ULDC UR4, c[0x0][0xc3c] ;  /* 0x00030f0000047ab9 */ /* 0x000fe40000000800 */
[----:B------:R-:W-:-:S06]  /*11af0*/  UISETP.GE.AND UP0, UPT, UR43, UR4, UPT ;  /* 0x000000042b00728c */ /* 0x000fcc000bf06270 */
[----:B------:R-:W-:-:S13]  /*11b00*/  PLOP3.LUT P0, PT, PT, PT, UP0, 0x80, 0x0 ;  /* 0x000000000000781c */ /* 0x000fda0003f0f008 */
[----:B------:R-:W-:Y:S05]  /*11b10*/  @!P0 BRA `(.L_x_261) ;  /* 0xffffffb800848947 */ /* 0x000fea000383ffff */
.L_x_191:
[----:B------:R-:W2:Y:S01]  /*11b20*/  LDL.LU R0, [R1+0x30] ;  /* 0x0000300001007983 */ /* 0x000ea20000300800 */
[----:B------:R-:W-:Y:S01]  /*11b30*/  BSSY B0, `(.L_x_262) ;  /* 0x000000b000007945 */ /* 0x000fe20003800000 */
[----:B01----:R-:W0:Y:S01]  /*11b40*/  S2R R4, SR_CgaCtaId ;  /* 0x0000000000047919 */ /* 0x003e220000008800 */
[----:B--2---:R-:W-:-:S05]  /*11b50*/  VIADD R0, R0, 0x1 ;  /* 0x0000000100007836 */ /* 0x004fca0000000000 */
[----:B---3--:R-:W-:-:S04]  /*11b60*/  LEA.HI R2, R0, R0, RZ, 0x1 ;  /* 0x0000000000027211 */ /* 0x008fc800078f08ff */
[----:B------:R-:W-:-:S05]  /*11b70*/  LOP3.LUT R3, R2, 0xfffffffe, RZ, 0xc0, !PT ;  /* 0xfffffffe02037812 */ /* 0x000fca00078ec0ff */
[----:B------:R-:W-:Y:S01]  /*11b80*/  IMAD.IADD R0, R0, 0x1, -R3 ;  /* 0x0000000100007824 */ /* 0x000fe200078e0a03 */
[----:B------:R-:W-:-:S04]  /*11b90*/  MOV R3, 0x400 ;  /* 0x0000040000037802 */ /* 0x000fc80000000f00 */
[----:B0-----:R-:W-:Y:S02]  /*11ba0*/  LEA R3, R4, R3, 0x18 ;  /* 0x0000000304037211 */ /* 0x001fe400078ec0ff */
[----:B------:R-:W-:-:S04]  /*11bb0*/  SHF.L.U32 R0, R0, 0x1f, RZ ;  /* 0x0000001f00007819 */ /* 0x000fc800000006ff */
[----:B------:R-:W0:Y:S02]  /*11bc0*/  SYNCS.PHASECHK.TRANS64.TRYWAIT P0, [R3+URZ+0x29820], R0 ;  /* 0x02982000030075a7 */ /* 0x000e24000800017f */
[----:B0-----:R-:W-:Y:S05]  /*11bd0*/  @!P0 BRA `(.L_x_263) ;  /* 0x0000000c00908947 */ /* 0x001fea0003800000 */
.L_x_302:
[----:B------:R-:W-:Y:S05]  /*11be0*/  BSYNC B0 ;  /* 0x0000000000007941 */ /* 0x000fea0003800000 */
.L_x_262:
[----:B------:R-:W-:-:S03]  /*11bf0*/  UMOV UR4, 0xffffffff ;  /* 0xffffffff00047882 */ /* 0x000fc60000000000 */
[----:B------:R-:W-:Y:S05]  /*11c00*/  BRA.DIV UR4, `(.L_x_264) ;  /* 0x0000000e04987947 */ /* 0x000fea000b800000 */
[----:B0-----:R-:W0:Y:S02]  /*11c10*/  S2R R0, SR_TID.X ;  /* 0x0000000000007919 */ /* 0x001e240000002100 */
[----:B0-----:R-:W-:-:S04]  /*11c20*/  SHF.R.U32.HI R0, RZ, 0x5, R0 ;  /* 0x00000005ff007819 */ /* 0x001fc80000011600 */
[----:B------:R-:W-:-:S05]  /*11c30*/  LOP3.LUT R0, R0, 0x3, RZ, 0xc0, !PT ;  /* 0x0000000300007812 */ /* 0x000fca00078ec0ff */
[----:B------:R0:W1:Y:S02]  /*11c40*/  SHFL.IDX PT, R14, R0, RZ, 0x1f ;  /* 0x00001fff000e7589 */ /* 0x00006400000e0000 */
.L_x_305:
[----:B-1----:R-:W-:Y:S01]  /*11c50*/  ISETP.NE.AND P0, PT, R14, RZ, PT ;  /* 0x000000ff0e00720c */ /* 0x002fe20003f05270 */
[----:B------:R-:W-:-:S12]  /*11c60*/  BSSY B0, `(.L_x_265) ;  /* 0x000002c000007945 */ /* 0x000fd80003800000 */
[----:B------:R-:W-:Y:S05]  /*11c70*/  @P0 BRA `(.L_x_266) ;  /* 0x0000000000a80947 */ /* 0x000fea0003800000 */
[----:B------:R-:W-:-:S03]  /*11c80*/  UMOV UR4, 0xffffffff ;  /* 0xffffffff00047882 */ /* 0x000fc60000000000 */
[----:B------:R-:W-:Y:S05]  /*11c90*/  BRA.DIV UR4, `(.L_x_267) ;  /* 0x0000000e04a87947 */ /* 0x000fea000b800000 */
[----:B------:R-:W-:-:S13]  /*11ca0*/  ELECT P6, URZ, PT ;  /* 0x00000000003f782f */ /* 0x000fda00038c0000 */
.L_x_308:
[----:B------:R-:W-:Y:S05]  /*11cb0*/  @!P6 BRA `(.L_x_266) ;  /* 0x000000000098e947 */ /* 0x000fea0003800000 */
[----:B------:R-:W-:-:S06]  /*11cc0*/  ULOP3.LUT UR4, UR38, 0x2, URZ, 0xfc, !UPT ;  /* 0x0000000226047892 */ /* 0x000fcc000f8efc3f */
[----:B0-----:R-:W-:-:S05]  /*11cd0*/  IMAD.U32 R0, RZ, RZ, UR4 ;  /* 0x00000004ff007e24 */ /* 0x001fca000f8e00ff */
[----:B------:R-:W-:-:S13]  /*11ce0*/  ISETP.NE.AND P0, PT, R0, 0x3, PT ;  /* 0x000000030000780c */ /* 0x000fda0003f05270 */
[----:B------:R-:W-:Y:S05]  /*11cf0*/  @!P0 BRA `(.L_x_268) ;  /* 0x0000000000048947 */ /* 0x000fea0003800000 */
[----:B------:R-:W-:Y:S01]  /*11d00*/  BPT.TRAP 0x1 ;  /* 0x000000040000795c */ /* 0x000fe20000300000 */
.L_x_268:
[----:B------:R-:W2:Y:S01]  /*11d10*/  LDL.LU R6, [R1] ;  /* 0x0000000001067983 */ /* 0x000ea20000300800 */
[----:B------:R-:W-:Y:S02]  /*11d20*/  VIADD R5, R3, 0x29840 ;  /* 0x0002984003057836 */ /* 0x000fe40000000000 */
[C---:B------:R-:W-:Y:S02]  /*11d30*/  VIADD R0, R18.reuse, 0x1 ;  /* 0x0000000112007836 */ /* 0x040fe40000000000 */
[----:B------:R-:W-:-:S03]  /*11d40*/  IMAD R7, R18, 0x8, R5 ;  /* 0x0000000812077824 */ /* 0x000fc600078e0205 */
[----:B------:R-:W-:-:S04]  /*11d50*/  ISETP.NE.AND P2, PT, R0, 0x2, PT ;  /* 0x000000020000780c */ /* 0x000fc80003f45270 */
[----:B------:R-:W-:Y:S02]  /*11d60*/  SEL R2, RZ, 0x1, P2 ;  /* 0x00000001ff027807 */ /* 0x000fe40001000000 */
[C---:B--2---:R-:W-:Y:S02]  /*11d70*/  SHF.L.U32 R4, R6.reuse, 0x1f, RZ ;  /* 0x0000001f06047819 */ /* 0x044fe400000006ff */
[----:B------:R-:W-:Y:S02]  /*11d80*/  LOP3.LUT R6, R6, R2, RZ, 0x3c, !PT ;  /* 0x0000000206067212 */ /* 0x000fe400078e3cff */
[----:B------:R-:W0:Y:S01]  /*11d90*/  SYNCS.PHASECHK.TRANS64.TRYWAIT P1, [R7+URZ], R4 ;  /* 0x00000004070075a7 */ /* 0x000e22000802017f */
[----:B------:R-:W-:Y:S02]  /*11da0*/  SEL R2, R0, RZ, P2 ;  /* 0x000000ff00027207 */ /* 0x000fe40001000000 */
[----:B------:R-:W-:-:S03]  /*11db0*/  SHF.L.U32 R0, R6, 0x1f, RZ ;  /* 0x0000001f06007819 */ /* 0x000fc600000006ff */
[----:B------:R-:W-:Y:S01]  /*11dc0*/  IMAD R5, R2, 0x8, R5 ;  /* 0x0000000802057824 */ /* 0x000fe200078e0205 */
[----:B0-----:R-:W-:Y:S06]  /*11dd0*/  @!P1 BRA `(.L_x_269) ;  /* 0x0000000c00789947 */ /* 0x001fec0003800000 */
.L_x_309:
[----:B------:R-:W1:Y:S02]  /*11de0*/  SYNCS.PHASECHK.TRANS64.TRYWAIT P1, [R5+URZ], R0 ;  /* 0x00000000050075a7 */ /* 0x000e64000802017f */
[----:B-1----:R-:W-:Y:S05]  /*11df0*/  @!P1 BRA `(.L_x_270) ;  /* 0x0000000c00849947 */ /* 0x002fea0003800000 */
.L_x_310:
[----:B------:R-:W-:Y:S05]  /*11e00*/  @!P0 BRA `(.L_x_271) ;  /* 0x0000000000048947 */ /* 0x000fea0003800000 */
[----:B------:R-:W-:Y:S01]  /*11e10*/  BPT.TRAP 0x1 ;  /* 0x000000040000795c */ /* 0x000fe20000300000 */
.L_x_271:
[----:B-1----:R-:W-:-:S04]  /*11e20*/  IMAD R5, R18, 0x8, R3 ;  /* 0x0000000812057824 */ /* 0x002fc800078e0203 */
[----:B------:R-:W1:Y:S02]  /*11e30*/  SYNCS.PHASECHK.TRANS64.TRYWAIT P1, [R5+URZ+0x29860], R4 ;  /* 0x02986004050075a7 */ /* 0x000e64000802017f */
[----:B-1----:R-:W-:Y:S05]  /*11e40*/  @!P1 BRA `(.L_x_272) ;  /* 0x0000000c00849947 */ /* 0x002fea0003800000 */
.L_x_311:
[----:B------:R-:W-:Y:S05]  /*11e50*/  @!P0 BRA `(.L_x_273) ;  /* 0x0000000000048947 */ /* 0x000fea0003800000 */
[----:B------:R-:W-:Y:S01]  /*11e60*/  BPT.TRAP 0x1 ;  /* 0x000000040000795c */ /* 0x000fe20000300000 */
.L_x_273:
[----:B------:R-:W-:-:S04]  /*11e70*/  IMAD R3, R2, 0x8, R3 ;  /* 0x0000000802037824 */ /* 0x000fc800078e0203 */
[----:B------:R-:W2:Y:S02]  /*11e80*/  SYNCS.PHASECHK.TRANS64.TRYWAIT P1, [R3+URZ+0x29860], R0 ;  /* 0x02986000030075a7 */ /* 0x000ea4000802017f */
[----:B--2---:R-:W-:Y:S05]  /*11e90*/  @!P1 BRA `(.L_x_274) ;  /* 0x0000000c00849947 */ /* 0x004fea0003800000 */
.L_x_312:
[----:B------:R-:W-:Y:S05]  /*11ea0*/  @!P0 BRA `(.L_x_275) ;  /* 0x0000000000048947 */ /* 0x000fea0003800000 */
[----:B------:R-:W-:Y:S01]  /*11eb0*/  BPT.TRAP 0x1 ;  /* 0x000000040000795c */ /* 0x000fe20000300000 */
.L_x_275:
[----:B------:R-:W3:Y:S02]  /*11ec0*/  SYNCS.PHASECHK.TRANS64.TRYWAIT P0, [R5+URZ+0x29880], R4 ;  /* 0x02988004050075a7 */ /* 0x000ee4000800017f */
[----:B---3--:R-:W-:Y:S05]  /*11ed0*/  @!P0 BRA `(.L_x_276) ;  /* 0x0000000c00888947 */ /* 0x008fea0003800000 */
.L_x_277:
[----:B----4-:R4:W0:Y:S02]  /*11ee0*/  SYNCS.PHASECHK.TRANS64.TRYWAIT P0, [R3+URZ+0x29880], R0 ;  /* 0x02988000030075a7 */ /* 0x010824000800017f */
[----:B0-----:R-:W-:Y:S05]  /*11ef0*/  @!P0 NANOSLEEP.SYNCS 0x989680 ;  /* 0x009896800000895d */ /* 0x001fea0003900000 */
[----:B------:R-:W0:Y:S02]  /*11f00*/  @!P0 SYNCS.PHASECHK.TRANS64 P0, [R3+URZ+0x29880], R0 ;  /* 0x02988000030085a7 */ /* 0x000e24000800007f */
[----:B0-----:R-:W-:Y:S05]  /*11f10*/  @!P0 BRA `(.L_x_277) ;  /* 0xfffffffc00f08947 */ /* 0x001fea000383ffff */
.L_x_266:
[----:B------:R-:W-:Y:S05]  /*11f20*/  BSYNC B0 ;  /* 0x0000000000007941 */ /* 0x000fea0003800000 */
.L_x_265:
[----:B------:R-:W-:Y:S05]  /*11f30*/  EXIT ;  /* 0x000000000000794d */ /* 0x000fea0003800000 */
.L_x_140:
[----:B0-----:R0:W1:Y:S02]  /*11f40*/  SYNCS.PHASECHK.TRANS64.TRYWAIT P1, [R3+URZ+0x29800], R0 ;  /* 0x02980000030075a7 */ /* 0x001064000802017f */
[----:B-1----:R-:W-:Y:S05]  /*11f50*/  @!P1 NANOSLEEP.SYNCS 0x989680 ;  /* 0x009896800000995d */ /* 0x002fea0003900000 */
[----:B------:R-:W1:Y:S02]  /*11f60*/  @!P1 SYNCS.PHASECHK.TRANS64 P1, [R3+URZ+0x29800], R0 ;  /* 0x02980000030095a7 */ /* 0x000e64000802007f */
[----:B-1----:R-:W-:Y:S05]  /*11f70*/  @!P1 BRA `(.L_x_140) ;  /* 0xfffffffc00f09947 */ /* 0x002fea000383ffff */
[----:B------:R-:W-:Y:S05]  /*11f80*/  BRA `(.L_x_278) ;  /* 0xfffffefc00987947 */ /* 0x000fea000383ffff */
.L_x_144:
[----:B0-----:R0:W2:Y:S02]  /*11f90*/  SYNCS.PHASECHK.TRANS64.TRYWAIT P2, [R6+URZ+0x29830], R5 ;  /* 0x02983005060075a7 */ /* 0x0010a4000804017f */
[----:B--2---:R-:W-:Y:S05]  /*11fa0*/  @!P2 NANOSLEEP.SYNCS 0x989680 ;  /* 0x009896800000a95d */ /* 0x004fea0003900000 */
[----:B------:R-:W2:Y:S02]  /*11fb0*/  @!P2 SYNCS.PHASECHK.TRANS64 P2, [R6+URZ+0x29830], R5 ;  /* 0x029830050600a5a7 */ /* 0x000ea4000804007f */
[----:B--2---:R-:W-:Y:S05]  /*11fc0*/  @!P2 BRA `(.L_x_144) ;  /* 0xfffffffc00f0a947 */ /* 0x004fea000383ffff */
[----:B------:R-:W-:Y:S05]  /*11fd0*/  BRA `(.L_x_143) ;  /* 0xfffffefc00c07947 */ /* 0x000fea000383ffff */
.L_x_149:
[----:B-1----:R-:W-:-:S04]  /*11fe0*/  IMAD.U32 R4, RZ, RZ, UR6 ;  /* 0x00000006ff047e24 */ /* 0x002fc8000f8e00ff */
[----:B------:R1:W2:Y:S03]  /*11ff0*/  SYNCS.PHASECHK.TRANS64.TRYWAIT P1, [R4+URZ+0x29830], R3 ;  /* 0x02983003040075a7 */ /* 0x0002a6000802017f */
[----:B--2---:R-:W-:Y:S05]  /*12000*/  @!P1 NANOSLEEP.SYNCS 0x989680 ;  /* 0x009896800000995d */ /* 0x004fea0003900000 */
[----:B------:R-:W2:Y:S02]  /*12010*/  @!P1 SYNCS.PHASECHK.TRANS64 P1, [R4+URZ+0x29830], R3 ;  /* 0x02983003040095a7 */ /* 0x000ea4000802007f */
[----:B--2---:R-:W-:Y:S05]  /*12020*/  @!P1 BRA `(.L_x_149) ;  /* 0xfffffffc00ec9947 */ /* 0x004fea000383ffff */
[----:B------:R-:W-:Y:S05]  /*12030*/  BRA `(.L_x_146) ;  /* 0xffffff3000a47947 */ /* 0x000fea000383ffff */
.L_x_153:
[----:B-1----:R-:W-:-:S04]  /*12040*/  IMAD.U32 R4, RZ, RZ, UR6 ;  /* 0x00000006ff047e24 */ /* 0x002fc8000f8e00ff */
[----:B------:R1:W2:Y:S03]  /*12050*/  SYNCS.PHASECHK.TRANS64.TRYWAIT P1, [R4+URZ+0x29850], R3 ;  /* 0x02985003040075a7 */ /* 0x0002a6000802017f */
[----:B--2---:R-:W-:Y:S05]  /*12060*/  @!P1 NANOSLEEP.SYNCS 0x989680 ;  /* 0x009896800000995d */ /* 0x004fea0003900000 */
[----:B------:R-:W2:Y:S02]  /*12070*/  @!P1 SYNCS.PHASECHK.TRANS64 P1, [R4+URZ+0x29850], R3 ;  /* 0x02985003040095a7 */ /* 0x000ea4000802007f */
[----:B--2---:R-:W-:Y:S05]  /*12080*/  @!P1 BRA `(.L_x_153) ;  /* 0xfffffffc00ec9947 */ /* 0x004fea000383ffff */
[----:B------:R-:W-:Y:S05]  /*12090*/  BRA `(.L_x_150) ;  /* 0xffffff3c00b87947 */ /* 0x000fea000383ffff */
.L_x_159:
[----:B-1----:R1:W2:Y:S02]  /*120a0*/  SYNCS.PHASECHK.TRANS64.TRYWAIT P1, [R21+URZ+0x29850], R0 ;  /* 0x02985000150075a7 */ /* 0x0022a4000802017f */
[----:B--2---:R-:W-:Y:S05]  /*120b0*/  @!P1 NANOSLEEP.SYNCS 0x989680 ;  /* 0x009896800000995d */ /* 0x004fea0003900000 */
[----:B------:R-:W2:Y:S02]  /*120c0*/  @!P1 SYNCS.PHASECHK.TRANS64 P1, [R21+URZ+0x29850], R0 ;  /* 0x02985000150095a7 */ /* 0x000ea4000802007f */
[----:B--2---:R-:W-:Y:S05]  /*120d0*/  @!P1 BRA `(.L_x_159) ;  /* 0xfffffffc00f09947 */ /* 0x004fea000383ffff */
[----:B------:R-:W-:Y:S05]  /*120e0*/  BRA `(.L_x_158) ;  /* 0xffffff5c00c47947 */ /* 0x000fea000383ffff */
.L_x_207:
[----:B------:R-:W-:Y:S02]  /*120f0*/  IMAD.MOV.U32 R13, RZ, RZ, R0 ;  /* 0x000000ffff0d7224 */ /* 0x000fe400078e0000 */
[----:B------:R-:W-:Y:S02]  /*12100*/  IMAD.MOV.U32 R12, RZ, RZ, RZ ;  /* 0x000000ffff0c7224 */ /* 0x000fe400078e00ff */
[----:B------:R-:W-:Y:S02]  /*12110*/  IMAD.MOV.U32 R11, RZ, RZ, 0x1f ;  /* 0x0000001fff0b7424 */ /* 0x000fe400078e00ff */
[----:B------:R-:W-:-:S07]  /*12120*/  IMAD.MOV.U32 R15, RZ, RZ, -0x1 ;  /* 0xffffffffff0f7424 */ /* 0x000fce00078e00ff */
[----:B--2---:R-:W-:Y:S05]  /*12130*/  WARPSYNC.COLLECTIVE R15, `(.L_x_279) ;  /* 0x000000000f087348 */ /* 0x004fea0003c00000 */
[----:B------:R0:W1:Y:S02]  /*12140*/  SHFL.IDX P6, R14, R13, R12, R11 ;  /* 0x0000000c0d0e7389 */ /* 0x00006400000c000b */
[----:B012---:R-:W-:Y:S01]  /*12150*/  ENDCOLLECTIVE ;  /* 0x000000000000791b */ /* 0x007fe20003800000 */
.L_x_279:
[----:B------:R-:W-:Y:S05]  /*12160*/  BRA `(.L_x_280) ;  /* 0xffffffc400087947 */ /* 0x000fea000383ffff */
.L_x_209:
[----:B------:R-:W-:Y:S01]  /*12170*/  BSSY B0, `(.L_x_281) ;  /* 0x0000006000007945 */ /* 0x000fe20003800000 */
[----:B------:R-:W-:-:S07]  /*12180*/  IMAD.MOV.U32 R15, RZ, RZ, -0x1 ;  /* 0xffffffffff0f7424 */ /* 0x000fce00078e00ff */
[----:B--2---:R-:W-:Y:S05]  /*12190*/  WARPSYNC.COLLECTIVE R15, `(.L_x_282) ;  /* 0x000000000f0c7348 */ /* 0x004fea0003c00000 */
[----:B------:R-:W-:Y:S02]  /*121a0*/  ELECT P6, UR62, PT ;  /* 0x00000000003e782f */ /* 0x000fe400038c0000 */
[----:B------:R-:W-:Y:S01]  /*121b0*/  MOV R14, UR62 ;  /* 0x0000003e000e7c02 */ /* 0x000fe20008000f00 */
[----:B--2---:R-:W-:Y:S10]  /*121c0*/  ENDCOLLECTIVE ;  /* 0x000000000000791b */ /* 0x004ff40003800000 */
.L_x_282:
[----:B------:R-:W-:Y:S05]  /*121d0*/  BSYNC B0 ;  /* 0x0000000000007941 */ /* 0x000fea0003800000 */
.L_x_281:
[----:B------:R-:W-:Y:S05]  /*121e0*/  BRA `(.L_x_283) ;  /* 0xffffffc400147947 */ /* 0x000fea000383ffff */
.L_x_211:
[----:B0-----:R0:W1:Y:S02]  /*121f0*/  SYNCS.PHASECHK.TRANS64.TRYWAIT P0, [R2+URZ+0x29880], R3 ;  /* 0x02988003020075a7 */ /* 0x001064000800017f */
[----:B-1----:R-:W-:Y:S05]  /*12200*/  @!P0 NANOSLEEP.SYNCS 0x989680 ;  /* 0x009896800000895d */ /* 0x002fea0003900000 */
[----:B------:R-:W1:Y:S02]  /*12210*/  @!P0 SYNCS.PHASECHK.TRANS64 P0, [R2+URZ+0x29880], R3 ;  /* 0x02988003020085a7 */ /* 0x000e64000800007f */
[----:B-1----:R-:W-:Y:S05]  /*12220*/  @!P0 BRA `(.L_x_211) ;  /* 0xfffffffc00f08947 */ /* 0x002fea000383ffff */
[----:B------:R-:W-:Y:S05]  /*12230*/  BRA `(.L_x_284) ;  /* 0xffffffc400747947 */ /* 0x000fea000383ffff */
.L_x_213:
[----:B-1----:R1:W2:Y:S02]  /*12240*/  SYNCS.PHASECHK.TRANS64.TRYWAIT P0, [R2+URZ+0x29840], R3 ;  /* 0x02984003020075a7 */ /* 0x0022a4000800017f */
[----:B--2---:R-:W-:Y:S05]  /*12250*/  @!P0 NANOSLEEP.SYNCS 0x989680 ;  /* 0x009896800000895d */ /* 0x004fea0003900000 */
[----:B------:R-:W2:Y:S02]  /*12260*/  @!P0 SYNCS.PHASECHK.TRANS64 P0, [R2+URZ+0x29840], R3 ;  /* 0x02984003020085a7 */ /* 0x000ea4000800007f */
[----:B--2---:R-:W-:Y:S05]  /*12270*/  @!P0 BRA `(.L_x_213) ;  /* 0xfffffffc00f08947 */ /* 0x004fea000383ffff */
[----:B------:R-:W-:Y:S05]  /*12280*/  BRA `(.L_x_285) ;  /* 0xffffffc400c47947 */ /* 0x000fea000383ffff */
.L_x_217:
[----:B------:R0:W5:Y:S01]  /*12290*/  LDL.LU R8, [R1+0x1c] ;  /* 0x00001c0001087983 */ /* 0x0001620000300800 */
[----:B------:R-:W-:Y:S01]  /*122a0*/  IMAD.MOV.U32 R13, RZ, RZ, R0 ;  /* 0x000000ffff0d7224 */ /* 0x000fe200078e0000 */
[----:B------:R-:W-:Y:S01]  /*122b0*/  LOP3.LUT R7, R7, 0x7f, RZ, 0xc0, !PT ;  /* 0x0000007f07077812 */ /* 0x000fe200078ec0ff */
[----:B------:R-:W-:Y:S02]  /*122c0*/  IMAD.MOV.U32 R12, RZ, RZ, RZ ;  /* 0x000000ffff0c7224 */ /* 0x000fe400078e00ff */
[----:B------:R-:W-:Y:S01]  /*122d0*/  IMAD.MOV.U32 R11, RZ, RZ, 0x1c1f ;  /* 0x00001c1fff0b7424 */ /* 0x000fe200078e00ff */
[----:B------:R-:W-:Y:S01]  /*122e0*/  SHF.R.U32.HI R2, RZ, 0x2, R7 ;  /* 0x00000002ff027819 */ /* 0x000fe20000011607 */
[----:B------:R-:W-:-:S04]  /*122f0*/  IMAD.MOV.U32 R15, RZ, RZ, -0x1 ;  /* 0xffffffffff0f7424 */ /* 0x000fc800078e00ff */
[----:B0-----:R-:W-:-:S07]  /*12300*/  IMAD.IADD R2, R2, 0x1, R5 ;  /* 0x0000000102027824 */ /* 0x001fce00078e0205 */
[----:B-----5:R-:W-:Y:S05]  /*12310*/  WARPSYNC.COLLECTIVE R15, `(.L_x_286) ;  /* 0x000000000f087348 */ /* 0x020fea0003c00000 */
[----:B------:R0:W1:Y:S02]  /*12320*/  SHFL.IDX P6, R14, R13, R12, R11 ;  /* 0x0000000c0d0e7389 */ /* 0x00006400000c000b */
[----:B01---5:R-:W-:Y:S01]  /*12330*/  ENDCOLLECTIVE ;  /* 0x000000000000791b */ /* 0x023fe20003800000 */
.L_x_286:
[----:B------:R-:W-:Y:S02]  /*12340*/  IMAD.MOV.U32 R13, RZ, RZ, R4 ;  /* 0x000000ffff0d7224 */ /* 0x000fe400078e0004 */
[----:B------:R-:W-:Y:S02]  /*12350*/  IMAD R3, R8, R6, RZ ;  /* 0x0000000608037224 */ /* 0x000fe400078e02ff */
[----:B------:R-:W-:-:S07]  /*12360*/  IMAD.MOV.U32 R6, RZ, RZ, R14 ;  /* 0x000000ffff067224 */ /* 0x000fce00078e000e */
[----:B------:R-:W-:Y:S05]  /*12370*/  WARPSYNC.COLLECTIVE R15, `(.L_x_287) ;  /* 0x000000000f087348 */ /* 0x000fea0003c00000 */
[----:B------:R0:W1:Y:S02]  /*12380*/  SHFL.IDX P6, R14, R13, R12, R11 ;  /* 0x0000000c0d0e7389 */ /* 0x00006400000c000b */
[----:B01----:R-:W-:Y:S01]  /*12390*/  ENDCOLLECTIVE ;  /* 0x000000000000791b */ /* 0x003fe20003800000 */
.L_x_287:
[C---:B------:R-:W-:Y:S01]  /*123a0*/  ISETP.GE.AND P4, PT, R2.reuse, R3, PT ;  /* 0x000000030200720c */ /* 0x040fe20003f86270 */
[----:B------:R-:W-:Y:S02]  /*123b0*/  VIADD R8, R2, 0x20 ;  /* 0x0000002002087836 */ /* 0x000fe40000000000 */
[----:B------:R-:W-:Y:S02]  /*123c0*/  IMAD.MOV.U32 R13, RZ, RZ, R0 ;  /* 0x000000ffff0d7224 */ /* 0x000fe400078e0000 */
[----:B------:R-:W-:Y:S02]  /*123d0*/  IMAD.MOV.U32 R12, RZ, RZ, 0x1 ;  /* 0x00000001ff0c7424 */ /* 0x000fe400078e00ff */
[----:B------:R-:W-:-:S07]  /*123e0*/  IMAD.MOV.U32 R7, RZ, RZ, R14 ;  /* 0x000000ffff077224 */ /* 0x000fce00078e000e */
[----:B------:R-:W-:Y:S05]  /*123f0*/  WARPSYNC.COLLECTIVE R15, `(.L_x_288) ;  /* 0x000000000f087348 */ /* 0x000fea0003c00000 */
[----:B------:R0:W1:Y:S02]  /*12400*/  SHFL.IDX P6, R14, R13, R12, R11 ;  /* 0x0000000c0d0e7389 */ /* 0x00006400000c000b */
[----:B01----:R-:W-:Y:S01]  /*12410*/  ENDCOLLECTIVE ;  /* 0x000000000000791b */ /* 0x003fe20003800000 */
.L_x_288:
[----:B------:R-:W-:-:S05]  /*12420*/  @!P4 IADD3 R7, P3, R10, R7, RZ ;  /* 0x000000070a07c210 */ /* 0x000fca0007f7e0ff */
[----:B------:R-:W-:Y:S01]  /*12430*/  @!P4 IMAD.X R6, RZ, RZ, R6, P3 ;  /* 0x000000ffff06c224 */ /* 0x000fe200018e0606 */
[----:B------:R-:W-:-:S04]  /*12440*/  ISETP.GE.AND P3, PT, R8, R3, PT ;  /* 0x000000030800720c */ /* 0x000fc80003f66270 */
[----:B------:R-:W-:Y:S01]  /*12450*/  @!P4 LOP3.LUT R7, R7, R6, RZ, 0x3c, !PT ;  /* 0x000000060707c212 */ /* 0x000fe200078e3cff */
[----:B------:R-:W-:-:S03]  /*12460*/  IMAD.MOV.U32 R13, RZ, RZ, R4 ;  /* 0x000000ffff0d7224 */ /* 0x000fc600078e0004 */
[----:B------:R-:W-:-:S04]  /*12470*/  @!P4 LOP3.LUT R6, R7, R6, RZ, 0x3c, !PT ;  /* 0x000000060706c212 */ /* 0x000fc800078e3cff */
[----:B------:R-:W-:Y:S01]  /*12480*/  @!P4 LOP3.LUT R7, R7, R6, RZ, 0x3c, !PT ;  /* 0x000000060707c212 */ /* 0x000fe200078e3cff */
[----:B------:R-:W-:-:S07]  /*12490*/  IMAD.MOV.U32 R5, RZ, RZ, R14 ;  /* 0x000000ffff057224 */ /* 0x000fce00078e000e */
[----:B------:R-:W-:Y:S05]  /*124a0*/  WARPSYNC.COLLECTIVE R15, `(.L_x_289) ;  /* 0x000000000f087348 */ /* 0x000fea0003c00000 */
[----:B------:R0:W1:Y:S02]  /*124b0*/  SHFL.IDX P6, R14, R13, R12, R11 ;  /* 0x0000000c0d0e7389 */ /* 0x00006400000c000b */
[----:B01----:R-:W-:Y:S01]  /*124c0*/  ENDCOLLECTIVE ;  /* 0x000000000000791b */ /* 0x003fe20003800000 */
.L_x_289:
[----:B------:R-:W-:Y:S01]  /*124d0*/  @!PT LDS RZ, [RZ] ;  /* 0x00000000fffff984 */ /* 0x000fe20000000800 */
[----:B------:R-:W-:Y:S01]  /*124e0*/  @!PT LDS RZ, [RZ] ;  /* 0x00000000fffff984 */ /* 0x000fe20000000800 */
[----:B------:R-:W-:Y:S01]  /*124f0*/  @!PT LDS RZ, [RZ] ;  /* 0x00000000fffff984 */ /* 0x000fe20000000800 */
[----:B------:R-:W-:Y:S04]  /*12500*/  @!P4 LDGSTS.E.BYPASS.LTC128B.128 [R9+0x14400], desc[UR50][R6.64], !P0 ;  /* 0x144000000609cfae */ /* 0x000fe8000c101d72 */
[----:B------:R-:W-:Y:S04]  /*12510*/  @!P4 LDGSTS.E.BYPASS.LTC128B.128 [R9+0x16400], desc[UR50][R6.64+0x40], !P1 ;  /* 0x164000400609cfae */ /* 0x000fe8000c901d72 */
[----:B------:R0:W-:Y:S01]  /*12520*/  @!P4 LDGSTS.E.BYPASS.LTC128B.128 [R9+0x18400], desc[UR50][R6.64+0x80], !P2 ;  /* 0x184000800609cfae */ /* 0x0001e2000d101d72 */
[----:B------:R-:W-:Y:S02]  /*12530*/  IMAD.MOV.U32 R13, RZ, RZ, R0 ;  /* 0x000000ffff0d7224 */ /* 0x000fe400078e0000 */
[----:B------:R-:W-:-:S02]  /*12540*/  IMAD.MOV.U32 R12, RZ, RZ, 0x2 ;  /* 0x00000002ff0c7424 */ /* 0x000fc400078e00ff */
[----:B0-----:R-:W-:-:S07]  /*12550*/  IMAD.MOV.U32 R6, RZ, RZ, R14 ;  /* 0x000000ffff067224 */ /* 0x001fce00078e000e */
[----:B------:R-:W-:Y:S05]  /*12560*/  WARPSYNC.COLLECTIVE R15, `(.L_x_290) ;  /* 0x000000000f087348 */ /* 0x000fea0003c00000 */
[----:B------:R0:W1:Y:S02]  /*12570*/  SHFL.IDX P6, R14, R13, R12, R11 ;  /* 0x0000000c0d0e7389 */ /* 0x00006400000c000b */
[----:B01----:R-:W-:Y:S01]  /*12580*/  ENDCOLLECTIVE ;  /* 0x000000000000791b */ /* 0x003fe20003800000 */
.L_x_290:
[----:B------:R-:W-:-:S05]  /*12590*/  @!P3 IADD3 R6, P4, R10, R6, RZ ;  /* 0x000000060a06b210 */ /* 0x000fca0007f9e0ff */
[----:B------:R-:W-:-:S04]  /*125a0*/  @!P3 IMAD.X R5, RZ, RZ, R5, P4 ;  /* 0x000000ffff05b224 */ /* 0x000fc800020e0605 */
[----:B------:R-:W-:Y:S02]  /*125b0*/  @!P3 IMAD.MOV.U32 R7, RZ, RZ, R5 ;  /* 0x000000ffff07b224 */ /* 0x000fe400078e0005 */
[----:B------:R-:W-:Y:S02]  /*125c0*/  VIADD R5, R2, 0x40 ;  /* 0x0000004002057836 */ /* 0x000fe40000000000 */
[----:B------:R-:W-:Y:S01]  /*125d0*/  IMAD.MOV.U32 R13, RZ, RZ, R4 ;  /* 0x000000ffff0d7224 */ /* 0x000fe200078e0004 */
[----:B------:R-:W-:Y:S01]  /*125e0*/  @!PT LDS RZ, [RZ] ;  /* 0x00000000fffff984 */ /* 0x000fe20000000800 */
[----:B------:R-:W-:Y:S01]  /*125f0*/  @!PT LDS RZ, [RZ] ;  /* 0x00000000fffff984 */ /* 0x000fe20000000800 */
[----:B------:R-:W-:Y:S01]  /*12600*/  @!PT LDS RZ, [RZ] ;  /* 0x00000000fffff984 */ /* 0x000fe20000000800 */
[----:B------:R0:W-:Y:S04]  /*12610*/  @!P3 LDGSTS.E.BYPASS.LTC128B.128 [R9+0x14c00], desc[UR50][R6.64], !P0 ;  /* 0x14c000000609bfae */ /* 0x0001e8000c101d72 */
[----:B------:R0:W-:Y:S04]  /*12620*/  @!P3 LDGSTS.E.BYPASS.LTC128B.128 [R9+0x16c00], desc[UR50][R6.64+0x40], !P1 ;  /* 0x16c000400609bfae */ /* 0x0001e8000c901d72 */
[----:B------:R0:W-:Y:S01]  /*12630*/  @!P3 LDGSTS.E.BYPASS.LTC128B.128 [R9+0x18c00], desc[UR50][R6.64+0x80], !P2 ;  /* 0x18c000800609bfae */ /* 0x0001e2000d101d72 */
[----:B------:R-:W-:Y:S01]  /*12640*/  ISETP.GE.AND P3, PT, R5, R3, PT ;  /* 0x000000030500720c */ /* 0x000fe20003f66270 */
[----:B------:R-:W-:-:S12]  /*12650*/  IMAD.MOV.U32 R5, RZ, RZ, R14 ;  /* 0x000000ffff057224 */ /* 0x000fd800078e000e */
[----:B0-----:R-:W-:Y:S05]  /*12660*/  WARPSYNC.COLLECTIVE R15, `(.L_x_291) ;  /* 0x000000000f087348 */ /* 0x001fea0003c00000 */
[----:B------:R1:W2:Y:S02]  /*12670*/  SHFL.IDX P6, R14, R13, R12, R11 ;  /* 0x0000000c0d0e7389 */ /* 0x0002a400000c000b */
[----:B012---:R-:W-:Y:S01]  /*12680*/  ENDCOLLECTIVE ;  /* 0x000000000000791b */ /* 0x007fe20003800000 */
.L_x_291:
[----:B------:R-:W-:Y:S02]  /*12690*/  IMAD.MOV.U32 R13, RZ, RZ, R0 ;  /* 0x000000ffff0d7224 */ /* 0x000fe400078e0000 */
[----:B------:R-:W-:Y:S02]  /*126a0*/  IMAD.MOV.U32 R12, RZ, RZ, 0x3 ;  /* 0x00000003ff0c7424 */ /* 0x000fe400078e00ff */
[----:B------:R-:W-:-:S07]  /*126b0*/  IMAD.MOV.U32 R6, RZ, RZ, R14 ;  /* 0x000000ffff067224 */ /* 0x000fce00078e000e */
[----:B------:R-:W-:Y:S05]  /*126c0*/  WARPSYNC.COLLECTIVE R15, `(.L_x_292) ;  /* 0x000000000f087348 */ /* 0x000fea0003c00000 */
[----:B------:R0:W1:Y:S02]  /*126d0*/  SHFL.IDX P6, R14, R13, R12, R11 ;  /* 0x0000000c0d0e7389 */ /* 0x00006400000c000b */
[----:B01----:R-:W-:Y:S01]  /*126e0*/  ENDCOLLECTIVE ;  /* 0x000000000000791b */ /* 0x003fe20003800000 */
.L_x_292:
[----:B------:R-:W-:-:S05]  /*126f0*/  @!P3 IADD3 R6, P4, R10, R6, RZ ;  /* 0x000000060a06b210 */ /* 0x000fca0007f9e0ff */
[----:B------:R-:W-:-:S04]  /*12700*/  @!P3 IMAD.X R5, RZ, RZ, R5, P4 ;  /* 0x000000ffff05b224 */ /* 0x000fc800020e0605 */
[----:B------:R-:W-:Y:S02]  /*12710*/  @!P3 IMAD.MOV.U32 R7, RZ, RZ, R5 ;  /* 0x000000ffff07b224 */ /* 0x000fe400078e0005 */
[----:B------:R-:W-:-:S03]  /*12720*/  IMAD.MOV.U32 R13, RZ, RZ, R4 ;  /* 0x000000ffff0d7224 */ /* 0x000fc600078e0004 */
[----:B------:R-:W-:Y:S01]  /*12730*/  @!PT LDS RZ, [RZ] ;  /* 0x00000000fffff984 */ /* 0x000fe20000000800 */
[----:B------:R-:W-:Y:S01]  /*12740*/  @!PT LDS RZ, [RZ] ;  /* 0x00000000fffff984 */ /* 0x000fe20000000800 */
[----:B------:R-:W-:Y:S01]  /*12750*/  @!PT LDS RZ, [RZ] ;  /* 0x00000000fffff984 */ /* 0x000fe20000000800 */
[----:B------:R0:W-:Y:S04]  /*12760*/  @!P3 LDGSTS.E.BYPASS.LTC128B.128 [R9+0x15400], desc[UR50][R6.64], !P0 ;  /* 0x154000000609bfae */ /* 0x0001e8000c101d72 */
[----:B------:R0:W-:Y:S01]  /*12770*/  @!P3 LDGSTS.E.BYPASS.LTC128B.128 [R9+0x17400], desc[UR50][R6.64+0x40], !P1 ;  /* 0x174000400609bfae */ /* 0x0001e2000c901d72 */
[----:B------:R-:W-:-:S03]  /*12780*/  IMAD.MOV.U32 R0, RZ, RZ, R14 ;  /* 0x000000ffff007224 */ /* 0x000fc600078e000e */
[----:B------:R0:W-:Y:S04]  /*12790*/  @!P3 LDGSTS.E.BYPASS.LTC128B.128 [R9+0x19400], desc[UR50][R6.64+0x80], !P2 ;  /* 0x194000800609bfae */ /* 0x0001e8000d101d72 */
[----:B0-----:R-:W-:Y:S05]  /*127a0*/  WARPSYNC.COLLECTIVE R15, `(.L_x_293) ;  /* 0x000000000f087348 */ /* 0x001fea0003c00000 */
[----:B------:R1:W2:Y:S02]  /*127b0*/  SHFL.IDX P6, R14, R13, R12, R11 ;  /* 0x0000000c0d0e7389 */ /* 0x0002a400000c000b */
[----:B012---:R-:W-:Y:S01]  /*127c0*/  ENDCOLLECTIVE ;  /* 0x000000000000791b */ /* 0x007fe20003800000 */
.L_x_293:
[----:B------:R-:W-:Y:S01]  /*127d0*/  IMAD.MOV.U32 R4, RZ, RZ, R14 ;  /* 0x000000ffff047224 */ /* 0x000fe200078e000e */
[----:B------:R-:W-:Y:S06]  /*127e0*/  BRA `(.L_x_294) ;  /* 0xffffffcc00207947 */ /* 0x000fec000383ffff */
.L_x_222:
[----:B-1----:R1:W2:Y:S02]  /*127f0*/  SYNCS.PHASECHK.TRANS64.TRYWAIT P0, [R17+URZ+0x29820], R0 ;  /* 0x02982000110075a7 */ /* 0x0022a4000800017f */
[----:B--2---:R-:W-:Y:S05]  /*12800*/  @!P0 NANOSLEEP.SYNCS 0x989680 ;  /* 0x009896800000895d */ /* 0x004fea0003900000 */
[----:B------:R-:W2:Y:S02]  /*12810*/  @!P0 SYNCS.PHASECHK.TRANS64 P0, [R17+URZ+0x29820], R0 ;  /* 0x02982000110085a7 */ /* 0x000ea4000800007f */
[----:B--2---:R-:W-:Y:S05]  /*12820*/  @!P0 BRA `(.L_x_222) ;  /* 0xfffffffc00f08947 */ /* 0x004fea000383ffff */
[----:B------:R-:W-:Y:S05]  /*12830*/  BRA `(.L_x_295) ;  /* 0xffffffcc00907947 */ /* 0x000fea000383ffff */
.L_x_228:
[----:B--2---:R2:W3:Y:S02]  /*12840*/  SYNCS.PHASECHK.TRANS64.TRYWAIT P0, [R5+URZ+0x29880], R4 ;  /* 0x02988004050075a7 */ /* 0x0044e4000800017f */
[----:B---3--:R-:W-:Y:S05]  /*12850*/  @!P0 NANOSLEEP.SYNCS 0x989680 ;  /* 0x009896800000895d */ /* 0x008fea0003900000 */
[----:B------:R-:W3:Y:S02]  /*12860*/  @!P0 SYNCS.PHASECHK.TRANS64 P0, [R5+URZ+0x29880], R4 ;  /* 0x02988004050085a7 */ /* 0x000ee4000800007f */
[----:B---3--:R-:W-:Y:S05]  /*12870*/  @!P0 BRA `(.L_x_228) ;  /* 0xfffffffc00f08947 */ /* 0x008fea000383ffff */
[----:B------:R-:W-:Y:S05]  /*12880*/  BRA `(.L_x_296) ;  /* 0xffffffd000447947 */ /* 0x000fea000383ffff */
.L_x_233:
[----:B---3--:R3:W4:Y:S02]  /*12890*/  SYNCS.PHASECHK.TRANS64.TRYWAIT P0, [R5+URZ+0x29840], R4 ;  /* 0x02984004050075a7 */ /* 0x008724000800017f */
[----:B----4-:R-:W-:Y:S05]  /*128a0*/  @!P0 NANOSLEEP.SYNCS 0x989680 ;  /* 0x009896800000895d */ /* 0x010fea0003900000 */
[----:B------:R-:W4:Y:S02]  /*128b0*/  @!P0 SYNCS.PHASECHK.TRANS64 P0, [R5+URZ+0x29840], R4 ;  /* 0x02984004050085a7 */ /* 0x000f24000800007f */
[----:B----4-:R-:W-:Y:S05]  /*128c0*/  @!P0 BRA `(.L_x_233) ;  /* 0xfffffffc00f08947 */ /* 0x010fea000383ffff */
[----:B------:R-:W-:Y:S05]  /*128d0*/  BRA `(.L_x_297) ;  /* 0xffffffd000c07947 */ /* 0x000fea000383ffff */
.L_x_241:
[----:B--2---:R2:W3:Y:S02]  /*128e0*/  SYNCS.PHASECHK.TRANS64.TRYWAIT P0, [R19+URZ+0x29870], R4 ;  /* 0x02987004130075a7 */ /* 0x0044e4000800017f */
[----:B---3--:R-:W-:Y:S05]  /*128f0*/  @!P0 NANOSLEEP.SYNCS 0x989680 ;  /* 0x009896800000895d */ /* 0x008fea0003900000 */
[----:B------:R-:W3:Y:S02]  /*12900*/  @!P0 SYNCS.PHASECHK.TRANS64 P0, [R19+URZ+0x29870], R4 ;  /* 0x02987004130085a7 */ /* 0x000ee4000800007f */
[----:B---3--:R-:W-:Y:S05]  /*12910*/  @!P0 BRA `(.L_x_241) ;  /* 0xfffffffc00f08947 */ /* 0x008fea000383ffff */
[----:B------:R-:W-:Y:S05]  /*12920*/  BRA `(.L_x_298) ;  /* 0xffffffd400d87947 */ /* 0x000fea000383ffff */
.L_x_243:
[----:B---3--:R3:W4:Y:S02]  /*12930*/  SYNCS.PHASECHK.TRANS64.TRYWAIT P0, [R19+URZ+0x29860], R0 ;  /* 0x02986000130075a7 */ /* 0x008724000800017f */
[----:B----4-:R-:W-:Y:S05]  /*12940*/  @!P0 NANOSLEEP.SYNCS 0x989680 ;  /* 0x009896800000895d */ /* 0x010fea0003900000 */
[----:B------:R-:W4:Y:S02]  /*12950*/  @!P0 SYNCS.PHASECHK.TRANS64 P0, [R19+URZ+0x29860], R0 ;  /* 0x02986000130085a7 */ /* 0x000f24000800007f */
[----:B----4-:R-:W-:Y:S05]  /*12960*/  @!P0 BRA `(.L_x_243) ;  /* 0xfffffffc00f08947 */ /* 0x010fea000383ffff */
[----:B------:R-:W-:Y:S05]  /*12970*/  BRA `(.L_x_299) ;  /* 0xffffffd400e07947 */ /* 0x000fea000383ffff */
.L_x_250:
[----:B0-----:R0:W1:Y:S02]  /*12980*/  SYNCS.PHASECHK.TRANS64.TRYWAIT P1, [R16+URZ+0x29870], R3 ;  /* 0x02987003100075a7 */ /* 0x001064000802017f */
[----:B-1----:R-:W-:Y:S05]  /*12990*/  @!P1 NANOSLEEP.SYNCS 0x989680 ;  /* 0x009896800000995d */ /* 0x002fea0003900000 */
[----:B------:R-:W1:Y:S02]  /*129a0*/  @!P1 SYNCS.PHASECHK.TRANS64 P1, [R16+URZ+0x29870], R3 ;  /* 0x02987003100095a7 */ /* 0x000e64000802007f */
[----:B-1----:R-:W-:Y:S05]  /*129b0*/  @!P1 BRA `(.L_x_250) ;  /* 0xfffffffc00f09947 */ /* 0x002fea000383ffff */
[----:B------:R-:W-:Y:S05]  /*129c0*/  BRA `(.L_x_300) ;  /* 0xffffffdc00b87947 */ /* 0x000fea000383ffff */
.L_x_252:
[----:B0-----:R0:W1:Y:S02]  /*129d0*/  SYNCS.PHASECHK.TRANS64.TRYWAIT P1, [R16+URZ+0x29860], R3 ;  /* 0x02986003100075a7 */ /* 0x001064000802017f */
[----:B-1----:R-:W-:Y:S05]  /*129e0*/  @!P1 NANOSLEEP.SYNCS 0x989680 ;  /* 0x009896800000995d */ /* 0x002fea0003900000 */
[----:B------:R-:W1:Y:S02]  /*129f0*/  @!P1 SYNCS.PHASECHK.TRANS64 P1, [R16+URZ+0x29860], R3 ;  /* 0x02986003100095a7 */ /* 0x000e64000802007f */
[----:B-1----:R-:W-:Y:S05]  /*12a00*/  @!P1 BRA `(.L_x_252) ;  /* 0xfffffffc00f09947 */ /* 0x002fea000383ffff */
[----:B------:R-:W-:Y:S05]  /*12a10*/  BRA `(.L_x_301) ;  /* 0xffffffdc00c07947 */ /* 0x000fea000383ffff */
.L_x_263:
[----:B0-----:R0:W1:Y:S02]  /*12a20*/  SYNCS.PHASECHK.TRANS64.TRYWAIT P0, [R3+URZ+0x29820], R0 ;  /* 0x02982000030075a7 */ /* 0x001064000800017f */
[----:B-1----:R-:W-:Y:S05]  /*12a30*/  @!P0 NANOSLEEP.SYNCS 0x989680 ;  /* 0x009896800000895d */ /* 0x002fea0003900000 */
[----:B------:R-:W1:Y:S02]  /*12a40*/  @!P0 SYNCS.PHASECHK.TRANS64 P0, [R3+URZ+0x29820], R0 ;  /* 0x02982000030085a7 */ /* 0x000e64000800007f */
[----:B-1----:R-:W-:Y:S05]  /*12a50*/  @!P0 BRA `(.L_x_263) ;  /* 0xfffffffc00f08947 */ /* 0x002fea000383ffff */
[----:B------:R-:W-:Y:S05]  /*12a60*/  BRA `(.L_x_302) ;  /* 0xfffffff0005c7947 */ /* 0x000fea000383ffff */
.L_x_264:
[----:B------:R-:W1:Y:S01]  /*12a70*/  S2R R2, SR_TID.X ;  /* 0x0000000000027919 */ /* 0x000e620000002100 */
[----:B------:R-:W-:Y:S01]  /*12a80*/  BSSY B0, `(.L_x_303) ;  /* 0x000000a000007945 */ /* 0x000fe20003800000 */
[----:B------:R-:W-:Y:S02]  /*12a90*/  IMAD.MOV.U32 R12, RZ, RZ, RZ ;  /* 0x000000ffff0c7224 */ /* 0x000fe400078e00ff */
[----:B------:R-:W-:Y:S02]  /*12aa0*/  IMAD.MOV.U32 R11, RZ, RZ, 0x1f ;  /* 0x0000001fff0b7424 */ /* 0x000fe400078e00ff */
[----:B------:R-:W-:Y:S01]  /*12ab0*/  IMAD.MOV.U32 R15, RZ, RZ, -0x1 ;  /* 0xffffffffff0f7424 */ /* 0x000fe200078e00ff */
[----:B-1----:R-:W-:-:S04]  /*12ac0*/  SHF.R.U32.HI R2, RZ, 0x5, R2 ;  /* 0x00000005ff027819 */ /* 0x002fc80000011602 */
[----:B------:R-:W-:-:S05]  /*12ad0*/  LOP3.LUT R2, R2, 0x3, RZ, 0xc0, !PT ;  /* 0x0000000302027812 */ /* 0x000fca00078ec0ff */
[----:B------:R-:W-:-:S07]  /*12ae0*/  IMAD.MOV.U32 R13, RZ, RZ, R2 ;  /* 0x000000ffff0d7224 */ /* 0x000fce00078e0002 */
[----:B0-----:R-:W-:Y:S05]  /*12af0*/  WARPSYNC.COLLECTIVE R15, `(.L_x_304) ;  /* 0x000000000f087348 */ /* 0x001fea0003c00000 */
[----:B------:R1:W2:Y:S02]  /*12b00*/  SHFL.IDX P6, R14, R13, R12, R11 ;  /* 0x0000000c0d0e7389 */ /* 0x0002a400000c000b */
[----:B012---:R-:W-:Y:S01]  /*12b10*/  ENDCOLLECTIVE ;  /* 0x000000000000791b */ /* 0x007fe20003800000 */
.L_x_304:
[----:B------:R-:W-:Y:S05]  /*12b20*/  BSYNC B0 ;  /* 0x0000000000007941 */ /* 0x000fea0003800000 */
.L_x_303:
[----:B------:R-:W-:Y:S05]  /*12b30*/  BRA `(.L_x_305) ;  /* 0xfffffff000447947 */ /* 0x000fea000383ffff */
.L_x_267:
[----:B------:R-:W-:Y:S01]  /*12b40*/  BSSY B1, `(.L_x_306) ;  /* 0x0000006000017945 */ /* 0x000fe20003800000 */
[----:B------:R-:W-:-:S07]  /*12b50*/  IMAD.MOV.U32 R15, RZ, RZ, -0x1 ;  /* 0xffffffffff0f7424 */ /* 0x000fce00078e00ff */
[----:B0-----:R-:W-:Y:S05]  /*12b60*/  WARPSYNC.COLLECTIVE R15, `(.L_x_307) ;  /* 0x000000000f0c7348 */ /* 0x001fea0003c00000 */
[----:B------:R-:W-:Y:S02]  /*12b70*/  ELECT P6, UR62, PT ;  /* 0x00000000003e782f */ /* 0x000fe400038c0000 */
[----:B------:R-:W-:Y:S01]  /*12b80*/  MOV R14, UR62 ;  /* 0x0000003e000e7c02 */ /* 0x000fe20008000f00 */
[----:B0-----:R-:W-:Y:S10]  /*12b90*/  ENDCOLLECTIVE ;  /* 0x000000000000791b */ /* 0x001ff40003800000 */
.L_x_307:
[----:B------:R-:W-:Y:S05]  /*12ba0*/  BSYNC B1 ;  /* 0x0000000000017941 */ /* 0x000fea0003800000 */
.L_x_306:
[----:B------:R-:W-:Y:S05]  /*12bb0*/  BRA `(.L_x_308) ;  /* 0xfffffff0003c7947 */ /* 0x000fea000383ffff */
.L_x_269:
[----:B0-----:R0:W1:Y:S02]  /*12bc0*/  SYNCS.PHASECHK.TRANS64.TRYWAIT P1, [R7+URZ], R4 ;  /* 0x00000004070075a7 */ /* 0x001064000802017f */
[----:B-1----:R-:W-:Y:S05]  /*12bd0*/  @!P1 NANOSLEEP.SYNCS 0x989680 ;  /* 0x009896800000995d */ /* 0x002fea0003900000 */
[----:B------:R-:W1:Y:S02]  /*12be0*/  @!P1 SYNCS.PHASECHK.TRANS64 P1, [R7+URZ], R4 ;  /* 0x00000004070095a7 */ /* 0x000e64000802007f */
[----:B-1----:R-:W-:Y:S05]  /*12bf0*/  @!P1 BRA `(.L_x_269) ;  /* 0xfffffffc00f09947 */ /* 0x002fea000383ffff */
[----:B------:R-:W-:Y:S05]  /*12c00*/  BRA `(.L_x_309) ;  /* 0xfffffff000747947 */ /* 0x000fea000383ffff */
.L_x_270:
[----:B-1----:R1:W2:Y:S02]  /*12c10*/  SYNCS.PHASECHK.TRANS64.TRYWAIT P1, [R5+URZ], R0 ;  /* 0x00000000050075a7 */ /* 0x0022a4000802017f */
[----:B--2---:R-:W-:Y:S05]  /*12c20*/  @!P1 NANOSLEEP.SYNCS 0x989680 ;  /* 0x009896800000995d */ /* 0x004fea0003900000 */
[----:B------:R-:W2:Y:S02]  /*12c30*/  @!P1 SYNCS.PHASECHK.TRANS64 P1, [R5+URZ], R0 ;  /* 0x00000000050095a7 */ /* 0x000ea4000802007f */
[----:B--2---:R-:W-:Y:S05]  /*12c40*/  @!P1 BRA `(.L_x_270) ;  /* 0xfffffffc00f09947 */ /* 0x004fea000383ffff */
[----:B------:R-:W-:Y:S05]  /*12c50*/  BRA `(.L_x_310) ;  /* 0xfffffff000687947 */ /* 0x000fea000383ffff */
.L_x_272:
[----:B-1----:R1:W2:Y:S02]  /*12c60*/  SYNCS.PHASECHK.TRANS64.TRYWAIT P1, [R5+URZ+0x29860], R4 ;  /* 0x02986004050075a7 */ /* 0x0022a4000802017f */
[----:B--2---:R-:W-:Y:S05]  /*12c70*/  @!P1 NANOSLEEP.SYNCS 0x989680 ;  /* 0x009896800000995d */ /* 0x004fea0003900000 */
[----:B------:R-:W2:Y:S02]  /*12c80*/  @!P1 SYNCS.PHASECHK.TRANS64 P1, [R5+URZ+0x29860], R4 ;  /* 0x02986004050095a7 */ /* 0x000ea4000802007f */
[----:B--2---:R-:W-:Y:S05]  /*12c90*/  @!P1 BRA `(.L_x_272) ;  /* 0xfffffffc00f09947 */ /* 0x004fea000383ffff */
[----:B------:R-:W-:Y:S05]  /*12ca0*/  BRA `(.L_x_311) ;  /* 0xfffffff000687947 */ /* 0x000fea000383ffff */
.L_x_274:
[----:B--2---:R2:W3:Y:S02]  /*12cb0*/  SYNCS.PHASECHK.TRANS64.TRYWAIT P1, [R3+URZ+0x29860], R0 ;  /* 0x02986000030075a7 */ /* 0x0044e4000802017f */
[----:B---3--:R-:W-:Y:S05]  /*12cc0*/  @!P1 NANOSLEEP.SYNCS 0x989680 ;  /* 0x009896800000995d */ /* 0x008fea0003900000 */
[----:B------:R-:W3:Y:S02]  /*12cd0*/  @!P1 SYNCS.PHASECHK.TRANS64 P1, [R3+URZ+0x29860], R0 ;  /* 0x02986000030095a7 */ /* 0x000ee4000802007f */
[----:B---3--:R-:W-:Y:S05]  /*12ce0*/  @!P1 BRA `(.L_x_274) ;  /* 0xfffffffc00f09947 */ /* 0x008fea000383ffff */
[----:B------:R-:W-:Y:S05]  /*12cf0*/  BRA `(.L_x_312) ;  /* 0xfffffff000687947 */ /* 0x000fea000383ffff */
.L_x_276:
[----:B---3--:R3:W4:Y:S02]  /*12d00*/  SYNCS.PHASECHK.TRANS64.TRYWAIT P0, [R5+URZ+0x29880], R4 ;  /* 0x02988004050075a7 */ /* 0x008724000800017f */
[----:B----4-:R-:W-:Y:S05]  /*12d10*/  @!P0 NANOSLEEP.SYNCS 0x989680 ;  /* 0x009896800000895d */ /* 0x010fea0003900000 */
[----:B------:R-:W4:Y:S02]  /*12d20*/  @!P0 SYNCS.PHASECHK.TRANS64 P0, [R5+URZ+0x29880], R4 ;  /* 0x02988004050085a7 */ /* 0x000f24000800007f */
[----:B----4-:R-:W-:Y:S05]  /*12d30*/  @!P0 BRA `(.L_x_276) ;  /* 0xfffffffc00f08947 */ /* 0x010fea000383ffff */
[----:B------:R-:W-:Y:S05]  /*12d40*/  BRA `(.L_x_277) ;  /* 0xfffffff000647947 */ /* 0x000fea000383ffff */
.L_x_313:
        /* <DEDUP_REMOVED lines=11> */
.L_x_2845:


//--------------------- .text._ZN7cutlass13device_kernelIN5flash11enable_sm90INS1_16FlashAttnFwdSm90INS1_25CollectiveMainloopFwdSm90ILi2EN4cute5tupleIJNS5_1CILi1EEES8_S8_EEENS6_IJNS7_ILi128EEENS7_ILi160EEENS7_ILi192EEEEEELi128ENS_12float_e4m3_tEfNS_4arch4Sm90ELb0ELb0ELb0ELb1ELb0ELb1ELb0ELb1ELb1ELb1ELb1ELb0EEENS1_21CollectiveEpilogueFwdINS6_IJSA_SA_SB_EEES9_NS_10bfloat16_tESG_Li256ELb1ELb1ELb1ELb1EEENS1_36VarlenDynamicPersistentTileSchedulerILi128ELi160ELi256ELi128ELb1ELb1ELb1ELb0ELb1ELb1EEEEEEEEEvNT_6ParamsE --------------------------
	.section	.text._ZN7cutlass13device_kernelIN5flash11enable_sm90INS1_16FlashAttnFwdSm90INS1_25CollectiveMainloopFwdSm90ILi2EN4cute5tupleIJNS5_1CILi1EEES8_S8_EEENS6_IJNS7_ILi128EEENS7_ILi160EEENS7_ILi192EEEEEELi128ENS_12float_e4m3_tEfNS_4arch4Sm90ELb0ELb0ELb0ELb1ELb0ELb1ELb0ELb1ELb1ELb1ELb1ELb0EEENS1_21CollectiveEpilogueFwdINS6_IJSA_SA_SB_EEES9_NS_10bfloat16_tESG_Li256ELb1ELb1ELb1ELb1EEENS1_36VarlenDynamicPersistentTileSchedulerILi128ELi160ELi256ELi128ELb1ELb1ELb1ELb0ELb1ELb1EEEEEEEEEvNT_6ParamsE,"ax",@progbits
	.align	128
.text._ZN7cutlass13device_kernelIN5flash11enable_sm90INS1_16FlashAttnFwdSm90INS1_25CollectiveMainloopFwdSm90ILi2EN4cute5tupleIJNS5_1CILi1EEES8_S8_EEENS6_IJNS7_ILi128EEENS7_ILi160EEENS7_ILi192EEEEEELi128ENS_12float_e4m3_tEfNS_4arch4Sm90ELb0ELb0ELb0ELb1ELb0ELb1ELb0ELb1ELb1ELb1ELb1ELb0EEENS1_21CollectiveEpilogueFwdINS6_IJSA_SA_SB_EEES9_NS_10bfloat16_tESG_Li256ELb1ELb1ELb1ELb1EEENS1_36VarlenDynamicPersistentTileSchedulerILi128ELi160ELi256ELi128ELb1ELb1ELb1ELb0ELb1ELb1EEEEEEEEEvNT_6ParamsE:
        .type           _ZN7cutlass13device_kernelIN5flash11enable_sm90INS1_16FlashAttnFwdSm90INS1_25CollectiveMainloopFwdSm90ILi2EN4cute5tupleIJNS5_1CILi1EEES8_S8_EEENS6_IJNS7_ILi128EEENS7_ILi160EEENS7_ILi192EEEEEELi128ENS_12float_e4m3_tEfNS_4arch4Sm90ELb0ELb0ELb0ELb1ELb0ELb1ELb0ELb1ELb1ELb1ELb1ELb0EEENS1_21CollectiveEpilogueFwdINS6_IJSA_SA_SB_EEES9_NS_10bfloat16_tESG_Li256ELb1ELb1ELb1ELb1EEENS1_36VarlenDynamicPersistentTileSchedulerILi128ELi160ELi256ELi128ELb1ELb1ELb1ELb0ELb1ELb1EEEEEEEEEvNT_6ParamsE,@function
        .size           _ZN7cutlass13device_kernelIN5flash11enable_sm90INS1_16FlashAttnFwdSm90INS1_25CollectiveMainloopFwdSm90ILi2EN4cute5tupleIJNS5_1CILi1EEES8_S8_EEENS6_IJNS7_ILi128EEENS7_ILi160EEENS7_ILi192EEEEEELi128ENS_12float_e4m3_tEfNS_4arch4Sm90ELb0ELb0ELb0ELb1ELb0ELb1ELb0ELb1ELb1ELb1ELb1ELb0EEENS1_21CollectiveEpilogueFwdINS6_IJSA_SA_SB_EEES9_NS_10bfloat16_tESG_Li256ELb1ELb1ELb1ELb1EEENS1_36VarlenDynamicPersistentTileSchedulerILi128ELi160ELi256ELi128ELb1ELb1ELb1ELb0ELb1ELb1EEEEEEEEEvNT_6ParamsE,(.L_x_2846 - _ZN7cutlass13device_kernelIN5flash11enable_sm90INS1_16FlashAttnFwdSm90INS1_25CollectiveMainloopFwdSm90ILi2EN4cute5tupleIJNS5_1CILi1EEES8_S8_EEENS6_IJNS7_ILi128EEENS7_ILi160EEENS7_ILi192EEEEEELi128ENS_12float_e4m3_tEfNS_4arch4Sm90ELb0ELb0ELb0ELb1ELb0ELb1ELb0ELb1ELb1ELb1ELb1ELb0EEENS1_21CollectiveEpilogueFwdINS6_IJSA_SA_SB_EEES9_NS_10bfloat16_tESG_Li256ELb1ELb1ELb1ELb1EEENS1_36VarlenDynamicPersistentTileSchedulerILi128ELi160ELi256ELi128ELb1ELb1ELb1ELb0ELb1ELb1EEEEEEEEEvNT_6ParamsE)
        .other          _ZN7cutlass13device_kernelIN5flash11enable_sm90INS1_16FlashAttnFwdSm90INS1_25CollectiveMainloopFwdSm90ILi2EN4cute5tupleIJNS5_1CILi1EEES8_S8_EEENS6_IJNS7_ILi128EEENS7_ILi160EEENS7_ILi192EEEEEELi128ENS_12float_e4m3_tEfNS_4arch4Sm90ELb0ELb0ELb0ELb1ELb0ELb1ELb0ELb1ELb1ELb1ELb1ELb0EEENS1_21CollectiveEpilogueFwdINS6_IJSA_SA_SB_EEES9_NS_10bfloat16_tESG_Li256ELb1ELb1ELb1ELb1EEENS1_36VarlenDynamicPersistentTileSchedulerILi128ELi160ELi256ELi128ELb1ELb1ELb1ELb0ELb1ELb1EEEEEEEEEvNT_6ParamsE,@"STO_CUDA_ENTRY STV_DEFAULT"
_ZN7cutlass13device_kernelIN5flash11enable_sm90INS1_16FlashAttnFwdSm90INS1_25CollectiveMainloopFwdSm90ILi2EN4cute5tupleIJNS5_1CILi1EEES8_S8_EEENS6_IJNS7_ILi128EEENS7_ILi160EEENS7_ILi192EEEEEELi128ENS_12float_e4m3_tEfNS_4arch4Sm90ELb0ELb0ELb0ELb1ELb0ELb1ELb0ELb1ELb1ELb1ELb1ELb0EEENS1_21CollectiveEpilogueFwdINS6_IJSA_SA_SB_EEES9_NS_10bfloat16_tESG_Li256ELb1ELb1ELb1ELb1EEENS1_36VarlenDynamicPersistentTileSchedulerILi128ELi160ELi256ELi128ELb1ELb1ELb1ELb0ELb1ELb1EEEEEEEEEvNT_6ParamsE:
        /* <DEDUP_REMOVED lines=13> */
[----:B------:R-:W-:Y:S02]  /*00d0*/  UIADD3 UR10, UP2, UR4, 0x570, URZ ;  /* 0x00000570040a7890 */ /* 0x000fe4000ff5e03f */
[----:B------:R-:W-:Y:S02]  /*00e0*/  UIADD3 UR4, UP3, UR4, 0x670, URZ ;  /* 0x0000067004047890 */ /* 0x000fe4000ff7e03f */
[----:B------:R-:W-:-:S02]  /*00f0*/  UIADD3.X UR7, URZ, UR5, URZ, UP0, !UPT ;  /* 0x000000053f077290 */ /* 0x000fc400087fe43f */
[----:B------:R-:W-:Y:S02]  /*0100*/  UIADD3.X UR9, URZ, UR5, URZ, UP1, !UPT ;  /* 0x000000053f097290 */ /* 0x000fe40008ffe43f */
[----:B------:R-:W-:Y:S02]  /*0110*/  UIADD3.X UR11, URZ, UR5, URZ, UP2, !UPT ;  /* 0x000000053f0b7290 */ /* 0x000fe400097fe43f */
[----:B------:R-:W-:-:S03]  /*0120*/  UIADD3.X UR5, URZ, UR5, URZ, UP3, !UPT ;  /* 0x000000053f057290 */ /* 0x000fc60009ffe43f */
[----:B------:R0:W-:Y:S02]  /*0130*/  UTMACCTL.PF [UR6] ;  /* 0x00000000060079b9 */ /* 0x0001e40008040000 */
[----:B------:R0:W-:Y:S02]  /*0140*/  UTMACCTL.PF [UR8] ;  /* 0x00000000080079b9 */ /* 0x0001e40008040000 */
[----:B------:R0:W-:Y:S02]  /*0150*/  UTMACCTL.PF [UR10] ;  /* 0x000000000a0079b9 */ /* 0x0001e40008040000 */
[----:B------:R0:W-:Y:S02]  /*0160*/  UTMACCTL.PF [UR4] ;  /* 0x00000000040079b9 */ /* 0x0001e40008040000 */
[----:B0-----:R-:W-:Y:S01]  /*0170*/  NOP ;  /* 0x0000000000007918 */ /* 0x001fe20000000000 */
.L_x_315:
[----:B------:R-:W-:Y:S05]  /*0180*/  BSYNC B0 ;  /* 0x0000000000007941 */ /* 0x000fea0003800000 */
.L_x_314:
        /* <DEDUP_REMOVED lines=41> */
.L_x_316:
        /* <DEDUP_REMOVED lines=22> */
.L_x_317:
        /* <DEDUP_REMOVED lines=18> */
.L_x_318:
        /* <DEDUP_REMOVED lines=22> */
.L_x_319:
        /* <DEDUP_REMOVED lines=22> */
.L_x_320:
[----:B------:R-:W-:Y:S01]  /*0960*/  PLOP3.LUT P0, PT, PT, PT, UP0, 0x80, 0x0 ;  /* 0x000000000000781c */ /* 0x000fe20003f0f008 */
[----:B------:R-:W-:Y:S01]  /*0970*/  UMOV UR36, 0x1 ;  /* 0x0000000100247882 */ /* 0x000fe20000000000 */
[----:B------:R-:W-:Y:S01]  /*0980*/  NOP ;  /* 0x0000000000007918 */ /* 0x000fe20000000000 */
[----:B------:R-:W-:Y:S01]  /*0990*/  USEL UR36, UR36, 0x2, !UP0 ;  /* 0x0000000224247887 */ /* 0x000fe2000c000000 */
[----:B------:R-:W-:Y:S01]  /*09a0*/  BSSY B8, `(.L_x_321) ;  /* 0x0002938000087945 */ /* 0x000fe20003800000 */
[----:B------:R-:W-:Y:S01]  /*09b0*/  ULDC.64 UR54, c[0x0][0x208] ;  /* 0x0000820000367ab9 */ /* 0x000fe20000000a00 */
[----:B012-4-:R-:W-:Y:S07]  /*09c0*/  BAR.SYNC.DEFER_BLOCKING 0x0 ;  /* 0x0000000000007b1d */ /* 0x017fee0000010000 */
[----:B------:R-:W-:Y:S05]  /*09d0*/  @!P0 BRA `(.L_x_322) ;  /* 0x0000022000c08947 */ /* 0x000fea0003800000 */
.L_x_323:
[----:B------:R-:W-:-:S08]  /*09e0*/  NOP ;  /* 0x0000000000007918 */ /* 0x000fd00000000000 */
[----:B------:R-:W0:Y:S02]  /*09f0*/  USETMAXREG.TRY_ALLOC.CTAPOOL UP0, 0xf0 ;  /* 0x000000f0000079c8 */ /* 0x000e240008000600 */
[----:B0-----:R-:W-:-:S13]  /*0a00*/  PLOP3.LUT P0, PT, PT, PT, UP0, 0x80, 0x0 ;  /* 0x000000000000781c */ /* 0x001fda0003f0f008 */
[----:B------:R-:W-:Y:S05]  /*0a10*/  @!P0 BRA `(.L_x_323) ;  /* 0xfffffffc00f08947 */ /* 0x000fea000383ffff */
[----:B------:R-:W2:Y:S01]  /*0a20*/  LDL.LU R0, [R1+0x10] ;  /* 0x0000100001007983 */ /* 0x000ea20000300800 */
[----:B------:R-:W0:Y:S01]  /*0a30*/  S2R R2, SR_TID.X ;  /* 0x0000000000027919 */ /* 0x000e220000002100 */
[----:B------:R-:W1:Y:S01]  /*0a40*/  S2UR UR37, SR_CgaCtaId ;  /* 0x00000000002579c3 */ /* 0x000e620000008800 */
[----:B------:R-:W-:Y:S01]  /*0a50*/  UMOV UR4, 0x400 ;  /* 0x0000040000047882 */ /* 0x000fe20000000000 */
[----:B0-----:R-:W-:-:S06]  /*0a60*/  SHF.R.U32.HI R2, RZ, 0x7, R2 ;  /* 0x00000007ff027819 */ /* 0x001fcc0000011602 */
[----:B------:R-:W-:Y:S06]  /*0a70*/  BAR.ARV 0x8, 0x180 ;  /* 0x0206000000007b1d */ /* 0x000fec0000002000 */
[----:B------:R-:W-:-:S13]  /*0a80*/  ISETP.NE.AND P0, PT, R2, 0x1, PT ;  /* 0x000000010200780c */ /* 0x000fda0003f05270 */
[----:B------:R-:W-:Y:S08]  /*0a90*/  @!P0 BAR.ARV 0x9, 0x100 ;  /* 0x0244000000008b1d */ /* 0x000ff00000002000 */
[----:B------:R-:W-:Y:S01]  /*0aa0*/  BAR.SYNC.DEFER_BLOCKING 0x5, 0x180 ;  /* 0x0146000000007b1d */ /* 0x000fe20000010000 */
[----:B-1----:R-:W-:-:S06]  /*0ab0*/  ULEA UR4, UR37, UR4, 0x18 ;  /* 0x0000000425047291 */ /* 0x002fcc000f8ec03f */
[----:B------:R-:W-:Y:S01]  /*0ac0*/  IMAD.U32 R16, RZ, RZ, UR4 ;  /* 0x00000004ff107e24 */ /* 0x000fe2000f8e00ff */
[----:B------:R-:W-:-:S04]  /*0ad0*/  ULDC UR4, c[0x0][0xc3c] ;  /* 0x00030f0000047ab9 */ /* 0x000fc80000000800 */
[----:B------:R-:W0:Y:S01]  /*0ae0*/  LDS.128 R144, [R16+0x298d0] ;  /* 0x0298d00010907984 */ /* 0x000e220000000c00 */
[----:B------:R-:W-:Y:S06]  /*0af0*/  BAR.ARV 0x4, 0x180 ;  /* 0x0106000000007b1d */ /* 0x000fec0000002000 */
[----:B--2---:R-:W-:-:S04]  /*0b00*/  LOP3.LUT R0, R0, 0xffffffef, RZ, 0xc0, !PT ;  /* 0xffffffef00007812 */ /* 0x004fc800078ec0ff */
[----:B------:R-:W-:-:S05]  /*0b10*/  @P0 LOP3.LUT R0, R0, 0x10, RZ, 0xfc, !PT ;  /* 0x0000001000000812 */ /* 0x000fca00078efcff */
[----:B------:R1:W-:Y:S01]  /*0b20*/  STL [R1+0x10], R0 ;  /* 0x0000100001007387 */ /* 0x0003e20000100800 */
[----:B0-----:R-:W-:-:S13]  /*0b30*/  ISETP.GE.AND P0, PT, R147, UR4, PT ;  /* 0x0000000493007c0c */ /* 0x001fda000bf06270 */
[----:B-1----:R-:W-:Y:S05]  /*0b40*/  @P0 BRA `(.L_x_324) ;  /* 0x0000029000740947 */ /* 0x002fea0003800000 */
[----:B------:R-:W0:Y:S01]  /*0b50*/  S2R R0, SR_TID.X ;  /* 0x0000000000007919 */ /* 0x000e220000002100 */
[----:B------:R-:W-:Y:S01]  /*0b60*/  R2UR UR52, R16 ;  /* 0x00000000103472ca */ /* 0x000fe200000e0000 */
[----:B------:R-:W-:Y:S01]  /*0b70*/  IMAD.MOV.U32 R234, RZ, RZ, 0x20 ;  /* 0x00000020ffea7424 */ /* 0x000fe200078e00ff */
[----:B------:R-:W-:Y:S01]  /*0b80*/  ULOP3.LUT UR53, UR36, 0x1, URZ, 0xfc, !UPT ;  /* 0x0000000124357892 */ /* 0x000fe2000f8efc3f */
[----:B------:R-:W-:Y:S01]  /*0b90*/  IMAD.MOV.U32 R169, RZ, RZ, RZ ;  /* 0x000000ffffa97224 */ /* 0x000fe200078e00ff */
[----:B------:R-:W-:Y:S01]  /*0ba0*/  UMOV UR43, URZ ;  /* 0x0000003f002b7c82 */ /* 0x000fe20008000000 */
[----:B------:R-:W-:Y:S02]  /*0bb0*/  IMAD.MOV.U32 R198, RZ, RZ, RZ ;  /* 0x000000ffffc67224 */ /* 0x000fe400078e00ff */
[----:B------:R-:W-:-:S06]  /*0bc0*/  IMAD.MOV.U32 R148, RZ, RZ, RZ ;  /* 0x000000ffff947224 */ /* 0x000fcc00078e00ff */
[----:B------:R-:W-:Y:S01]  /*0bd0*/  UIADD3 UR52, UR52, 0x14400, URZ ;  /* 0x0001440034347890 */ /* 0x000fe2000fffe03f */
[----:B0-----:R-:W-:-:S05]  /*0be0*/  VIADD R24, R0, 0xffffff80 ;  /* 0xffffff8000187836 */ /* 0x001fca0000000000 */
[----:B------:R-:W-:-:S04]  /*0bf0*/  SHF.R.S32.HI R0, RZ, 0x1f, R24 ;  /* 0x0000001fff007819 */ /* 0x000fc80000011418 */
[CC--:B------:R-:W-:Y:S02]  /*0c00*/  LEA.HI R3, R0.reuse, R24.reuse, RZ, 0x5 ;  /* 0x0000001800037211 */ /* 0x0c0fe400078f28ff */
[CC--:B------:R-:W-:Y:S02]  /*0c10*/  LEA.HI R5, R0.reuse, R24.reuse, RZ, 0x4 ;  /* 0x0000001800057211 */ /* 0x0c0fe400078f20ff */
[----:B------:R-:W-:Y:S01]  /*0c20*/  LEA.HI R2, R0, R24, RZ, 0x2 ;  /* 0x0000001800027211 */ /* 0x000fe200078f10ff */
[----:B------:R-:W-:Y:S01]  /*0c30*/  IMAD.SHL.U32 R7, R3, 0x20, RZ ;  /* 0x0000002003077824 */ /* 0x000fe200078e00ff */
[----:B------:R-:W-:Y:S02]  /*0c40*/  LOP3.LUT R6, R5, 0x3fffff0, RZ, 0xc0, !PT ;  /* 0x03fffff005067812 */ /* 0x000fe400078ec0ff */
[--C-:B------:R-:W-:Y:S02]  /*0c50*/  SHF.R.S32.HI R4, RZ, 0x2, R2.reuse ;  /* 0x00000002ff047819 */ /* 0x100fe40000011402 */
[----:B------:R-:W-:Y:S01]  /*0c60*/  SHF.R.S32.HI R3, RZ, 0x1f, R2 ;  /* 0x0000001fff037819 */ /* 0x000fe20000011402 */
[----:B------:R-:W-:Y:S01]  /*0c70*/  IMAD.IADD R6, R24, 0x1, -R6 ;  /* 0x0000000118067824 */ /* 0x000fe200078e0a06 */
[----:B------:R-:W-:-:S02]  /*0c80*/  LOP3.LUT R7, R7, 0xfffffc00, RZ, 0xc0, !PT ;  /* 0xfffffc0007077812 */ /* 0x000fc400078ec0ff */
[----:B------:R-:W-:Y:S02]  /*0c90*/  SHF.R.S32.HI R208, RZ, 0x4, R5 ;  /* 0x00000004ffd07819 */ /* 0x000fe40000011405 */
[----:B------:R-:W-:Y:S02]  /*0ca0*/  LEA.HI R3, R3, R4, RZ, 0x2 ;  /* 0x0000000403037211 */ /* 0x000fe400078f10ff */
[----:B------:R-:W-:Y:S02]  /*0cb0*/  LEA R6, R6, R7, 0x6 ;  /* 0x0000000706067211 */ /* 0x000fe400078e30ff */
[----:B------:R-:W-:Y:S02]  /*0cc0*/  LOP3.LUT R7, R2, 0xfffffffc, RZ, 0xc0, !PT ;  /* 0xfffffffc02077812 */ /* 0x000fe400078ec0ff */
[----:B------:R-:W-:Y:S02]  /*0cd0*/  LEA.HI R2, R5, R208, RZ, 0x1 ;  /* 0x000000d005027211 */ /* 0x000fe400078f08ff */
[----:B------:R-:W-:Y:S01]  /*0ce0*/  LOP3.LUT R5, R3, 0xfffffffc, RZ, 0xc0, !PT ;  /* 0xfffffffc03057812 */ /* 0x000fe200078ec0ff */
[C---:B------:R-:W-:Y:S01]  /*0cf0*/  IMAD.IADD R8, R24.reuse, 0x1, -R7 ;  /* 0x0000000118087824 */ /* 0x040fe200078e0a07 */
[----:B------:R-:W-:-:S02]  /*0d00*/  LEA.HI R3, R24, R24, RZ, 0x1 ;  /* 0x0000001818037211 */ /* 0x000fc400078f08ff */
[----:B------:R-:W-:Y:S01]  /*0d10*/  LOP3.LUT R7, R2, 0x1ffffffe, RZ, 0xc0, !PT ;  /* 0x1ffffffe02077812 */ /* 0x000fe200078ec0ff */
[----:B------:R-:W-:Y:S01]  /*0d20*/  IMAD.IADD R5, R4, 0x1, -R5 ;  /* 0x0000000104057824 */ /* 0x000fe200078e0a05 */
[----:B------:R-:W-:Y:S02]  /*0d30*/  SHF.R.S32.HI R168, RZ, 0x1, R3 ;  /* 0x00000001ffa87819 */ /* 0x000fe40000011403 */
[----:B------:R-:W-:Y:S01]  /*0d40*/  LEA.HI R4, R8, R8, RZ, 0x1 ;  /* 0x0000000808047211 */ /* 0x000fe200078f08ff */
[----:B------:R-:W-:Y:S01]  /*0d50*/  IMAD.IADD R7, R208, 0x1, -R7 ;  /* 0x00000001d0077824 */ /* 0x000fe200078e0a07 */
[----:B------:R-:W-:Y:S01]  /*0d60*/  LOP3.LUT R2, R3, 0xfffffffe, RZ, 0xc0, !PT ;  /* 0xfffffffe03027812 */ /* 0x000fe200078ec0ff */
[----:B------:R-:W-:Y:S01]  /*0d70*/  VIADD R216, R168, 0x80 ;  /* 0x00000080a8d87836 */ /* 0x000fe20000000000 */
[----:B------:R-:W-:Y:S01]  /*0d80*/  LOP3.LUT R9, R4, 0x1ffffffe, RZ, 0xc0, !PT ;  /* 0x1ffffffe04097812 */ /* 0x000fe200078ec0ff */
[----:B------:R-:W-:Y:S01]  /*0d90*/  IMAD R4, R7, 0x8, R6 ;  /* 0x0000000807047824 */ /* 0x000fe200078e0206 */
[----:B------:R-:W-:Y:S01]  /*0da0*/  IADD3 R10, R24, -R2, RZ ;  /* 0x80000002180a7210 */ /* 0x000fe20007ffe0ff */
[----:B------:R-:W-:Y:S01]  /*0db0*/  IMAD.SHL.U32 R175, R5, 0x80, RZ ;  /* 0x0000008005af7824 */ /* 0x000fe200078e00ff */
[----:B------:R-:W-:Y:S01]  /*0dc0*/  SHF.R.S32.HI R7, RZ, 0x1f, R216 ;  /* 0x0000001fff077819 */ /* 0x000fe200000114d8 */
[----:B------:R-:W-:Y:S01]  /*0dd0*/  IMAD.IADD R11, R8, 0x1, -R9 ;  /* 0x00000001080b7824 */ /* 0x000fe200078e0a09 */
[----:B------:R0:W-:Y:S01]  /*0de0*/  STL [R1+0x68], R4 ;  /* 0x0000680401007387 */ /* 0x0001e20000100800 */
[C---:B------:R-:W-:Y:S01]  /*0df0*/  IMAD.SHL.U32 R22, R10.reuse, 0x8, RZ ;  /* 0x000000080a167824 */ /* 0x040fe200078e00ff */
[-C--:B------:R-:W-:Y:S01]  /*0e00*/  LEA.HI R2, R7, R216.reuse, RZ, 0x3 ;  /* 0x000000d807027211 */ /* 0x080fe200078f18ff */
[----:B------:R-:W-:Y:S01]  /*0e10*/  IMAD.SHL.U32 R18, R10, 0x10, RZ ;  /* 0x000000100a127824 */ /* 0x000fe200078e00ff */
[----:B------:R-:W-:Y:S01]  /*0e20*/  SHF.R.S32.HI R7, RZ, 0x1f, R3 ;  /* 0x0000001fff077819 */ /* 0x000fe20000011403 */
[----:B------:R-:W-:Y:S01]  /*0e30*/  VIADD R172, R22, 0x20 ;  /* 0x0000002016ac7836 */ /* 0x000fe20000000000 */
[----:B------:R-:W-:Y:S01]  /*0e40*/  LEA.HI R13, R216, R216, RZ, 0x1 ;  /* 0x000000d8d80d7211 */ /* 0x000fe200078f08ff */
[C---:B------:R-:W-:Y:S01]  /*0e50*/  VIADD R171, R22.reuse, 0x40 ;  /* 0x0000004016ab7836 */ /* 0x040fe20000000000 */
[----:B------:R-:W-:Y:S01]  /*0e60*/  LEA.HI R7, R7, R168, RZ, 0x3 ;  /* 0x000000a807077211 */ /* 0x000fe200078f18ff */
[C---:B------:R-:W-:Y:S01]  /*0e70*/  VIADD R170, R22.reuse, 0x10 ;  /* 0x0000001016aa7836 */ /* 0x040fe20000000000 */
[----:B------:R-:W-:Y:S01]  /*0e80*/  IADD3 R6, R22, R172, RZ ;  /* 0x000000ac16067210 */ /* 0x000fe20007ffe0ff */
[----:B0-----:R-:W-:Y:S01]  /*0e90*/  IMAD.SHL.U32 R4, R2, 0x40, RZ ;  /* 0x0000004002047824 */ /* 0x001fe200078e00ff */
[----:B------:R-:W-:Y:S01]  /*0ea0*/  LEA.HI R2, R0, R24, RZ, 0x7 ;  /* 0x0000001800027211 */ /* 0x000fe200078f38ff */
[C---:B------:R-:W-:Y:S01]  /*0eb0*/  VIADD R173, R22.reuse, 0x30 ;  /* 0x0000003016ad7836 */ /* 0x040fe20000000000 */
[----:B------:R-:W-:Y:S01]  /*0ec0*/  SHF.R.S32.HI R15, RZ, 0x1f, R6 ;  /* 0x0000001fff0f7819 */ /* 0x000fe20000011406 */
[----:B------:R-:W-:Y:S01]  /*0ed0*/  VIADD R174, R22, 0x50 ;  /* 0x0000005016ae7836 */ /* 0x000fe20000000000 */
[----:B------:R-:W-:-:S02]  /*0ee0*/  LOP3.LUT R200, R4, 0xfffffe00, RZ, 0xc0, !PT ;  /* 0xfffffe0004c87812 */ /* 0x000fc400078ec0ff */
[----:B------:R-:W-:Y:S02]  /*0ef0*/  LOP3.LUT R4, R2, 0xffffff80, RZ, 0xc0, !PT ;  /* 0xffffff8002047812 */ /* 0x000fe400078ec0ff */
[----:B------:R-:W-:Y:S02]  /*0f00*/  LOP3.LUT R7, R7, 0xfffffff8, RZ, 0xc0, !PT ;  /* 0xfffffff807077812 */ /* 0x000fe400078ec0ff */
[----:B------:R-:W-:Y:S01]  /*0f10*/  LOP3.LUT R9, R13, 0x3fffffe, RZ, 0xc0, !PT ;  /* 0x03fffffe0d097812 */ /* 0x000fe200078ec0ff */
[----:B------:R-:W-:Y:S01]  /*0f20*/  IMAD.IADD R21, R24, 0x1, -R4 ;  /* 0x0000000118157824 */ /* 0x000fe200078e0a04 */
[CC--:B------:R-:W-:Y:S01]  /*0f30*/  LEA.HI R14, R15.reuse, R6.reuse, RZ, 0x4 ;  /* 0x000000060f0e7211 */ /* 0x0c0fe200078f20ff */
[----:B------:R-:W-:Y:S01]  /*0f40*/  IMAD.IADD R12, R168, 0x1, -R7 ;  /* 0x00000001a80c7824 */ /* 0x000fe200078e0a07 */
[----:B------:R-:W-:Y:S01]  /*0f50*/  LEA.HI R17, R15, R6, RZ, 0x6 ;  /* 0x000000060f117211 */ /* 0x000fe200078f30ff */
[----:B------:R-:W-:Y:S01]  /*0f60*/  IMAD.IADD R9, R216, 0x1, -R9 ;  /* 0x00000001d8097824 */ /* 0x000fe200078e0a09 */
[----:B------:R-:W-:Y:S01]  /*0f70*/  SHF.R.S32.HI R6, RZ, 0x1f, R21 ;  /* 0x0000001fff067819 */ /* 0x000fe20000011415 */
[----:B------:R-:W-:Y:S01]  /*0f80*/  IMAD.SHL.U32 R4, R12, 0x80, RZ ;  /* 0x000000800c047824 */ /* 0x000fe200078e00ff */
[----:B------:R-:W-:Y:S01]  /*0f90*/  LEA.HI R3, R3, R168, RZ, 0x1 ;  /* 0x000000a803037211 */ /* 0x000fe200078f08ff */
[----:B------:R0:W-:Y:S01]  /*0fa0*/  STL [R1+0x60], R12 ;  /* 0x0000600c01007387 */ /* 0x0001e20000100800 */
[----:B------:R-:W-:Y:S01]  /*0fb0*/  LEA.HI R8, R6, R21, RZ, 0x2 ;  /* 0x0000001506087211 */ /* 0x000fe200078f10ff */
[----:B------:R-:W-:Y:S01]  /*0fc0*/  IMAD R200, R9, 0x40, R200 ;  /* 0x0000004009c87824 */ /* 0x000fe200078e02c8 */
[----:B------:R-:W-:Y:S01]  /*0fd0*/  LOP3.LUT R3, R3, 0x3fffffe, RZ, 0xc0, !PT ;  /* 0x03fffffe03037812 */ /* 0x000fe200078ec0ff */
[----:B------:R-:W-:Y:S01]  /*0fe0*/  IMAD.SHL.U32 R17, R17, 0x80, RZ ;  /* 0x0000008011117824 */ /* 0x000fe200078e00ff */
[----:B------:R-:W-:-:S02]  /*0ff0*/  SHF.R.S32.HI R9, RZ, 0x2, R8 ;  /* 0x00000002ff097819 */ /* 0x000fc40000011408 */
[----:B------:R-:W-:Y:S01]  /*1000*/  SHF.R.S32.HI R10, RZ, 0x1f, R8 ;  /* 0x0000001fff0a7819 */ /* 0x000fe20000011408 */
[----:B------:R-:W-:Y:S01]  /*1010*/  IMAD.IADD R3, R168, 0x1, -R3 ;  /* 0x00000001a8037824 */ /* 0x000fe200078e0a03 */
[----:B------:R-:W-:Y:S02]  /*1020*/  SHF.R.S32.HI R25, RZ, 0x7, R2 ;  /* 0x00000007ff197819 */ /* 0x000fe40000011402 */
[----:B0-----:R-:W-:Y:S01]  /*1030*/  IADD3 R12, R22, R171, RZ ;  /* 0x000000ab160c7210 */ /* 0x001fe20007ffe0ff */
[----:B------:R-:W-:Y:S01]  /*1040*/  IMAD R3, R208, 0x8, R3 ;  /* 0x00000008d0037824 */ /* 0x000fe200078e0203 */
[----:B------:R-:W-:Y:S02]  /*1050*/  LEA.HI R10, R10, R9, RZ, 0x3 ;  /* 0x000000090a0a7211 */ /* 0x000fe400078f18ff */
[----:B------:R-:W-:Y:S01]  /*1060*/  SHF.R.S32.HI R15, RZ, 0x1f, R12 ;  /* 0x0000001fff0f7819 */ /* 0x000fe2000001140c */
[----:B------:R-:W-:Y:S01]  /*1070*/  IMAD.SHL.U32 R197, R3, 0x40, RZ ;  /* 0x0000004003c57824 */ /* 0x000fe200078e00ff */
[----:B------:R-:W-:-:S02]  /*1080*/  LOP3.LUT R7, R4, 0x380, RZ, 0xc0, !PT ;  /* 0x0000038004077812 */ /* 0x000fc400078ec0ff */
[CC--:B------:R-:W-:Y:S02]  /*1090*/  LEA.HI R20, R15.reuse, R12.reuse, RZ, 0x4 ;  /* 0x0000000c0f147211 */ /* 0x0c0fe400078f20ff */
[----:B------:R-:W-:Y:S02]  /*10a0*/  LEA.HI R12, R15, R12, RZ, 0x6 ;  /* 0x0000000c0f0c7211 */ /* 0x000fe400078f30ff */
[----:B------:R-:W-:Y:S02]  /*10b0*/  LOP3.LUT R10, R10, 0xfffffff8, RZ, 0xc0, !PT ;  /* 0xfffffff80a0a7812 */ /* 0x000fe400078ec0ff */
[----:B------:R-:W-:Y:S01]  /*10c0*/  LEA.HI R2, R2, R25, RZ, 0x1 ;  /* 0x0000001902027211 */ /* 0x000fe200078f08ff */
[----:B------:R-:W-:Y:S01]  /*10d0*/  IMAD.SHL.U32 R12, R12, 0x80, RZ ;  /* 0x000000800c0c7824 */ /* 0x000fe200078e00ff */
[----:B------:R-:W-:Y:S02]  /*10e0*/  LEA.HI R6, R6, R21, RZ, 0x5 ;  /* 0x0000001506067211 */ /* 0x000fe400078f28ff */
[----:B------:R-:W-:-:S02]  /*10f0*/  LEA.HI R0, R0, R24, RZ, 0x3 ;  /* 0x0000001800007211 */ /* 0x000fc400078f18ff */
[----:B------:R-:W-:Y:S02]  /*1100*/  LOP3.LUT R175, R175, 0x180, RZ, 0xc0, !PT ;  /* 0x00000180afaf7812 */ /* 0x000fe400078ec0ff */
[----:B------:R-:W-:Y:S02]  /*1110*/  SHF.R.U32.HI R4, RZ, 0x3, R7 ;  /* 0x00000003ff047819 */ /* 0x000fe40000011607 */
[----:B------:R-:W-:Y:S02]  /*1120*/  LOP3.LUT R7, R7, 0x10, R18, 0xf8, !PT ;  /* 0x0000001007077812 */ /* 0x000fe400078ef812 */
[----:B------:R-:W-:Y:S02]  /*1130*/  LOP3.LUT P0, RZ, R5, 0x2, RZ, 0xc0, !PT ;  /* 0x0000000205ff7812 */ /* 0x000fe4000780c0ff */
[----:B------:R-:W-:Y:S02]  /*1140*/  IADD3 R9, R9, -R10, RZ ;  /* 0x8000000a09097210 */ /* 0x000fe40007ffe0ff */
[----:B------:R-:W-:-:S02]  /*1150*/  LOP3.LUT R2, R2, 0x3fffffe, RZ, 0xc0, !PT ;  /* 0x03fffffe02027812 */ /* 0x000fc400078ec0ff */
[----:B------:R-:W-:Y:S02]  /*1160*/  SHF.R.S32.HI R6, RZ, 0x5, R6 ;  /* 0x00000005ff067819 */ /* 0x000fe40000011406 */
[----:B------:R-:W-:Y:S01]  /*1170*/  LOP3.LUT R210, R0, 0xfffffff8, RZ, 0xc0, !PT ;  /* 0xfffffff800d27812 */ /* 0x000fe200078ec0ff */
[----:B------:R-:W-:Y:S01]  /*1180*/  IMAD.IADD R2, R25, 0x1, -R2 ;  /* 0x0000000119027824 */ /* 0x000fe200078e0a02 */
[----:B------:R-:W-:Y:S01]  /*1190*/  SHF.R.U32.HI R196, RZ, 0x3, R175 ;  /* 0x00000003ffc47819 */ /* 0x000fe200000116af */
[----:B------:R-:W-:Y:S01]  /*11a0*/  IMAD R9, R6, 0x10, R9 ;  /* 0x0000001006097824 */ /* 0x000fe200078e0209 */
[C---:B------:R-:W-:Y:S02]  /*11b0*/  LOP3.LUT R5, R175.reuse, 0x30, R20, 0xf8, !PT ;  /* 0x00000030af057812 */ /* 0x040fe400078ef814 */
[----:B------:R-:W-:Y:S02]  /*11c0*/  LOP3.LUT R3, R175, 0x30, R14, 0xf8, !PT ;  /* 0x00000030af037812 */ /* 0x000fe400078ef80e */
[----:B------:R-:W-:-:S02]  /*11d0*/  LOP3.LUT R7, R7, R4, RZ, 0x3c, !PT ;  /* 0x0000000407077212 */ /* 0x000fc400078e3cff */
[----:B------:R-:W-:Y:S02]  /*11e0*/  IADD3 R210, R24, -R210, RZ ;  /* 0x800000d218d27210 */ /* 0x000fe40007ffe0ff */
[----:B------:R-:W-:Y:S01]  /*11f0*/  LOP3.LUT R12, R12, 0xffffe000, RZ, 0xc0, !PT ;  /* 0xffffe0000c0c7812 */ /* 0x000fe200078ec0ff */
[----:B------:R-:W-:Y:S01]  /*1200*/  IMAD R208, R208, 0x400, R7 ;  /* 0x00000400d0d07824 */ /* 0x000fe200078e0207 */
[-C--:B------:R-:W-:Y:S01]  /*1210*/  LOP3.LUT R5, R5, R196.reuse, RZ, 0x3c, !PT ;  /* 0x000000c405057212 */ /* 0x080fe200078e3cff */
[----:B------:R-:W-:Y:S01]  /*1220*/  IMAD.SHL.U32 R203, R210, 0x8, RZ ;  /* 0x00000008d2cb7824 */ /* 0x000fe200078e00ff */
[----:B------:R-:W-:Y:S01]  /*1230*/  LOP3.LUT R4, R17, 0xffffe000, RZ, 0xc0, !PT ;  /* 0xffffe00011047812 */ /* 0x000fe200078ec0ff */
[----:B------:R-:W-:Y:S01]  /*1240*/  IMAD.MOV.U32 R17, RZ, RZ, RZ ;  /* 0x000000ffff117224 */ /* 0x000fe200078e00ff */
[----:B------:R-:W-:Y:S02]  /*1250*/  LOP3.LUT R3, R3, R196, RZ, 0x3c, !PT ;  /* 0x000000c403037212 */ /* 0x000fe400078e3cff */
[----:B------:R-:W-:-:S02]  /*1260*/  LOP3.LUT R8, R8, 0x7ffffffc, RZ, 0xc0, !PT ;  /* 0x7ffffffc08087812 */ /* 0x000fc400078ec0ff */
[-C--:B------:R-:W-:Y:S02]  /*1270*/  IADD3 R15, R5, R197.reuse, R12 ;  /* 0x000000c5050f7210 */ /* 0x080fe40007ffe00c */
[----:B------:R-:W-:Y:S01]  /*1280*/  IADD3 R7, R3, R197, R4 ;  /* 0x000000c503077210 */ /* 0x000fe20007ffe004 */
[----:B------:R-:W-:Y:S01]  /*1290*/  IMAD.IADD R8, R21, 0x1, -R8 ;  /* 0x0000000115087824 */ /* 0x000fe200078e0a08 */
[----:B------:R-:W-:Y:S02]  /*12a0*/  LEA R6, R2, R9, 0x6 ;  /* 0x0000000902067211 */ /* 0x000fe400078e30ff */
[----:B------:R-:W-:Y:S01]  /*12b0*/  LOP3.LUT R5, R175, 0x30, R18, 0xf8, !PT ;  /* 0x00000030af057812 */ /* 0x000fe200078ef812 */
[----:B------:R-:W-:Y:S01]  /*12c0*/  IMAD.SHL.U32 R235, R8, 0x2, RZ ;  /* 0x0000000208eb7824 */ /* 0x000fe200078e00ff */
[----:B------:R-:W-:Y:S01]  /*12d0*/  SHF.R.S32.HI R4, RZ, 0x4, R14 ;  /* 0x00000004ff047819 */ /* 0x000fe2000001140e */
[----:B------:R-:W-:Y:S01]  /*12e0*/  STL [R1+0x5c], R6 ;  /* 0x00005c0601007387 */ /* 0x000fe20000100800 */
[----:B------:R-:W-:Y:S01]  /*12f0*/  SHF.R.S32.HI R2, RZ, 0x4, R20 ;  /* 0x00000004ff027819 */ /* 0x000fe20000011414 */
[----:B------:R-:W-:Y:S01]  /*1300*/  VIADD R233, R235, 0x10 ;  /* 0x00000010ebe97836 */ /* 0x000fe20000000000 */
[----:B------:R-:W-:Y:S01]  /*1310*/  IADD3 R209, R203, 0x40, RZ ;  /* 0x00000040cbd17810 */ /* 0x000fe20007ffe0ff */
[----:B------:R-:W-:Y:S01]  /*1320*/  STL [R1], R4 ;  /* 0x0000000401007387 */ /* 0x000fe20000100800 */
[-C--:B------:R-:W-:Y:S01]  /*1330*/  LOP3.LUT R5, R5, R196.reuse, RZ, 0x3c, !PT ;  /* 0x000000c405057212 */ /* 0x080fe200078e3cff */
[----:B------:R-:W-:Y:S01]  /*1340*/  VIADD R230, R235, 0x28 ;  /* 0x00000028ebe67836 */ /* 0x000fe20000000000 */
[----:B------:R-:W-:Y:S01]  /*1350*/  LOP3.LUT R3, R175, 0x10, R18, 0xf8, !PT ;  /* 0x00000010af037812 */ /* 0x000fe200078ef812 */
[----:B------:R0:W-:Y:S01]  /*1360*/  STL [R1+0xc], R2 ;  /* 0x00000c0201007387 */ /* 0x0001e20000100800 */
[----:B------:R-:W-:Y:S01]  /*1370*/  SHF.R.S32.HI R237, RZ, 0x3, R0 ;  /* 0x00000003ffed7819 */ /* 0x000fe20000011400 */
[C---:B------:R-:W-:Y:S01]  /*1380*/  VIADD R228, R235.reuse, 0x38 ;  /* 0x00000038ebe47836 */ /* 0x040fe20000000000 */
[----:B------:R-:W-:Y:S01]  /*1390*/  SHF.R.S32.HI R0, RZ, 0x1f, R203 ;  /* 0x0000001fff007819 */ /* 0x000fe200000114cb */
[C---:B------:R-:W-:Y:S01]  /*13a0*/  VIADD R227, R235.reuse, 0x40 ;  /* 0x00000040ebe37836 */ /* 0x040fe20000000000 */
[----:B------:R-:W-:Y:S01]  /*13b0*/  SHF.R.S32.HI R0, RZ, 0x1f, R209 ;  /* 0x0000001fff007819 */ /* 0x000fe200000114d1 */
[----:B------:R-:W-:Y:S01]  /*13c0*/  VIADD R224, R235, 0x58 ;  /* 0x00000058ebe07836 */ /* 0x000fe20000000000 */
[----:B------:R-:W-:Y:S01]  /*13d0*/  LOP3.LUT R0, R3, R196, RZ, 0x3c, !PT ;  /* 0x000000c403007212 */ /* 0x000fe200078e3cff */
[C---:B------:R-:W-:Y:S01]  /*13e0*/  VIADD R222, R235.reuse, 0x68 ;  /* 0x00000068ebde7836 */ /* 0x040fe20000000000 */
[C---:B------:R-:W-:Y:S01]  /*13f0*/  IADD3 R231, R235.reuse, 0x20, RZ ;  /* 0x00000020ebe77810 */ /* 0x040fe20007ffe0ff */
[C---:B------:R-:W-:Y:S01]  /*1400*/  VIADD R221, R235.reuse, 0x70 ;  /* 0x00000070ebdd7836 */ /* 0x040fe20000000000 */
[C---:B0-----:R-:W-:Y:S01]  /*1410*/  IADD3 R2, R16.reuse, R197, R5 ;  /* 0x000000c510027210 */ /* 0x041fe20007ffe005 */
[C---:B------:R-:W-:Y:S01]  /*1420*/  VIADD R232, R235.reuse, 0x18 ;  /* 0x00000018ebe87836 */ /* 0x040fe20000000000 */
[C---:B------:R-:W-:Y:S01]  /*1430*/  IADD3 R225, R235.reuse, 0x50, RZ ;  /* 0x00000050ebe17810 */ /* 0x040fe20007ffe0ff */
[----:B------:R-:W-:Y:S01]  /*1440*/  VIADD R229, R235, 0x30 ;  /* 0x00000030ebe57836 */ /* 0x000fe20000000000 */
[----:B------:R-:W-:Y:S01]  /*1450*/  IADD3 R205, R197, R0, RZ ;  /* 0x00000000c5cd7210 */ /* 0x000fe20007ffe0ff */
[----:B------:R0:W-:Y:S01]  /*1460*/  STL [R1+0x58], R2 ;  /* 0x0000580201007387 */ /* 0x0001e20000100800 */
        /* <DEDUP_REMOVED lines=9> */
[----:B------:R-:W-:Y:S01]  /*1500*/  IMAD.IADD R0, R16, 0x1, R15 ;  /* 0x0000000110007824 */ /* 0x000fe200078e020f */
[----:B0-----:R-:W-:-:S02]  /*1510*/  SHF.R.S32.HI R2, RZ, 0x1f, R231 ;  /* 0x0000001fff027819 */ /* 0x001fc400000114e7 */
[----:B------:R-:W-:Y:S02]  /*1520*/  SHF.R.S32.HI R2, RZ, 0x1f, R228 ;  /* 0x0000001fff027819 */ /* 0x000fe400000114e4 */
[----:B------:R-:W-:Y:S02]  /*1530*/  SHF.R.S32.HI R2, RZ, 0x1f, R225 ;  /* 0x0000001fff027819 */ /* 0x000fe400000114e1 */
[----:B------:R-:W-:Y:S01]  /*1540*/  SHF.R.S32.HI R2, RZ, 0x1f, R222 ;  /* 0x0000001fff027819 */ /* 0x000fe200000114de */
[----:B------:R-:W-:Y:S01]  /*1550*/  IMAD.IADD R2, R16, 0x1, R7 ;  /* 0x0000000110027824 */ /* 0x000fe200078e0207 */
[----:B------:R-:W-:Y:S02]  /*1560*/  SHF.R.S32.HI R13, RZ, 0x1, R13 ;  /* 0x00000001ff0d7819 */ /* 0x000fe4000001140d */
[----:B------:R-:W-:Y:S02]  /*1570*/  SEL R234, R234, 0xffffffe0, !P0 ;  /* 0xffffffe0eaea7807 */ /* 0x000fe40004000000 */
[----:B------:R-:W-:Y:S01]  /*1580*/  STL [R1+0x54], R2 ;  /* 0x0000540201007387 */ /* 0x000fe20000100800 */
[----:B------:R-:W-:Y:S01]  /*1590*/  IMAD.SHL.U32 R13, R13, 0x80, RZ ;  /* 0x000000800d0d7824 */ /* 0x000fe200078e00ff */
[----:B------:R-:W-:Y:S01]  /*15a0*/  SHF.R.S32.HI R3, RZ, 0x1f, R232 ;  /* 0x0000001fff037819 */ /* 0x000fe200000114e8 */
[----:B------:R-:W-:Y:S01]  /*15b0*/  IMAD.IADD R207, R234, 0x1, R205 ;  /* 0x00000001eacf7824 */ /* 0x000fe200078e02cd */
[----:B------:R0:W-:Y:S01]  /*15c0*/  STL [R1+0x50], R0 ;  /* 0x0000500001007387 */ /* 0x0001e20000100800 */
[----:B------:R-:W-:-:S02]  /*15d0*/  SHF.R.S32.HI R3, RZ, 0x1f, R229 ;  /* 0x0000001fff037819 */ /* 0x000fc400000114e5 */
[----:B------:R-:W-:Y:S02]  /*15e0*/  SHF.R.S32.HI R3, RZ, 0x1f, R226 ;  /* 0x0000001fff037819 */ /* 0x000fe400000114e2 */
[----:B------:R-:W-:Y:S02]  /*15f0*/  SHF.R.S32.HI R3, RZ, 0x1f, R223 ;  /* 0x0000001fff037819 */ /* 0x000fe400000114df */
[----:B------:R-:W-:Y:S02]  /*1600*/  SHF.R.S32.HI R219, RZ, 0x1f, R168 ;  /* 0x0000001fffdb7819 */ /* 0x000fe400000114a8 */
[----:B------:R-:W-:Y:S01]  /*1610*/  LOP3.LUT R199, R13, 0x180, RZ, 0xc0, !PT ;  /* 0x000001800dc77812 */ /* 0x000fe200078ec0ff */
[----:B0-----:R-:W-:Y:S01]  /*1620*/  IMAD R0, R11, 0x8, R6 ;  /* 0x000000080b007824 */ /* 0x001fe200078e0206 */
[----:B------:R-:W-:Y:S02]  /*1630*/  SHF.R.S32.HI R3, RZ, 0x1f, R220 ;  /* 0x0000001fff037819 */ /* 0x000fe400000114dc */
[----:B------:R-:W-:-:S02]  /*1640*/  IADD3 R234, R234, UR52, R205 ;  /* 0x00000034eaea7c10 */ /* 0x000fc4000fffe0cd */
[----:B------:R0:W-:Y:S05]  /*1650*/  STL [R1+0x64], R0 ;  /* 0x0000640001007387 */ /* 0x0001ea0000100800 */
.L_x_528:
[----:B-1-34-:R-:W1:Y:S02]  /*1660*/  LDC.64 R2, c[0x0][0xc88] ;  /* 0x00032200ff027b82 */ /* 0x01ae640000000a00 */
[----:B-1----:R-:W-:-:S05]  /*1670*/  IMAD.WIDE R2, R147, 0x4, R2 ;  /* 0x0000000493027825 */ /* 0x002fca00078e0202 */
[----:B------:R-:W2:Y:S01]  /*1680*/  LDG.E R206, desc[UR54][R2.64] ;  /* 0x0000003602ce7981 */ /* 0x000ea2000c1e1900 */
[----:B------:R-:W-:Y:S05]  /*1690*/  YIELD ;  /* 0x0000000000007946 */ /* 0x000fea0003800000 */
[----:B------:R-:W-:Y:S01]  /*16a0*/  ULDC.64 UR4, c[0x0][0xa28] ;  /* 0x00028a0000047ab9 */ /* 0x000fe20000000a00 */
[----:B------:R-:W-:Y:S01]  /*16b0*/  ULDC.64 UR8, c[0x0][0xa18] ;  /* 0x0002860000087ab9 */ /* 0x000fe20000000a00 */
[----:B------:R-:W-:Y:S01]  /*16c0*/  ISETP.NE.U32.AND P1, PT, RZ, UR4, PT ;  /* 0x00000004ff007c0c */ /* 0x000fe2000bf25070 */
[----:B------:R-:W-:Y:S01]  /*16d0*/  ULDC.64 UR6, c[0x0][0xa08] ;  /* 0x0002820000067ab9 */ /* 0x000fe20000000a00 */
[----:B------:R-:W-:Y:S01]  /*16e0*/  MOV R10, RZ ;  /* 0x000000ff000a7202 */ /* 0x000fe20000000f00 */
[----:B0-----:R-:W-:Y:S01]  /*16f0*/  IMAD.MOV.U32 R26, RZ, RZ, RZ ;  /* 0x000000ffff1a7224 */ /* 0x001fe200078e00ff */
[----:B------:R-:W-:-:S02]  /*1700*/  ISETP.NE.AND.EX P1, PT, RZ, UR5, PT, P1 ;  /* 0x00000005ff007c0c */ /* 0x000fc4000bf25310 */
[----:B------:R-:W-:-:S04]  /*1710*/  ISETP.NE.U32.AND P0, PT, RZ, UR6, PT ;  /* 0x00000006ff007c0c */ /* 0x000fc8000bf05070 */
[----:B------:R-:W-:Y:S02]  /*1720*/  ISETP.NE.AND.EX P0, PT, RZ, UR7, PT, P0 ;  /* 0x00000007ff007c0c */ /* 0x000fe4000bf05300 */
[----:B--2---:R-:W-:Y:S01]  /*1730*/  SHF.R.S32.HI R214, RZ, 0x1f, R206 ;  /* 0x0000001fffd67819 */ /* 0x004fe200000114ce */
[----:B------:R-:W-:-:S04]  /*1740*/  IMAD.SHL.U32 R212, R206, 0x4, RZ ;  /* 0x00000004ced47824 */ /* 0x000fc800078e00ff */
[C---:B------:R-:W-:Y:S02]  /*1750*/  @P1 LEA R4, P2, R206.reuse, UR4, 0x2 ;  /* 0x00000004ce041c11 */ /* 0x040fe4000f8410ff */
[C-C-:B------:R-:W-:Y:S02]  /*1760*/  SHF.L.U64.HI R213, R206.reuse, 0x2, R214.reuse ;  /* 0x00000002ced57819 */ /* 0x140fe400000102d6 */
[----:B------:R-:W-:Y:S02]  /*1770*/  @P1 LEA.HI.X R5, R206, UR5, R214, 0x2, P2 ;  /* 0x00000005ce051c11 */ /* 0x000fe400090f14d6 */
[----:B------:R-:W-:Y:S01]  /*1780*/  ISETP.NE.U32.AND P2, PT, RZ, UR8, PT ;  /* 0x00000008ff007c0c */ /* 0x000fe2000bf45070 */
[----:B------:R-:W-:Y:S01]  /*1790*/  ULDC UR4, c[0x0][0x288] ;  /* 0x0000a20000047ab9 */ /* 0x000fe20000000800 */
[----:B------:R-:W-:Y:S01]  /*17a0*/  IADD3 R8, P3, R212, UR6, RZ ;  /* 0x00000006d4087c10 */ /* 0x000fe2000ff7e0ff */
[----:B------:R1:W5:Y:S01]  /*17b0*/  @P1 LDG.E R10, desc[UR54][R4.64] ;  /* 0x00000036040a1981 */ /* 0x000362000c1e1900 */
[----:B------:R-:W-:Y:S01]  /*17c0*/  ISETP.NE.AND.EX P2, PT, RZ, UR9, PT, P2 ;  /* 0x00000009ff007c0c */ /* 0x000fe2000bf45320 */
[----:B------:R-:W-:Y:S01]  /*17d0*/  IMAD.U32 R149, RZ, RZ, UR4 ;  /* 0x00000004ff957e24 */ /* 0x000fe2000f8e00ff */
[----:B------:R-:W-:Y:S01]  /*17e0*/  IADD3.X R9, R213, UR7, RZ, P3, !PT ;  /* 0x00000007d5097c10 */ /* 0x000fe20009ffe4ff */
[----:B------:R-:W-:-:S04]  /*17f0*/  ULDC.64 UR4, c[0x0][0x418] ;  /* 0x0001060000047ab9 */ /* 0x000fc80000000a00 */
[----:B------:R1:W5:Y:S06]  /*1800*/  @P0 LDG.E R26, desc[UR54][R8.64] ;  /* 0x00000036081a0981 */ /* 0x00036c000c1e1900 */
[----:B------:R-:W-:-:S04]  /*1810*/  @P2 IADD3 R6, P1, R212, UR8, RZ ;  /* 0x00000008d4062c10 */ /* 0x000fc8000ff3e0ff */
[----:B------:R-:W-:-:S05]  /*1820*/  @P2 IADD3.X R7, R213, UR9, RZ, P1, !PT ;  /* 0x00000009d5072c10 */ /* 0x000fca0008ffe4ff */
[----:B------:R1:W5:Y:S01]  /*1830*/  @P2 LDG.E R149, desc[UR54][R6.64] ;  /* 0x0000003606952981 */ /* 0x000362000c1e1900 */
[----:B------:R-:W-:-:S03]  /*1840*/  UISETP.NE.U32.AND UP0, UPT, UR4, URZ, UPT ;  /* 0x0000003f0400728c */ /* 0x000fc6000bf05070 */
[----:B------:R-:W-:Y:S01]  /*1850*/  ULDC UR4, c[0x0][0x424] ;  /* 0x0001090000047ab9 */ /* 0x000fe20000000800 */
[----:B------:R-:W-:-:S03]  /*1860*/  UISETP.NE.AND.EX UP0, UPT, UR5, URZ, UPT, UP0 ;  /* 0x0000003f0500728c */ /* 0x000fc6000bf05300 */
[----:B------:R-:W-:Y:S01]  /*1870*/  ULDC UR5, c[0x0][0x2f0] ;  /* 0x0000bc0000057ab9 */ /* 0x000fe20000000800 */
[----:B------:R-:W-:-:S04]  /*1880*/  USEL UR4, UR4, 0x1, UP0 ;  /* 0x0000000104047887 */ /* 0x000fc80008000000 */
[----:B------:R-:W-:-:S03]  /*1890*/  UIMAD UR4, UR4, UR5, URZ ;  /* 0x00000005040472a4 */ /* 0x000fc6000f8e023f */
[----:B------:R-:W-:Y:S02]  /*18a0*/  ULDC UR5, c[0x0][0x348] ;  /* 0x0000d20000057ab9 */ /* 0x000fe40000000800 */
[----:B------:R-:W-:Y:S02]  /*18b0*/  IMAD.U32 R2, RZ, RZ, UR5 ;  /* 0x00000005ff027e24 */ /* 0x000fe4000f8e00ff */
[----:B------:R-:W-:Y:S01]  /*18c0*/  IMAD.U32 R25, RZ, RZ, UR4 ;  /* 0x00000004ff197e24 */ /* 0x000fe2000f8e00ff */
[----:B-1----:R-:W-:Y:S06]  /*18d0*/  @P2 BRA `(.L_x_325) ;  /* 0x0000000000242947 */ /* 0x002fec0003800000 */
[----:B------:R-:W-:Y:S02]  /*18e0*/  ULDC.64 UR4, c[0x0][0xa00] ;  /* 0x0002800000047ab9 */ /* 0x000fe40000000a00 */
[----:B------:R-:W-:-:S04]  /*18f0*/  ISETP.NE.U32.AND P1, PT, RZ, UR4, PT ;  /* 0x00000004ff007c0c */ /* 0x000fc8000bf25070 */
[----:B------:R-:W-:-:S13]  /*1900*/  ISETP.NE.AND.EX P1, PT, RZ, UR5, PT, P1 ;  /* 0x00000005ff007c0c */ /* 0x000fda000bf25310 */
[----:B------:R-:W-:Y:S05]  /*1910*/  @!P1 BRA `(.L_x_325) ;  /* 0x0000000000149947 */ /* 0x000fea0003800000 */
[----:B------:R-:W1:Y:S02]  /*1920*/  LDC.64 R4, c[0x0][0xa00] ;  /* 0x00028000ff047b82 */ /* 0x000e640000000a00 */
[----:B-1----:R-:W-:-:S05]  /*1930*/  IMAD.WIDE R4, R206, 0x4, R4 ;  /* 0x00000004ce047825 */ /* 0x002fca00078e0204 */
[----:B-----5:R-:W2:Y:S04]  /*1940*/  LDG.E R149, desc[UR54][R4.64] ;  /* 0x0000003604957981 */ /* 0x020ea8000c1e1900 */
[----:B0-----:R-:W2:Y:S02]  /*1950*/  LDG.E R0, desc[UR54][R4.64+0x4] ;  /* 0x0000043604007981 */ /* 0x001ea4000c1e1900 */
[----:B--2---:R-:W-:-:S07]  /*1960*/  IMAD.IADD R149, R0, 0x1, -R149 ;  /* 0x0000000100957824 */ /* 0x004fce00078e0a95 */
.L_x_325:
[----:B------:R-:W-:Y:S01]  /*1970*/  ULDC.64 UR4, c[0x0][0xa20] ;  /* 0x0002880000047ab9 */ /* 0x000fe20000000a00 */
[C---:B------:R-:W-:Y:S02]  /*1980*/  LOP3.LUT R3, R146.reuse, 0xff000000, RZ, 0xc0, !PT ;  /* 0xff00000092037812 */ /* 0x040fe400078ec0ff */
[----:B------:R-:W-:Y:S02]  /*1990*/  ISETP.NE.U32.AND P1, PT, RZ, UR4, PT ;  /* 0x00000004ff007c0c */ /* 0x000fe4000bf25070 */
[C---:B0-----:R-:W-:Y:S02]  /*19a0*/  LOP3.LUT R0, R146.reuse, 0xff0000, RZ, 0xc0, !PT ;  /* 0x00ff000092007812 */ /* 0x041fe400078ec0ff */
[----:B------:R-:W-:Y:S02]  /*19b0*/  ISETP.NE.AND.EX P1, PT, RZ, UR5, PT, P1 ;  /* 0x00000005ff007c0c */ /* 0x000fe4000bf25310 */
[----:B------:R-:W-:Y:S02]  /*19c0*/  SHF.R.U32.HI R3, RZ, 0x8, R3 ;  /* 0x00000008ff037819 */ /* 0x000fe40000011603 */
[----:B------:R-:W-:-:S02]  /*19d0*/  LOP3.LUT R204, R146, 0xffff, RZ, 0xc0, !PT ;  /* 0x0000ffff92cc7812 */ /* 0x000fc400078ec0ff */
[----:B------:R-:W-:Y:S02]  /*19e0*/  LEA.HI R211, R0, R3, RZ, 0x10 ;  /* 0x0000000300d37211 */ /* 0x000fe400078f80ff */
[----:B------:R-:W-:-:S05]  /*19f0*/  MOV R215, R145 ;  /* 0x0000009100d77202 */ /* 0x000fca0000000f00 */
[----:B------:R-:W-:Y:S05]  /*1a00*/  @!P1 BRA `(.L_x_326) ;  /* 0x0000000000109947 */ /* 0x000fea0003800000 */
[----:B------:R-:W-:-:S04]  /*1a10*/  IADD3 R4, P0, R212, UR4, RZ ;  /* 0x00000004d4047c10 */ /* 0x000fc8000ff1e0ff */
[----:B------:R-:W-:-:S05]  /*1a20*/  IADD3.X R5, R213, UR5, RZ, P0, !PT ;  /* 0x00000005d5057c10 */ /* 0x000fca00087fe4ff */
[----:B------:R0:W5:Y:S01]  /*1a30*/  LDG.E R25, desc[UR54][R4.64] ;  /* 0x0000003604197981 */ /* 0x000162000c1e1900 */
[----:B------:R-:W-:Y:S05]  /*1a40*/  BRA `(.L_x_327) ;  /* 0x0000000000107947 */ /* 0x000fea0003800000 */
.L_x_326:
[----:B------:R-:W-:Y:S05]  /*1a50*/  @!P0 BRA `(.L_x_327) ;  /* 0x00000000000c8947 */ /* 0x000fea0003800000 */
[----:B------:R-:W2:Y:S04]  /*1a60*/  LDG.E R0, desc[UR54][R8.64] ;  /* 0x0000003608007981 */ /* 0x000ea8000c1e1900 */
[----:B------:R-:W2:Y:S02]  /*1a70*/  LDG.E R25, desc[UR54][R8.64+0x4] ;  /* 0x0000043608197981 */ /* 0x000ea4000c1e1900 */
[----:B--2---:R-:W-:-:S07]  /*1a80*/  IMAD.IADD R25, R25, 0x1, -R0 ;  /* 0x0000000119197824 */ /* 0x004fce00078e0a00 */
.L_x_327:
[----:B------:R-:W-:Y:S01]  /*1a90*/  ULDC.64 UR4, c[0x0][0xa10] ;  /* 0x0002840000047ab9 */ /* 0x000fe20000000a00 */
[----:B------:R-:W2:Y:S01]  /*1aa0*/  LDL.LU R28, [R1+0x10] ;  /* 0x00001000011c7983 */ /* 0x000ea20000300800 */
[----:B------:R-:W-:-:S04]  /*1ab0*/  ISETP.NE.U32.AND P0, PT, RZ, UR4, PT ;  /* 0x00000004ff007c0c */ /* 0x000fc8000bf05070 */
[----:B------:R-:W-:Y:S01]  /*1ac0*/  ISETP.NE.AND.EX P0, PT, RZ, UR5, PT, P0 ;  /* 0x00000005ff007c0c */ /* 0x000fe2000bf05300 */
[----:B------:R-:W-:-:S12]  /*1ad0*/  ULDC.64 UR4, c[0x0][0xa30] ;  /* 0x00028c0000047ab9 */ /* 0x000fd80000000a00 */
[----:B0-----:R-:W0:Y:S02]  /*1ae0*/  @P0 LDC.64 R4, c[0x0][0xa10] ;  /* 0x00028400ff040b82 */ /* 0x001e240000000a00 */
[----:B0-----:R-:W-:-:S05]  /*1af0*/  @P0 IMAD.WIDE R4, R206, 0x4, R4 ;  /* 0x00000004ce040825 */ /* 0x001fca00078e0204 */
[----:B------:R-:W3:Y:S04]  /*1b00*/  @P0 LDG.E R0, desc[UR54][R4.64] ;  /* 0x0000003604000981 */ /* 0x000ee8000c1e1900 */
[----:B------:R-:W3:Y:S01]  /*1b10*/  @P0 LDG.E R3, desc[UR54][R4.64+0x4] ;  /* 0x0000043604030981 */ /* 0x000ee2000c1e1900 */
[----:B------:R-:W-:Y:S01]  /*1b20*/  ISETP.NE.U32.AND P1, PT, RZ, UR4, PT ;  /* 0x00000004ff007c0c */ /* 0x000fe2000bf25070 */
[----:B-----5:R-:W-:-:S03]  /*1b30*/  IMAD.MOV.U32 R144, RZ, RZ, R25 ;  /* 0x000000ffff907224 */ /* 0x020fc600078e0019 */
[----:B------:R-:W-:-:S13]  /*1b40*/  ISETP.NE.AND.EX P1, PT, RZ, UR5, PT, P1 ;  /* 0x00000005ff007c0c */ /* 0x000fda000bf25310 */
[----:B------:R-:W-:-:S04]  /*1b50*/  @P1 IADD3 R6, P2, R212, UR4, RZ ;  /* 0x00000004d4061c10 */ /* 0x000fc8000ff5e0ff */
[----:B------:R-:W-:-:S05]  /*1b60*/  @P1 IADD3.X R7, R213, UR5, RZ, P2, !PT ;  /* 0x00000005d5071c10 */ /* 0x000fca00097fe4ff */
[----:B------:R0:W5:Y:S01]  /*1b70*/  @P1 LDG.E R144, desc[UR54][R6.64] ;  /* 0x0000003606901981 */ /* 0x000162000c1e1900 */
[----:B------:R-:W-:Y:S01]  /*1b80*/  IMAD.IADD R9, R25, 0x1, -R10 ;  /* 0x0000000119097824 */ /* 0x000fe200078e0a0a */
[----:B------:R-:W-:Y:S01]  /*1b90*/  BSSY B0, `(.L_x_328) ;  /* 0x000002c000007945 */ /* 0x000fe20003800000 */
[----:B------:R-:W-:Y:S02]  /*1ba0*/  LOP3.LUT R217, R211, 0xff, RZ, 0xc0, !PT ;  /* 0x000000ffd3d97812 */ /* 0x000fe400078ec0ff */
[----:B------:R-:W-:Y:S02]  /*1bb0*/  SHF.R.U32.HI R211, RZ, 0x10, R211 ;  /* 0x00000010ffd37819 */ /* 0x000fe400000116d3 */
[----:B--2---:R-:W-:Y:S01]  /*1bc0*/  LOP3.LUT R28, R28, 0xfffffffb, RZ, 0xc0, !PT ;  /* 0xfffffffb1c1c7812 */ /* 0x004fe200078ec0ff */
[----:B---3--:R-:W-:-:S04]  /*1bd0*/  @P0 IMAD.IADD R2, R3, 0x1, -R0 ;  /* 0x0000000103020824 */ /* 0x008fc800078e0a00 */
[----:B------:R-:W-:-:S05]  /*1be0*/  IMAD.IADD R236, R9, 0x1, R2 ;  /* 0x0000000109ec7824 */ /* 0x000fca00078e0202 */
[C---:B------:R-:W-:Y:S02]  /*1bf0*/  ISETP.GE.AND P3, PT, R236.reuse, 0x1, PT ;  /* 0x00000001ec00780c */ /* 0x040fe40003f66270 */
[----:B------:R-:W-:-:S05]  /*1c00*/  IADD3 R0, R236, 0x9f, RZ ;  /* 0x0000009fec007810 */ /* 0x000fca0007ffe0ff */
[----:B------:R-:W-:-:S05]  /*1c10*/  IMAD.HI R0, R0, 0x66666667, RZ ;  /* 0x6666666700007827 */ /* 0x000fca00078e02ff */
[----:B------:R-:W-:Y:S02]  /*1c20*/  SHF.R.U32.HI R147, RZ, 0x1f, R0 ;  /* 0x0000001fff937819 */ /* 0x000fe40000011600 */
[----:B------:R-:W-:Y:S02]  /*1c30*/  @P3 LOP3.LUT R28, R28, 0x4, RZ, 0xfc, !PT ;  /* 0x000000041c1c3812 */ /* 0x000fe400078efcff */
[----:B------:R-:W-:Y:S01]  /*1c40*/  LEA.HI.SX32 R147, R0, R147, 0x1a ;  /* 0x0000009300937211 */ /* 0x000fe200078fd2ff */
[----:B------:R-:W-:Y:S02]  /*1c50*/  IMAD.MOV.U32 R0, RZ, RZ, RZ ;  /* 0x000000ffff007224 */ /* 0x000fe400078e00ff */
[----:B------:R0:W-:Y:S01]  /*1c60*/  STL [R1+0x10], R28 ;  /* 0x0000101c01007387 */ /* 0x0001e20000100800 */
[----:B------:R-:W-:Y:S05]  /*1c70*/  @!P3 BRA `(.L_x_329) ;  /* 0x000000000074b947 */ /* 0x000fea0003800000 */
[----:B------:R-:W-:Y:S01]  /*1c80*/  ISETP.NE.AND P0, PT, R211, RZ, PT ;  /* 0x000000ffd300720c */ /* 0x000fe20003f05270 */
[----:B------:R-:W-:-:S03]  /*1c90*/  ULDC UR4, c[0x0][0x9f0] ;  /* 0x00027c0000047ab9 */ /* 0x000fc60000000800 */
[----:B------:R-:W-:-:S04]  /*1ca0*/  SEL R10, R211, UR4, P0 ;  /* 0x00000004d30a7c07 */ /* 0x000fc80008000000 */
[-C--:B0-----:R-:W-:Y:S02]  /*1cb0*/  IABS R6, R10.reuse ;  /* 0x0000000a00067213 */ /* 0x081fe40000000000 */
[----:B------:R-:W-:Y:S02]  /*1cc0*/  IADD3 R0, R147, -0x1, R10 ;  /* 0xffffffff93007810 */ /* 0x000fe40007ffe00a */
[----:B------:R-:W0:Y:S01]  /*1cd0*/  I2F.RP R3, R6 ;  /* 0x0000000600037306 */ /* 0x000e220000209400 */
[----:B------:R-:W-:Y:S02]  /*1ce0*/  IABS R11, R10 ;  /* 0x0000000a000b7213 */ /* 0x000fe40000000000 */
[----:B------:R-:W-:Y:S02]  /*1cf0*/  IABS R8, R0 ;  /* 0x0000000000087213 */ /* 0x000fe40000000000 */
[----:B------:R-:W-:-:S04]  /*1d00*/  LOP3.LUT R0, R0, R10, RZ, 0x3c, !PT ;  /* 0x0000000a00007212 */ /* 0x000fc800078e3cff */
[----:B------:R-:W-:Y:S01]  /*1d10*/  ISETP.GE.AND P2, PT, R0, RZ, PT ;  /* 0x000000ff0000720c */ /* 0x000fe20003f46270 */
[----:B0-----:R-:W0:Y:S02]  /*1d20*/  MUFU.RCP R3, R3 ;  /* 0x0000000300037308 */ /* 0x001e240000001000 */
[----:B0-----:R-:W-:Y:S02]  /*1d30*/  VIADD R4, R3, 0xffffffe ;  /* 0x0ffffffe03047836 */ /* 0x001fe40000000000 */
[----:B------:R-:W-:-:S04]  /*1d40*/  IMAD.MOV R3, RZ, RZ, -R11 ;  /* 0x000000ffff037224 */ /* 0x000fc800078e0a0b */
[----:B------:R0:W1:Y:S02]  /*1d50*/  F2I.FTZ.U32.TRUNC.NTZ R5, R4 ;  /* 0x0000000400057305 */ /* 0x000064000021f000 */
[----:B0-----:R-:W-:Y:S02]  /*1d60*/  IMAD.MOV.U32 R4, RZ, RZ, RZ ;  /* 0x000000ffff047224 */ /* 0x001fe400078e00ff */
[----:B-1----:R-:W-:-:S04]  /*1d70*/  IMAD.MOV R7, RZ, RZ, -R5 ;  /* 0x000000ffff077224 */ /* 0x002fc800078e0a05 */
[----:B------:R-:W-:-:S04]  /*1d80*/  IMAD R7, R7, R6, RZ ;  /* 0x0000000607077224 */ /* 0x000fc800078e02ff */
[----:B------:R-:W-:-:S06]  /*1d90*/  IMAD.HI.U32 R5, R5, R7, R4 ;  /* 0x0000000705057227 */ /* 0x000fcc00078e0004 */
[----:B------:R-:W-:-:S04]  /*1da0*/  IMAD.HI.U32 R5, R5, R8, RZ ;  /* 0x0000000805057227 */ /* 0x000fc800078e00ff */
[----:B------:R-:W-:-:S05]  /*1db0*/  IMAD R3, R5, R3, R8 ;  /* 0x0000000305037224 */ /* 0x000fca00078e0208 */
[----:B------:R-:W-:-:S13]  /*1dc0*/  ISETP.GT.U32.AND P1, PT, R6, R3, PT ;  /* 0x000000030600720c */ /* 0x000fda0003f24070 */
[-C--:B------:R-:W-:Y:S01]  /*1dd0*/  @!P1 IADD3 R3, R3, -R6.reuse, RZ ;  /* 0x8000000603039210 */ /* 0x080fe20007ffe0ff */
[----:B------:R-:W-:Y:S01]  /*1de0*/  @!P1 VIADD R5, R5, 0x1 ;  /* 0x0000000105059836 */ /* 0x000fe20000000000 */
[----:B------:R-:W-:Y:S02]  /*1df0*/  ISETP.NE.AND P1, PT, R10, RZ, PT ;  /* 0x000000ff0a00720c */ /* 0x000fe40003f25270 */
[----:B------:R-:W-:-:S13]  /*1e00*/  ISETP.GE.U32.AND P0, PT, R3, R6, PT ;  /* 0x000000060300720c */ /* 0x000fda0003f06070 */
[----:B------:R-:W-:-:S04]  /*1e10*/  @P0 VIADD R5, R5, 0x1 ;  /* 0x0000000105050836 */ /* 0x000fc80000000000 */
[----:B------:R-:W-:-:S04]  /*1e20*/  IMAD.MOV.U32 R0, RZ, RZ, R5 ;  /* 0x000000ffff007224 */ /* 0x000fc800078e0005 */
[----:B------:R-:W-:Y:S01]  /*1e30*/  @!P2 IMAD.MOV R0, RZ, RZ, -R0 ;  /* 0x000000ffff00a224 */ /* 0x000fe200078e0a00 */
[----:B------:R-:W-:-:S07]  /*1e40*/  @!P1 LOP3.LUT R0, RZ, R10, RZ, 0x33, !PT ;  /* 0x0000000aff009212 */ /* 0x000fce00078e33ff */
.L_x_329:
[----:B------:R-:W-:Y:S05]  /*1e50*/  BSYNC B0 ;  /* 0x0000000000007941 */ /* 0x000fea0003800000 */
.L_x_328:
[----:B------:R-:W-:-:S05]  /*1e60*/  IMAD R3, R217, R0, RZ ;  /* 0x00000000d9037224 */ /* 0x000fca00078e02ff */
[C---:B------:R-:W-:Y:S01]  /*1e70*/  VIADDMNMX R0, R3.reuse, R0, R147, PT ;  /* 0x0000000003007246 */ /* 0x040fe20003800193 */
[----:B------:R-:W-:-:S04]  /*1e80*/  IMAD R3, R3, 0xa0, -R9 ;  /* 0x000000a003037824 */ /* 0x000fc800078e0a09 */
[----:B------:R-:W-:Y:S01]  /*1e90*/  IMAD R5, R0, 0xa0, -R9 ;  /* 0x000000a000057824 */ /* 0x000fe200078e0a09 */
[----:B------:R-:W-:-:S04]  /*1ea0*/  VIMNMX R3, RZ, R3, !PT ;  /* 0x00000003ff037248 */ /* 0x000fc80007fe0100 */
[----:B------:R-:W-:Y:S01]  /*1eb0*/  VIMNMX R0, R5, R2, PT ;  /* 0x0000000205007248 */ /* 0x000fe20003fe0100 */
[----:B------:R-:W-:-:S03]  /*1ec0*/  IMAD.WIDE.U32 R4, R3, -0x33333333, RZ ;  /* 0xcccccccd03047825 */ /* 0x000fc600078e00ff */
[----:B------:R-:W-:Y:S02]  /*1ed0*/  ISETP.GT.AND P0, PT, R0, R3, PT ;  /* 0x000000030000720c */ /* 0x000fe40003f04270 */
[----:B------:R-:W-:-:S04]  /*1ee0*/  SHF.R.U32.HI R121, RZ, 0x7, R5 ;  /* 0x00000007ff797819 */ /* 0x000fc80000011605 */
[----:B------:R-:W-:-:S07]  /*1ef0*/  MOV R24, R121 ;  /* 0x0000007900187202 */ /* 0x000fce0000000f00 */
[----:B------:R-:W-:-:S04]  /*1f00*/  @P0 VIADD R0, R0, 0x9f ;  /* 0x0000009f00000836 */ /* 0x000fc80000000000 */
[----:B------:R-:W-:-:S05]  /*1f10*/  @P0 IMAD.HI R0, R0, 0x66666667, RZ ;  /* 0x6666666700000827 */ /* 0x000fca00078e02ff */
[----:B------:R-:W-:-:S04]  /*1f20*/  @P0 SHF.R.U32.HI R3, RZ, 0x1f, R0 ;  /* 0x0000001fff030819 */ /* 0x000fc80000011600 */
[----:B------:R-:W-:Y:S02]  /*1f30*/  @P0 LEA.HI.SX32 R24, R0, R3, 0x1a ;  /* 0x0000000300180211 */ /* 0x000fe400078fd2ff */
[----:B------:R-:W-:Y:S02]  /*1f40*/  PLOP3.LUT P0, PT, PT, PT, PT, 0x80, 0x0 ;  /* 0x000000000000781c */ /* 0x000fe40003f0f070 */
[----:B------:R-:W-:-:S13]  /*1f50*/  ISETP.GT.AND P1, PT, R24, R121, PT ;  /* 0x000000791800720c */ /* 0x000fda0003f24270 */
[----:B------:R-:W-:Y:S05]  /*1f60*/  @!P1 BRA `(.L_x_330) ;  /* 0x000000e000049947 */ /* 0x000fea0003800000 */
[----:B------:R-:W-:Y:S01]  /*1f70*/  VIADD R0, R16, 0x1a400 ;  /* 0x0001a40010007836 */ /* 0x000fe20000000000 */
[----:B------:R-:W-:Y:S04]  /*1f80*/  BSSY B6, `(.L_x_331) ;  /* 0x0000013000067945 */ /* 0x000fe80003800000 */
[----:B------:R-:W-:-:S13]  /*1f90*/  LOP3.LUT P0, RZ, R0, 0x1bf, RZ, 0xc0, !PT ;  /* 0x000001bf00ff7812 */ /* 0x000fda000780c0ff */
[----:B------:R-:W-:Y:S05]  /*1fa0*/  @!P0 BRA `(.L_x_332) ;  /* 0x0000000000408947 */ /* 0x000fea0003800000 */
[----:B------:R-:W-:Y:S01]  /*1fb0*/  MOV R0, 0x0 ;  /* 0x0000000000007802 */ /* 0x000fe20000000f00 */
[----:B------:R-:W-:Y:S01]  /*1fc0*/  ULDC.64 UR4, c[0x4][0xa0] ;  /* 0x0100280000047ab9 */ /* 0x000fe20000000a00 */
[----:B------:R-:W-:Y:S01]  /*1fd0*/  ULDC.64 UR6, c[0x4][0x30] ;  /* 0x01000c0000067ab9 */ /* 0x000fe20000000a00 */
[----:B------:R-:W-:Y:S01]  /*1fe0*/  IMAD.U32 R4, RZ, RZ, UR4 ;  /* 0x00000004ff047e24 */ /* 0x000fe2000f8e00ff */
[----:B------:R1:W2:Y:S01]  /*1ff0*/  LDC.64 R14, c[0x4][R0] ;  /* 0x01000000000e7b82 */ /* 0x0002a20000000a00 */
[----:B------:R-:W-:Y:S01]  /*2000*/  IMAD.U32 R5, RZ, RZ, UR5 ;  /* 0x00000005ff057e24 */ /* 0x000fe2000f8e00ff */
[----:B------:R-:W-:Y:S01]  /*2010*/  ULDC.64 UR4, c[0x4][0xa8] ;  /* 0x01002a0000047ab9 */ /* 0x000fe20000000a00 */
[----:B------:R-:W-:Y:S01]  /*2020*/  MOV R10, UR6 ;  /* 0x00000006000a7c02 */ /* 0x000fe20008000f00 */
[----:B0-----:R-:W-:Y:S02]  /*2030*/  IMAD.U32 R6, RZ, RZ, UR4 ;  /* 0x00000004ff067e24 */ /* 0x001fe4000f8e00ff */
[----:B------:R-:W-:-:S02]  /*2040*/  IMAD.U32 R7, RZ, RZ, UR5 ;  /* 0x00000005ff077e24 */ /* 0x000fc4000f8e00ff */
[----:B------:R-:W-:Y:S02]  /*2050*/  IMAD.U32 R11, RZ, RZ, UR7 ;  /* 0x00000007ff0b7e24 */ /* 0x000fe4000f8e00ff */
[----:B------:R-:W-:Y:S02]  /*2060*/  IMAD.MOV.U32 R8, RZ, RZ, 0x70 ;  /* 0x00000070ff087424 */ /* 0x000fe400078e00ff */
[----:B------:R-:W-:Y:S02]  /*2070*/  IMAD.MOV.U32 R12, RZ, RZ, 0x1 ;  /* 0x00000001ff0c7424 */ /* 0x000fe400078e00ff */
[----:B-1----:R-:W-:-:S07]  /*2080*/  IMAD.MOV.U32 R13, RZ, RZ, RZ ;  /* 0x000000ffff0d7224 */ /* 0x002fce00078e00ff */
[----:B------:R-:W-:-:S07]  /*2090*/  LEPC R20, `(.L_x_332) ;  /* 0x000000001014794e */ /* 0x000fce0000000000 */
[----:B--2--5:R-:W-:Y:S05]  /*20a0*/  CALL.ABS.NOINC R14 ;  /* 0x000000000e007343 */ /* 0x024fea0003c00000 */
.L_x_332:
[----:B------:R-:W-:Y:S05]  /*20b0*/  BSYNC B6 ;  /* 0x0000000000067941 */ /* 0x000fea0003800000 */
.L_x_331:
[----:B------:R-:W-:Y:S01]  /*20c0*/  VIADD R0, R16, 0xa400 ;  /* 0x0000a40010007836 */ /* 0x000fe20000000000 */
[----:B------:R-:W-:Y:S04]  /*20d0*/  BSSY B6, `(.L_x_333) ;  /* 0x0000013000067945 */ /* 0x000fe80003800000 */
[----:B------:R-:W-:-:S13]  /*20e0*/  LOP3.LUT P0, RZ, R0, 0x3ff, RZ, 0xc0, !PT ;  /* 0x000003ff00ff7812 */ /* 0x000fda000780c0ff */
[----:B------:R-:W-:Y:S05]  /*20f0*/  @!P0 BRA `(.L_x_334) ;  /* 0x0000000000408947 */ /* 0x000fea0003800000 */
[----:B------:R-:W-:Y:S01]  /*2100*/  MOV R0, 0x0 ;  /* 0x0000000000007802 */ /* 0x000fe20000000f00 */
[----:B------:R-:W-:Y:S01]  /*2110*/  ULDC.64 UR4, c[0x4][0xa0] ;  /* 0x0100280000047ab9 */ /* 0x000fe20000000a00 */
[----:B------:R-:W-:Y:S01]  /*2120*/  ULDC.64 UR6, c[0x4][0xa8] ;  /* 0x01002a0000067ab9 */ /* 0x000fe20000000a00 */
[----:B------:R-:W-:Y:S01]  /*2130*/  MOV R4, UR4 ;  /* 0x0000000400047c02 */ /* 0x000fe20008000f00 */
[----:B------:R1:W2:Y:S01]  /*2140*/  LDC.64 R14, c[0x4][R0] ;  /* 0x01000000000e7b82 */ /* 0x0002a20000000a00 */
[----:B------:R-:W-:Y:S01]  /*2150*/  IMAD.U32 R5, RZ, RZ, UR5 ;  /* 0x00000005ff057e24 */ /* 0x000fe2000f8e00ff */
[----:B------:R-:W-:Y:S01]  /*2160*/  ULDC.64 UR4, c[0x4][0x20] ;  /* 0x0100080000047ab9 */ /* 0x000fe20000000a00 */
[----:B0-----:R-:W-:Y:S01]  /*2170*/  IMAD.U32 R6, RZ, RZ, UR6 ;  /* 0x00000006ff067e24 */ /* 0x001fe2000f8e00ff */
[----:B------:R-:W-:Y:S01]  /*2180*/  MOV R8, 0x70 ;  /* 0x0000007000087802 */ /* 0x000fe20000000f00 */
[----:B------:R-:W-:Y:S02]  /*2190*/  IMAD.U32 R7, RZ, RZ, UR7 ;  /* 0x00000007ff077e24 */ /* 0x000fe4000f8e00ff */
[----:B------:R-:W-:-:S02]  /*21a0*/  IMAD.U32 R10, RZ, RZ, UR4 ;  /* 0x00000004ff0a7e24 */ /* 0x000fc4000f8e00ff */
[----:B------:R-:W-:Y:S02]  /*21b0*/  IMAD.U32 R11, RZ, RZ, UR5 ;  /* 0x00000005ff0b7e24 */ /* 0x000fe4000f8e00ff */
[----:B------:R-:W-:Y:S02]  /*21c0*/  IMAD.MOV.U32 R12, RZ, RZ, 0x1 ;  /* 0x00000001ff0c7424 */ /* 0x000fe400078e00ff */
[----:B-1----:R-:W-:-:S07]  /*21d0*/  IMAD.MOV.U32 R13, RZ, RZ, RZ ;  /* 0x000000ffff0d7224 */ /* 0x002fce00078e00ff */
[----:B------:R-:W-:-:S07]  /*21e0*/  LEPC R20, `(.L_x_334) ;  /* 0x000000001014794e */ /* 0x000fce0000000000 */
[----:B--2--5:R-:W-:Y:S05]  /*21f0*/  CALL.ABS.NOINC R14 ;  /* 0x000000000e007343 */ /* 0x024fea0003c00000 */
.L_x_334:
[----:B------:R-:W-:Y:S05]  /*2200*/  BSYNC B6 ;  /* 0x0000000000067941 */ /* 0x000fea0003800000 */
.L_x_333:
[----:B------:R-:W-:Y:S01]  /*2210*/  ULDC.64 UR4, c[0x0][0x9f8] ;  /* 0x00027e0000047ab9 */ /* 0x000fe20000000a00 */
[----:B------:R-:W-:Y:S01]  /*2220*/  IMAD.MOV.U32 R0, RZ, RZ, R206 ;  /* 0x000000ffff007224 */ /* 0x000fe200078e00ce */
[----:B------:R-:W-:Y:S01]  /*2230*/  ISETP.NE.U32.AND P0, PT, RZ, UR4, PT ;  /* 0x00000004ff007c0c */ /* 0x000fe2000bf05070 */
[----:B------:R-:W2:Y:S01]  /*2240*/  LDL R14, [R1+0x60] ;  /* 0x00006000010e7983 */ /* 0x000ea20000100800 */
[----:B------:R-:W0:Y:S01]  /*2250*/  LDC.64 R112, c[0x0][0x300] ;  /* 0x0000c000ff707b82 */ /* 0x000e220000000a00 */
[----:B------:R-:W-:Y:S01]  /*2260*/  IMAD.IADD R119, R26, 0x1, R25 ;  /* 0x000000011a777824 */ /* 0x000fe200078e0219 */
[----:B------:R-:W-:Y:S01]  /*2270*/  ISETP.NE.AND.EX P0, PT, RZ, UR5, PT, P0 ;  /* 0x00000005ff007c0c */ /* 0x000fe2000bf05300 */
[----:B------:R-:W1:Y:S01]  /*2280*/  S2R R20, SR_TID.X ;  /* 0x0000000000147919 */ /* 0x000e620000002100 */
[----:B------:R-:W-:Y:S01]  /*2290*/  ULDC.64 UR6, c[0x0][0xa08] ;  /* 0x0002820000067ab9 */ /* 0x000fe20000000a00 */
[----:B------:R-:W-:-:S03]  /*22a0*/  SHF.R.S32.HI R19, RZ, 0x1f, R18 ;  /* 0x0000001fff137819 */ /* 0x000fc60000011412 */
[----:B------:R-:W3:Y:S07]  /*22b0*/  LDC.64 R106, c[0x0][0x3f8] ;  /* 0x0000fe00ff6a7b82 */ /* 0x000eee0000000a00 */
[----:B------:R-:W-:Y:S01]  /*22c0*/  @P0 IADD3 R4, P1, R212, UR4, RZ ;  /* 0x00000004d4040c10 */ /* 0x000fe2000ff3e0ff */
[----:B------:R-:W4:Y:S03]  /*22d0*/  LDC R99, c[0x0][0x3f4] ;  /* 0x0000fd00ff637b82 */ /* 0x000f260000000800 */
[----:B------:R-:W-:Y:S01]  /*22e0*/  @P0 IADD3.X R5, R213, UR5, RZ, P1, !PT ;  /* 0x00000005d5050c10 */ /* 0x000fe20008ffe4ff */
[----:B------:R-:W-:-:S04]  /*22f0*/  ULDC.64 UR4, c[0x0][0x308] ;  /* 0x0000c20000047ab9 */ /* 0x000fc80000000a00 */
[----:B------:R1:W4:Y:S01]  /*2300*/  @P0 LDG.E R0, desc[UR54][R4.64] ;  /* 0x0000003604000981 */ /* 0x000322000c1e1900 */
[----:B------:R-:W-:Y:S01]  /*2310*/  SHF.R.S32.HI R12, RZ, 0x1f, R119 ;  /* 0x0000001fff0c7819 */ /* 0x000fe20000011477 */
[-C--:B0-----:R-:W-:Y:S01]  /*2320*/  IMAD.WIDE.U32 R6, R119, R112.reuse, RZ ;  /* 0x0000007077067225 */ /* 0x081fe200078e00ff */
[----:B------:R-:W-:Y:S01]  /*2330*/  ISETP.NE.U32.AND P0, PT, RZ, UR6, PT ;  /* 0x00000006ff007c0c */ /* 0x000fe2000bf05070 */
[----:B------:R-:W0:Y:S02]  /*2340*/  LDC.64 R100, c[0x0][0x408] ;  /* 0x00010200ff647b82 */ /* 0x000e240000000a00 */
[----:B------:R-:W-:Y:S01]  /*2350*/  IMAD R8, R12, R112, RZ ;  /* 0x000000700c087224 */ /* 0x000fe200078e02ff */
[----:B------:R-:W-:-:S03]  /*2360*/  ISETP.NE.AND.EX P0, PT, RZ, UR7, PT, P0 ;  /* 0x00000007ff007c0c */ /* 0x000fc6000bf05300 */
[----:B------:R-:W-:Y:S01]  /*2370*/  IMAD R3, R119, R113, R8 ;  /* 0x0000007177037224 */ /* 0x000fe200078e0208 */
[----:B-1----:R-:W-:Y:S01]  /*2380*/  SHF.R.U32.HI R27, RZ, 0x7, R20 ;  /* 0x00000007ff1b7819 */ /* 0x002fe20000011614 */
[----:B------:R-:W-:Y:S01]  /*2390*/  VIADD R8, R18, 0x80 ;  /* 0x0000008012087836 */ /* 0x000fe20000000000 */
[----:B------:R-:W-:Y:S01]  /*23a0*/  SHF.R.S32.HI R23, RZ, 0x1f, R22 ;  /* 0x0000001fff177819 */ /* 0x000fe20000011416 */
[----:B------:R-:W-:Y:S01]  /*23b0*/  IMAD.IADD R7, R7, 0x1, R3 ;  /* 0x0000000107077824 */ /* 0x000fe200078e0203 */
[----:B------:R-:W-:Y:S01]  /*23c0*/  ISETP.NE.AND P6, PT, R27, 0x1, PT ;  /* 0x000000011b00780c */ /* 0x000fe20003fc5270 */
[----:B------:R-:W-:Y:S01]  /*23d0*/  IMAD.MOV.U32 R122, RZ, RZ, 0x20 ;  /* 0x00000020ff7a7424 */ /* 0x000fe200078e00ff */
[----:B------:R-:W-:Y:S01]  /*23e0*/  MOV R20, R28 ;  /* 0x0000001c00147202 */ /* 0x000fe20000000f00 */
[----:B------:R-:W-:-:S04]  /*23f0*/  IMAD.WIDE.U32 R4, R204, UR4, R6 ;  /* 0x00000004cc047c25 */ /* 0x000fc8000f8e0006 */
[----:B------:R-:W-:Y:S01]  /*2400*/  IMAD R5, R204, UR5, R5 ;  /* 0x00000005cc057c24 */ /* 0x000fe2000f8e0205 */
[----:B------:R-:W-:Y:S01]  /*2410*/  ULDC.64 UR4, c[0x0][0x310] ;  /* 0x0000c40000047ab9 */ /* 0x000fe20000000a00 */
[----:B------:R-:W-:-:S04]  /*2420*/  IMAD.WIDE.U32 R6, R168, R112, R18 ;  /* 0x00000070a8067225 */ /* 0x000fc800078e0012 */
[-C--:B---3--:R-:W-:Y:S02]  /*2430*/  IMAD R11, R219, R106.reuse, RZ ;  /* 0x0000006adb0b7224 */ /* 0x088fe400078e02ff */
[----:B------:R-:W-:-:S04]  /*2440*/  IMAD.WIDE.U32 R110, R168, R106, R22 ;  /* 0x0000006aa86e7225 */ /* 0x000fc800078e0016 */
[C---:B------:R-:W-:Y:S02]  /*2450*/  IMAD R11, R168.reuse, R107, R11 ;  /* 0x0000006ba80b7224 */ /* 0x040fe400078e020b */
[----:B------:R-:W-:-:S04]  /*2460*/  IMAD.WIDE.U32 R108, R168, R106, R18 ;  /* 0x0000006aa86c7225 */ /* 0x000fc800078e0012 */
[----:B------:R-:W-:Y:S02]  /*2470*/  IMAD.IADD R111, R111, 0x1, R11 ;  /* 0x000000016f6f7824 */ /* 0x000fe400078e020b */
[----:B------:R-:W-:Y:S02]  /*2480*/  IMAD.IADD R109, R11, 0x1, R109 ;  /* 0x000000010b6d7824 */ /* 0x000fe400078e026d */
[----:B0-----:R-:W-:-:S04]  /*2490*/  IMAD.WIDE.U32 R104, R168, R100, R22 ;  /* 0x00000064a8687225 */ /* 0x001fc800078e0016 */
[----:B------:R-:W-:Y:S01]  /*24a0*/  IMAD.WIDE.U32 R102, R168, R100, R18 ;  /* 0x00000064a8667225 */ /* 0x000fe200078e0012 */
[----:B------:R-:W-:-:S03]  /*24b0*/  LOP3.LUT R20, R20, 0xfffffffe, RZ, 0xc0, !PT ;  /* 0xfffffffe14147812 */ /* 0x000fc600078ec0ff */
[----:B-----5:R-:W-:-:S04]  /*24c0*/  IMAD.WIDE.U32 R110, R144, R106, R110 ;  /* 0x0000006a906e7225 */ /* 0x020fc800078e006e */
[----:B------:R-:W-:-:S04]  /*24d0*/  IMAD.WIDE.U32 R108, R144, R106, R108 ;  /* 0x0000006a906c7225 */ /* 0x000fc800078e006c */
[----:B------:R-:W-:Y:S01]  /*24e0*/  IMAD.MOV.U32 R120, RZ, RZ, 0x40 ;  /* 0x00000040ff787424 */ /* 0x000fe200078e00ff */
[C---:B------:R-:W-:Y:S01]  /*24f0*/  SHF.L.U64.HI R128, R112.reuse, 0x7, R113 ;  /* 0x0000000770807819 */ /* 0x040fe20000010271 */
[----:B------:R-:W-:Y:S02]  /*2500*/  IMAD R123, R113, 0xa0, RZ ;  /* 0x000000a0717b7824 */ /* 0x000fe400078e02ff */
[----:B------:R-:W-:Y:S02]  /*2510*/  IMAD.SHL.U32 R129, R112, 0x80, RZ ;  /* 0x0000008070817824 */ /* 0x000fe400078e00ff */
[----:B------:R-:W-:Y:S02]  /*2520*/  IMAD R127, R101, 0xa0, RZ ;  /* 0x000000a0657f7824 */ /* 0x000fe400078e02ff */
[----:B------:R-:W-:Y:S01]  /*2530*/  VIADD R195, R27, 0x8 ;  /* 0x000000081bc37836 */ /* 0x000fe20000000000 */
[----:B------:R-:W-:Y:S02]  /*2540*/  SHF.R.S32.HI R146, RZ, 0x1f, R216 ;  /* 0x0000001fff927819 */ /* 0x000fe400000114d8 */
[----:B----4-:R-:W-:-:S02]  /*2550*/  SHF.R.S32.HI R3, RZ, 0x1f, R0 ;  /* 0x0000001fff037819 */ /* 0x010fc40000011400 */
[----:B------:R-:W-:Y:S02]  /*2560*/  SEL R13, R0, RZ, !P0 ;  /* 0x000000ff000d7207 */ /* 0x000fe40004000000 */
[----:B------:R-:W-:Y:S01]  /*2570*/  SEL R33, R3, RZ, !P0 ;  /* 0x000000ff03217207 */ /* 0x000fe20004000000 */
[----:B------:R-:W-:Y:S02]  /*2580*/  IMAD R3, R219, R112, RZ ;  /* 0x00000070db037224 */ /* 0x000fe400078e02ff */
[----:B------:R-:W-:-:S04]  /*2590*/  IMAD.WIDE.U32 R116, R13, UR4, R4 ;  /* 0x000000040d747c25 */ /* 0x000fc8000f8e0004 */
[----:B------:R-:W-:-:S04]  /*25a0*/  IMAD R0, R33, UR4, RZ ;  /* 0x0000000421007c24 */ /* 0x000fc8000f8e02ff */
[----:B------:R-:W-:Y:S02]  /*25b0*/  IMAD R5, R13, UR5, R0 ;  /* 0x000000050d057c24 */ /* 0x000fe4000f8e0200 */
[----:B------:R-:W-:Y:S01]  /*25c0*/  VIADD R0, R18, 0x20 ;  /* 0x0000002012007836 */ /* 0x000fe20000000000 */
[----:B------:R-:W-:Y:S05]  /*25d0*/  @!P6 WARPSYNC.ALL ;  /* 0x000000000000e948 */ /* 0x000fea0003800000 */
[----:B------:R-:W-:Y:S01]  /*25e0*/  IMAD R9, R168, R113, R3 ;  /* 0x00000071a8097224 */ /* 0x000fe200078e0203 */
[----:B------:R-:W-:Y:S01]  /*25f0*/  ULDC UR4, c[0x0][0x2f4] ;  /* 0x0000bd0000047ab9 */ /* 0x000fe20000000800 */
[----:B------:R-:W-:Y:S01]  /*2600*/  IMAD.IADD R4, R117, 0x1, R5 ;  /* 0x0000000175047824 */ /* 0x000fe200078e0205 */
[----:B------:R-:W-:Y:S01]  /*2610*/  @!P6 BAR.SYNC.DEFER_BLOCKING 0x9, 0x100 ;  /* 0x024400000000eb1d */ /* 0x000fe20000010000 */
[----:B------:R-:W-:-:S02]  /*2620*/  IADD3 R3, P0, R116, R6, RZ ;  /* 0x0000000674037210 */ /* 0x000fc40007f1e0ff */
[----:B------:R-:W-:Y:S02]  /*2630*/  ISETP.GE.AND P1, PT, R0, UR4, PT ;  /* 0x0000000400007c0c */ /* 0x000fe4000bf26270 */
[----:B------:R-:W-:Y:S01]  /*2640*/  IADD3.X R5, R4, R7, R9, P0, !PT ;  /* 0x0000000704057210 */ /* 0x000fe200007fe409 */
[----:B------:R-:W-:Y:S01]  /*2650*/  ULDC.64 UR6, c[0x0][0x330] ;  /* 0x0000cc0000067ab9 */ /* 0x000fe20000000a00 */
[----:B------:R-:W-:Y:S02]  /*2660*/  SEL R7, RZ, 0xffffffff, P1 ;  /* 0xffffffffff077807 */ /* 0x000fe40000800000 */
[----:B------:R-:W-:-:S03]  /*2670*/  ISETP.GE.AND P0, PT, R18, UR4, PT ;  /* 0x0000000412007c0c */ /* 0x000fc6000bf06270 */
[----:B------:R-:W-:Y:S01]  /*2680*/  IMAD.SHL.U32 R7, R7, 0x2, RZ ;  /* 0x0000000207077824 */ /* 0x000fe200078e00ff */
[----:B------:R-:W-:Y:S02]  /*2690*/  SEL R6, RZ, 0x1, P0 ;  /* 0x00000001ff067807 */ /* 0x000fe40000000000 */
[----:B------:R-:W-:Y:S02]  /*26a0*/  ISETP.GE.AND P2, PT, R8, UR4, PT ;  /* 0x0000000408007c0c */ /* 0x000fe4000bf46270 */
[----:B------:R-:W-:Y:S01]  /*26b0*/  LOP3.LUT R8, R7, 0x2, R6, 0xe2, !PT ;  /* 0x0000000207087812 */ /* 0x000fe200078ee206 */
[C---:B------:R-:W-:Y:S01]  /*26c0*/  VIADD R7, R18.reuse, 0x60 ;  /* 0x0000006012077836 */ /* 0x040fe20000000000 */
[C---:B------:R-:W-:Y:S01]  /*26d0*/  IADD3 R6, R18.reuse, 0x40, RZ ;  /* 0x0000004012067810 */ /* 0x040fe20007ffe0ff */
[----:B------:R-:W-:-:S03]  /*26e0*/  VIADD R9, R18, 0xa0 ;  /* 0x000000a012097836 */ /* 0x000fc60000000000 */
[----:B------:R-:W-:Y:S02]  /*26f0*/  ISETP.GE.AND P0, PT, R6, UR4, PT ;  /* 0x0000000406007c0c */ /* 0x000fe4000bf06270 */
[----:B------:R-:W-:Y:S02]  /*2700*/  ISETP.GE.AND P1, PT, R7, UR4, PT ;  /* 0x0000000407007c0c */ /* 0x000fe4000bf26270 */
[----:B------:R-:W-:Y:S01]  /*2710*/  ISETP.GE.AND P3, PT, R9, UR4, PT ;  /* 0x0000000409007c0c */ /* 0x000fe2000bf66270 */
[----:B------:R-:W-:Y:S01]  /*2720*/  IMAD.WIDE.U32 R114, R204, UR6, R18 ;  /* 0x00000006cc727c25 */ /* 0x000fe2000f8e0012 */
[----:B------:R-:W-:Y:S01]  /*2730*/  SEL R9, RZ, 0x4, P0 ;  /* 0x00000004ff097807 */ /* 0x000fe20000000000 */
[----:B------:R-:W-:Y:S01]  /*2740*/  ULDC.64 UR4, c[0x0][0x338] ;  /* 0x0000ce0000047ab9 */ /* 0x000fe20000000a00 */
[----:B------:R-:W-:-:S04]  /*2750*/  SEL R10, RZ, 0x8, P1 ;  /* 0x00000008ff0a7807 */ /* 0x000fc80000800000 */
[----:B------:R-:W-:Y:S02]  /*2760*/  LOP3.LUT R8, R10, R8, R9, 0xfe, !PT ;  /* 0x000000080a087212 */ /* 0x000fe400078efe09 */
[----:B------:R-:W-:Y:S02]  /*2770*/  SEL R9, RZ, 0x10, P2 ;  /* 0x00000010ff097807 */ /* 0x000fe40001000000 */
[----:B--2---:R-:W-:-:S05]  /*2780*/  R2P PR, R14, 0x6 ;  /* 0x000000060e007804 */ /* 0x004fca0000000000 */
[----:B------:R-:W-:Y:S02]  /*2790*/  SEL R122, R122, 0xffffffe0, !P1 ;  /* 0xffffffe07a7a7807 */ /* 0x000fe40004800000 */
[----:B------:R-:W-:-:S04]  /*27a0*/  ISETP.GE.AND P1, PT, R0, R99, PT ;  /* 0x000000630000720c */ /* 0x000fc80003f26270 */
[----:B------:R-:W-:Y:S01]  /*27b0*/  SEL R11, R99, RZ, P1 ;  /* 0x000000ff630b7207 */ /* 0x000fe20000800000 */
[----:B------:R-:W-:Y:S01]  /*27c0*/  IMAD R115, R204, UR7, R115 ;  /* 0x00000007cc737c24 */ /* 0x000fe2000f8e0273 */
[----:B------:R-:W-:Y:S01]  /*27d0*/  LOP3.LUT R35, R8, R9, RZ, 0xfc, !PT ;  /* 0x0000000908237212 */ /* 0x000fe200078efcff */
[----:B------:R-:W-:Y:S01]  /*27e0*/  IMAD R33, R33, UR4, RZ ;  /* 0x0000000421217c24 */ /* 0x000fe2000f8e02ff */
[-C--:B------:R-:W-:Y:S01]  /*27f0*/  ISETP.GE.AND P0, PT, R18, R99.reuse, PT ;  /* 0x000000631200720c */ /* 0x080fe20003f06270 */
[----:B------:R-:W-:Y:S01]  /*2800*/  IMAD.IADD R11, R0, 0x1, R11 ;  /* 0x00000001000b7824 */ /* 0x000fe200078e020b */
[----:B------:R-:W-:Y:S01]  /*2810*/  ISETP.GE.AND P5, PT, R6, R99, PT ;  /* 0x000000630600720c */ /* 0x000fe20003fa6270 */
[----:B------:R-:W-:Y:S01]  /*2820*/  IMAD R8, R219, R100, RZ ;  /* 0x00000064db087224 */ /* 0x000fe200078e02ff */
[----:B------:R-:W-:Y:S01]  /*2830*/  SEL R9, R99, RZ, P0 ;  /* 0x000000ff63097207 */ /* 0x000fe20000000000 */
[C---:B------:R-:W-:Y:S01]  /*2840*/  IMAD R33, R13.reuse, UR5, R33 ;  /* 0x000000050d217c24 */ /* 0x040fe2000f8e0221 */
[----:B------:R-:W-:Y:S01]  /*2850*/  SHF.R.S32.HI R10, RZ, 0x1f, R11 ;  /* 0x0000001fff0a7819 */ /* 0x000fe2000001140b */
[----:B------:R-:W-:Y:S01]  /*2860*/  IMAD.WIDE.U32 R114, R13, UR4, R114 ;  /* 0x000000040d727c25 */ /* 0x000fe2000f8e0072 */
[----:B------:R-:W-:-:S03]  /*2870*/  IADD3 R118, P4, R168, R119, RZ ;  /* 0x00000077a8767210 */ /* 0x000fc60007f9e0ff */
[----:B------:R-:W-:Y:S01]  /*2880*/  IMAD R13, R168, R101, R8 ;  /* 0x00000065a80d7224 */ /* 0x000fe200078e0208 */
[-C--:B------:R-:W-:Y:S01]  /*2890*/  LEA.HI R28, R10, R11.reuse, RZ, 0x4 ;  /* 0x0000000b0a1c7211 */ /* 0x080fe200078f20ff */
[----:B------:R-:W-:Y:S01]  /*28a0*/  IMAD.IADD R9, R18, 0x1, R9 ;  /* 0x0000000112097824 */ /* 0x000fe200078e0209 */
[----:B------:R-:W-:Y:S01]  /*28b0*/  LEA.HI R11, R10, R11, RZ, 0x6 ;  /* 0x0000000b0a0b7211 */ /* 0x000fe200078f30ff */
[----:B------:R-:W-:Y:S01]  /*28c0*/  IMAD.IADD R103, R13, 0x1, R103 ;  /* 0x000000010d677824 */ /* 0x000fe200078e0267 */
[----:B------:R-:W-:Y:S02]  /*28d0*/  IADD3 R105, R105, R13, RZ ;  /* 0x0000000d69697210 */ /* 0x000fe40007ffe0ff */
[----:B------:R-:W-:Y:S01]  /*28e0*/  SEL R13, R99, RZ, P5 ;  /* 0x000000ff630d7207 */ /* 0x000fe20002800000 */
[----:B------:R-:W-:Y:S01]  /*28f0*/  IMAD.X R119, R219, 0x1, R12, P4 ;  /* 0x00000001db777824 */ /* 0x000fe200020e060c */
[----:B------:R-:W-:Y:S02]  /*2900*/  SHF.R.S32.HI R8, RZ, 0x1f, R9 ;  /* 0x0000001fff087819 */ /* 0x000fe40000011409 */
[----:B------:R-:W-:Y:S01]  /*2910*/  SHF.R.S32.HI R12, RZ, 0x6, R11 ;  /* 0x00000006ff0c7819 */ /* 0x000fe2000001140b */
[----:B------:R-:W-:Y:S01]  /*2920*/  IMAD.IADD R15, R6, 0x1, R13 ;  /* 0x00000001060f7824 */ /* 0x000fe200078e020d */
[----:B------:R-:W-:-:S02]  /*2930*/  @P5 LOP3.LUT R20, R20, 0x1, RZ, 0xfc, !PT ;  /* 0x0000000114145812 */ /* 0x000fc400078efcff */
[----:B------:R-:W-:Y:S01]  /*2940*/  LOP3.LUT R11, R175, 0x30, R28, 0xf8, !PT ;  /* 0x00000030af0b7812 */ /* 0x000fe200078ef81c */
[----:B------:R-:W-:Y:S01]  /*2950*/  IMAD R142, R12, 0x2800, R197 ;  /* 0x000028000c8e7824 */ /* 0x000fe200078e02c5 */
[CC--:B------:R-:W-:Y:S01]  /*2960*/  LEA.HI R26, R8.reuse, R9.reuse, RZ, 0x4 ;  /* 0x00000009081a7211 */ /* 0x0c0fe200078f20ff */
[----:B------:R0:W-:Y:S01]  /*2970*/  STL [R1+0x10], R20 ;  /* 0x0000101401007387 */ /* 0x0001e20000100800 */
[----:B------:R-:W-:Y:S02]  /*2980*/  LEA.HI R9, R8, R9, RZ, 0x6 ;  /* 0x0000000908097211 */ /* 0x000fe400078f30ff */
[----:B------:R-:W-:Y:S02]  /*2990*/  LOP3.LUT R11, R11, R196, RZ, 0x3c, !PT ;  /* 0x000000c40b0b7212 */ /* 0x000fe400078e3cff */
[----:B------:R-:W-:Y:S02]  /*29a0*/  SHF.R.S32.HI R10, RZ, 0x6, R9 ;  /* 0x00000006ff0a7819 */ /* 0x000fe40000011409 */
[----:B------:R-:W-:-:S02]  /*29b0*/  IADD3 R142, R142, R11, RZ ;  /* 0x0000000b8e8e7210 */ /* 0x000fc40007ffe0ff */
[----:B0-----:R-:W-:Y:S02]  /*29c0*/  SHF.R.S32.HI R20, RZ, 0x1f, R15 ;  /* 0x0000001fff147819 */ /* 0x001fe4000001140f */
[----:B------:R-:W-:Y:S02]  /*29d0*/  SHF.R.U32.HI R8, RZ, 0x3, R199 ;  /* 0x00000003ff087819 */ /* 0x000fe400000116c7 */
[CC--:B------:R-:W-:Y:S02]  /*29e0*/  LEA.HI R30, R20.reuse, R15.reuse, RZ, 0x4 ;  /* 0x0000000f141e7211 */ /* 0x0c0fe400078f20ff */
[----:B------:R-:W-:Y:S02]  /*29f0*/  LOP3.LUT R9, R175, 0x30, R26, 0xf8, !PT ;  /* 0x00000030af097812 */ /* 0x000fe400078ef81a */
[----:B------:R-:W-:Y:S02]  /*2a00*/  LOP3.LUT R11, R199, 0x30, R28, 0xf8, !PT ;  /* 0x00000030c70b7812 */ /* 0x000fe400078ef81c */
[----:B------:R-:W-:Y:S01]  /*2a10*/  LEA.HI R15, R20, R15, RZ, 0x6 ;  /* 0x0000000f140f7211 */ /* 0x000fe200078f30ff */
[C---:B------:R-:W-:Y:S01]  /*2a20*/  IMAD R143, R10.reuse, 0x2800, R197 ;  /* 0x000028000a8f7824 */ /* 0x040fe200078e02c5 */
[----:B------:R-:W-:Y:S01]  /*2a30*/  LOP3.LUT R11, R11, R8, RZ, 0x3c, !PT ;  /* 0x000000080b0b7212 */ /* 0x000fe200078e3cff */
[--C-:B------:R-:W-:Y:S01]  /*2a40*/  IMAD R135, R10, 0x2800, R200.reuse ;  /* 0x000028000a877824 */ /* 0x100fe200078e02c8 */
[----:B------:R-:W-:Y:S01]  /*2a50*/  LOP3.LUT R10, R9, R196, RZ, 0x3c, !PT ;  /* 0x000000c4090a7212 */ /* 0x000fe200078e3cff */
[----:B------:R-:W-:Y:S01]  /*2a60*/  IMAD R132, R12, 0x2800, R200 ;  /* 0x000028000c847824 */ /* 0x000fe200078e02c8 */
[----:B------:R-:W-:-:S02]  /*2a70*/  LOP3.LUT R13, R199, 0x30, R26, 0xf8, !PT ;  /* 0x00000030c70d7812 */ /* 0x000fc400078ef81a */
[----:B------:R-:W-:Y:S02]  /*2a80*/  SHF.R.S32.HI R15, RZ, 0x6, R15 ;  /* 0x00000006ff0f7819 */ /* 0x000fe4000001140f */
[--C-:B------:R-:W-:Y:S01]  /*2a90*/  LOP3.LUT R9, R175, 0x30, R30.reuse, 0xf8, !PT ;  /* 0x00000030af097812 */ /* 0x100fe200078ef81e */
[----:B------:R-:W-:Y:S01]  /*2aa0*/  IMAD.IADD R132, R132, 0x1, R11 ;  /* 0x0000000184847824 */ /* 0x000fe200078e020b */
[----:B------:R-:W-:Y:S01]  /*2ab0*/  LOP3.LUT R14, R13, R8, RZ, 0x3c, !PT ;  /* 0x000000080d0e7212 */ /* 0x000fe200078e3cff */
[----:B------:R-:W-:Y:S01]  /*2ac0*/  IMAD R134, R15, 0x2800, R197 ;  /* 0x000028000f867824 */ /* 0x000fe200078e02c5 */
[----:B------:R-:W-:Y:S02]  /*2ad0*/  LOP3.LUT R9, R9, R196, RZ, 0x3c, !PT ;  /* 0x000000c409097212 */ /* 0x000fe400078e3cff */
[----:B------:R-:W-:Y:S02]  /*2ae0*/  LOP3.LUT R13, R199, 0x30, R30, 0xf8, !PT ;  /* 0x00000030c70d7812 */ /* 0x000fe400078ef81e */
[----:B------:R-:W-:Y:S01]  /*2af0*/  SHF.R.S32.HI R11, RZ, 0x1f, R144 ;  /* 0x0000001fff0b7819 */ /* 0x000fe20000011490 */
[----:B------:R-:W-:Y:S01]  /*2b00*/  IMAD.IADD R143, R143, 0x1, R10 ;  /* 0x000000018f8f7824 */ /* 0x000fe200078e020a */
[----:B------:R-:W-:Y:S01]  /*2b10*/  LOP3.LUT R10, R13, R8, RZ, 0x3c, !PT ;  /* 0x000000080d0a7212 */ /* 0x000fe200078e3cff */
[----:B------:R-:W-:-:S02]  /*2b20*/  IMAD.IADD R134, R134, 0x1, R9 ;  /* 0x0000000186867824 */ /* 0x000fc400078e0209 */
[----:B------:R-:W-:Y:S02]  /*2b30*/  IMAD R131, R15, 0x2800, R200 ;  /* 0x000028000f837824 */ /* 0x000fe400078e02c8 */
[C---:B------:R-:W-:Y:S02]  /*2b40*/  IMAD R9, R11.reuse, R106, RZ ;  /* 0x0000006a0b097224 */ /* 0x040fe400078e02ff */
[----:B------:R-:W-:Y:S02]  /*2b50*/  IMAD R11, R11, R100, RZ ;  /* 0x000000640b0b7224 */ /* 0x000fe400078e02ff */
[----:B------:R-:W-:Y:S01]  /*2b60*/  IMAD.IADD R131, R131, 0x1, R10 ;  /* 0x0000000183837824 */ /* 0x000fe200078e020a */
[----:B------:R-:W-:Y:S01]  /*2b70*/  SHF.L.U32 R10, R106, 0x7, RZ ;  /* 0x000000076a0a7819 */ /* 0x000fe200000006ff */
[----:B------:R-:W-:Y:S01]  /*2b80*/  IMAD R15, R144, R107, R9 ;  /* 0x0000006b900f7224 */ /* 0x000fe200078e0209 */
[C---:B------:R-:W-:Y:S01]  /*2b90*/  SHF.L.U64.HI R9, R106.reuse, 0x7, R107 ;  /* 0x000000076a097819 */ /* 0x040fe2000001026b */
[----:B------:R-:W-:Y:S01]  /*2ba0*/  IMAD R13, R107, 0xa0, RZ ;  /* 0x000000a06b0d7824 */ /* 0x000fe200078e02ff */
[----:B------:R-:W-:Y:S01]  /*2bb0*/  SEL R32, RZ, 0x20, P3 ;  /* 0x00000020ff207807 */ /* 0x000fe20001800000 */
[----:B------:R-:W-:-:S04]  /*2bc0*/  IMAD.WIDE.U32 R106, R106, 0xa0, RZ ;  /* 0x000000a06a6a7825 */ /* 0x000fc800078e00ff */
[C---:B------:R-:W-:Y:S02]  /*2bd0*/  IMAD R21, R144.reuse, R101, R11 ;  /* 0x0000006590157224 */ /* 0x040fe400078e020b */
[----:B------:R-:W-:Y:S01]  /*2be0*/  IMAD.WIDE.U32 R102, R144, R100, R102 ;  /* 0x0000006490667225 */ /* 0x000fe200078e0066 */
[----:B------:R-:W-:-:S03]  /*2bf0*/  SHF.L.U64.HI R11, R100, 0x7, R101 ;  /* 0x00000007640b7819 */ /* 0x000fc60000010265 */
[----:B------:R-:W-:Y:S01]  /*2c00*/  IMAD.WIDE.U32 R104, R144, R100, R104 ;  /* 0x0000006490687225 */ /* 0x000fe200078e0068 */
[----:B------:R-:W-:Y:S02]  /*2c10*/  SEL R120, R120, 0xffffffc0, !P2 ;  /* 0xffffffc078787807 */ /* 0x000fe40005000000 */
[----:B------:R-:W-:Y:S01]  /*2c20*/  LOP3.LUT R39, R35, R32, RZ, 0xfc, !PT ;  /* 0x0000002023277212 */ /* 0x000fe200078efcff */
[----:B------:R-:W-:Y:S02]  /*2c30*/  IMAD.IADD R135, R135, 0x1, R14 ;  /* 0x0000000187877824 */ /* 0x000fe400078e020e */
[----:B------:R-:W-:Y:S01]  /*2c40*/  IMAD.IADD R126, R107, 0x1, R13 ;  /* 0x000000016b7e7824 */ /* 0x000fe200078e020d */
[----:B------:R-:W-:Y:S01]  /*2c50*/  IADD3 R20, R21, R103, RZ ;  /* 0x0000006715147210 */ /* 0x000fe20007ffe0ff */
[----:B------:R-:W-:Y:S01]  /*2c60*/  IMAD.WIDE.U32 R112, R112, 0xa0, RZ ;  /* 0x000000a070707825 */ /* 0x000fe200078e00ff */
[----:B------:R-:W-:Y:S02]  /*2c70*/  LOP3.LUT R25, R26, 0xfffffff0, RZ, 0xc0, !PT ;  /* 0xfffffff01a197812 */ /* 0x000fe400078ec0ff */
[----:B------:R-:W-:Y:S01]  /*2c80*/  LOP3.LUT R27, R28, 0xfffffff0, RZ, 0xc0, !PT ;  /* 0xfffffff01c1b7812 */ /* 0x000fe200078ec0ff */
[----:B------:R-:W-:Y:S01]  /*2c90*/  IMAD.SHL.U32 R12, R100, 0x80, RZ ;  /* 0x00000080640c7824 */ /* 0x000fe200078e00ff */
[----:B------:R-:W-:Y:S01]  /*2ca0*/  LOP3.LUT R29, R30, 0xfffffff0, RZ, 0xc0, !PT ;  /* 0xfffffff01e1d7812 */ /* 0x000fe200078ec0ff */
[----:B------:R-:W-:-:S02]  /*2cb0*/  IMAD.IADD R13, R111, 0x1, R15 ;  /* 0x000000016f0d7824 */ /* 0x000fc400078e020f */
[----:B------:R-:W-:Y:S02]  /*2cc0*/  IMAD.IADD R14, R15, 0x1, R109 ;  /* 0x000000010f0e7824 */ /* 0x000fe400078e026d */
[----:B------:R-:W-:Y:S01]  /*2cd0*/  IMAD.WIDE.U32 R100, R100, 0xa0, RZ ;  /* 0x000000a064647825 */ /* 0x000fe200078e00ff */
[----:B------:R-:W-:-:S03]  /*2ce0*/  LOP3.LUT R34, R35, 0x1, RZ, 0xc0, !PT ;  /* 0x0000000123227812 */ /* 0x000fc600078ec0ff */
[----:B------:R-:W-:Y:S01]  /*2cf0*/  IMAD.IADD R15, R105, 0x1, R21 ;  /* 0x00000001690f7824 */ /* 0x000fe200078e0215 */
[----:B------:R-:W-:Y:S02]  /*2d00*/  SHF.R.S32.HI R21, RZ, 0x4, R26 ;  /* 0x00000004ff157819 */ /* 0x000fe4000001141a */
[----:B------:R-:W-:Y:S01]  /*2d10*/  SHF.R.S32.HI R26, RZ, 0x4, R28 ;  /* 0x00000004ff1a7819 */ /* 0x000fe2000001141c */
[----:B------:R-:W-:Y:S01]  /*2d20*/  IMAD.SHL.U32 R99, R99, 0x2, RZ ;  /* 0x0000000263637824 */ /* 0x000fe200078e00ff */
[----:B------:R-:W-:Y:S01]  /*2d30*/  SHF.R.S32.HI R28, RZ, 0x4, R30 ;  /* 0x00000004ff1c7819 */ /* 0x000fe2000001141e */
[----:B------:R-:W-:Y:S01]  /*2d40*/  IMAD.IADD R130, R122, 0x1, R120 ;  /* 0x000000017a827824 */ /* 0x000fe200078e0278 */
[----:B------:R-:W-:Y:S01]  /*2d50*/  LOP3.LUT R35, R39, 0x2, RZ, 0xc0, !PT ;  /* 0x0000000227237812 */ /* 0x000fe200078ec0ff */
[----:B------:R-:W-:Y:S01]  /*2d60*/  IMAD.IADD R127, R101, 0x1, R127 ;  /* 0x00000001657f7824 */ /* 0x000fe200078e027f */
[----:B------:R-:W-:Y:S01]  /*2d70*/  LOP3.LUT R36, R39, 0x4, RZ, 0xc0, !PT ;  /* 0x0000000427247812 */ /* 0x000fe200078ec0ff */
[----:B------:R-:W-:Y:S01]  /*2d80*/  IMAD.IADD R33, R115, 0x1, R33 ;  /* 0x0000000173217824 */ /* 0x000fe200078e0221 */
[----:B------:R-:W-:-:S02]  /*2d90*/  LOP3.LUT R37, R39, 0x8, RZ, 0xc0, !PT ;  /* 0x0000000827257812 */ /* 0x000fc400078ec0ff */
[----:B------:R-:W-:Y:S02]  /*2da0*/  LOP3.LUT R38, R39, 0x10, RZ, 0xc0, !PT ;  /* 0x0000001027267812 */ /* 0x000fe400078ec0ff */
[----:B------:R-:W-:Y:S02]  /*2db0*/  IADD3 R123, R113, R123, RZ ;  /* 0x0000007b717b7210 */ /* 0x000fe40007ffe0ff */
[----:B------:R-:W-:Y:S02]  /*2dc0*/  SHF.R.S32.HI R30, RZ, 0x1f, R25 ;  /* 0x0000001fff1e7819 */ /* 0x000fe40000011419 */
[----:B------:R-:W-:Y:S02]  /*2dd0*/  SHF.R.S32.HI R31, RZ, 0x1f, R27 ;  /* 0x0000001fff1f7819 */ /* 0x000fe4000001141b */
[----:B------:R-:W-:Y:S02]  /*2de0*/  SHF.R.S32.HI R32, RZ, 0x1f, R29 ;  /* 0x0000001fff207819 */ /* 0x000fe4000001141d */
[----:B------:R-:W-:-:S07]  /*2df0*/  LOP3.LUT R39, R39, 0x20, RZ, 0xc0, !PT ;  /* 0x0000002027277812 */ /* 0x000fce00078ec0ff */
.L_x_434:
[----:B------:R-:W2:Y:S01]  /*2e00*/  LDL.LU R42, [R1+0x10] ;  /* 0x00001000012a7983 */ /* 0x000ea20000300800 */
[----:B------:R-:W0:Y:S01]  /*2e10*/  LDC.64 R124, c[0x0][0x2e8] ;  /* 0x0000ba00ff7c7b82 */ /* 0x000e220000000a00 */
[----:B------:R-:W-:Y:S01]  /*2e20*/  VIADD R51, R24, 0xffffffff ;  /* 0xffffffff18337836 */ /* 0x000fe20000000000 */
[----:B------:R-:W-:Y:S05]  /*2e30*/  YIELD ;  /* 0x0000000000007946 */ /* 0x000fea0003800000 */
[----:B------:R-:W-:Y:S01]  /*2e40*/  SHF.R.S32.HI R40, RZ, 0x1f, R51 ;  /* 0x0000001fff287819 */ /* 0x000fe20000011433 */
[-C--:B------:R-:W-:Y:S01]  /*2e50*/  IMAD R41, R123, R51.reuse, RZ ;  /* 0x000000337b297224 */ /* 0x080fe200078e02ff */
[----:B------:R-:W1:Y:S01]  /*2e60*/  LDC R133, c[0x0][0x3f4] ;  /* 0x0000fd00ff857b82 */ /* 0x000e620000000800 */
[----:B------:R-:W-:Y:S01]  /*2e70*/  IMAD.WIDE.U32 R136, R112, R51, RZ ;  /* 0x0000003370887225 */ /* 0x000fe200078e00ff */
[----:B------:R-:W-:Y:S03]  /*2e80*/  BSSY B0, `(.L_x_335) ;  /* 0x0000ca9000007945 */ /* 0x000fe60003800000 */
[----:B------:R-:W-:Y:S01]  /*2e90*/  IMAD R41, R40, R112, R41 ;  /* 0x0000007028297224 */ /* 0x000fe200078e0229 */
[----:B------:R-:W-:Y:S01]  /*2ea0*/  IADD3 R45, P2, P3, R3, R136, R129 ;  /* 0x00000088032d7210 */ /* 0x000fe20007b5e081 */
[----:B------:R-:W-:-:S02]  /*2eb0*/  IMAD R47, R17, 0x7800, R205 ;  /* 0x00007800112f7824 */ /* 0x000fc400078e02cd */
[----:B------:R-:W-:Y:S02]  /*2ec0*/  IMAD.IADD R92, R137, 0x1, R41 ;  /* 0x00000001895c7824 */ /* 0x000fe400078e0229 */
[----:B------:R-:W-:Y:S02]  /*2ed0*/  IMAD R41, R17, 0x7800, R207 ;  /* 0x0000780011297824 */ /* 0x000fe400078e02cf */
[----:B------:R-:W-:Y:S01]  /*2ee0*/  IMAD.IADD R47, R16, 0x1, R47 ;  /* 0x00000001102f7824 */ /* 0x000fe200078e022f */
[----:B------:R-:W-:Y:S02]  /*2ef0*/  IADD3.X R24, R5, R92, R128, P2, P3 ;  /* 0x0000005c05187210 */ /* 0x000fe400017e6480 */
[----:B0-----:R-:W-:Y:S02]  /*2f00*/  IADD3 R48, P2, P3, R136, R124, R3 ;  /* 0x0000007c88307210 */ /* 0x001fe40007b5e003 */
[----:B------:R-:W-:Y:S02]  /*2f10*/  IADD3 R46, R16, R41, RZ ;  /* 0x00000029102e7210 */ /* 0x000fe40007ffe0ff */
[----:B------:R-:W-:-:S02]  /*2f20*/  IADD3.X R49, R92, R125, R5, P2, P3 ;  /* 0x0000007d5c317210 */ /* 0x000fc400017e6405 */
[----:B------:R-:W-:Y:S02]  /*2f30*/  ISETP.GT.AND P3, PT, R51, R121, PT ;  /* 0x000000793300720c */ /* 0x000fe40003f64270 */
[----:B------:R-:W-:-:S05]  /*2f40*/  IADD3 R44, P2, R45, R124, RZ ;  /* 0x0000007c2d2c7210 */ /* 0x000fca0007f5e0ff */
[----:B------:R-:W-:Y:S01]  /*2f50*/  IMAD.X R45, R24, 0x1, R125, P2 ;  /* 0x00000001182d7824 */ /* 0x000fe200010e067d */
[----:B-1----:R-:W-:Y:S01]  /*2f60*/  ISETP.GE.AND P2, PT, R133, 0x1, PT ;  /* 0x000000018500780c */ /* 0x002fe20003f46270 */
[----:B------:R-:W-:Y:S01]  /*2f70*/  IMAD.MOV.U32 R24, RZ, RZ, R51 ;  /* 0x000000ffff187224 */ /* 0x000fe200078e0033 */
[----:B--2---:R-:W-:-:S04]  /*2f80*/  LOP3.LUT R42, R42, 0xfffffffd, RZ, 0xc0, !PT ;  /* 0xfffffffd2a2a7812 */ /* 0x004fc800078ec0ff */
[----:B------:R-:W-:-:S05]  /*2f90*/  @P3 LOP3.LUT R42, R42, 0x2, RZ, 0xfc, !PT ;  /* 0x000000022a2a3812 */ /* 0x000fca00078efcff */
[----:B------:R0:W-:Y:S02]  /*2fa0*/  STL [R1+0x10], R42 ;  /* 0x0000102a01007387 */ /* 0x0001e40000100800 */
[----:B------:R-:W-:Y:S05]  /*2fb0*/  @!P2 BRA `(.L_x_336) ;  /* 0x000000c4007ca947 */ /* 0x000fea0003800000 */
[----:B------:R-:W-:Y:S01]  /*2fc0*/  ULDC.U8 UR4, c[0x0][0x410] ;  /* 0x0001040000047ab9 */ /* 0x000fe20000000000 */
[-C--:B------:R-:W-:Y:S01]  /*2fd0*/  IMAD R41, R126, R51.reuse, RZ ;  /* 0x000000337e297224 */ /* 0x080fe200078e02ff */
[----:B------:R-:W-:Y:S01]  /*2fe0*/  ISETP.NE.AND P2, PT, RZ, UR4, PT ;  /* 0x00000004ff007c0c */ /* 0x000fe2000bf45270 */
[-C--:B------:R-:W-:Y:S02]  /*2ff0*/  IMAD R43, R127, R51.reuse, RZ ;  /* 0x000000337f2b7224 */ /* 0x080fe400078e02ff */
[----:B------:R-:W-:Y:S02]  /*3000*/  IMAD R96, R24, -0xa0, R2 ;  /* 0xffffff6018607824 */ /* 0x000fe400078e0202 */
[C---:B------:R-:W-:Y:S02]  /*3010*/  IMAD R41, R40.reuse, R106, R41 ;  /* 0x0000006a28297224 */ /* 0x040fe400078e0229 */
[----:B------:R-:W-:Y:S01]  /*3020*/  IMAD R43, R40, R100, R43 ;  /* 0x00000064282b7224 */ /* 0x000fe200078e022b */
[----:B------:R-:W-:Y:S01]  /*3030*/  VIMNMX R96, R96, 0xa0, PT ;  /* 0x000000a060607848 */ /* 0x000fe20003fe0100 */
[----:B------:R-:W-:-:S04]  /*3040*/  IMAD.WIDE.U32 R90, R106, R51, RZ ;  /* 0x000000336a5a7225 */ /* 0x000fc800078e00ff */
[----:B------:R-:W-:-:S04]  /*3050*/  IMAD.WIDE.U32 R88, R100, R51, RZ ;  /* 0x0000003364587225 */ /* 0x000fc800078e00ff */
[----:B------:R-:W-:Y:S02]  /*3060*/  IMAD.IADD R97, R91, 0x1, R41 ;  /* 0x000000015b617824 */ /* 0x000fe400078e0229 */
[----:B------:R-:W-:Y:S01]  /*3070*/  IMAD.IADD R98, R89, 0x1, R43 ;  /* 0x0000000159627824 */ /* 0x000fe200078e022b */
[----:B------:R-:W-:Y:S06]  /*3080*/  @!P2 BRA `(.L_x_337) ;  /* 0x0000005c00aca947 */ /* 0x000fec0003800000 */
[----:B------:R-:W-:Y:S01]  /*3090*/  ISETP.GE.AND P3, PT, R168, R96, PT ;  /* 0x00000060a800720c */ /* 0x000fe20003f66270 */
[----:B------:R-:W-:Y:S01]  /*30a0*/  BSSY B1, `(.L_x_338) ;  /* 0x000003d000017945 */ /* 0x000fe20003800000 */
        /* <DEDUP_REMOVED lines=22> */
[----:B------:R-:W-:Y:S01]  /*3210*/  CS2R R138, SRZ ;  /* 0x00000000008a7805 */ /* 0x000fe2000001ff00 */
[----:B------:R-:W-:Y:S06]  /*3220*/  @P3 BRA `(.L_x_339) ;  /* 0x0000000000903947 */ /* 0x000fec0003800000 */
[----:B------:R-:W-:Y:S01]  /*3230*/  ULDC.64 UR4, c[0x0][0x3e8] ;  /* 0x0000fa0000047ab9 */ /* 0x000fe20000000a00 */
[----:B------:R-:W-:Y:S02]  /*3240*/  CS2R R136, SRZ ;  /* 0x0000000000887805 */ /* 0x000fe4000001ff00 */
[----:B0-----:R-:W-:Y:S02]  /*3250*/  IADD3 R42, P2, P4, R110, UR4, R90 ;  /* 0x000000046e2a7c10 */ /* 0x001fe4000fc5e05a */
[----:B------:R-:W-:Y:S02]  /*3260*/  CS2R R138, SRZ ;  /* 0x00000000008a7805 */ /* 0x000fe4000001ff00 */
[----:B------:R-:W-:Y:S01]  /*3270*/  IADD3.X R43, R13, UR5, R97, P2, P4 ;  /* 0x000000050d2b7c10 */ /* 0x000fe200097e8461 */
[----:B------:R-:W-:Y:S02]  /*3280*/  ULDC.64 UR4, c[0x0][0x400] ;  /* 0x0001000000047ab9 */ /* 0x000fe40000000a00 */
[----:B------:R-:W-:-:S04]  /*3290*/  IADD3 R40, P2, P4, R104, UR4, R88 ;  /* 0x0000000468287c10 */ /* 0x000fc8000fc5e058 */
[----:B------:R-:W-:Y:S02]  /*32a0*/  IADD3.X R41, R15, UR5, R98, P2, P4 ;  /* 0x000000050f297c10 */ /* 0x000fe400097e8462 */
[----:B------:R-:W-:Y:S02]  /*32b0*/  ISETP.GE.AND P2, PT, R22, R133, PT ;  /* 0x000000851600720c */ /* 0x000fe40003f46270 */
[----:B------:R-:W-:Y:S02]  /*32c0*/  CS2R R94, SRZ ;  /* 0x00000000005e7805 */ /* 0x000fe4000001ff00 */
[----:B------:R-:W-:-:S09]  /*32d0*/  CS2R R124, SRZ ;  /* 0x00000000007c7805 */ /* 0x000fd2000001ff00 */
[----:B------:R1:W5:Y:S04]  /*32e0*/  @!P2 LDG.E.64 R136, desc[UR54][R42.64] ;  /* 0x000000362a88a981 */ /* 0x000368000c1e1b00 */
[----:B------:R1:W5:Y:S01]  /*32f0*/  @!P2 LDG.E.64 R138, desc[UR54][R40.64] ;  /* 0x00000036288aa981 */ /* 0x000362000c1e1b00 */
        /* <DEDUP_REMOVED lines=20> */
[----:B------:R-:W-:-:S13]  /*3440*/  ISETP.GE.AND P2, PT, R174, R133, PT ;  /* 0x00000085ae00720c */ /* 0x000fda0003f46270 */
[----:B------:R1:W5:Y:S04]  /*3450*/  @!P2 LDG.E.64 R74, desc[UR54][R42.64+0x50] ;  /* 0x000050362a4aa981 */ /* 0x000368000c1e1b00 */
[----:B------:R1:W5:Y:S02]  /*3460*/  @!P2 LDG.E.64 R76, desc[UR54][R40.64+0x50] ;  /* 0x00005036284ca981 */ /* 0x000364000c1e1b00 */
.L_x_339:
[----:B------:R-:W-:Y:S05]  /*3470*/  BSYNC B1 ;  /* 0x0000000000017941 */ /* 0x000fea0003800000 */
.L_x_338:
[----:B------:R-:W-:Y:S01]  /*3480*/  ISETP.GE.AND P4, PT, R216, R96, PT ;  /* 0x00000060d800720c */ /* 0x000fe20003f86270 */
[----:B------:R-:W-:Y:S01]  /*3490*/  BSSY B1, `(.L_x_340) ;  /* 0x000002b000017945 */ /* 0x000fe20003800000 */
[----:B------:R-:W-:-:S11]  /*34a0*/  CS2R R72, SRZ ;  /* 0x0000000000487805 */ /* 0x000fd6000001ff00 */
[----:B------:R-:W-:Y:S05]  /*34b0*/  @P4 BRA `(.L_x_341) ;  /* 0x0000000000a04947 */ /* 0x000fea0003800000 */
[----:B-1----:R-:W-:Y:S01]  /*34c0*/  IADD3 R40, P2, P5, R110, R90, R10 ;  /* 0x0000005a6e287210 */ /* 0x002fe20007d5e00a */
[----:B------:R-:W-:Y:S01]  /*34d0*/  ULDC.64 UR4, c[0x0][0x3e8] ;  /* 0x0000fa0000047ab9 */ /* 0x000fe20000000a00 */
[----:B------:R-:W-:Y:S02]  /*34e0*/  CS2R R70, SRZ ;  /* 0x0000000000467805 */ /* 0x000fe4000001ff00 */
[----:B------:R-:W-:Y:S02]  /*34f0*/  CS2R R72, SRZ ;  /* 0x0000000000487805 */ /* 0x000fe4000001ff00 */
[----:B------:R-:W-:Y:S02]  /*3500*/  IADD3.X R97, R13, R97, R9, P2, P5 ;  /* 0x000000610d617210 */ /* 0x000fe400017ea409 */
[----:B0-----:R-:W-:-:S04]  /*3510*/  IADD3 R42, P2, P5, R104, R88, R12 ;  /* 0x00000058682a7210 */ /* 0x001fc80007d5e00c */
[----:B------:R-:W-:Y:S02]  /*3520*/  IADD3.X R98, R15, R98, R11, P2, P5 ;  /* 0x000000620f627210 */ /* 0x000fe400017ea40b */
[----:B------:R-:W-:-:S04]  /*3530*/  IADD3 R40, P2, R40, UR4, RZ ;  /* 0x0000000428287c10 */ /* 0x000fc8000ff5e0ff */
[----:B------:R-:W-:Y:S01]  /*3540*/  IADD3.X R41, R97, UR5, RZ, P2, !PT ;  /* 0x0000000561297c10 */ /* 0x000fe200097fe4ff */
[----:B------:R-:W-:Y:S02]  /*3550*/  ULDC.64 UR4, c[0x0][0x400] ;  /* 0x0001000000047ab9 */ /* 0x000fe40000000a00 */
[----:B------:R-:W-:-:S04]  /*3560*/  IADD3 R42, P2, R42, UR4, RZ ;  /* 0x000000042a2a7c10 */ /* 0x000fc8000ff5e0ff */
[----:B------:R-:W-:Y:S02]  /*3570*/  IADD3.X R43, R98, UR5, RZ, P2, !PT ;  /* 0x00000005622b7c10 */ /* 0x000fe400097fe4ff */
        /* <DEDUP_REMOVED lines=28> */
.L_x_341:
[----:B------:R-:W-:Y:S05]  /*3740*/  BSYNC B1 ;  /* 0x0000000000017941 */ /* 0x000fea0003800000 */
.L_x_340:
[----:B------:R-:W-:Y:S01]  /*3750*/  UISETP.NE.AND UP0, UPT, UR53, 0x3, UPT ;  /* 0x000000033500788c */ /* 0x000fe2000bf05270 */
[----:B-----5:R-:W-:Y:S01]  /*3760*/  IMAD.MOV.U32 R156, RZ, RZ, R74 ;  /* 0x000000ffff9c7224 */ /* 0x020fe200078e004a */
[----:B------:R-:W-:Y:S01]  /*3770*/  MOV R160, R82 ;  /* 0x0000005200a07202 */ /* 0x000fe20000000f00 */
[----:B------:R-:W-:Y:S01]  /*3780*/  IMAD.MOV.U32 R158, RZ, RZ, R78 ;  /* 0x000000ffff9e7224 */ /* 0x000fe200078e004e */
[----:B------:R-:W-:Y:S01]  /*3790*/  MOV R161, R84 ;  /* 0x0000005400a17202 */ /* 0x000fe20000000f00 */
[----:B------:R-:W-:Y:S01]  /*37a0*/  IMAD.MOV.U32 R162, RZ, RZ, R86 ;  /* 0x000000ffffa27224 */ /* 0x000fe200078e0056 */
[----:B------:R-:W-:Y:S01]  /*37b0*/  PLOP3.LUT P2, PT, PT, PT, UP0, 0x80, 0x0 ;  /* 0x000000000000781c */ /* 0x000fe20003f4f008 */
[----:B------:R-:W-:Y:S01]  /*37c0*/  IMAD.MOV.U32 R164, RZ, RZ, R94 ;  /* 0x000000ffffa47224 */ /* 0x000fe200078e005e */
[----:B------:R-:W-:Y:S01]  /*37d0*/  MOV R140, R58 ;  /* 0x0000003a008c7202 */ /* 0x000fe20000000f00 */
[----:B------:R-:W-:Y:S01]  /*37e0*/  IMAD.MOV.U32 R166, RZ, RZ, R136 ;  /* 0x000000ffffa67224 */ /* 0x000fe200078e0088 */
[----:B------:R-:W-:Y:S01]  /*37f0*/  MOV R141, R60 ;  /* 0x0000003c008d7202 */ /* 0x000fe20000000f00 */
[----:B------:R-:W-:-:S02]  /*3800*/  IMAD.MOV.U32 R157, RZ, RZ, R76 ;  /* 0x000000ffff9d7224 */ /* 0x000fc400078e004c */
[----:B------:R-:W-:Y:S02]  /*3810*/  IMAD.MOV.U32 R159, RZ, RZ, R80 ;  /* 0x000000ffff9f7224 */ /* 0x000fe400078e0050 */
[----:B------:R-:W-:Y:S02]  /*3820*/  IMAD.MOV.U32 R163, RZ, RZ, R92 ;  /* 0x000000ffffa37224 */ /* 0x000fe400078e005c */
[----:B------:R-:W-:Y:S02]  /*3830*/  IMAD.MOV.U32 R165, RZ, RZ, R124 ;  /* 0x000000ffffa57224 */ /* 0x000fe400078e007c */
[----:B------:R-:W-:Y:S02]  /*3840*/  IMAD.MOV.U32 R167, RZ, RZ, R138 ;  /* 0x000000ffffa77224 */ /* 0x000fe400078e008a */
[----:B------:R-:W-:Y:S02]  /*3850*/  IMAD.MOV.U32 R88, RZ, RZ, R50 ;  /* 0x000000ffff587224 */ /* 0x000fe400078e0032 */
        /* <DEDUP_REMOVED lines=8> */
[----:B------:R-:W-:Y:S01]  /*38e0*/  IMAD.MOV.U32 R155, RZ, RZ, R72 ;  /* 0x000000ffff9b7224 */ /* 0x000fe200078e0048 */
[----:B------:R-:W-:Y:S06]  /*38f0*/  @!P2 BRA `(.L_x_342) ;  /* 0x000000000004a947 */ /* 0x000fec0003800000 */
[----:B------:R-:W-:Y:S01]  /*3900*/  BPT.TRAP 0x1 ;  /* 0x000000040000795c */ /* 0x000fe20000300000 */
.L_x_342:
[----:B------:R-:W-:Y:S01]  /*3910*/  IMAD R97, R17, 0x8, R16 ;  /* 0x0000000811617824 */ /* 0x000fe200078e0210 */
[----:B------:R-:W-:Y:S01]  /*3920*/  SHF.L.U32 R98, R169, 0x1f, RZ ;  /* 0x0000001fa9627819 */ /* 0x000fe200000006ff */
[----:B------:R-:W-:Y:S03]  /*3930*/  BSSY B1, `(.L_x_343) ;  /* 0x0000003000017945 */ /* 0x000fe60003800000 */
[----:B------:R-:W3:Y:S02]  /*3940*/  SYNCS.PHASECHK.TRANS64.TRYWAIT P5, [R97+URZ+0x29890], R98 ;  /* 0x02989062610075a7 */ /* 0x000ee400080a017f */
[----:B---3--:R-:W-:Y:S05]  /*3950*/  @!P5 BRA `(.L_x_344) ;  /* 0x0000026000f8d947 */ /* 0x008fea0003800000 */
.L_x_663:
[----:B------:R-:W-:Y:S05]  /*3960*/  BSYNC B1 ;  /* 0x0000000000017941 */ /* 0x000fea0003800000 */
.L_x_343:
[----:B------:R-:W-:Y:S04]  /*3970*/  BSSY B1, `(.L_x_345) ;  /* 0x00002b6000017945 */ /* 0x000fe80003800000 */
[----:B------:R-:W-:Y:S05]  /*3980*/  @P3 BRA `(.L_x_346) ;  /* 0x0000002800d03947 */ /* 0x000fea0003800000 */
[----:B------:R-:W-:Y:S01]  /*3990*/  ISETP.NE.AND P3, PT, R34, RZ, PT ;  /* 0x000000ff2200720c */ /* 0x000fe20003f65270 */
[----:B------:R-:W-:-:S12]  /*39a0*/  BSSY B2, `(.L_x_347) ;  /* 0x0000073000027945 */ /* 0x000fd80003800000 */
[----:B------:R-:W-:Y:S05]  /*39b0*/  @!P3 BRA `(.L_x_348) ;  /* 0x0000000400c4b947 */ /* 0x000fea0003800000 */
[----:B012---:R0:W1:Y:S01]  /*39c0*/  LDS.128 R40, [R47+0x1a400] ;  /* 0x01a400002f287984 */ /* 0x0070620000000c00 */
[----:B------:R-:W-:Y:S01]  /*39d0*/  ISETP.GE.AND P3, PT, R22, R133, PT ;  /* 0x000000851600720c */ /* 0x000fe20003f66270 */
[----:B------:R-:W-:-:S12]  /*39e0*/  BSSY B3, `(.L_x_349) ;  /* 0x000006d000037945 */ /* 0x000fd80003800000 */
[----:B0-----:R-:W-:Y:S05]  /*39f0*/  @P3 BRA `(.L_x_350) ;  /* 0x0000000400ac3947 */ /* 0x001fea0003800000 */
[--C-:B------:R-:W-:Y:S02]  /*3a00*/  SHF.R.U32.HI R136, RZ, 0x8, R137.reuse ;  /* 0x00000008ff887819 */ /* 0x100fe40000011689 */
[----:B------:R-:W-:Y:S02]  /*3a10*/  SHF.R.U32.HI R138, RZ, 0x10, R137 ;  /* 0x00000010ff8a7819 */ /* 0x000fe40000011689 */
[----:B------:R-:W-:Y:S01]  /*3a20*/  LOP3.LUT R137, R137, 0xff0000ff, RZ, 0xc0, !PT ;  /* 0xff0000ff89897812 */ /* 0x000fe200078ec0ff */
[----:B------:R-:W-:Y:S01]  /*3a30*/  IMAD.SHL.U32 R176, R136, 0x100, RZ ;  /* 0x0000010088b07824 */ /* 0x000fe200078e00ff */
[----:B------:R-:W-:Y:S01]  /*3a40*/  SHF.R.U32.HI R177, RZ, 0x8, R139 ;  /* 0x00000008ffb17819 */ /* 0x000fe2000001168b */
[----:B------:R-:W-:Y:S01]  /*3a50*/  IMAD.U32 R138, R138, 0x10000, RZ ;  /* 0x000100008a8a7824 */ /* 0x000fe200078e00ff */
[----:B------:R-:W-:Y:S02]  /*3a60*/  LOP3.LUT R178, R139, 0xff0000ff, RZ, 0xc0, !PT ;  /* 0xff0000ff8bb27812 */ /* 0x000fe400078ec0ff */
[----:B------:R-:W-:-:S02]  /*3a70*/  LOP3.LUT R137, R137, 0xff00, R176, 0xf8, !PT ;  /* 0x0000ff0089897812 */ /* 0x000fc400078ef8b0 */
[----:B------:R-:W-:Y:S02]  /*3a80*/  SHF.L.U32 R177, R177, 0x8, RZ ;  /* 0x00000008b1b17819 */ /* 0x000fe400000006ff */
[----:B------:R-:W-:Y:S02]  /*3a90*/  LOP3.LUT R137, R137, 0xff0000, R138, 0xf8, !PT ;  /* 0x00ff000089897812 */ /* 0x000fe400078ef88a */
[----:B------:R-:W-:Y:S02]  /*3aa0*/  F2FP.F16.E4M3.UNPACK_B R138, R167.H1 ;  /* 0x000000a7ff8a723e */ /* 0x000fe400030006ff */
[----:B-1----:R-:W-:Y:S02]  /*3ab0*/  F2FP.F16.E4M3.UNPACK_B R176, R41 ;  /* 0x00000029ffb0723e */ /* 0x002fe400020006ff */
[----:B------:R-:W-:Y:S01]  /*3ac0*/  SHF.R.U32.HI R136, RZ, 0x10, R139 ;  /* 0x00000010ff887819 */ /* 0x000fe2000001168b */
[----:B------:R-:W-:Y:S01]  /*3ad0*/  HADD2.F32 R180, -RZ, R138.H0_H0 ;  /* 0x2000008affb47230 */ /* 0x000fe20000004100 */
[----:B------:R-:W-:Y:S01]  /*3ae0*/  LOP3.LUT R178, R178, 0xff00, R177, 0xf8, !PT ;  /* 0x0000ff00b2b27812 */ /* 0x000fe200078ef8b1 */
[--C-:B------:R-:W-:Y:S01]  /*3af0*/  HADD2.F32 R139, -RZ, R176.reuse.H1_H1 ;  /* 0x300000b0ff8b7230 */ /* 0x100fe20000004100 */
[----:B------:R-:W-:Y:S01]  /*3b00*/  F2FP.F16.E4M3.UNPACK_B R177, R166.H1 ;  /* 0x000000a6ffb1723e */ /* 0x000fe200030006ff */
[----:B------:R-:W-:Y:S01]  /*3b10*/  HADD2.F32 R176, -RZ, R176.H0_H0 ;  /* 0x200000b0ffb07230 */ /* 0x000fe20000004100 */
[----:B------:R-:W-:-:S02]  /*3b20*/  F2FP.F16.E4M3.UNPACK_B R167, R167 ;  /* 0x000000a7ffa7723e */ /* 0x000fc400020006ff */
[CC--:B------:R-:W-:Y:S01]  /*3b30*/  FMUL.FTZ R181, R139.reuse, R180.reuse ;  /* 0x000000b48bb57220 */ /* 0x0c0fe20000410000 */
[--C-:B------:R-:W-:Y:S02]  /*3b40*/  HADD2.F32 R179, -RZ, R177.reuse.H0_H0 ;  /* 0x200000b1ffb37230 */ /* 0x100fe40000004100 */
[C---:B------:R-:W-:Y:S01]  /*3b50*/  FMUL.FTZ R180, R176.reuse, R180 ;  /* 0x000000b4b0b47220 */ /* 0x040fe20000410000 */
[----:B------:R-:W-:Y:S01]  /*3b60*/  HADD2.F32 R177, -RZ, R177.H1_H1 ;  /* 0x300000b1ffb17230 */ /* 0x000fe20000004100 */
[----:B------:R-:W-:Y:S02]  /*3b70*/  F2FP.F16.E4M3.UNPACK_B R166, R166 ;  /* 0x000000a6ffa6723e */ /* 0x000fe400020006ff */
[----:B------:R-:W-:Y:S01]  /*3b80*/  FFMA.FTZ R139, R139, R179, R180 ;  /* 0x000000b38b8b7223 */ /* 0x000fe200000100b4 */
[----:B------:R-:W-:Y:S01]  /*3b90*/  F2FP.F16.E4M3.UNPACK_B R180, R41.H1 ;  /* 0x00000029ffb4723e */ /* 0x000fe200030006ff */
[----:B------:R-:W-:Y:S01]  /*3ba0*/  FFMA.FTZ R176, R176, R179, -R181 ;  /* 0x000000b3b0b07223 */ /* 0x000fe200000108b5 */
[----:B------:R-:W-:-:S03]  /*3bb0*/  HADD2.F32 R179, -RZ, R138.H1_H1 ;  /* 0x3000008affb37230 */ /* 0x000fc60000004100 */
[--C-:B------:R-:W-:Y:S02]  /*3bc0*/  HADD2.F32 R41, -RZ, R180.reuse.H1_H1 ;  /* 0x300000b4ff297230 */ /* 0x100fe40000004100 */
[----:B------:R-:W-:-:S03]  /*3bd0*/  HADD2.F32 R138, -RZ, R180.H0_H0 ;  /* 0x200000b4ff8a7230 */ /* 0x000fc60000004100 */
[CC--:B------:R-:W-:Y:S02]  /*3be0*/  FMUL.FTZ R180, R41.reuse, R179.reuse ;  /* 0x000000b329b47220 */ /* 0x0c0fe40000410000 */
[C---:B------:R-:W-:Y:S02]  /*3bf0*/  FMUL.FTZ R179, R138.reuse, R179 ;  /* 0x000000b38ab37220 */ /* 0x040fe40000410000 */
[-C--:B------:R-:W-:Y:S02]  /*3c00*/  FFMA.FTZ R138, R138, R177.reuse, -R180 ;  /* 0x000000b18a8a7223 */ /* 0x080fe400000108b4 */
[----:B------:R-:W-:Y:S01]  /*3c10*/  FFMA.FTZ R177, R41, R177, R179 ;  /* 0x000000b129b17223 */ /* 0x000fe200000100b3 */
[----:B------:R-:W-:Y:S02]  /*3c20*/  IMAD.U32 R41, R136, 0x10000, RZ ;  /* 0x0001000088297824 */ /* 0x000fe400078e00ff */
[----:B------:R-:W-:Y:S01]  /*3c30*/  IMAD.MOV.U32 R136, RZ, RZ, R43 ;  /* 0x000000ffff887224 */ /* 0x000fe200078e002b */
[----:B------:R-:W-:-:S02]  /*3c40*/  F2FP.F16.E4M3.UNPACK_B R43, R137.H1 ;  /* 0x00000089ff2b723e */ /* 0x000fc400030006ff */
[----:B------:R-:W-:Y:S02]  /*3c50*/  LOP3.LUT R41, R178, 0xff0000, R41, 0xf8, !PT ;  /* 0x00ff0000b2297812 */ /* 0x000fe400078ef829 */
[-C--:B------:R-:W-:Y:S01]  /*3c60*/  F2FP.F16.E4M3.UNPACK_B R181, R136.reuse ;  /* 0x00000088ffb5723e */ /* 0x080fe200020006ff */
[--C-:B------:R-:W-:Y:S01]  /*3c70*/  HADD2.F32 R180, -RZ, R43.reuse.H0_H0 ;  /* 0x2000002bffb47230 */ /* 0x100fe20000004100 */
[-C--:B------:R-:W-:Y:S01]  /*3c80*/  F2FP.F16.E4M3.UNPACK_B R178, R41.reuse.H1 ;  /* 0x00000029ffb2723e */ /* 0x080fe200030006ff */
[----:B------:R-:W-:Y:S01]  /*3c90*/  HADD2.F32 R43, -RZ, R43.H1_H1 ;  /* 0x3000002bff2b7230 */ /* 0x000fe20000004100 */
[----:B------:R-:W-:Y:S01]  /*3ca0*/  F2FP.F16.E4M3.UNPACK_B R136, R136.H1 ;  /* 0x00000088ff88723e */ /* 0x000fe200030006ff */
[--C-:B------:R-:W-:Y:S01]  /*3cb0*/  HADD2.F32 R179, -RZ, R181.reuse.H1_H1 ;  /* 0x300000b5ffb37230 */ /* 0x100fe20000004100 */
[----:B------:R-:W-:Y:S01]  /*3cc0*/  F2FP.SATFINITE.E4M3.F32.PACK_AB_MERGE_C R138, R177, R138, RZ ;  /* 0x0000008ab18a723e */ /* 0x000fe200048070ff */
[--C-:B------:R-:W-:Y:S01]  /*3cd0*/  HADD2.F32 R182, -RZ, R178.reuse.H0_H0 ;  /* 0x200000b2ffb67230 */ /* 0x100fe20000004100 */
[----:B------:R-:W-:Y:S01]  /*3ce0*/  F2FP.F16.E4M3.UNPACK_B R41, R41 ;  /* 0x00000029ff29723e */ /* 0x000fe200020006ff */
[----:B------:R-:W-:Y:S01]  /*3cf0*/  HADD2.F32 R181, -RZ, R181.H0_H0 ;  /* 0x200000b5ffb57230 */ /* 0x000fe20000004100 */
[----:B------:R-:W-:Y:S01]  /*3d00*/  F2FP.SATFINITE.E4M3.F32.PACK_AB_MERGE_C R139, R139, R176, R138 ;  /* 0x000000b08b8b723e */ /* 0x000fe2000480708a */
[----:B------:R-:W-:-:S02]  /*3d10*/  HADD2.F32 R178, -RZ, R178.H1_H1 ;  /* 0x300000b2ffb27230 */ /* 0x000fc40000004100 */
[----:B------:R-:W-:Y:S01]  /*3d20*/  FMUL.FTZ R183, R179, R182 ;  /* 0x000000b6b3b77220 */ /* 0x000fe20000410000 */
[----:B------:R-:W-:Y:S02]  /*3d30*/  F2FP.F16.E4M3.UNPACK_B R138, R42 ;  /* 0x0000002aff8a723e */ /* 0x000fe400020006ff */
[----:B------:R-:W-:Y:S01]  /*3d40*/  F2FP.F16.E4M3.UNPACK_B R137, R137 ;  /* 0x00000089ff89723e */ /* 0x000fe200020006ff */
[C---:B------:R-:W-:Y:S01]  /*3d50*/  FFMA.FTZ R183, R181.reuse, R180, -R183 ;  /* 0x000000b4b5b77223 */ /* 0x040fe200000108b7 */
[----:B------:R-:W-:Y:S01]  /*3d60*/  FMUL.FTZ R181, R181, R182 ;  /* 0x000000b6b5b57220 */ /* 0x000fe20000410000 */
[----:B------:R-:W-:Y:S02]  /*3d70*/  F2FP.F16.E4M3.UNPACK_B R42, R42.H1 ;  /* 0x0000002aff2a723e */ /* 0x000fe400030006ff */
[----:B------:R-:W-:Y:S02]  /*3d80*/  HADD2.F32 R176, -RZ, R137.H0_H0 ;  /* 0x20000089ffb07230 */ /* 0x000fe40000004100 */
[----:B------:R-:W-:Y:S01]  /*3d90*/  FFMA.FTZ R181, R179, R180, R181 ;  /* 0x000000b4b3b57223 */ /* 0x000fe200000100b5 */
[----:B------:R-:W-:-:S02]  /*3da0*/  HADD2.F32 R179, -RZ, R136.H1_H1 ;  /* 0x30000088ffb37230 */ /* 0x000fc40000004100 */
[----:B------:R-:W-:Y:S02]  /*3db0*/  HADD2.F32 R136, -RZ, R136.H0_H0 ;  /* 0x20000088ff887230 */ /* 0x000fe40000004100 */
[----:B------:R-:W-:Y:S02]  /*3dc0*/  HADD2.F32 R137, -RZ, R137.H1_H1 ;  /* 0x30000089ff897230 */ /* 0x000fe40000004100 */
[----:B------:R-:W-:-:S04]  /*3dd0*/  FMUL.FTZ R180, R179, R178 ;  /* 0x000000b2b3b47220 */ /* 0x000fc80000410000 */
[CC--:B------:R-:W-:Y:S01]  /*3de0*/  FFMA.FTZ R180, R136.reuse, R43.reuse, -R180 ;  /* 0x0000002b88b47223 */ /* 0x0c0fe200000108b4 */
[----:B------:R-:W-:Y:S01]  /*3df0*/  FMUL.FTZ R136, R136, R178 ;  /* 0x000000b288887220 */ /* 0x000fe20000410000 */
[--C-:B------:R-:W-:Y:S02]  /*3e00*/  HADD2.F32 R178, -RZ, R41.reuse.H0_H0 ;  /* 0x20000029ffb27230 */ /* 0x100fe40000004100 */
[----:B------:R-:W-:Y:S02]  /*3e10*/  HADD2.F32 R41, -RZ, R41.H1_H1 ;  /* 0x30000029ff297230 */ /* 0x000fe40000004100 */
[----:B------:R-:W-:Y:S01]  /*3e20*/  FFMA.FTZ R136, R179, R43, R136 ;  /* 0x0000002bb3887223 */ /* 0x000fe20000010088 */
[--C-:B------:R-:W-:Y:S02]  /*3e30*/  HADD2.F32 R43, -RZ, R138.reuse.H1_H1 ;  /* 0x3000008aff2b7230 */ /* 0x100fe40000004100 */
[----:B------:R-:W-:Y:S02]  /*3e40*/  HADD2.F32 R138, -RZ, R138.H0_H0 ;  /* 0x2000008aff8a7230 */ /* 0x000fe40000004100 */
[----:B------:R-:W-:-:S02]  /*3e50*/  HADD2.F32 R179, -RZ, R167.H1_H1 ;  /* 0x300000a7ffb37230 */ /* 0x000fc40000004100 */
[CC--:B------:R-:W-:Y:S01]  /*3e60*/  FMUL.FTZ R177, R43.reuse, R178.reuse ;  /* 0x000000b22bb17220 */ /* 0x0c0fe20000410000 */
[----:B------:R-:W-:Y:S02]  /*3e70*/  HADD2.F32 R167, -RZ, R167.H0_H0 ;  /* 0x200000a7ffa77230 */ /* 0x000fe40000004100 */
[----:B------:R-:W-:Y:S01]  /*3e80*/  FMUL.FTZ R178, R138, R178 ;  /* 0x000000b28ab27220 */ /* 0x000fe20000410000 */
[----:B------:R-:W-:Y:S01]  /*3e90*/  F2FP.SATFINITE.E4M3.F32.PACK_AB_MERGE_C R136, R136, R180, RZ ;  /* 0x000000b48888723e */ /* 0x000fe200048070ff */
[-C--:B------:R-:W-:Y:S02]  /*3ea0*/  FFMA.FTZ R177, R138, R176.reuse, -R177 ;  /* 0x000000b08ab17223 */ /* 0x080fe400000108b1 */
[----:B------:R-:W-:Y:S01]  /*3eb0*/  FFMA.FTZ R178, R43, R176, R178 ;  /* 0x000000b02bb27223 */ /* 0x000fe200000100b2 */
[--C-:B------:R-:W-:Y:S01]  /*3ec0*/  HADD2.F32 R43, -RZ, R42.reuse.H1_H1 ;  /* 0x3000002aff2b7230 */ /* 0x100fe20000004100 */
[----:B------:R-:W-:Y:S01]  /*3ed0*/  F2FP.SATFINITE.E4M3.F32.PACK_AB_MERGE_C R136, R181, R183, R136 ;  /* 0x000000b7b588723e */ /* 0x000fe20004807088 */
[----:B------:R-:W-:-:S03]  /*3ee0*/  HADD2.F32 R42, -RZ, R42.H0_H0 ;  /* 0x2000002aff2a7230 */ /* 0x000fc60000004100 */
[CC--:B------:R-:W-:Y:S02]  /*3ef0*/  FMUL.FTZ R138, R43.reuse, R41.reuse ;  /* 0x000000292b8a7220 */ /* 0x0c0fe40000410000 */
[C---:B------:R-:W-:Y:S02]  /*3f00*/  FMUL.FTZ R176, R42.reuse, R41 ;  /* 0x000000292ab07220 */ /* 0x040fe40000410000 */
[-C--:B------:R-:W-:Y:S01]  /*3f10*/  FFMA.FTZ R41, R42, R137.reuse, -R138 ;  /* 0x000000892a297223 */ /* 0x080fe2000001088a */
[----:B------:R-:W-:Y:S01]  /*3f20*/  F2FP.F16.E4M3.UNPACK_B R138, R40.H1 ;  /* 0x00000028ff8a723e */ /* 0x000fe200030006ff */
[----:B------:R-:W-:Y:S01]  /*3f30*/  FFMA.FTZ R42, R43, R137, R176 ;  /* 0x000000892b2a7223 */ /* 0x000fe200000100b0 */
[--C-:B------:R-:W-:Y:S02]  /*3f40*/  HADD2.F32 R137, -RZ, R166.reuse.H1_H1 ;  /* 0x300000a6ff897230 */ /* 0x100fe40000004100 */
[----:B------:R-:W-:Y:S02]  /*3f50*/  HADD2.F32 R166, -RZ, R166.H0_H0 ;  /* 0x200000a6ffa67230 */ /* 0x000fe40000004100 */
[--C-:B------:R-:W-:Y:S01]  /*3f60*/  HADD2.F32 R43, -RZ, R138.reuse.H1_H1 ;  /* 0x3000008aff2b7230 */ /* 0x100fe20000004100 */
[----:B------:R-:W-:Y:S01]  /*3f70*/  F2FP.SATFINITE.E4M3.F32.PACK_AB_MERGE_C R41, R42, R41, RZ ;  /* 0x000000292a29723e */ /* 0x000fe200048070ff */
[----:B------:R-:W-:-:S03]  /*3f80*/  HADD2.F32 R138, -RZ, R138.H0_H0 ;  /* 0x2000008aff8a7230 */ /* 0x000fc60000004100 */
[C---:B------:R-:W-:Y:S01]  /*3f90*/  FMUL.FTZ R176, R43.reuse, R179 ;  /* 0x000000b32bb07220 */ /* 0x040fe20000410000 */
[----:B------:R-:W-:Y:S01]  /*3fa0*/  F2FP.SATFINITE.E4M3.F32.PACK_AB_MERGE_C R177, R178, R177, R41 ;  /* 0x000000b1b2b1723e */ /* 0x000fe20004807029 */
[C---:B------:R-:W-:Y:S01]  /*3fb0*/  FMUL.FTZ R179, R138.reuse, R179 ;  /* 0x000000b38ab37220 */ /* 0x040fe20000410000 */
[----:B------:R-:W-:Y:S02]  /*3fc0*/  IMAD.MOV.U32 R41, RZ, RZ, R139 ;  /* 0x000000ffff297224 */ /* 0x000fe400078e008b */
[----:B------:R-:W-:Y:S01]  /*3fd0*/  FFMA.FTZ R176, R138, R137, -R176 ;  /* 0x000000898ab07223 */ /* 0x000fe200000108b0 */
[----:B------:R-:W-:Y:S01]  /*3fe0*/  MOV R42, R177 ;  /* 0x000000b1002a7202 */ /* 0x000fe20000000f00 */
[----:B------:R-:W-:Y:S01]  /*3ff0*/  FFMA.FTZ R179, R43, R137, R179 ;  /* 0x000000892bb37223 */ /* 0x000fe200000100b3 */
[----:B------:R-:W-:-:S04]  /*4000*/  F2FP.F16.E4M3.UNPACK_B R43, R40 ;  /* 0x00000028ff2b723e */ /* 0x000fc800020006ff */
[----:B------:R-:W-:Y:S01]  /*4010*/  F2FP.SATFINITE.E4M3.F32.PACK_AB_MERGE_C R176, R179, R176, RZ ;  /* 0x000000b0b3b0723e */ /* 0x000fe200048070ff */
[--C-:B------:R-:W-:Y:S02]  /*4020*/  HADD2.F32 R40, -RZ, R43.reuse.H1_H1 ;  /* 0x3000002bff287230 */ /* 0x100fe40000004100 */
[----:B------:R-:W-:-:S03]  /*4030*/  HADD2.F32 R43, -RZ, R43.H0_H0 ;  /* 0x2000002bff2b7230 */ /* 0x000fc60000004100 */
[CC--:B------:R-:W-:Y:S02]  /*4040*/  FMUL.FTZ R137, R40.reuse, R167.reuse ;  /* 0x000000a728897220 */ /* 0x0c0fe40000410000 */
[C---:B------:R-:W-:Y:S02]  /*4050*/  FMUL.FTZ R167, R43.reuse, R167 ;  /* 0x000000a72ba77220 */ /* 0x040fe40000410000 */
[-C--:B------:R-:W-:Y:S01]  /*4060*/  FFMA.FTZ R137, R43, R166.reuse, -R137 ;  /* 0x000000a62b897223 */ /* 0x080fe20000010889 */
[----:B------:R-:W-:Y:S02]  /*4070*/  IMAD.MOV.U32 R43, RZ, RZ, R136 ;  /* 0x000000ffff2b7224 */ /* 0x000fe400078e0088 */
[----:B------:R-:W-:-:S05]  /*4080*/  FFMA.FTZ R167, R40, R166, R167 ;  /* 0x000000a628a77223 */ /* 0x000fca00000100a7 */
[----:B------:R-:W-:-:S05]  /*4090*/  F2FP.SATFINITE.E4M3.F32.PACK_AB_MERGE_C R137, R167, R137, R176 ;  /* 0x00000089a789723e */ /* 0x000fca00048070b0 */
[----:B------:R-:W-:-:S07]  /*40a0*/  IMAD.MOV.U32 R40, RZ, RZ, R137 ;  /* 0x000000ffff287224 */ /* 0x000fce00078e0089 */
.L_x_350:
[----:B------:R-:W-:Y:S05]  /*40b0*/  BSYNC B3 ;  /* 0x0000000000037941 */ /* 0x000fea0003800000 */
.L_x_349:
[----:B-1----:R4:W-:Y:S02]  /*40c0*/  STG.E.128 desc[UR54][R48.64], R40 ;  /* 0x0000002830007986 */ /* 0x0029e4000c101d36 */
.L_x_348:
[----:B------:R-:W-:Y:S05]  /*40d0*/  BSYNC B2 ;  /* 0x0000000000027941 */ /* 0x000fea0003800000 */
.L_x_347:
[----:B------:R-:W-:Y:S01]  /*40e0*/  ISETP.NE.AND P3, PT, R35, RZ, PT ;  /* 0x000000ff2300720c */ /* 0x000fe20003f65270 */
[----:B------:R-:W-:-:S12]  /*40f0*/  BSSY B2, `(.L_x_351) ;  /* 0x0000073000027945 */ /* 0x000fd80003800000 */
[----:B------:R-:W-:Y:S05]  /*4100*/  @!P3 BRA `(.L_x_352) ;  /* 0x0000000400c4b947 */ /* 0x000fea0003800000 */
[----:B012-4-:R0:W1:Y:S01]  /*4110*/  LDS.128 R40, [R46+0x1a400] ;  /* 0x01a400002e287984 */ /* 0x0170620000000c00 */
[----:B------:R-:W-:Y:S01]  /*4120*/  ISETP.GE.AND P3, PT, R170, R133, PT ;  /* 0x00000085aa00720c */ /* 0x000fe20003f66270 */
[----:B------:R-:W-:-:S12]  /*4130*/  BSSY B3, `(.L_x_353) ;  /* 0x000006d000037945 */ /* 0x000fd80003800000 */
[----:B0-----:R-:W-:Y:S05]  /*4140*/  @P3 BRA `(.L_x_354) ;  /* 0x0000000400ac3947 */ /* 0x001fea0003800000 */
[--C-:B------:R-:W-:Y:S02]  /*4150*/  SHF.R.U32.HI R136, RZ, 0x8, R95.reuse ;  /* 0x00000008ff887819 */ /* 0x100fe4000001165f */
[----:B------:R-:W-:Y:S02]  /*4160*/  LOP3.LUT R124, R95, 0xff0000ff, RZ, 0xc0, !PT ;  /* 0xff0000ff5f7c7812 */ /* 0x000fe400078ec0ff */
[----:B------:R-:W-:Y:S01]  /*4170*/  SHF.R.U32.HI R95, RZ, 0x10, R95 ;  /* 0x00000010ff5f7819 */ /* 0x000fe2000001165f */
[----:B------:R-:W-:Y:S01]  /*4180*/  IMAD.SHL.U32 R136, R136, 0x100, RZ ;  /* 0x0000010088887824 */ /* 0x000fe200078e00ff */
[----:B------:R-:W-:Y:S02]  /*4190*/  SHF.R.U32.HI R137, RZ, 0x8, R125 ;  /* 0x00000008ff897819 */ /* 0x000fe4000001167d */
[----:B------:R-:W-:Y:S01]  /*41a0*/  LOP3.LUT R138, R125, 0xff0000ff, RZ, 0xc0, !PT ;  /* 0xff0000ff7d8a7812 */ /* 0x000fe200078ec0ff */
[----:B------:R-:W-:Y:S01]  /*41b0*/  IMAD.U32 R95, R95, 0x10000, RZ ;  /* 0x000100005f5f7824 */ /* 0x000fe200078e00ff */
[----:B------:R-:W-:Y:S01]  /*41c0*/  LOP3.LUT R124, R124, 0xff00, R136, 0xf8, !PT ;  /* 0x0000ff007c7c7812 */ /* 0x000fe200078ef888 */
[----:B------:R-:W-:Y:S01]  /*41d0*/  IMAD.SHL.U32 R137, R137, 0x100, RZ ;  /* 0x0000010089897824 */ /* 0x000fe200078e00ff */
[----:B-1----:R-:W-:-:S02]  /*41e0*/  F2FP.F16.E4M3.UNPACK_B R136, R41 ;  /* 0x00000029ff88723e */ /* 0x002fc400020006ff */
[----:B------:R-:W-:Y:S02]  /*41f0*/  LOP3.LUT R95, R124, 0xff0000, R95, 0xf8, !PT ;  /* 0x00ff00007c5f7812 */ /* 0x000fe400078ef85f */
[-C--:B------:R-:W-:Y:S02]  /*4200*/  F2FP.F16.E4M3.UNPACK_B R124, R165.reuse.H1 ;  /* 0x000000a5ff7c723e */ /* 0x080fe400030006ff */
[----:B------:R-:W-:Y:S01]  /*4210*/  SHF.R.U32.HI R94, RZ, 0x10, R125 ;  /* 0x00000010ff5e7819 */ /* 0x000fe2000001167d */
[----:B------:R-:W-:Y:S01]  /*4220*/  HADD2.F32 R125, -RZ, R136.H1_H1 ;  /* 0x30000088ff7d7230 */ /* 0x000fe20000004100 */
[----:B------:R-:W-:Y:S01]  /*4230*/  LOP3.LUT R138, R138, 0xff00, R137, 0xf8, !PT ;  /* 0x0000ff008a8a7812 */ /* 0x000fe200078ef889 */
[----:B------:R-:W-:Y:S01]  /*4240*/  HADD2.F32 R166, -RZ, R124.H0_H0 ;  /* 0x2000007cffa67230 */ /* 0x000fe20000004100 */
        /* <DEDUP_REMOVED lines=18> */
[----:B------:R-:W-:Y:S01]  /*4370*/  IMAD.U32 R41, R94, 0x10000, RZ ;  /* 0x000100005e297824 */ /* 0x000fe200078e00ff */
[----:B------:R-:W-:Y:S02]  /*4380*/  MOV R94, R43 ;  /* 0x0000002b005e7202 */ /* 0x000fe40000000f00 */
        /* <DEDUP_REMOVED lines=57> */
[-C--:B------:R-:W-:Y:S01]  /*4720*/  FFMA.FTZ R136, R124, R95.reuse, -R136 ;  /* 0x0000005f7c887223 */ /* 0x080fe20000010888 */
[----:B------:R-:W-:Y:S01]  /*4730*/  FFMA.FTZ R139, R43, R95, R139 ;  /* 0x0000005f2b8b7223 */ /* 0x000fe2000001008b */
[----:B------:R-:W-:Y:S01]  /*4740*/  F2FP.F16.E4M3.UNPACK_B R43, R40 ;  /* 0x00000028ff2b723e */ /* 0x000fe200020006ff */
[----:B------:R-:W-:-:S03]  /*4750*/  IMAD.MOV.U32 R42, RZ, RZ, R137 ;  /* 0x000000ffff2a7224 */ /* 0x000fc600078e0089 */
        /* <DEDUP_REMOVED lines=10> */
.L_x_354:
[----:B------:R-:W-:Y:S05]  /*4800*/  BSYNC B3 ;  /* 0x0000000000037941 */ /* 0x000fea0003800000 */
.L_x_353:
[----:B-1----:R0:W-:Y:S02]  /*4810*/  STG.E.128 desc[UR54][R48.64+0x20], R40 ;  /* 0x0000202830007986 */ /* 0x0021e4000c101d36 */
.L_x_352:
[----:B------:R-:W-:Y:S05]  /*4820*/  BSYNC B2 ;  /* 0x0000000000027941 */ /* 0x000fea0003800000 */
.L_x_351:
        /* <DEDUP_REMOVED lines=83> */
[--C-:B------:R-:W-:Y:S02]  /*4d60*/  HADD2.F32 R43, -RZ, R42.reuse.H1_H1 ;  /* 0x3000002aff2b7230 */ /* 0x100fe40000004100 */
        /* <DEDUP_REMOVED lines=24> */
[----:B------:R-:W-:Y:S01]  /*4ef0*/  F2FP.SATFINITE.E4M3.F32.PACK_AB_MERGE_C R43, R137, R139, R86 ;  /* 0x0000008b892b723e */ /* 0x000fe20004807056 */
[----:B------:R-:W-:-:S05]  /*4f00*/  FFMA.FTZ R163, R40, R162, R163 ;  /* 0x000000a228a37223 */ /* 0x000fca00000100a3 */
[----:B------:R-:W-:-:S07]  /*4f10*/  F2FP.SATFINITE.E4M3.F32.PACK_AB_MERGE_C R40, R163, R87, R94 ;  /* 0x00000057a328723e */ /* 0x000fce000480705e */
.L_x_358:
[----:B------:R-:W-:Y:S05]  /*4f20*/  BSYNC B3 ;  /* 0x0000000000037941 */ /* 0x000fea0003800000 */
.L_x_357:
[----:B-1----:R0:W-:Y:S02]  /*4f30*/  STG.E.128 desc[UR54][R48.64+0x40], R40 ;  /* 0x0000402830007986 */ /* 0x0021e4000c101d36 */
.L_x_356:
[----:B------:R-:W-:Y:S05]  /*4f40*/  BSYNC B2 ;  /* 0x0000000000027941 */ /* 0x000fea0003800000 */
.L_x_355:
        /* <DEDUP_REMOVED lines=14> */
[----:B------:R-:W-:-:S02]  /*5030*/  LOP3.LUT R84, R84, 0xff00, R87, 0xf8, !PT ;  /* 0x0000ff0054547812 */ /* 0x000fc400078ef857 */
[----:B------:R-:W-:Y:S02]  /*5040*/  SHF.R.U32.HI R82, RZ, 0x10, R85 ;  /* 0x00000010ff527819 */ /* 0x000fe40000011655 */
[----:B------:R-:W-:Y:S02]  /*5050*/  SHF.L.U32 R85, R86, 0x8, RZ ;  /* 0x0000000856557819 */ /* 0x000fe400000006ff */
[----:B------:R-:W-:Y:S02]  /*5060*/  LOP3.LUT R83, R84, 0xff0000, R83, 0xf8, !PT ;  /* 0x00ff000054537812 */ /* 0x000fe400078ef853 */
[----:B------:R-:W-:Y:S02]  /*5070*/  F2FP.F16.E4M3.UNPACK_B R84, R161.H1 ;  /* 0x000000a1ff54723e */ /* 0x000fe400030006ff */
[----:B-1----:R-:W-:Y:S02]  /*5080*/  F2FP.F16.E4M3.UNPACK_B R86, R41 ;  /* 0x00000029ff56723e */ /* 0x002fe400020006ff */
[----:B------:R-:W-:Y:S01]  /*5090*/  LOP3.LUT R92, R92, 0xff00, R85, 0xf8, !PT ;  /* 0x0000ff005c5c7812 */ /* 0x000fe200078ef855 */
[----:B------:R-:W-:Y:S01]  /*50a0*/  HADD2.F32 R94, -RZ, R84.H0_H0 ;  /* 0x20000054ff5e7230 */ /* 0x000fe20000004100 */
[-C--:B------:R-:W-:Y:S01]  /*50b0*/  F2FP.F16.E4M3.UNPACK_B R87, R160.reuse.H1 ;  /* 0x000000a0ff57723e */ /* 0x080fe200030006ff */
[--C-:B------:R-:W-:Y:S01]  /*50c0*/  HADD2.F32 R85, -RZ, R86.reuse.H1_H1 ;  /* 0x30000056ff557230 */ /* 0x100fe20000004100 */
[----:B------:R-:W-:Y:S01]  /*50d0*/  F2FP.F16.E4M3.UNPACK_B R161, R161 ;  /* 0x000000a1ffa1723e */ /* 0x000fe200020006ff */
[----:B------:R-:W-:Y:S01]  /*50e0*/  HADD2.F32 R86, -RZ, R86.H0_H0 ;  /* 0x20000056ff567230 */ /* 0x000fe20000004100 */
[----:B------:R-:W-:Y:S01]  /*50f0*/  F2FP.F16.E4M3.UNPACK_B R160, R160 ;  /* 0x000000a0ffa0723e */ /* 0x000fe200020006ff */
[----:B------:R-:W-:-:S02]  /*5100*/  HADD2.F32 R93, -RZ, R87.H0_H0 ;  /* 0x20000057ff5d7230 */ /* 0x000fc40000004100 */
[-C--:B------:R-:W-:Y:S01]  /*5110*/  FMUL.FTZ R95, R85, R94.reuse ;  /* 0x0000005e555f7220 */ /* 0x080fe20000410000 */
[----:B------:R-:W-:Y:S02]  /*5120*/  HADD2.F32 R87, -RZ, R87.H1_H1 ;  /* 0x30000057ff577230 */ /* 0x000fe40000004100 */
[C---:B------:R-:W-:Y:S01]  /*5130*/  FMUL.FTZ R94, R86.reuse, R94 ;  /* 0x0000005e565e7220 */ /* 0x040fe20000410000 */
[----:B------:R-:W-:-:S03]  /*5140*/  FFMA.FTZ R86, R86, R93, -R95 ;  /* 0x0000005d56567223 */ /* 0x000fc6000001085f */
[----:B------:R-:W-:Y:S01]  /*5150*/  FFMA.FTZ R85, R85, R93, R94 ;  /* 0x0000005d55557223 */ /* 0x000fe2000001005e */
[----:B------:R-:W-:Y:S01]  /*5160*/  F2FP.F16.E4M3.UNPACK_B R94, R41.H1 ;  /* 0x00000029ff5e723e */ /* 0x000fe200030006ff */
[----:B------:R-:W-:-:S04]  /*5170*/  HADD2.F32 R93, -RZ, R84.H1_H1 ;  /* 0x30000054ff5d7230 */ /* 0x000fc80000004100 */
        /* <DEDUP_REMOVED lines=31> */
[----:B------:R-:W-:-:S03]  /*5370*/  HADD2.F32 R82, -RZ, R82.H0_H0 ;  /* 0x20000052ff527230 */ /* 0x000fc60000004100 */
[----:B------:R-:W-:-:S04]  /*5380*/  FMUL.FTZ R94, R93, R92 ;  /* 0x0000005c5d5e7220 */ /* 0x000fc80000410000 */
[C---:B------:R-:W-:Y:S01]  /*5390*/  FFMA.FTZ R94, R82.reuse, R43, -R94 ;  /* 0x0000002b525e7223 */ /* 0x040fe2000001085e */
[----:B------:R-:W-:Y:S01]  /*53a0*/  FMUL.FTZ R82, R82, R92 ;  /* 0x0000005c52527220 */ /* 0x000fe20000410000 */
[----:B------:R-:W-:-:S03]  /*53b0*/  HADD2.F32 R92, -RZ, R41.H0_H0 ;  /* 0x20000029ff5c7230 */ /* 0x000fc60000004100 */
[----:B------:R-:W-:Y:S01]  /*53c0*/  FFMA.FTZ R82, R93, R43, R82 ;  /* 0x0000002b5d527223 */ /* 0x000fe20000010052 */
[--C-:B------:R-:W-:Y:S02]  /*53d0*/  HADD2.F32 R43, -RZ, R84.reuse.H1_H1 ;  /* 0x30000054ff2b7230 */ /* 0x100fe40000004100 */
[----:B------:R-:W-:Y:S02]  /*53e0*/  HADD2.F32 R84, -RZ, R84.H0_H0 ;  /* 0x20000054ff547230 */ /* 0x000fe40000004100 */
[--C-:B------:R-:W-:Y:S02]  /*53f0*/  HADD2.F32 R93, -RZ, R161.reuse.H1_H1 ;  /* 0x300000a1ff5d7230 */ /* 0x100fe40000004100 */
[-C--:B------:R-:W-:Y:S01]  /*5400*/  FMUL.FTZ R87, R43, R92.reuse ;  /* 0x0000005c2b577220 */ /* 0x080fe20000410000 */
[----:B------:R-:W-:Y:S02]  /*5410*/  HADD2.F32 R161, -RZ, R161.H0_H0 ;  /* 0x200000a1ffa17230 */ /* 0x000fe40000004100 */
[----:B------:R-:W-:Y:S01]  /*5420*/  FMUL.FTZ R92, R84, R92 ;  /* 0x0000005c545c7220 */ /* 0x000fe20000410000 */
[----:B------:R-:W-:Y:S01]  /*5430*/  F2FP.SATFINITE.E4M3.F32.PACK_AB_MERGE_C R82, R82, R94, RZ ;  /* 0x0000005e5252723e */ /* 0x000fe200048070ff */
[----:B------:R-:W-:Y:S01]  /*5440*/  FFMA.FTZ R87, R84, R86, -R87 ;  /* 0x0000005654577223 */ /* 0x000fe20000010857 */
[----:B------:R-:W-:-:S02]  /*5450*/  HADD2.F32 R84, -RZ, R41.H1_H1 ;  /* 0x30000029ff547230 */ /* 0x000fc40000004100 */
[----:B------:R-:W-:Y:S01]  /*5460*/  FFMA.FTZ R92, R43, R86, R92 ;  /* 0x000000562b5c7223 */ /* 0x000fe2000001005c */
[--C-:B------:R-:W-:Y:S02]  /*5470*/  HADD2.F32 R43, -RZ, R42.reuse.H1_H1 ;  /* 0x3000002aff2b7230 */ /* 0x100fe40000004100 */
[----:B------:R-:W-:Y:S02]  /*5480*/  HADD2.F32 R41, -RZ, R42.H0_H0 ;  /* 0x2000002aff297230 */ /* 0x000fe40000004100 */
[----:B------:R-:W-:Y:S02]  /*5490*/  HADD2.F32 R42, -RZ, R83.H1_H1 ;  /* 0x30000053ff2a7230 */ /* 0x000fe40000004100 */
[-C--:B------:R-:W-:Y:S01]  /*54a0*/  FMUL.FTZ R86, R43, R84.reuse ;  /* 0x000000542b567220 */ /* 0x080fe20000410000 */
[--C-:B------:R-:W-:Y:S02]  /*54b0*/  HADD2.F32 R83, -RZ, R160.reuse.H1_H1 ;  /* 0x300000a0ff537230 */ /* 0x100fe40000004100 */
[----:B------:R-:W-:Y:S01]  /*54c0*/  FMUL.FTZ R84, R41, R84 ;  /* 0x0000005429547220 */ /* 0x000fe20000410000 */
[----:B------:R-:W-:-:S02]  /*54d0*/  HADD2.F32 R160, -RZ, R160.H0_H0 ;  /* 0x200000a0ffa07230 */ /* 0x000fc40000004100 */
[-C--:B------:R-:W-:Y:S01]  /*54e0*/  FFMA.FTZ R41, R41, R42.reuse, -R86 ;  /* 0x0000002a29297223 */ /* 0x080fe20000010856 */
[----:B------:R-:W-:Y:S01]  /*54f0*/  FFMA.FTZ R42, R43, R42, R84 ;  /* 0x0000002a2b2a7223 */ /* 0x000fe20000010054 */
[----:B------:R-:W-:-:S04]  /*5500*/  F2FP.F16.E4M3.UNPACK_B R84, R40.H1 ;  /* 0x00000028ff54723e */ /* 0x000fc800030006ff */
[----:B------:R-:W-:Y:S01]  /*5510*/  F2FP.SATFINITE.E4M3.F32.PACK_AB_MERGE_C R41, R42, R41, RZ ;  /* 0x000000292a29723e */ /* 0x000fe200048070ff */
[--C-:B------:R-:W-:Y:S02]  /*5520*/  HADD2.F32 R43, -RZ, R84.reuse.H1_H1 ;  /* 0x30000054ff2b7230 */ /* 0x100fe40000004100 */
[----:B------:R-:W-:Y:S01]  /*5530*/  HADD2.F32 R84, -RZ, R84.H0_H0 ;  /* 0x20000054ff547230 */ /* 0x000fe20000004100 */
[----:B------:R-:W-:Y:S01]  /*5540*/  F2FP.SATFINITE.E4M3.F32.PACK_AB_MERGE_C R42, R92, R87, R41 ;  /* 0x000000575c2a723e */ /* 0x000fe20004807029 */
[----:B------:R-:W-:Y:S02]  /*5550*/  IMAD.MOV.U32 R41, RZ, RZ, R85 ;  /* 0x000000ffff297224 */ /* 0x000fe400078e0055 */
[-C--:B------:R-:W-:Y:S01]  /*5560*/  FMUL.FTZ R86, R43, R93.reuse ;  /* 0x0000005d2b567220 */ /* 0x080fe20000410000 */
[----:B------:R-:W-:-:S03]  /*5570*/  FMUL.FTZ R93, R84, R93 ;  /* 0x0000005d545d7220 */ /* 0x000fc60000410000 */
        /* <DEDUP_REMOVED lines=12> */
.L_x_362:
[----:B------:R-:W-:Y:S05]  /*5640*/  BSYNC B3 ;  /* 0x0000000000037941 */ /* 0x000fea0003800000 */
.L_x_361:
[----:B-1----:R0:W-:Y:S02]  /*5650*/  STG.E.128 desc[UR54][R48.64+0x60], R40 ;  /* 0x0000602830007986 */ /* 0x0021e4000c101d36 */
.L_x_360:
[----:B------:R-:W-:Y:S05]  /*5660*/  BSYNC B2 ;  /* 0x0000000000027941 */ /* 0x000fea0003800000 */
.L_x_359:
[----:B------:R-:W-:Y:S01]  /*5670*/  ISETP.NE.AND P3, PT, R38, RZ, PT ;  /* 0x000000ff2600720c */ /* 0x000fe20003f65270 */
[----:B------:R-:W-:-:S12]  /*5680*/  BSSY B2, `(.L_x_363) ;  /* 0x0000072000027945 */ /* 0x000fd80003800000 */
[----:B------:R-:W-:Y:S05]  /*5690*/  @!P3 BRA `(.L_x_364) ;  /* 0x0000000400c0b947 */ /* 0x000fea0003800000 */
[----:B012-4-:R0:W1:Y:S01]  /*56a0*/  LDS.128 R40, [R47+0x1f400] ;  /* 0x01f400002f287984 */ /* 0x0170620000000c00 */
[----:B------:R-:W-:Y:S01]  /*56b0*/  ISETP.GE.AND P3, PT, R171, R133, PT ;  /* 0x00000085ab00720c */ /* 0x000fe20003f66270 */
[----:B------:R-:W-:-:S12]  /*56c0*/  BSSY B3, `(.L_x_365) ;  /* 0x000006c000037945 */ /* 0x000fd80003800000 */
[----:B0-----:R-:W-:Y:S05]  /*56d0*/  @P3 BRA `(.L_x_366) ;  /* 0x0000000400a83947 */ /* 0x001fea0003800000 */
[----:B-1----:R-:W-:Y:S01]  /*56e0*/  IMAD.MOV.U32 R80, RZ, RZ, R41 ;  /* 0x000000ffff507224 */ /* 0x002fe200078e0029 */
[----:B------:R-:W-:Y:S02]  /*56f0*/  F2FP.F16.E4M3.UNPACK_B R82, R159.H1 ;  /* 0x0000009fff52723e */ /* 0x000fe400030006ff */
[----:B------:R-:W-:Y:S02]  /*5700*/  F2FP.F16.E4M3.UNPACK_B R41, R158.H1 ;  /* 0x0000009eff29723e */ /* 0x000fe400030006ff */
[----:B------:R-:W-:Y:S01]  /*5710*/  F2FP.F16.E4M3.UNPACK_B R78, R80 ;  /* 0x00000050ff4e723e */ /* 0x000fe200020006ff */
[----:B------:R-:W-:Y:S02]  /*5720*/  HADD2.F32 R85, -RZ, R82.H0_H0 ;  /* 0x20000052ff557230 */ /* 0x000fe40000004100 */
[----:B------:R-:W-:Y:S02]  /*5730*/  HADD2.F32 R84, -RZ, R41.H0_H0 ;  /* 0x20000029ff547230 */ /* 0x000fe40000004100 */
[----:B------:R-:W-:-:S02]  /*5740*/  HADD2.F32 R83, -RZ, R78.H1_H1 ;  /* 0x3000004eff537230 */ /* 0x000fc40000004100 */
[----:B------:R-:W-:Y:S02]  /*5750*/  HADD2.F32 R78, -RZ, R78.H0_H0 ;  /* 0x2000004eff4e7230 */ /* 0x000fe40000004100 */
[----:B------:R-:W-:Y:S02]  /*5760*/  HADD2.F32 R82, -RZ, R82.H1_H1 ;  /* 0x30000052ff527230 */ /* 0x000fe40000004100 */
[-C--:B------:R-:W-:Y:S01]  /*5770*/  FMUL.FTZ R87, R83, R85.reuse ;  /* 0x0000005553577220 */ /* 0x080fe20000410000 */
[----:B------:R-:W-:Y:S02]  /*5780*/  HADD2.F32 R41, -RZ, R41.H1_H1 ;  /* 0x30000029ff297230 */ /* 0x000fe40000004100 */
[C---:B------:R-:W-:Y:S01]  /*5790*/  FMUL.FTZ R86, R78.reuse, R85 ;  /* 0x000000554e567220 */ /* 0x040fe20000410000 */
[----:B------:R-:W-:-:S03]  /*57a0*/  FFMA.FTZ R78, R78, R84, -R87 ;  /* 0x000000544e4e7223 */ /* 0x000fc60000010857 */
[----:B------:R-:W-:Y:S01]  /*57b0*/  FFMA.FTZ R83, R83, R84, R86 ;  /* 0x0000005453537223 */ /* 0x000fe20000010056 */
[----:B------:R-:W-:Y:S02]  /*57c0*/  F2FP.F16.E4M3.UNPACK_B R84, R80.H1 ;  /* 0x00000050ff54723e */ /* 0x000fe400030006ff */
[----:B------:R-:W-:Y:S02]  /*57d0*/  MOV R80, R40 ;  /* 0x0000002800507202 */ /* 0x000fe40000000f00 */
[----:B------:R-:W-:Y:S01]  /*57e0*/  F2FP.F16.E4M3.UNPACK_B R86, R159 ;  /* 0x0000009fff56723e */ /* 0x000fe200020006ff */
[--C-:B------:R-:W-:Y:S02]  /*57f0*/  HADD2.F32 R85, -RZ, R84.reuse.H1_H1 ;  /* 0x30000054ff557230 */ /* 0x100fe40000004100 */
[----:B------:R-:W-:Y:S02]  /*5800*/  HADD2.F32 R84, -RZ, R84.H0_H0 ;  /* 0x20000054ff547230 */ /* 0x000fe40000004100 */
[----:B------:R-:W-:-:S02]  /*5810*/  HADD2.F32 R92, -RZ, R86.H1_H1 ;  /* 0x30000056ff5c7230 */ /* 0x000fc40000004100 */
[-C--:B------:R-:W-:Y:S01]  /*5820*/  FMUL.FTZ R87, R85, R82.reuse ;  /* 0x0000005255577220 */ /* 0x080fe20000410000 */
[----:B------:R-:W-:-:S03]  /*5830*/  FMUL.FTZ R40, R84, R82 ;  /* 0x0000005254287220 */ /* 0x000fc60000410000 */
[-C--:B------:R-:W-:Y:S01]  /*5840*/  FFMA.FTZ R82, R84, R41.reuse, -R87 ;  /* 0x0000002954527223 */ /* 0x080fe20000010857 */
[----:B------:R-:W-:Y:S01]  /*5850*/  F2FP.F16.E4M3.UNPACK_B R84, R158 ;  /* 0x0000009eff54723e */ /* 0x000fe200020006ff */
[----:B------:R-:W-:Y:S01]  /*5860*/  FFMA.FTZ R85, R85, R41, R40 ;  /* 0x0000002955557223 */ /* 0x000fe20000010028 */
[-C--:B------:R-:W-:Y:S02]  /*5870*/  F2FP.F16.E4M3.UNPACK_B R40, R80.reuse.H1 ;  /* 0x00000050ff28723e */ /* 0x080fe400030006ff */
[----:B------:R-:W-:Y:S01]  /*5880*/  F2FP.F16.E4M3.UNPACK_B R80, R80 ;  /* 0x00000050ff50723e */ /* 0x000fe200020006ff */
[----:B------:R-:W-:Y:S02]  /*5890*/  HADD2.F32 R87, -RZ, R84.H1_H1 ;  /* 0x30000054ff577230 */ /* 0x000fe40000004100 */
[--C-:B------:R-:W-:Y:S02]  /*58a0*/  HADD2.F32 R41, -RZ, R40.reuse.H1_H1 ;  /* 0x30000028ff297230 */ /* 0x100fe40000004100 */
[----:B------:R-:W-:-:S03]  /*58b0*/  HADD2.F32 R40, -RZ, R40.H0_H0 ;  /* 0x20000028ff287230 */ /* 0x000fc60000004100 */
[CC--:B------:R-:W-:Y:S02]  /*58c0*/  FMUL.FTZ R93, R41.reuse, R92.reuse ;  /* 0x0000005c295d7220 */ /* 0x0c0fe40000410000 */
[C---:B------:R-:W-:Y:S02]  /*58d0*/  FMUL.FTZ R92, R40.reuse, R92 ;  /* 0x0000005c285c7220 */ /* 0x040fe40000410000 */
[-C--:B------:R-:W-:Y:S02]  /*58e0*/  FFMA.FTZ R40, R40, R87.reuse, -R93 ;  /* 0x0000005728287223 */ /* 0x080fe4000001085d */
[----:B------:R-:W-:Y:S01]  /*58f0*/  FFMA.FTZ R41, R41, R87, R92 ;  /* 0x0000005729297223 */ /* 0x000fe2000001005c */
[----:B------:R-:W-:Y:S01]  /*5900*/  F2FP.SATFINITE.E4M3.F32.PACK_AB_MERGE_C R92, R85, R82, RZ ;  /* 0x00000052555c723e */ /* 0x000fe200048070ff */
[----:B------:R-:W-:Y:S01]  /*5910*/  HADD2.F32 R85, -RZ, R86.H0_H0 ;  /* 0x20000056ff557230 */ /* 0x000fe20000004100 */
[--C-:B------:R-:W-:Y:S01]  /*5920*/  SHF.R.U32.HI R86, RZ, 0x10, R81.reuse ;  /* 0x00000010ff567819 */ /* 0x100fe20000011651 */
[--C-:B------:R-:W-:Y:S01]  /*5930*/  HADD2.F32 R82, -RZ, R80.reuse.H1_H1 ;  /* 0x30000050ff527230 */ /* 0x100fe20000004100 */
[----:B------:R-:W-:Y:S01]  /*5940*/  F2FP.SATFINITE.E4M3.F32.PACK_AB_MERGE_C R78, R83, R78, R92 ;  /* 0x0000004e534e723e */ /* 0x000fe2000480705c */
[----:B------:R-:W-:Y:S01]  /*5950*/  HADD2.F32 R80, -RZ, R80.H0_H0 ;  /* 0x20000050ff507230 */ /* 0x000fe20000004100 */
[----:B------:R-:W-:Y:S01]  /*5960*/  SHF.R.U32.HI R83, RZ, 0x8, R81 ;  /* 0x00000008ff537819 */ /* 0x000fe20000011651 */
[----:B------:R-:W-:-:S02]  /*5970*/  HADD2.F32 R87, -RZ, R84.H0_H0 ;  /* 0x20000054ff577230 */ /* 0x000fc40000004100 */
[-C--:B------:R-:W-:Y:S01]  /*5980*/  FMUL.FTZ R93, R82, R85.reuse ;  /* 0x00000055525d7220 */ /* 0x080fe20000410000 */
[----:B------:R-:W-:Y:S01]  /*5990*/  LOP3.LUT R84, R81, 0xff0000ff, RZ, 0xc0, !PT ;  /* 0xff0000ff51547812 */ /* 0x000fe200078ec0ff */
[C---:B------:R-:W-:Y:S01]  /*59a0*/  FMUL.FTZ R95, R80.reuse, R85 ;  /* 0x00000055505f7220 */ /* 0x040fe20000410000 */
[----:B------:R-:W-:Y:S02]  /*59b0*/  IMAD.SHL.U32 R81, R83, 0x100, RZ ;  /* 0x0000010053517824 */ /* 0x000fe400078e00ff */
[-C--:B------:R-:W-:Y:S01]  /*59c0*/  FFMA.FTZ R85, R80, R87.reuse, -R93 ;  /* 0x0000005750557223 */ /* 0x080fe2000001085d */
[----:B------:R-:W-:Y:S01]  /*59d0*/  SHF.R.U32.HI R92, RZ, 0x10, R79 ;  /* 0x00000010ff5c7819 */ /* 0x000fe2000001164f */
[----:B------:R-:W-:Y:S01]  /*59e0*/  FFMA.FTZ R80, R82, R87, R95 ;  /* 0x0000005752507223 */ /* 0x000fe2000001005f */
[----:B------:R-:W-:Y:S02]  /*59f0*/  SHF.R.U32.HI R87, RZ, 0x8, R79 ;  /* 0x00000008ff577819 */ /* 0x000fe4000001164f */
[----:B------:R-:W-:-:S02]  /*5a00*/  LOP3.LUT R82, R79, 0xff0000ff, RZ, 0xc0, !PT ;  /* 0xff0000ff4f527812 */ /* 0x000fc400078ec0ff */
[----:B------:R-:W-:Y:S01]  /*5a10*/  LOP3.LUT R84, R84, 0xff00, R81, 0xf8, !PT ;  /* 0x0000ff0054547812 */ /* 0x000fe200078ef851 */
[----:B------:R-:W-:Y:S01]  /*5a20*/  IMAD.SHL.U32 R79, R87, 0x100, RZ ;  /* 0x00000100574f7824 */ /* 0x000fe200078e00ff */
[----:B------:R-:W-:Y:S01]  /*5a30*/  F2FP.SATFINITE.E4M3.F32.PACK_AB_MERGE_C R40, R41, R40, RZ ;  /* 0x000000282928723e */ /* 0x000fe200048070ff */
[----:B------:R-:W-:Y:S01]  /*5a40*/  IMAD.U32 R81, R86, 0x10000, RZ ;  /* 0x0001000056517824 */ /* 0x000fe200078e00ff */
[----:B------:R-:W-:Y:S01]  /*5a50*/  MOV R41, R78 ;  /* 0x0000004e00297202 */ /* 0x000fe20000000f00 */
[----:B------:R-:W-:Y:S01]  /*5a60*/  IMAD.MOV.U32 R86, RZ, RZ, R43 ;  /* 0x000000ffff567224 */ /* 0x000fe200078e002b */
[----:B------:R-:W-:Y:S01]  /*5a70*/  LOP3.LUT R82, R82, 0xff00, R79, 0xf8, !PT ;  /* 0x0000ff0052527812 */ /* 0x000fe200078ef84f */
[----:B------:R-:W-:Y:S01]  /*5a80*/  IMAD.U32 R79, R92, 0x10000, RZ ;  /* 0x000100005c4f7824 */ /* 0x000fe200078e00ff */
[----:B------:R-:W-:Y:S02]  /*5a90*/  LOP3.LUT R81, R84, 0xff0000, R81, 0xf8, !PT ;  /* 0x00ff000054517812 */ /* 0x000fe400078ef851 */
[----:B------:R-:W-:-:S02]  /*5aa0*/  F2FP.F16.E4M3.UNPACK_B R43, R86 ;  /* 0x00000056ff2b723e */ /* 0x000fc400020006ff */
[----:B------:R-:W-:Y:S02]  /*5ab0*/  LOP3.LUT R79, R82, 0xff0000, R79, 0xf8, !PT ;  /* 0x00ff0000524f7812 */ /* 0x000fe400078ef84f */
[----:B------:R-:W-:Y:S01]  /*5ac0*/  F2FP.F16.E4M3.UNPACK_B R84, R81.H1 ;  /* 0x00000051ff54723e */ /* 0x000fe200030006ff */
[--C-:B------:R-:W-:Y:S01]  /*5ad0*/  HADD2.F32 R87, -RZ, R43.reuse.H1_H1 ;  /* 0x3000002bff577230 */ /* 0x100fe20000004100 */
[-C--:B------:R-:W-:Y:S01]  /*5ae0*/  F2FP.F16.E4M3.UNPACK_B R83, R79.reuse.H1 ;  /* 0x0000004fff53723e */ /* 0x080fe200030006ff */
[----:B------:R-:W-:Y:S01]  /*5af0*/  HADD2.F32 R43, -RZ, R43.H0_H0 ;  /* 0x2000002bff2b7230 */ /* 0x000fe20000004100 */
[----:B------:R-:W-:Y:S01]  /*5b00*/  F2FP.F16.E4M3.UNPACK_B R86, R86.H1 ;  /* 0x00000056ff56723e */ /* 0x000fe200030006ff */
[--C-:B------:R-:W-:Y:S01]  /*5b10*/  HADD2.F32 R82, -RZ, R84.reuse.H0_H0 ;  /* 0x20000054ff527230 */ /* 0x100fe20000004100 */
[----:B------:R-:W-:Y:S01]  /*5b20*/  F2FP.F16.E4M3.UNPACK_B R79, R79 ;  /* 0x0000004fff4f723e */ /* 0x000fe200020006ff */
[----:B------:R-:W-:Y:S01]  /*5b30*/  HADD2.F32 R92, -RZ, R83.H0_H0 ;  /* 0x20000053ff5c7230 */ /* 0x000fe20000004100 */
[----:B------:R-:W-:Y:S01]  /*5b40*/  F2FP.SATFINITE.E4M3.F32.PACK_AB_MERGE_C R40, R80, R85, R40 ;  /* 0x000000555028723e */ /* 0x000fe20004807028 */
[----:B------:R-:W-:-:S02]  /*5b50*/  HADD2.F32 R93, -RZ, R84.H1_H1 ;  /* 0x30000054ff5d7230 */ /* 0x000fc40000004100 */
[-C--:B------:R-:W-:Y:S01]  /*5b60*/  FMUL.FTZ R94, R87, R82.reuse ;  /* 0x00000052575e7220 */ /* 0x080fe20000410000 */
[C---:B------:R-:W-:Y:S01]  /*5b70*/  FMUL.FTZ R124, R43.reuse, R82 ;  /* 0x000000522b7c7220 */ /* 0x040fe20000410000 */
[--C-:B------:R-:W-:Y:S02]  /*5b80*/  HADD2.F32 R84, -RZ, R86.reuse.H1_H1 ;  /* 0x30000056ff547230 */ /* 0x100fe40000004100 */
[----:B------:R-:W-:Y:S02]  /*5b90*/  HADD2.F32 R86, -RZ, R86.H0_H0 ;  /* 0x20000056ff567230 */ /* 0x000fe40000004100 */
[-C--:B------:R-:W-:Y:S01]  /*5ba0*/  FFMA.FTZ R82, R43, R92.reuse, -R94 ;  /* 0x0000005c2b527223 */ /* 0x080fe2000001085e */
[----:B------:R-:W-:Y:S01]  /*5bb0*/  FFMA.FTZ R43, R87, R92, R124 ;  /* 0x0000005c572b7223 */ /* 0x000fe2000001007c */
[----:B------:R-:W-:Y:S02]  /*5bc0*/  HADD2.F32 R87, -RZ, R83.H1_H1 ;  /* 0x30000053ff577230 */ /* 0x000fe40000004100 */
[-C--:B------:R-:W-:Y:S01]  /*5bd0*/  FMUL.FTZ R83, R84, R93.reuse ;  /* 0x0000005d54537220 */ /* 0x080fe20000410000 */
[----:B------:R-:W-:Y:S01]  /*5be0*/  FMUL.FTZ R93, R86, R93 ;  /* 0x0000005d565d7220 */ /* 0x000fe20000410000 */
[----:B------:R-:W-:-:S02]  /*5bf0*/  HADD2.F32 R92, -RZ, R79.H1_H1 ;  /* 0x3000004fff5c7230 */ /* 0x000fc40000004100 */
[-C--:B------:R-:W-:Y:S01]  /*5c00*/  FFMA.FTZ R83, R86, R87.reuse, -R83 ;  /* 0x0000005756537223 */ /* 0x080fe20000010853 */
[----:B------:R-:W-:Y:S01]  /*5c10*/  FFMA.FTZ R84, R84, R87, R93 ;  /* 0x0000005754547223 */ /* 0x000fe2000001005d */
[----:B------:R-:W-:Y:S01]  /*5c20*/  F2FP.F16.E4M3.UNPACK_B R87, R81 ;  /* 0x00000051ff57723e */ /* 0x000fe200020006ff */
[----:B------:R-:W-:Y:S01]  /*5c30*/  HADD2.F32 R79, -RZ, R79.H0_H0 ;  /* 0x2000004fff4f7230 */ /* 0x000fe20000004100 */
[-C--:B------:R-:W-:Y:S02]  /*5c40*/  F2FP.F16.E4M3.UNPACK_B R81, R42.reuse.H1 ;  /* 0x0000002aff51723e */ /* 0x080fe400030006ff */
[----:B------:R-:W-:Y:S01]  /*5c50*/  F2FP.F16.E4M3.UNPACK_B R42, R42 ;  /* 0x0000002aff2a723e */ /* 0x000fe200020006ff */
[----:B------:R-:W-:Y:S01]  /*5c60*/  HADD2.F32 R93, -RZ, R87.H1_H1 ;  /* 0x30000057ff5d7230 */ /* 0x000fe20000004100 */
[----:B------:R-:W-:Y:S01]  /*5c70*/  F2FP.SATFINITE.E4M3.F32.PACK_AB_MERGE_C R83, R84, R83, RZ ;  /* 0x000000535453723e */ /* 0x000fe200048070ff */
[--C-:B------:R-:W-:Y:S02]  /*5c80*/  HADD2.F32 R86, -RZ, R81.reuse.H1_H1 ;  /* 0x30000051ff567230 */ /* 0x100fe40000004100 */
[----:B------:R-:W-:Y:S01]  /*5c90*/  HADD2.F32 R81, -RZ, R81.H0_H0 ;  /* 0x20000051ff517230 */ /* 0x000fe20000004100 */
[----:B------:R-:W-:-:S02]  /*5ca0*/  F2FP.SATFINITE.E4M3.F32.PACK_AB_MERGE_C R43, R43, R82, R83 ;  /* 0x000000522b2b723e */ /* 0x000fc40004807053 */
[CC--:B------:R-:W-:Y:S02]  /*5cb0*/  FMUL.FTZ R94, R86.reuse, R93.reuse ;  /* 0x0000005d565e7220 */ /* 0x0c0fe40000410000 */
[C---:B------:R-:W-:Y:S02]  /*5cc0*/  FMUL.FTZ R93, R81.reuse, R93 ;  /* 0x0000005d515d7220 */ /* 0x040fe40000410000 */
[-C--:B------:R-:W-:Y:S02]  /*5cd0*/  FFMA.FTZ R81, R81, R92.reuse, -R94 ;  /* 0x0000005c51517223 */ /* 0x080fe4000001085e */
[----:B------:R-:W-:Y:S01]  /*5ce0*/  FFMA.FTZ R86, R86, R92, R93 ;  /* 0x0000005c56567223 */ /* 0x000fe2000001005d */
[----:B------:R-:W-:Y:S02]  /*5cf0*/  HADD2.F32 R92, -RZ, R87.H0_H0 ;  /* 0x20000057ff5c7230 */ /* 0x000fe40000004100 */
[--C-:B------:R-:W-:Y:S02]  /*5d00*/  HADD2.F32 R87, -RZ, R42.reuse.H1_H1 ;  /* 0x3000002aff577230 */ /* 0x100fe40000004100 */
[----:B------:R-:W-:Y:S01]  /*5d10*/  HADD2.F32 R42, -RZ, R42.H0_H0 ;  /* 0x2000002aff2a7230 */ /* 0x000fe20000004100 */
[----:B------:R-:W-:-:S02]  /*5d20*/  F2FP.SATFINITE.E4M3.F32.PACK_AB_MERGE_C R81, R86, R81, RZ ;  /* 0x000000515651723e */ /* 0x000fc400048070ff */
[CC--:B------:R-:W-:Y:S02]  /*5d30*/  FMUL.FTZ R93, R87.reuse, R92.reuse ;  /* 0x0000005c575d7220 */ /* 0x0c0fe40000410000 */
[C---:B------:R-:W-:Y:S02]  /*5d40*/  FMUL.FTZ R92, R42.reuse, R92 ;  /* 0x0000005c2a5c7220 */ /* 0x040fe40000410000 */
[-C--:B------:R-:W-:Y:S02]  /*5d50*/  FFMA.FTZ R93, R42, R79.reuse, -R93 ;  /* 0x0000004f2a5d7223 */ /* 0x080fe4000001085d */
[----:B------:R-:W-:-:S05]  /*5d60*/  FFMA.FTZ R92, R87, R79, R92 ;  /* 0x0000004f575c7223 */ /* 0x000fca000001005c */
[----:B------:R-:W-:-:S07]  /*5d70*/  F2FP.SATFINITE.E4M3.F32.PACK_AB_MERGE_C R42, R92, R93, R81 ;  /* 0x0000005d5c2a723e */ /* 0x000fce0004807051 */
.L_x_366:
[----:B------:R-:W-:Y:S05]  /*5d80*/  BSYNC B3 ;  /* 0x0000000000037941 */ /* 0x000fea0003800000 */
.L_x_365:
[----:B-1----:R0:W-:Y:S02]  /*5d90*/  STG.E.128 desc[UR54][R48.64+0x80], R40 ;  /* 0x0000802830007986 */ /* 0x0021e4000c101d36 */
.L_x_364:
[----:B------:R-:W-:Y:S05]  /*5da0*/  BSYNC B2 ;  /* 0x0000000000027941 */ /* 0x000fea0003800000 */
.L_x_363:
[----:B------:R-:W-:-:S13]  /*5db0*/  ISETP.NE.AND P3, PT, R39, RZ, PT ;  /* 0x000000ff2700720c */ /* 0x000fda0003f65270 */
[----:B------:R-:W-:Y:S05]  /*5dc0*/  @!P3 BRA `(.L_x_346) ;  /* 0x0000000400c0b947 */ /* 0x000fea0003800000 */
[----:B012-4-:R0:W1:Y:S01]  /*5dd0*/  LDS.128 R40, [R46+0x1f400] ;  /* 0x01f400002e287984 */ /* 0x0170620000000c00 */
[----:B------:R-:W-:Y:S01]  /*5de0*/  ISETP.GE.AND P3, PT, R174, R133, PT ;  /* 0x00000085ae00720c */ /* 0x000fe20003f66270 */
[----:B------:R-:W-:-:S12]  /*5df0*/  BSSY B2, `(.L_x_367) ;  /* 0x000006c000027945 */ /* 0x000fd80003800000 */
[----:B0-----:R-:W-:Y:S05]  /*5e00*/  @P3 BRA `(.L_x_368) ;  /* 0x0000000400a83947 */ /* 0x001fea0003800000 */
[----:B-1----:R-:W-:Y:S01]  /*5e10*/  IMAD.MOV.U32 R76, RZ, RZ, R41 ;  /* 0x000000ffff4c7224 */ /* 0x002fe200078e0029 */
[-C--:B------:R-:W-:Y:S02]  /*5e20*/  F2FP.F16.E4M3.UNPACK_B R79, R157.reuse.H1 ;  /* 0x0000009dff4f723e */ /* 0x080fe400030006ff */
[----:B------:R-:W-:Y:S02]  /*5e30*/  F2FP.F16.E4M3.UNPACK_B R80, R156.H1 ;  /* 0x0000009cff50723e */ /* 0x000fe400030006ff */
[-C--:B------:R-:W-:Y:S01]  /*5e40*/  F2FP.F16.E4M3.UNPACK_B R41, R76.reuse ;  /* 0x0000004cff29723e */ /* 0x080fe200020006ff */
[----:B------:R-:W-:Y:S01]  /*5e50*/  HADD2.F32 R81, -RZ, R79.H0_H0 ;  /* 0x2000004fff517230 */ /* 0x000fe20000004100 */
[----:B------:R-:W-:Y:S01]  /*5e60*/  F2FP.F16.E4M3.UNPACK_B R76, R76.H1 ;  /* 0x0000004cff4c723e */ /* 0x000fe200030006ff */
[----:B------:R-:W-:Y:S01]  /*5e70*/  HADD2.F32 R78, -RZ, R80.H0_H0 ;  /* 0x20000050ff4e7230 */ /* 0x000fe20000004100 */
[----:B------:R-:W-:Y:S01]  /*5e80*/  F2FP.F16.E4M3.UNPACK_B R83, R157 ;  /* 0x0000009dff53723e */ /* 0x000fe200020006ff */
[--C-:B------:R-:W-:Y:S01]  /*5e90*/  HADD2.F32 R74, -RZ, R41.reuse.H1_H1 ;  /* 0x30000029ff4a7230 */ /* 0x100fe20000004100 */
[----:B------:R-:W-:Y:S01]  /*5ea0*/  SHF.R.U32.HI R86, RZ, 0x8, R75 ;  /* 0x00000008ff567819 */ /* 0x000fe2000001164b */
[----:B------:R-:W-:-:S02]  /*5eb0*/  HADD2.F32 R41, -RZ, R41.H0_H0 ;  /* 0x20000029ff297230 */ /* 0x000fc40000004100 */
[----:B------:R-:W-:Y:S02]  /*5ec0*/  HADD2.F32 R80, -RZ, R80.H1_H1 ;  /* 0x30000050ff507230 */ /* 0x000fe40000004100 */
[-C--:B------:R-:W-:Y:S01]  /*5ed0*/  FMUL.FTZ R82, R74, R81.reuse ;  /* 0x000000514a527220 */ /* 0x080fe20000410000 */
[----:B------:R-:W-:Y:S02]  /*5ee0*/  HADD2.F32 R84, -RZ, R83.H1_H1 ;  /* 0x30000053ff547230 */ /* 0x000fe40000004100 */
[C---:B------:R-:W-:Y:S01]  /*5ef0*/  FMUL.FTZ R81, R41.reuse, R81 ;  /* 0x0000005129517220 */ /* 0x040fe20000410000 */
[----:B------:R-:W-:-:S03]  /*5f00*/  FFMA.FTZ R41, R41, R78, -R82 ;  /* 0x0000004e29297223 */ /* 0x000fc60000010852 */
[----:B------:R-:W-:Y:S01]  /*5f10*/  FFMA.FTZ R74, R74, R78, R81 ;  /* 0x0000004e4a4a7223 */ /* 0x000fe20000010051 */
[----:B------:R-:W-:Y:S02]  /*5f20*/  IMAD.MOV.U32 R78, RZ, RZ, R40 ;  /* 0x000000ffff4e7224 */ /* 0x000fe400078e0028 */
[----:B------:R-:W-:Y:S02]  /*5f30*/  HADD2.F32 R40, -RZ, R79.H1_H1 ;  /* 0x3000004fff287230 */ /* 0x000fe40000004100 */
[--C-:B------:R-:W-:Y:S02]  /*5f40*/  HADD2.F32 R79, -RZ, R76.reuse.H1_H1 ;  /* 0x3000004cff4f7230 */ /* 0x100fe40000004100 */
[----:B------:R-:W-:-:S03]  /*5f50*/  HADD2.F32 R76, -RZ, R76.H0_H0 ;  /* 0x2000004cff4c7230 */ /* 0x000fc60000004100 */
[CC--:B------:R-:W-:Y:S02]  /*5f60*/  FMUL.FTZ R81, R79.reuse, R40.reuse ;  /* 0x000000284f517220 */ /* 0x0c0fe40000410000 */
[C---:B------:R-:W-:Y:S02]  /*5f70*/  FMUL.FTZ R82, R76.reuse, R40 ;  /* 0x000000284c527220 */ /* 0x040fe40000410000 */
[----:B------:R-:W-:Y:S01]  /*5f80*/  FFMA.FTZ R40, R76, R80, -R81 ;  /* 0x000000504c287223 */ /* 0x000fe20000010851 */
[----:B------:R-:W-:Y:S01]  /*5f90*/  F2FP.F16.E4M3.UNPACK_B R76, R78.H1 ;  /* 0x0000004eff4c723e */ /* 0x000fe200030006ff */
[----:B------:R-:W-:Y:S01]  /*5fa0*/  FFMA.FTZ R79, R79, R80, R82 ;  /* 0x000000504f4f7223 */ /* 0x000fe20000010052 */
[----:B------:R-:W-:Y:S02]  /*5fb0*/  F2FP.F16.E4M3.UNPACK_B R80, R156 ;  /* 0x0000009cff50723e */ /* 0x000fe400020006ff */
[----:B------:R-:W-:Y:S01]  /*5fc0*/  F2FP.F16.E4M3.UNPACK_B R78, R78 ;  /* 0x0000004eff4e723e */ /* 0x000fe200020006ff */
[--C-:B------:R-:W-:Y:S01]  /*5fd0*/  HADD2.F32 R81, -RZ, R76.reuse.H1_H1 ;  /* 0x3000004cff517230 */ /* 0x100fe20000004100 */
[----:B------:R-:W-:Y:S01]  /*5fe0*/  F2FP.SATFINITE.E4M3.F32.PACK_AB_MERGE_C R40, R79, R40, RZ ;  /* 0x000000284f28723e */ /* 0x000fe200048070ff */
[----:B------:R-:W-:-:S02]  /*5ff0*/  HADD2.F32 R76, -RZ, R76.H0_H0 ;  /* 0x2000004cff4c7230 */ /* 0x000fc40000004100 */
[--C-:B------:R-:W-:Y:S02]  /*6000*/  HADD2.F32 R82, -RZ, R80.reuse.H1_H1 ;  /* 0x30000050ff527230 */ /* 0x100fe40000004100 */
[CC--:B------:R-:W-:Y:S01]  /*6010*/  FMUL.FTZ R85, R81.reuse, R84.reuse ;  /* 0x0000005451557220 */ /* 0x0c0fe20000410000 */
[----:B------:R-:W-:Y:S02]  /*6020*/  HADD2.F32 R80, -RZ, R80.H0_H0 ;  /* 0x20000050ff507230 */ /* 0x000fe40000004100 */
[----:B------:R-:W-:Y:S01]  /*6030*/  FMUL.FTZ R84, R76, R84 ;  /* 0x000000544c547220 */ /* 0x000fe20000410000 */
[----:B------:R-:W-:Y:S01]  /*6040*/  F2FP.SATFINITE.E4M3.F32.PACK_AB_MERGE_C R41, R74, R41, R40 ;  /* 0x000000294a29723e */ /* 0x000fe20004807028 */
[-C--:B------:R-:W-:Y:S02]  /*6050*/  FFMA.FTZ R76, R76, R82.reuse, -R85 ;  /* 0x000000524c4c7223 */ /* 0x080fe40000010855 */
[----:B------:R-:W-:Y:S01]  /*6060*/  FFMA.FTZ R81, R81, R82, R84 ;  /* 0x0000005251517223 */ /* 0x000fe20000010054 */
[----:B------:R-:W-:Y:S01]  /*6070*/  HADD2.F32 R82, -RZ, R83.H0_H0 ;  /* 0x20000053ff527230 */ /* 0x000fe20000004100 */
[----:B------:R-:W-:Y:S01]  /*6080*/  SHF.R.U32.HI R84, RZ, 0x10, R75 ;  /* 0x00000010ff547819 */ /* 0x000fe2000001164b */
[----:B------:R-:W-:-:S02]  /*6090*/  HADD2.F32 R83, -RZ, R78.H1_H1 ;  /* 0x3000004eff537230 */ /* 0x000fc40000004100 */
[----:B------:R-:W-:Y:S01]  /*60a0*/  HADD2.F32 R78, -RZ, R78.H0_H0 ;  /* 0x2000004eff4e7230 */ /* 0x000fe20000004100 */
[----:B------:R-:W-:Y:S02]  /*60b0*/  F2FP.SATFINITE.E4M3.F32.PACK_AB_MERGE_C R76, R81, R76, RZ ;  /* 0x0000004c514c723e */ /* 0x000fe400048070ff */
[CC--:B------:R-:W-:Y:S02]  /*60c0*/  FMUL.FTZ R85, R83.reuse, R82.reuse ;  /* 0x0000005253557220 */ /* 0x0c0fe40000410000 */
[C---:B------:R-:W-:Y:S02]  /*60d0*/  FMUL.FTZ R82, R78.reuse, R82 ;  /* 0x000000524e527220 */ /* 0x040fe40000410000 */
[-C--:B------:R-:W-:Y:S01]  /*60e0*/  FFMA.FTZ R78, R78, R80.reuse, -R85 ;  /* 0x000000504e4e7223 */ /* 0x080fe20000010855 */
[--C-:B------:R-:W-:Y:S01]  /*60f0*/  SHF.R.U32.HI R85, RZ, 0x8, R77.reuse ;  /* 0x00000008ff557819 */ /* 0x100fe2000001164d */
[----:B------:R-:W-:Y:S01]  /*6100*/  FFMA.FTZ R83, R83, R80, R82 ;  /* 0x0000005053537223 */ /* 0x000fe20000010052 */
[----:B------:R-:W-:-:S02]  /*6110*/  SHF.R.U32.HI R82, RZ, 0x10, R77 ;  /* 0x00000010ff527819 */ /* 0x000fc4000001164d */
[----:B------:R-:W-:Y:S01]  /*6120*/  LOP3.LUT R80, R77, 0xff0000ff, RZ, 0xc0, !PT ;  /* 0xff0000ff4d507812 */ /* 0x000fe200078ec0ff */
[----:B------:R-:W-:Y:S01]  /*6130*/  IMAD.SHL.U32 R85, R85, 0x100, RZ ;  /* 0x0000010055557824 */ /* 0x000fe200078e00ff */
[----:B------:R-:W-:Y:S01]  /*6140*/  LOP3.LUT R77, R75, 0xff0000ff, RZ, 0xc0, !PT ;  /* 0xff0000ff4b4d7812 */ /* 0x000fe200078ec0ff */
[----:B------:R-:W-:Y:S01]  /*6150*/  IMAD.U32 R82, R82, 0x10000, RZ ;  /* 0x0001000052527824 */ /* 0x000fe200078e00ff */
[----:B------:R-:W-:Y:S02]  /*6160*/  F2FP.SATFINITE.E4M3.F32.PACK_AB_MERGE_C R40, R83, R78, R76 ;  /* 0x0000004e5328723e */ /* 0x000fe4000480704c */
[----:B------:R-:W-:Y:S01]  /*6170*/  LOP3.LUT R75, R80, 0xff00, R85, 0xf8, !PT ;  /* 0x0000ff00504b7812 */ /* 0x000fe200078ef855 */
[----:B------:R-:W-:-:S03]  /*6180*/  IMAD.SHL.U32 R80, R86, 0x100, RZ ;  /* 0x0000010056507824 */ /* 0x000fc600078e00ff */
[----:B------:R-:W-:Y:S01]  /*6190*/  LOP3.LUT R75, R75, 0xff0000, R82, 0xf8, !PT ;  /* 0x00ff00004b4b7812 */ /* 0x000fe200078ef852 */
[----:B------:R-:W-:Y:S01]  /*61a0*/  IMAD.MOV.U32 R82, RZ, RZ, R43 ;  /* 0x000000ffff527224 */ /* 0x000fe200078e002b */
[----:B------:R-:W-:Y:S02]  /*61b0*/  LOP3.LUT R77, R77, 0xff00, R80, 0xf8, !PT ;  /* 0x0000ff004d4d7812 */ /* 0x000fe400078ef850 */
[----:B------:R-:W-:Y:S02]  /*61c0*/  SHF.L.U32 R80, R84, 0x10, RZ ;  /* 0x0000001054507819 */ /* 0x000fe400000006ff */
[----:B------:R-:W-:Y:S02]  /*61d0*/  F2FP.F16.E4M3.UNPACK_B R43, R82 ;  /* 0x00000052ff2b723e */ /* 0x000fe400020006ff */
[----:B------:R-:W-:Y:S02]  /*61e0*/  F2FP.F16.E4M3.UNPACK_B R86, R75.H1 ;  /* 0x0000004bff56723e */ /* 0x000fe400030006ff */
[----:B------:R-:W-:Y:S01]  /*61f0*/  LOP3.LUT R77, R77, 0xff0000, R80, 0xf8, !PT ;  /* 0x00ff00004d4d7812 */ /* 0x000fe200078ef850 */
[----:B------:R-:W-:-:S02]  /*6200*/  HADD2.F32 R80, -RZ, R43.H1_H1 ;  /* 0x3000002bff507230 */ /* 0x000fc40000004100 */
[----:B------:R-:W-:Y:S01]  /*6210*/  HADD2.F32 R87, -RZ, R86.H0_H0 ;  /* 0x20000056ff577230 */ /* 0x000fe20000004100 */
[----:B------:R-:W-:Y:S01]  /*6220*/  F2FP.F16.E4M3.UNPACK_B R84, R77.H1 ;  /* 0x0000004dff54723e */ /* 0x000fe200030006ff */
[----:B------:R-:W-:-:S03]  /*6230*/  HADD2.F32 R43, -RZ, R43.H0_H0 ;  /* 0x2000002bff2b7230 */ /* 0x000fc60000004100 */
[CC--:B------:R-:W-:Y:S01]  /*6240*/  FMUL.FTZ R92, R80.reuse, R87.reuse ;  /* 0x00000057505c7220 */ /* 0x0c0fe20000410000 */
[--C-:B------:R-:W-:Y:S02]  /*6250*/  HADD2.F32 R85, -RZ, R84.reuse.H0_H0 ;  /* 0x20000054ff557230 */ /* 0x100fe40000004100 */
[C---:B------:R-:W-:Y:S01]  /*6260*/  FMUL.FTZ R87, R43.reuse, R87 ;  /* 0x000000572b577220 */ /* 0x040fe20000410000 */
[----:B------:R-:W-:Y:S02]  /*6270*/  HADD2.F32 R84, -RZ, R84.H1_H1 ;  /* 0x30000054ff547230 */ /* 0x000fe40000004100 */
[-C--:B------:R-:W-:Y:S01]  /*6280*/  FFMA.FTZ R43, R43, R85.reuse, -R92 ;  /* 0x000000552b2b7223 */ /* 0x080fe2000001085c */
[----:B------:R-:W-:Y:S01]  /*6290*/  FFMA.FTZ R80, R80, R85, R87 ;  /* 0x0000005550507223 */ /* 0x000fe20000010057 */
[----:B------:R-:W-:Y:S01]  /*62a0*/  F2FP.F16.E4M3.UNPACK_B R85, R82.H1 ;  /* 0x00000052ff55723e */ /* 0x000fe200030006ff */
[----:B------:R-:W-:Y:S02]  /*62b0*/  IMAD.MOV.U32 R82, RZ, RZ, R42 ;  /* 0x000000ffff527224 */ /* 0x000fe400078e002a */
[----:B------:R-:W-:-:S02]  /*62c0*/  HADD2.F32 R42, -RZ, R86.H1_H1 ;  /* 0x30000056ff2a7230 */ /* 0x000fc40000004100 */
[--C-:B------:R-:W-:Y:S02]  /*62d0*/  HADD2.F32 R86, -RZ, R85.reuse.H1_H1 ;  /* 0x30000055ff567230 */ /* 0x100fe40000004100 */
[----:B------:R-:W-:-:S03]  /*62e0*/  HADD2.F32 R85, -RZ, R85.H0_H0 ;  /* 0x20000055ff557230 */ /* 0x000fc60000004100 */
[CC--:B------:R-:W-:Y:S02]  /*62f0*/  FMUL.FTZ R92, R86.reuse, R42.reuse ;  /* 0x0000002a565c7220 */ /* 0x0c0fe40000410000 */
[C---:B------:R-:W-:Y:S02]  /*6300*/  FMUL.FTZ R87, R85.reuse, R42 ;  /* 0x0000002a55577220 */ /* 0x040fe40000410000 */
[-C--:B------:R-:W-:Y:S02]  /*6310*/  FFMA.FTZ R42, R85, R84.reuse, -R92 ;  /* 0x00000054552a7223 */ /* 0x080fe4000001085c */
[----:B------:R-:W-:Y:S01]  /*6320*/  FFMA.FTZ R85, R86, R84, R87 ;  /* 0x0000005456557223 */ /* 0x000fe20000010057 */
[----:B------:R-:W-:Y:S02]  /*6330*/  F2FP.F16.E4M3.UNPACK_B R87, R75 ;  /* 0x0000004bff57723e */ /* 0x000fe400020006ff */
[-C--:B------:R-:W-:Y:S02]  /*6340*/  F2FP.F16.E4M3.UNPACK_B R75, R82.reuse.H1 ;  /* 0x00000052ff4b723e */ /* 0x080fe400030006ff */
[----:B------:R-:W-:Y:S01]  /*6350*/  F2FP.F16.E4M3.UNPACK_B R84, R77 ;  /* 0x0000004dff54723e */ /* 0x000fe200020006ff */
[----:B------:R-:W-:Y:S01]  /*6360*/  HADD2.F32 R92, -RZ, R87.H1_H1 ;  /* 0x30000057ff5c7230 */ /* 0x000fe20000004100 */
[----:B------:R-:W-:Y:S01]  /*6370*/  F2FP.F16.E4M3.UNPACK_B R82, R82 ;  /* 0x00000052ff52723e */ /* 0x000fe200020006ff */
[--C-:B------:R-:W-:Y:S01]  /*6380*/  HADD2.F32 R77, -RZ, R75.reuse.H1_H1 ;  /* 0x3000004bff4d7230 */ /* 0x100fe20000004100 */
[----:B------:R-:W-:Y:S01]  /*6390*/  F2FP.SATFINITE.E4M3.F32.PACK_AB_MERGE_C R85, R85, R42, RZ ;  /* 0x0000002a5555723e */ /* 0x000fe200048070ff */
[----:B------:R-:W-:-:S02]  /*63a0*/  HADD2.F32 R75, -RZ, R75.H0_H0 ;  /* 0x2000004bff4b7230 */ /* 0x000fc40000004100 */
[--C-:B------:R-:W-:Y:S02]  /*63b0*/  HADD2.F32 R86, -RZ, R84.reuse.H1_H1 ;  /* 0x30000054ff567230 */ /* 0x100fe40000004100 */
[-C--:B------:R-:W-:Y:S01]  /*63c0*/  FMUL.FTZ R94, R77, R92.reuse ;  /* 0x0000005c4d5e7220 */ /* 0x080fe20000410000 */
[----:B------:R-:W-:Y:S02]  /*63d0*/  HADD2.F32 R87, -RZ, R87.H0_H0 ;  /* 0x20000057ff577230 */ /* 0x000fe40000004100 */
[C---:B------:R-:W-:Y:S01]  /*63e0*/  FMUL.FTZ R92, R75.reuse, R92 ;  /* 0x0000005c4b5c7220 */ /* 0x040fe20000410000 */
[----:B------:R-:W-:Y:S02]  /*63f0*/  HADD2.F32 R84, -RZ, R84.H0_H0 ;  /* 0x20000054ff547230 */ /* 0x000fe40000004100 */
[-C--:B------:R-:W-:Y:S01]  /*6400*/  FFMA.FTZ R75, R75, R86.reuse, -R94 ;  /* 0x000000564b4b7223 */ /* 0x080fe2000001085e */
[----:B------:R-:W-:Y:S01]  /*6410*/  F2FP.SATFINITE.E4M3.F32.PACK_AB_MERGE_C R43, R80, R43, R85 ;  /* 0x0000002b502b723e */ /* 0x000fe20004807055 */
[----:B------:R-:W-:Y:S01]  /*6420*/  FFMA.FTZ R92, R77, R86, R92 ;  /* 0x000000564d5c7223 */ /* 0x000fe2000001005c */
[----:B------:R-:W-:-:S02]  /*6430*/  HADD2.F32 R77, -RZ, R82.H1_H1 ;  /* 0x30000052ff4d7230 */ /* 0x000fc40000004100 */
[----:B------:R-:W-:Y:S02]  /*6440*/  HADD2.F32 R82, -RZ, R82.H0_H0 ;  /* 0x20000052ff527230 */ /* 0x000fe40000004100 */
[----:B------:R-:W-:Y:S01]  /*6450*/  F2FP.SATFINITE.E4M3.F32.PACK_AB_MERGE_C R75, R92, R75, RZ ;  /* 0x0000004b5c4b723e */ /* 0x000fe200048070ff */
[CC--:B------:R-:W-:Y:S02]  /*6460*/  FMUL.FTZ R93, R77.reuse, R87.reuse ;  /* 0x000000574d5d7220 */ /* 0x0c0fe40000410000 */
[C---:B------:R-:W-:Y:S02]  /*6470*/  FMUL.FTZ R86, R82.reuse, R87 ;  /* 0x0000005752567220 */ /* 0x040fe40000410000 */
[-C--:B------:R-:W-:Y:S02]  /*6480*/  FFMA.FTZ R93, R82, R84.reuse, -R93 ;  /* 0x00000054525d7223 */ /* 0x080fe4000001085d */
[----:B------:R-:W-:-:S05]  /*6490*/  FFMA.FTZ R86, R77, R84, R86 ;  /* 0x000000544d567223 */ /* 0x000fca0000010056 */
[----:B------:R-:W-:-:S07]  /*64a0*/  F2FP.SATFINITE.E4M3.F32.PACK_AB_MERGE_C R42, R86, R93, R75 ;  /* 0x0000005d562a723e */ /* 0x000fce000480704b */
.L_x_368:
[----:B------:R-:W-:Y:S05]  /*64b0*/  BSYNC B2 ;  /* 0x0000000000027941 */ /* 0x000fea0003800000 */
.L_x_367:
[----:B-1----:R0:W-:Y:S02]  /*64c0*/  STG.E.128 desc[UR54][R48.64+0xa0], R40 ;  /* 0x0000a02830007986 */ /* 0x0021e4000c101d36 */
.L_x_346:
[----:B------:R-:W-:Y:S05]  /*64d0*/  BSYNC B1 ;  /* 0x0000000000017941 */ /* 0x000fea0003800000 */
.L_x_345:
[----:B------:R-:W-:Y:S05]  /*64e0*/  @P4 BRA `(.L_x_369) ;  /* 0x0000009400084947 */ /* 0x000fea0003800000 */
[----:B------:R-:W-:Y:S01]  /*64f0*/  ISETP.NE.AND P3, PT, R34, RZ, PT ;  /* 0x000000ff2200720c */ /* 0x000fe20003f65270 */
[----:B------:R-:W-:-:S12]  /*6500*/  BSSY B1, `(.L_x_370) ;  /* 0x000006f000017945 */ /* 0x000fd80003800000 */
[----:B------:R-:W-:Y:S05]  /*6510*/  @!P3 BRA `(.L_x_371) ;  /* 0x0000000400b4b947 */ /* 0x000fea0003800000 */
[----:B012-4-:R0:W1:Y:S01]  /*6520*/  LDS.128 R40, [R47+0x1c400] ;  /* 0x01c400002f287984 */ /* 0x0170620000000c00 */
[----:B------:R-:W-:Y:S01]  /*6530*/  ISETP.GE.AND P3, PT, R22, R133, PT ;  /* 0x000000851600720c */ /* 0x000fe20003f66270 */
[----:B------:R-:W-:-:S12]  /*6540*/  BSSY B2, `(.L_x_372) ;  /* 0x0000069000027945 */ /* 0x000fd80003800000 */
[----:B0-----:R-:W-:Y:S05]  /*6550*/  @P3 BRA `(.L_x_373) ;  /* 0x00000004009c3947 */ /* 0x001fea0003800000 */
[----:B------:R-:W-:Y:S01]  /*6560*/  SHF.R.U32.HI R49, RZ, 0x8, R71 ;  /* 0x00000008ff317819 */ /* 0x000fe20000011647 */
[----:B-1----:R-:W-:Y:S01]  /*6570*/  IMAD.MOV.U32 R70, RZ, RZ, R40 ;  /* 0x000000ffff467224 */ /* 0x002fe200078e0028 */
[----:B------:R-:W-:Y:S02]  /*6580*/  SHF.R.U32.HI R72, RZ, 0x8, R73 ;  /* 0x00000008ff487819 */ /* 0x000fe40000011649 */
[----:B------:R-:W-:Y:S01]  /*6590*/  LOP3.LUT R48, R71, 0xff0000ff, RZ, 0xc0, !PT ;  /* 0xff0000ff47307812 */ /* 0x000fe200078ec0ff */
[----:B------:R-:W-:Y:S01]  /*65a0*/  IMAD.SHL.U32 R49, R49, 0x100, RZ ;  /* 0x0000010031317824 */ /* 0x000fe200078e00ff */
[----:B------:R-:W-:Y:S01]  /*65b0*/  SHF.R.U32.HI R75, RZ, 0x10, R71 ;  /* 0x00000010ff4b7819 */ /* 0x000fe20000011647 */
[----:B------:R-:W-:Y:S01]  /*65c0*/  IMAD.SHL.U32 R72, R72, 0x100, RZ ;  /* 0x0000010048487824 */ /* 0x000fe200078e00ff */
[----:B------:R-:W-:Y:S02]  /*65d0*/  SHF.R.U32.HI R74, RZ, 0x10, R73 ;  /* 0x00000010ff4a7819 */ /* 0x000fe40000011649 */
[----:B------:R-:W-:-:S02]  /*65e0*/  LOP3.LUT R71, R73, 0xff0000ff, RZ, 0xc0, !PT ;  /* 0xff0000ff49477812 */ /* 0x000fc400078ec0ff */
[----:B------:R-:W-:Y:S01]  /*65f0*/  LOP3.LUT R48, R48, 0xff00, R49, 0xf8, !PT ;  /* 0x0000ff0030307812 */ /* 0x000fe200078ef831 */
[----:B------:R-:W-:Y:S01]  /*6600*/  IMAD.U32 R74, R74, 0x10000, RZ ;  /* 0x000100004a4a7824 */ /* 0x000fe200078e00ff */
[----:B------:R-:W-:Y:S02]  /*6610*/  LOP3.LUT R71, R71, 0xff00, R72, 0xf8, !PT ;  /* 0x0000ff0047477812 */ /* 0x000fe400078ef848 */
[----:B------:R-:W-:Y:S02]  /*6620*/  SHF.L.U32 R49, R75, 0x10, RZ ;  /* 0x000000104b317819 */ /* 0x000fe400000006ff */
[----:B------:R-:W-:Y:S02]  /*6630*/  F2FP.F16.E4M3.UNPACK_B R72, R155.H1 ;  /* 0x0000009bff48723e */ /* 0x000fe400030006ff */
[-C--:B------:R-:W-:Y:S02]  /*6640*/  F2FP.F16.E4M3.UNPACK_B R40, R41.reuse ;  /* 0x00000029ff28723e */ /* 0x080fe400020006ff */
[----:B------:R-:W-:Y:S01]  /*6650*/  LOP3.LUT R48, R48, 0xff0000, R49, 0xf8, !PT ;  /* 0x00ff000030307812 */ /* 0x000fe200078ef831 */
[----:B------:R-:W-:Y:S01]  /*6660*/  HADD2.F32 R76, -RZ, R72.H0_H0 ;  /* 0x20000048ff4c7230 */ /* 0x000fe20000004100 */
[----:B------:R-:W-:Y:S01]  /*6670*/  LOP3.LUT R49, R71, 0xff0000, R74, 0xf8, !PT ;  /* 0x00ff000047317812 */ /* 0x000fe200078ef84a */
[--C-:B------:R-:W-:Y:S01]  /*6680*/  HADD2.F32 R71, -RZ, R40.reuse.H1_H1 ;  /* 0x30000028ff477230 */ /* 0x100fe20000004100 */
[----:B------:R-:W-:Y:S01]  /*6690*/  F2FP.F16.E4M3.UNPACK_B R74, R154.H1 ;  /* 0x0000009aff4a723e */ /* 0x000fe200030006ff */
[----:B------:R-:W-:Y:S01]  /*66a0*/  HADD2.F32 R40, -RZ, R40.H0_H0 ;  /* 0x20000028ff287230 */ /* 0x000fe20000004100 */
[----:B------:R-:W-:Y:S01]  /*66b0*/  F2FP.F16.E4M3.UNPACK_B R41, R41.H1 ;  /* 0x00000029ff29723e */ /* 0x000fe200030006ff */
[----:B------:R-:W-:-:S02]  /*66c0*/  HADD2.F32 R77, -RZ, R72.H1_H1 ;  /* 0x30000048ff4d7230 */ /* 0x000fc40000004100 */
[CC--:B------:R-:W-:Y:S01]  /*66d0*/  FMUL.FTZ R79, R71.reuse, R76.reuse ;  /* 0x0000004c474f7220 */ /* 0x0c0fe20000410000 */
[--C-:B------:R-:W-:Y:S02]  /*66e0*/  HADD2.F32 R75, -RZ, R74.reuse.H0_H0 ;  /* 0x2000004aff4b7230 */ /* 0x100fe40000004100 */
[C---:B------:R-:W-:Y:S01]  /*66f0*/  FMUL.FTZ R76, R40.reuse, R76 ;  /* 0x0000004c284c7220 */ /* 0x040fe20000410000 */
[--C-:B------:R-:W-:Y:S01]  /*6700*/  HADD2.F32 R73, -RZ, R41.reuse.H1_H1 ;  /* 0x30000029ff497230 */ /* 0x100fe20000004100 */
[----:B------:R-:W-:Y:S01]  /*6710*/  F2FP.F16.E4M3.UNPACK_B R155, R155 ;  /* 0x0000009bff9b723e */ /* 0x000fe200020006ff */
[----:B------:R-:W-:Y:S02]  /*6720*/  HADD2.F32 R72, -RZ, R41.H0_H0 ;  /* 0x20000029ff487230 */ /* 0x000fe40000004100 */
[-C--:B------:R-:W-:Y:S01]  /*6730*/  FFMA.FTZ R40, R40, R75.reuse, -R79 ;  /* 0x0000004b28287223 */ /* 0x080fe2000001084f */
[----:B------:R-:W-:Y:S02]  /*6740*/  HADD2.F32 R74, -RZ, R74.H1_H1 ;  /* 0x3000004aff4a7230 */ /* 0x000fe40000004100 */
[----:B------:R-:W-:Y:S01]  /*6750*/  FFMA.FTZ R41, R71, R75, R76 ;  /* 0x0000004b47297223 */ /* 0x000fe2000001004c */
[CC--:B------:R-:W-:Y:S01]  /*6760*/  FMUL.FTZ R79, R73.reuse, R77.reuse ;  /* 0x0000004d494f7220 */ /* 0x0c0fe20000410000 */
[C---:B------:R-:W-:Y:S01]  /*6770*/  FMUL.FTZ R78, R72.reuse, R77 ;  /* 0x0000004d484e7220 */ /* 0x040fe20000410000 */
[-C--:B------:R-:W-:Y:S01]  /*6780*/  F2FP.F16.E4M3.UNPACK_B R71, R70.reuse.H1 ;  /* 0x00000046ff47723e */ /* 0x080fe200030006ff */
[----:B------:R-:W-:Y:S01]  /*6790*/  HADD2.F32 R75, -RZ, R155.H1_H1 ;  /* 0x3000009bff4b7230 */ /* 0x000fe20000004100 */
[----:B------:R-:W-:Y:S01]  /*67a0*/  F2FP.F16.E4M3.UNPACK_B R70, R70 ;  /* 0x00000046ff46723e */ /* 0x000fe200020006ff */
[-C--:B------:R-:W-:Y:S01]  /*67b0*/  FFMA.FTZ R79, R72, R74.reuse, -R79 ;  /* 0x0000004a484f7223 */ /* 0x080fe2000001084f */
[----:B------:R-:W-:Y:S01]  /*67c0*/  FFMA.FTZ R80, R73, R74, R78 ;  /* 0x0000004a49507223 */ /* 0x000fe2000001004e */
[----:B------:R-:W-:Y:S01]  /*67d0*/  F2FP.F16.E4M3.UNPACK_B R154, R154 ;  /* 0x0000009aff9a723e */ /* 0x000fe200020006ff */
[--C-:B------:R-:W-:Y:S01]  /*67e0*/  HADD2.F32 R74, -RZ, R71.reuse.H1_H1 ;  /* 0x30000047ff4a7230 */ /* 0x100fe20000004100 */
[----:B------:R-:W-:Y:S01]  /*67f0*/  F2FP.F16.E4M3.UNPACK_B R82, R49.H1 ;  /* 0x00000031ff52723e */ /* 0x000fe200030006ff */
[----:B------:R-:W-:-:S02]  /*6800*/  HADD2.F32 R73, -RZ, R71.H0_H0 ;  /* 0x20000047ff497230 */ /* 0x000fc40000004100 */
[--C-:B------:R-:W-:Y:S02]  /*6810*/  HADD2.F32 R71, -RZ, R70.reuse.H0_H0 ;  /* 0x20000046ff477230 */ /* 0x100fe40000004100 */
[-C--:B------:R-:W-:Y:S01]  /*6820*/  FMUL.FTZ R78, R74, R75.reuse ;  /* 0x0000004b4a4e7220 */ /* 0x080fe20000410000 */
[----:B------:R-:W-:Y:S02]  /*6830*/  HADD2.F32 R72, -RZ, R70.H1_H1 ;  /* 0x30000046ff487230 */ /* 0x000fe40000004100 */
[----:B------:R-:W-:Y:S01]  /*6840*/  FMUL.FTZ R75, R73, R75 ;  /* 0x0000004b494b7220 */ /* 0x000fe20000410000 */
[----:B------:R-:W-:Y:S02]  /*6850*/  HADD2.F32 R155, -RZ, R155.H0_H0 ;  /* 0x2000009bff9b7230 */ /* 0x000fe40000004100 */
[--C-:B------:R-:W-:Y:S02]  /*6860*/  HADD2.F32 R70, -RZ, R154.reuse.H1_H1 ;  /* 0x3000009aff467230 */ /* 0x100fe40000004100 */
[----:B------:R-:W-:-:S02]  /*6870*/  HADD2.F32 R154, -RZ, R154.H0_H0 ;  /* 0x2000009aff9a7230 */ /* 0x000fc40000004100 */
[-C--:B------:R-:W-:Y:S01]  /*6880*/  FMUL.FTZ R76, R72, R155.reuse ;  /* 0x0000009b484c7220 */ /* 0x080fe20000410000 */
[----:B------:R-:W-:Y:S01]  /*6890*/  FMUL.FTZ R155, R71, R155 ;  /* 0x0000009b479b7220 */ /* 0x000fe20000410000 */
[-C--:B------:R-:W-:Y:S01]  /*68a0*/  FFMA.FTZ R73, R73, R70.reuse, -R78 ;  /* 0x0000004649497223 */ /* 0x080fe2000001084e */
[----:B------:R-:W-:Y:S01]  /*68b0*/  FFMA.FTZ R78, R74, R70, R75 ;  /* 0x000000464a4e7223 */ /* 0x000fe2000001004b */
[----:B------:R-:W-:Y:S01]  /*68c0*/  F2FP.F16.E4M3.UNPACK_B R74, R43.H1 ;  /* 0x0000002bff4a723e */ /* 0x000fe200030006ff */
[-C--:B------:R-:W-:Y:S01]  /*68d0*/  FFMA.FTZ R70, R71, R154.reuse, -R76 ;  /* 0x0000009a47467223 */ /* 0x080fe2000001084c */
[----:B------:R-:W-:Y:S01]  /*68e0*/  FFMA.FTZ R71, R72, R154, R155 ;  /* 0x0000009a48477223 */ /* 0x000fe2000001009b */
[----:B------:R-:W-:Y:S01]  /*68f0*/  F2FP.SATFINITE.E4M3.F32.PACK_AB_MERGE_C R72, R80, R79, RZ ;  /* 0x0000004f5048723e */ /* 0x000fe200048070ff */
[----:B------:R-:W-:Y:S01]  /*6900*/  HADD2.F32 R80, -RZ, R82.H1_H1 ;  /* 0x30000052ff507230 */ /* 0x000fe20000004100 */
[----:B------:R-:W-:Y:S01]  /*6910*/  F2FP.SATFINITE.E4M3.F32.PACK_AB_MERGE_C R73, R78, R73, RZ ;  /* 0x000000494e49723e */ /* 0x000fe200048070ff */
[--C-:B------:R-:W-:Y:S01]  /*6920*/  HADD2.F32 R78, -RZ, R74.reuse.H0_H0 ;  /* 0x2000004aff4e7230 */ /* 0x100fe20000004100 */
[----:B------:R-:W-:Y:S01]  /*6930*/  F2FP.F16.E4M3.UNPACK_B R76, R42.H1 ;  /* 0x0000002aff4c723e */ /* 0x000fe200030006ff */
[----:B------:R-:W-:Y:S01]  /*6940*/  HADD2.F32 R79, -RZ, R74.H1_H1 ;  /* 0x3000004aff4f7230 */ /* 0x000fe20000004100 */
[-C--:B------:R-:W-:Y:S01]  /*6950*/  F2FP.F16.E4M3.UNPACK_B R74, R48.reuse.H1 ;  /* 0x00000030ff4a723e */ /* 0x080fe200030006ff */
[----:B------:R-:W-:Y:S01]  /*6960*/  HADD2.F32 R82, -RZ, R82.H0_H0 ;  /* 0x20000052ff527230 */ /* 0x000fe20000004100 */
[----:B------:R-:W-:Y:S01]  /*6970*/  F2FP.F16.E4M3.UNPACK_B R75, R49 ;  /* 0x00000031ff4b723e */ /* 0x000fe200020006ff */
[----:B------:R-:W-:Y:S01]  /*6980*/  HADD2.F32 R77, -RZ, R76.H1_H1 ;  /* 0x3000004cff4d7230 */ /* 0x000fe20000004100 */
[----:B------:R-:W-:Y:S01]  /*6990*/  F2FP.F16.E4M3.UNPACK_B R49, R48 ;  /* 0x00000030ff31723e */ /* 0x000fe200020006ff */
[----:B------:R-:W-:-:S02]  /*69a0*/  HADD2.F32 R81, -RZ, R74.H1_H1 ;  /* 0x3000004aff517230 */ /* 0x000fc40000004100 */
[-C--:B------:R-:W-:Y:S01]  /*69b0*/  FMUL.FTZ R85, R79, R80.reuse ;  /* 0x000000504f557220 */ /* 0x080fe20000410000 */
[----:B------:R-:W-:Y:S02]  /*69c0*/  HADD2.F32 R83, -RZ, R75.H1_H1 ;  /* 0x3000004bff537230 */ /* 0x000fe40000004100 */
[C---:B------:R-:W-:Y:S01]  /*69d0*/  FMUL.FTZ R86, R78.reuse, R80 ;  /* 0x000000504e567220 */ /* 0x040fe20000410000 */
[----:B------:R-:W-:Y:S02]  /*69e0*/  HADD2.F32 R76, -RZ, R76.H0_H0 ;  /* 0x2000004cff4c7230 */ /* 0x000fe40000004100 */
[----:B------:R-:W-:Y:S01]  /*69f0*/  FFMA.FTZ R48, R78, R81, -R85 ;  /* 0x000000514e307223 */ /* 0x000fe20000010855 */
[----:B------:R-:W-:Y:S02]  /*6a00*/  HADD2.F32 R80, -RZ, R49.H1_H1 ;  /* 0x30000031ff507230 */ /* 0x000fe40000004100 */
[-C--:B------:R-:W-:Y:S01]  /*6a10*/  FMUL.FTZ R85, R77, R83.reuse ;  /* 0x000000534d557220 */ /* 0x080fe20000410000 */
[----:B------:R-:W-:Y:S01]  /*6a20*/  F2FP.F16.E4M3.UNPACK_B R42, R42 ;  /* 0x0000002aff2a723e */ /* 0x000fe200020006ff */
[C---:B------:R-:W-:Y:S01]  /*6a30*/  FMUL.FTZ R84, R76.reuse, R83 ;  /* 0x000000534c547220 */ /* 0x040fe20000410000 */
[----:B------:R-:W-:Y:S01]  /*6a40*/  F2FP.F16.E4M3.UNPACK_B R78, R43 ;  /* 0x0000002bff4e723e */ /* 0x000fe200020006ff */
[----:B------:R-:W-:Y:S01]  /*6a50*/  FFMA.FTZ R85, R76, R80, -R85 ;  /* 0x000000504c557223 */ /* 0x000fe20000010855 */
[----:B------:R-:W-:-:S02]  /*6a60*/  HADD2.F32 R75, -RZ, R75.H0_H0 ;  /* 0x2000004bff4b7230 */ /* 0x000fc40000004100 */
[----:B------:R-:W-:Y:S01]  /*6a70*/  FFMA.FTZ R84, R77, R80, R84 ;  /* 0x000000504d547223 */ /* 0x000fe20000010054 */
[----:B------:R-:W-:Y:S02]  /*6a80*/  HADD2.F32 R76, -RZ, R42.H0_H0 ;  /* 0x2000002aff4c7230 */ /* 0x000fe40000004100 */
[----:B------:R-:W-:Y:S01]  /*6a90*/  FFMA.FTZ R43, R79, R81, R86 ;  /* 0x000000514f2b7223 */ /* 0x000fe20000010056 */
[----:B------:R-:W-:Y:S01]  /*6aa0*/  HADD2.F32 R77, -RZ, R78.H0_H0 ;  /* 0x2000004eff4d7230 */ /* 0x000fe20000004100 */
[----:B------:R-:W-:Y:S01]  /*6ab0*/  F2FP.SATFINITE.E4M3.F32.PACK_AB_MERGE_C R41, R41, R40, R72 ;  /* 0x000000282929723e */ /* 0x000fe20004807048 */
[----:B------:R-:W-:Y:S01]  /*6ac0*/  HADD2.F32 R42, -RZ, R42.H1_H1 ;  /* 0x3000002aff2a7230 */ /* 0x000fe20000004100 */
[----:B------:R-:W-:Y:S01]  /*6ad0*/  F2FP.SATFINITE.E4M3.F32.PACK_AB_MERGE_C R84, R84, R85, RZ ;  /* 0x000000555454723e */ /* 0x000fe200048070ff */
[----:B------:R-:W-:Y:S02]  /*6ae0*/  HADD2.F32 R78, -RZ, R78.H1_H1 ;  /* 0x3000004eff4e7230 */ /* 0x000fe40000004100 */
[----:B------:R-:W-:Y:S01]  /*6af0*/  FMUL.FTZ R81, R77, R82 ;  /* 0x000000524d517220 */ /* 0x000fe20000410000 */
[----:B------:R-:W-:-:S02]  /*6b00*/  HADD2.F32 R74, -RZ, R74.H0_H0 ;  /* 0x2000004aff4a7230 */ /* 0x000fc40000004100 */
[-C--:B------:R-:W-:Y:S01]  /*6b10*/  FMUL.FTZ R79, R42, R75.reuse ;  /* 0x0000004b2a4f7220 */ /* 0x080fe20000410000 */
[----:B------:R-:W-:Y:S02]  /*6b20*/  HADD2.F32 R49, -RZ, R49.H0_H0 ;  /* 0x20000031ff317230 */ /* 0x000fe40000004100 */
[----:B------:R-:W-:Y:S01]  /*6b30*/  FMUL.FTZ R80, R78, R82 ;  /* 0x000000524e507220 */ /* 0x000fe20000410000 */
[----:B------:R-:W-:Y:S01]  /*6b40*/  FMUL.FTZ R75, R76, R75 ;  /* 0x0000004b4c4b7220 */ /* 0x000fe20000410000 */
[----:B------:R-:W-:Y:S01]  /*6b50*/  FFMA.FTZ R81, R78, R74, R81 ;  /* 0x0000004a4e517223 */ /* 0x000fe20000010051 */
[----:B------:R-:W-:Y:S01]  /*6b60*/  F2FP.SATFINITE.E4M3.F32.PACK_AB_MERGE_C R43, R43, R48, RZ ;  /* 0x000000302b2b723e */ /* 0x000fe200048070ff */
[----:B------:R-:W-:Y:S01]  /*6b70*/  FFMA.FTZ R80, R77, R74, -R80 ;  /* 0x0000004a4d507223 */ /* 0x000fe20000010850 */
[-C--:B------:R-:W-:Y:S01]  /*6b80*/  FFMA.FTZ R79, R76, R49.reuse, -R79 ;  /* 0x000000314c4f7223 */ /* 0x080fe2000001084f */
[----:B------:R-:W-:Y:S01]  /*6b90*/  FFMA.FTZ R42, R42, R49, R75 ;  /* 0x000000312a2a7223 */ /* 0x000fe2000001004b */
[----:B------:R-:W-:-:S02]  /*6ba0*/  F2FP.SATFINITE.E4M3.F32.PACK_AB_MERGE_C R40, R71, R70, R73 ;  /* 0x000000464728723e */ /* 0x000fc40004807049 */
[----:B------:R-:W-:Y:S02]  /*6bb0*/  F2FP.SATFINITE.E4M3.F32.PACK_AB_MERGE_C R43, R81, R80, R43 ;  /* 0x00000050512b723e */ /* 0x000fe4000480702b */
[----:B------:R-:W-:-:S07]  /*6bc0*/  F2FP.SATFINITE.E4M3.F32.PACK_AB_MERGE_C R42, R42, R79, R84 ;  /* 0x0000004f2a2a723e */ /* 0x000fce0004807054 */
.L_x_373:
[----:B------:R-:W-:Y:S05]  /*6bd0*/  BSYNC B2 ;  /* 0x0000000000027941 */ /* 0x000fea0003800000 */
.L_x_372:
[----:B-1----:R0:W-:Y:S02]  /*6be0*/  STG.E.128 desc[UR54][R44.64], R40 ;  /* 0x000000282c007986 */ /* 0x0021e4000c101d36 */
.L_x_371:
[----:B------:R-:W-:Y:S05]  /*6bf0*/  BSYNC B1 ;  /* 0x0000000000017941 */ /* 0x000fea0003800000 */
.L_x_370:
[----:B------:R-:W-:Y:S01]  /*6c00*/  ISETP.NE.AND P3, PT, R35, RZ, PT ;  /* 0x000000ff2300720c */ /* 0x000fe20003f65270 */
[----:B------:R-:W-:-:S12]  /*6c10*/  BSSY B1, `(.L_x_374) ;  /* 0x000006f000017945 */ /* 0x000fd80003800000 */
[----:B------:R-:W-:Y:S05]  /*6c20*/  @!P3 BRA `(.L_x_375) ;  /* 0x0000000400b4b947 */ /* 0x000fea0003800000 */
[----:B012-4-:R0:W1:Y:S01]  /*6c30*/  LDS.128 R40, [R46+0x1c400] ;  /* 0x01c400002e287984 */ /* 0x0170620000000c00 */
[----:B------:R-:W-:Y:S01]  /*6c40*/  ISETP.GE.AND P3, PT, R170, R133, PT ;  /* 0x00000085aa00720c */ /* 0x000fe20003f66270 */
[----:B------:R-:W-:-:S12]  /*6c50*/  BSSY B2, `(.L_x_376) ;  /* 0x0000069000027945 */ /* 0x000fd80003800000 */
[----:B0-----:R-:W-:Y:S05]  /*6c60*/  @P3 BRA `(.L_x_377) ;  /* 0x00000004009c3947 */ /* 0x001fea0003800000 */
[--C-:B------:R-:W-:Y:S01]  /*6c70*/  SHF.R.U32.HI R48, RZ, 0x8, R67.reuse ;  /* 0x00000008ff307819 */ /* 0x100fe20000011643 */
[----:B-1----:R-:W-:Y:S01]  /*6c80*/  IMAD.MOV.U32 R66, RZ, RZ, R40 ;  /* 0x000000ffff427224 */ /* 0x002fe200078e0028 */
[----:B------:R-:W-:Y:S02]  /*6c90*/  SHF.R.U32.HI R72, RZ, 0x10, R67 ;  /* 0x00000010ff487819 */ /* 0x000fe40000011643 */
[----:B------:R-:W-:Y:S01]  /*6ca0*/  LOP3.LUT R49, R67, 0xff0000ff, RZ, 0xc0, !PT ;  /* 0xff0000ff43317812 */ /* 0x000fe200078ec0ff */
[----:B------:R-:W-:Y:S01]  /*6cb0*/  IMAD.SHL.U32 R48, R48, 0x100, RZ ;  /* 0x0000010030307824 */ /* 0x000fe200078e00ff */
[--C-:B------:R-:W-:Y:S02]  /*6cc0*/  SHF.R.U32.HI R67, RZ, 0x8, R69.reuse ;  /* 0x00000008ff437819 */ /* 0x100fe40000011645 */
[----:B------:R-:W-:Y:S02]  /*6cd0*/  LOP3.LUT R68, R69, 0xff0000ff, RZ, 0xc0, !PT ;  /* 0xff0000ff45447812 */ /* 0x000fe400078ec0ff */
[----:B------:R-:W-:Y:S01]  /*6ce0*/  SHF.R.U32.HI R71, RZ, 0x10, R69 ;  /* 0x00000010ff477819 */ /* 0x000fe20000011645 */
[----:B------:R-:W-:Y:S01]  /*6cf0*/  IMAD.SHL.U32 R67, R67, 0x100, RZ ;  /* 0x0000010043437824 */ /* 0x000fe200078e00ff */
[----:B------:R-:W-:Y:S01]  /*6d00*/  LOP3.LUT R49, R49, 0xff00, R48, 0xf8, !PT ;  /* 0x0000ff0031317812 */ /* 0x000fe200078ef830 */
[----:B------:R-:W-:Y:S01]  /*6d10*/  IMAD.U32 R48, R72, 0x10000, RZ ;  /* 0x0001000048307824 */ /* 0x000fe200078e00ff */
[----:B------:R-:W-:-:S02]  /*6d20*/  F2FP.F16.E4M3.UNPACK_B R40, R41 ;  /* 0x00000029ff28723e */ /* 0x000fc400020006ff */
[----:B------:R-:W-:Y:S02]  /*6d30*/  LOP3.LUT R70, R68, 0xff00, R67, 0xf8, !PT ;  /* 0x0000ff0044467812 */ /* 0x000fe400078ef843 */
[----:B------:R-:W-:Y:S02]  /*6d40*/  SHF.L.U32 R67, R71, 0x10, RZ ;  /* 0x0000001047437819 */ /* 0x000fe400000006ff */
[----:B------:R-:W-:Y:S02]  /*6d50*/  F2FP.F16.E4M3.UNPACK_B R68, R153.H1 ;  /* 0x00000099ff44723e */ /* 0x000fe400030006ff */
[----:B------:R-:W-:Y:S02]  /*6d60*/  LOP3.LUT R48, R49, 0xff0000, R48, 0xf8, !PT ;  /* 0x00ff000031307812 */ /* 0x000fe400078ef830 */
[----:B------:R-:W-:Y:S01]  /*6d70*/  LOP3.LUT R49, R70, 0xff0000, R67, 0xf8, !PT ;  /* 0x00ff000046317812 */ /* 0x000fe200078ef843 */
[----:B------:R-:W-:Y:S01]  /*6d80*/  HADD2.F32 R72, -RZ, R68.H0_H0 ;  /* 0x20000044ff487230 */ /* 0x000fe20000004100 */
[----:B------:R-:W-:Y:S01]  /*6d90*/  F2FP.F16.E4M3.UNPACK_B R70, R152.H1 ;  /* 0x00000098ff46723e */ /* 0x000fe200030006ff */
[--C-:B------:R-:W-:Y:S01]  /*6da0*/  HADD2.F32 R67, -RZ, R40.reuse.H1_H1 ;  /* 0x30000028ff437230 */ /* 0x100fe20000004100 */
[----:B------:R-:W-:Y:S01]  /*6db0*/  F2FP.F16.E4M3.UNPACK_B R41, R41.H1 ;  /* 0x00000029ff29723e */ /* 0x000fe200030006ff */
[----:B------:R-:W-:Y:S01]  /*6dc0*/  HADD2.F32 R40, -RZ, R40.H0_H0 ;  /* 0x20000028ff287230 */ /* 0x000fe20000004100 */
[----:B------:R-:W-:Y:S01]  /*6dd0*/  F2FP.F16.E4M3.UNPACK_B R153, R153 ;  /* 0x00000099ff99723e */ /* 0x000fe200020006ff */
        /* <DEDUP_REMOVED lines=10> */
[-C--:B------:R-:W-:Y:S01]  /*6e80*/  FMUL.FTZ R75, R69, R73.reuse ;  /* 0x00000049454b7220 */ /* 0x080fe20000410000 */
[----:B------:R-:W-:Y:S01]  /*6e90*/  FMUL.FTZ R74, R68, R73 ;  /* 0x00000049444a7220 */ /* 0x000fe20000410000 */
[----:B------:R-:W-:Y:S01]  /*6ea0*/  F2FP.F16.E4M3.UNPACK_B R67, R66.H1 ;  /* 0x00000042ff43723e */ /* 0x000fe200030006ff */
[----:B------:R-:W-:-:S02]  /*6eb0*/  HADD2.F32 R71, -RZ, R153.H1_H1 ;  /* 0x30000099ff477230 */ /* 0x000fc40000004100 */
[-C--:B------:R-:W-:Y:S01]  /*6ec0*/  FFMA.FTZ R75, R68, R70.reuse, -R75 ;  /* 0x00000046444b7223 */ /* 0x080fe2000001084b */
[----:B------:R-:W-:Y:S01]  /*6ed0*/  FFMA.FTZ R76, R69, R70, R74 ;  /* 0x00000046454c7223 */ /* 0x000fe2000001004a */
[----:B------:R-:W-:Y:S01]  /*6ee0*/  F2FP.F16.E4M3.UNPACK_B R66, R66 ;  /* 0x00000042ff42723e */ /* 0x000fe200020006ff */
[--C-:B------:R-:W-:Y:S01]  /*6ef0*/  HADD2.F32 R70, -RZ, R67.reuse.H1_H1 ;  /* 0x30000043ff467230 */ /* 0x100fe20000004100 */
[----:B------:R-:W-:Y:S01]  /*6f00*/  F2FP.F16.E4M3.UNPACK_B R77, R49.H1 ;  /* 0x00000031ff4d723e */ /* 0x000fe200030006ff */
[----:B------:R-:W-:Y:S01]  /*6f10*/  HADD2.F32 R69, -RZ, R67.H0_H0 ;  /* 0x20000043ff457230 */ /* 0x000fe20000004100 */
[----:B------:R-:W-:Y:S01]  /*6f20*/  F2FP.F16.E4M3.UNPACK_B R73, R48 ;  /* 0x00000030ff49723e */ /* 0x000fe200020006ff */
[--C-:B------:R-:W-:Y:S02]  /*6f30*/  HADD2.F32 R67, -RZ, R66.reuse.H0_H0 ;  /* 0x20000042ff437230 */ /* 0x100fe40000004100 */
[----:B------:R-:W-:Y:S01]  /*6f40*/  FMUL.FTZ R74, R70, R71 ;  /* 0x00000047464a7220 */ /* 0x000fe20000410000 */
[----:B------:R-:W-:-:S02]  /*6f50*/  HADD2.F32 R68, -RZ, R66.H1_H1 ;  /* 0x30000042ff447230 */ /* 0x000fc40000004100 */
[----:B------:R-:W-:Y:S01]  /*6f60*/  FMUL.FTZ R71, R69, R71 ;  /* 0x0000004745477220 */ /* 0x000fe20000410000 */
[----:B------:R-:W-:Y:S02]  /*6f70*/  HADD2.F32 R153, -RZ, R153.H0_H0 ;  /* 0x20000099ff997230 */ /* 0x000fe40000004100 */
[--C-:B------:R-:W-:Y:S02]  /*6f80*/  HADD2.F32 R66, -RZ, R152.reuse.H1_H1 ;  /* 0x30000098ff427230 */ /* 0x100fe40000004100 */
[----:B------:R-:W-:Y:S02]  /*6f90*/  HADD2.F32 R152, -RZ, R152.H0_H0 ;  /* 0x20000098ff987230 */ /* 0x000fe40000004100 */
[-C--:B------:R-:W-:Y:S01]  /*6fa0*/  FMUL.FTZ R72, R68, R153.reuse ;  /* 0x0000009944487220 */ /* 0x080fe20000410000 */
[----:B------:R-:W-:Y:S01]  /*6fb0*/  FMUL.FTZ R153, R67, R153 ;  /* 0x0000009943997220 */ /* 0x000fe20000410000 */
[-C--:B------:R-:W-:Y:S01]  /*6fc0*/  FFMA.FTZ R70, R70, R66.reuse, R71 ;  /* 0x0000004246467223 */ /* 0x080fe20000010047 */
[----:B------:R-:W-:Y:S01]  /*6fd0*/  FFMA.FTZ R69, R69, R66, -R74 ;  /* 0x0000004245457223 */ /* 0x000fe2000001084a */
        /* <DEDUP_REMOVED lines=9> */
[----:B------:R-:W-:Y:S01]  /*7070*/  F2FP.F16.E4M3.UNPACK_B R70, R42.H1 ;  /* 0x0000002aff46723e */ /* 0x000fe200030006ff */
[----:B------:R-:W-:Y:S01]  /*7080*/  HADD2.F32 R77, -RZ, R77.H0_H0 ;  /* 0x2000004dff4d7230 */ /* 0x000fe20000004100 */
[----:B------:R-:W-:Y:S01]  /*7090*/  F2FP.F16.E4M3.UNPACK_B R76, R49 ;  /* 0x00000031ff4c723e */ /* 0x000fe200020006ff */
[----:B------:R-:W-:-:S02]  /*70a0*/  HADD2.F32 R75, -RZ, R74.H1_H1 ;  /* 0x3000004aff4b7230 */ /* 0x000fc40000004100 */
[-C--:B------:R-:W-:Y:S01]  /*70b0*/  FMUL.FTZ R81, R71, R79.reuse ;  /* 0x0000004f47517220 */ /* 0x080fe20000410000 */
[----:B------:R-:W-:Y:S02]  /*70c0*/  HADD2.F32 R49, -RZ, R70.H1_H1 ;  /* 0x30000046ff317230 */ /* 0x000fe40000004100 */
[C---:B------:R-:W-:Y:S01]  /*70d0*/  FMUL.FTZ R80, R72.reuse, R79 ;  /* 0x0000004f48507220 */ /* 0x040fe20000410000 */
[----:B------:R-:W-:Y:S02]  /*70e0*/  HADD2.F32 R78, -RZ, R76.H1_H1 ;  /* 0x3000004cff4e7230 */ /* 0x000fe40000004100 */
[----:B------:R-:W-:Y:S01]  /*70f0*/  FFMA.FTZ R48, R72, R75, -R81 ;  /* 0x0000004b48307223 */ /* 0x000fe20000010851 */
[----:B------:R-:W-:Y:S01]  /*7100*/  HADD2.F32 R70, -RZ, R70.H0_H0 ;  /* 0x20000046ff467230 */ /* 0x000fe20000004100 */
[----:B------:R-:W-:Y:S01]  /*7110*/  F2FP.F16.E4M3.UNPACK_B R43, R43 ;  /* 0x0000002bff2b723e */ /* 0x000fe200020006ff */
[----:B------:R-:W-:Y:S02]  /*7120*/  HADD2.F32 R72, -RZ, R73.H1_H1 ;  /* 0x30000049ff487230 */ /* 0x000fe40000004100 */
[----:B------:R-:W-:Y:S01]  /*7130*/  FMUL.FTZ R79, R49, R78 ;  /* 0x0000004e314f7220 */ /* 0x000fe20000410000 */
[----:B------:R-:W-:Y:S01]  /*7140*/  F2FP.F16.E4M3.UNPACK_B R42, R42 ;  /* 0x0000002aff2a723e */ /* 0x000fe200020006ff */
[----:B------:R-:W-:Y:S01]  /*7150*/  FMUL.FTZ R78, R70, R78 ;  /* 0x0000004e464e7220 */ /* 0x000fe20000410000 */
[----:B------:R-:W-:-:S02]  /*7160*/  HADD2.F32 R76, -RZ, R76.H0_H0 ;  /* 0x2000004cff4c7230 */ /* 0x000fc40000004100 */
[-C--:B------:R-:W-:Y:S01]  /*7170*/  FFMA.FTZ R79, R70, R72.reuse, -R79 ;  /* 0x00000048464f7223 */ /* 0x080fe2000001084f */
[--C-:B------:R-:W-:Y:S02]  /*7180*/  HADD2.F32 R70, -RZ, R43.reuse.H1_H1 ;  /* 0x3000002bff467230 */ /* 0x100fe40000004100 */
[----:B------:R-:W-:Y:S01]  /*7190*/  FFMA.FTZ R78, R49, R72, R78 ;  /* 0x00000048314e7223 */ /* 0x000fe2000001004e */
[----:B------:R-:W-:Y:S02]  /*71a0*/  HADD2.F32 R49, -RZ, R43.H0_H0 ;  /* 0x2000002bff317230 */ /* 0x000fe40000004100 */
[----:B------:R-:W-:Y:S01]  /*71b0*/  FFMA.FTZ R75, R71, R75, R80 ;  /* 0x0000004b474b7223 */ /* 0x000fe20000010050 */
[--C-:B------:R-:W-:Y:S02]  /*71c0*/  HADD2.F32 R43, -RZ, R42.reuse.H0_H0 ;  /* 0x2000002aff2b7230 */ /* 0x100fe40000004100 */
[----:B------:R-:W-:Y:S01]  /*71d0*/  FMUL.FTZ R80, R70, R77 ;  /* 0x0000004d46507220 */ /* 0x000fe20000410000 */
[----:B------:R-:W-:-:S02]  /*71e0*/  HADD2.F32 R42, -RZ, R42.H1_H1 ;  /* 0x3000002aff2a7230 */ /* 0x000fc40000004100 */
[----:B------:R-:W-:Y:S01]  /*71f0*/  FMUL.FTZ R77, R49, R77 ;  /* 0x0000004d314d7220 */ /* 0x000fe20000410000 */
[----:B------:R-:W-:Y:S02]  /*7200*/  HADD2.F32 R74, -RZ, R74.H0_H0 ;  /* 0x2000004aff4a7230 */ /* 0x000fe40000004100 */
[-C--:B------:R-:W-:Y:S01]  /*7210*/  FMUL.FTZ R71, R43, R76.reuse ;  /* 0x0000004c2b477220 */ /* 0x080fe20000410000 */
[----:B------:R-:W-:Y:S02]  /*7220*/  HADD2.F32 R73, -RZ, R73.H0_H0 ;  /* 0x20000049ff497230 */ /* 0x000fe40000004100 */
[----:B------:R-:W-:Y:S01]  /*7230*/  FMUL.FTZ R72, R42, R76 ;  /* 0x0000004c2a487220 */ /* 0x000fe20000410000 */
[----:B------:R-:W-:Y:S01]  /*7240*/  F2FP.SATFINITE.E4M3.F32.PACK_AB_MERGE_C R78, R78, R79, RZ ;  /* 0x0000004f4e4e723e */ /* 0x000fe200048070ff */
[-C--:B------:R-:W-:Y:S01]  /*7250*/  FFMA.FTZ R80, R49, R74.reuse, -R80 ;  /* 0x0000004a31507223 */ /* 0x080fe20000010850 */
[----:B------:R-:W-:Y:S01]  /*7260*/  FFMA.FTZ R77, R70, R74, R77 ;  /* 0x0000004a464d7223 */ /* 0x000fe2000001004d */
[-C--:B------:R-:W-:Y:S01]  /*7270*/  FFMA.FTZ R72, R43, R73.reuse, -R72 ;  /* 0x000000492b487223 */ /* 0x080fe20000010848 */
[----:B------:R-:W-:Y:S01]  /*7280*/  FFMA.FTZ R71, R42, R73, R71 ;  /* 0x000000492a477223 */ /* 0x000fe20000010047 */
[----:B------:R-:W-:-:S02]  /*7290*/  F2FP.SATFINITE.E4M3.F32.PACK_AB_MERGE_C R48, R75, R48, RZ ;  /* 0x000000304b30723e */ /* 0x000fc400048070ff */
[----:B------:R-:W-:Y:S02]  /*72a0*/  F2FP.SATFINITE.E4M3.F32.PACK_AB_MERGE_C R41, R41, R40, R68 ;  /* 0x000000282929723e */ /* 0x000fe40004807044 */
[----:B------:R-:W-:Y:S02]  /*72b0*/  F2FP.SATFINITE.E4M3.F32.PACK_AB_MERGE_C R40, R67, R66, R69 ;  /* 0x000000424328723e */ /* 0x000fe40004807045 */
[----:B------:R-:W-:Y:S02]  /*72c0*/  F2FP.SATFINITE.E4M3.F32.PACK_AB_MERGE_C R42, R71, R72, R78 ;  /* 0x00000048472a723e */ /* 0x000fe4000480704e */
[----:B------:R-:W-:-:S07]  /*72d0*/  F2FP.SATFINITE.E4M3.F32.PACK_AB_MERGE_C R43, R77, R80, R48 ;  /* 0x000000504d2b723e */ /* 0x000fce0004807030 */
.L_x_377:
[----:B------:R-:W-:Y:S05]  /*72e0*/  BSYNC B2 ;  /* 0x0000000000027941 */ /* 0x000fea0003800000 */
.L_x_376:
[----:B-1----:R0:W-:Y:S02]  /*72f0*/  STG.E.128 desc[UR54][R44.64+0x20], R40 ;  /* 0x000020282c007986 */ /* 0x0021e4000c101d36 */
.L_x_375:
[----:B------:R-:W-:Y:S05]  /*7300*/  BSYNC B1 ;  /* 0x0000000000017941 */ /* 0x000fea0003800000 */
.L_x_374:
        /* <DEDUP_REMOVED lines=18> */
[----:B------:R-:W-:Y:S01]  /*7430*/  LOP3.LUT R63, R63, 0xff00, R64, 0xf8, !PT ;  /* 0x0000ff003f3f7812 */ /* 0x000fe200078ef840 */
[----:B------:R-:W-:Y:S01]  /*7440*/  IMAD.U32 R66, R66, 0x10000, RZ ;  /* 0x0001000042427824 */ /* 0x000fe200078e00ff */
        /* <DEDUP_REMOVED lines=27> */
[----:B------:R-:W-:Y:S01]  /*7600*/  F2FP.F16.E4M3.UNPACK_B R150, R150 ;  /* 0x00000096ff96723e */ /* 0x000fe200020006ff */
[----:B------:R-:W-:Y:S01]  /*7610*/  HADD2.F32 R65, -RZ, R63.H0_H0 ;  /* 0x2000003fff417230 */ /* 0x000fe20000004100 */
[----:B------:R-:W-:Y:S01]  /*7620*/  F2FP.F16.E4M3.UNPACK_B R73, R49.H1 ;  /* 0x00000031ff49723e */ /* 0x000fe200030006ff */
[----:B------:R-:W-:Y:S02]  /*7630*/  HADD2.F32 R151, -RZ, R151.H0_H0 ;  /* 0x20000097ff977230 */ /* 0x000fe40000004100 */
[----:B------:R-:W-:Y:S01]  /*7640*/  FMUL.FTZ R70, R66, R67 ;  /* 0x0000004342467220 */ /* 0x000fe20000410000 */
[----:B------:R-:W-:-:S02]  /*7650*/  HADD2.F32 R63, -RZ, R62.H0_H0 ;  /* 0x2000003eff3f7230 */ /* 0x000fc40000004100 */
[----:B------:R-:W-:Y:S01]  /*7660*/  FMUL.FTZ R67, R65, R67 ;  /* 0x0000004341437220 */ /* 0x000fe20000410000 */
[----:B------:R-:W-:Y:S01]  /*7670*/  HADD2.F32 R64, -RZ, R62.H1_H1 ;  /* 0x3000003eff407230 */ /* 0x000fe20000004100 */
[----:B------:R-:W-:Y:S01]  /*7680*/  F2FP.F16.E4M3.UNPACK_B R69, R48 ;  /* 0x00000030ff45723e */ /* 0x000fe200020006ff */
[--C-:B------:R-:W-:Y:S02]  /*7690*/  HADD2.F32 R62, -RZ, R150.reuse.H1_H1 ;  /* 0x30000096ff3e7230 */ /* 0x100fe40000004100 */
[----:B------:R-:W-:Y:S02]  /*76a0*/  HADD2.F32 R150, -RZ, R150.H0_H0 ;  /* 0x20000096ff967230 */ /* 0x000fe40000004100 */
[-C--:B------:R-:W-:Y:S01]  /*76b0*/  FMUL.FTZ R68, R64, R151.reuse ;  /* 0x0000009740447220 */ /* 0x080fe20000410000 */
[----:B------:R-:W-:Y:S01]  /*76c0*/  FMUL.FTZ R151, R63, R151 ;  /* 0x000000973f977220 */ /* 0x000fe20000410000 */
[-C--:B------:R-:W-:Y:S01]  /*76d0*/  FFMA.FTZ R65, R65, R62.reuse, -R70 ;  /* 0x0000003e41417223 */ /* 0x080fe20000010846 */
[----:B------:R-:W-:Y:S01]  /*76e0*/  FFMA.FTZ R66, R66, R62, R67 ;  /* 0x0000003e42427223 */ /* 0x000fe20000010043 */
[-C--:B------:R-:W-:Y:S01]  /*76f0*/  FFMA.FTZ R62, R63, R150.reuse, -R68 ;  /* 0x000000963f3e7223 */ /* 0x080fe20000010844 */
[----:B------:R-:W-:Y:S01]  /*7700*/  FFMA.FTZ R63, R64, R150, R151 ;  /* 0x00000096403f7223 */ /* 0x000fe20000010097 */
[----:B------:R-:W-:Y:S01]  /*7710*/  F2FP.F16.E4M3.UNPACK_B R67, R43.H1 ;  /* 0x0000002bff43723e */ /* 0x000fe200030006ff */
[--C-:B------:R-:W-:Y:S01]  /*7720*/  HADD2.F32 R75, -RZ, R73.reuse.H1_H1 ;  /* 0x30000049ff4b7230 */ /* 0x100fe20000004100 */
[----:B------:R-:W-:Y:S01]  /*7730*/  F2FP.SATFINITE.E4M3.F32.PACK_AB_MERGE_C R64, R72, R71, RZ ;  /* 0x000000474840723e */ /* 0x000fe200048070ff */
[----:B------:R-:W-:Y:S01]  /*7740*/  HADD2.F32 R73, -RZ, R73.H0_H0 ;  /* 0x20000049ff497230 */ /* 0x000fe20000004100 */
[----:B------:R-:W-:Y:S01]  /*7750*/  F2FP.SATFINITE.E4M3.F32.PACK_AB_MERGE_C R65, R66, R65, RZ ;  /* 0x000000414241723e */ /* 0x000fe200048070ff */
[--C-:B------:R-:W-:Y:S01]  /*7760*/  HADD2.F32 R68, -RZ, R67.reuse.H0_H0 ;  /* 0x20000043ff447230 */ /* 0x100fe20000004100 */
[----:B------:R-:W-:Y:S01]  /*7770*/  F2FP.F16.E4M3.UNPACK_B R66, R42.H1 ;  /* 0x0000002aff42723e */ /* 0x000fe200030006ff */
[----:B------:R-:W-:Y:S01]  /*7780*/  HADD2.F32 R67, -RZ, R67.H1_H1 ;  /* 0x30000043ff437230 */ /* 0x000fe20000004100 */
[----:B------:R-:W-:-:S02]  /*7790*/  F2FP.F16.E4M3.UNPACK_B R72, R49 ;  /* 0x00000031ff48723e */ /* 0x000fc400020006ff */
[----:B------:R-:W-:Y:S01]  /*77a0*/  F2FP.F16.E4M3.UNPACK_B R70, R48.H1 ;  /* 0x00000030ff46723e */ /* 0x000fe200030006ff */
[----:B------:R-:W-:Y:S02]  /*77b0*/  HADD2.F32 R49, -RZ, R66.H1_H1 ;  /* 0x30000042ff317230 */ /* 0x000fe40000004100 */
[-C--:B------:R-:W-:Y:S01]  /*77c0*/  FMUL.FTZ R77, R67, R75.reuse ;  /* 0x0000004b434d7220 */ /* 0x080fe20000410000 */
[----:B------:R-:W-:Y:S02]  /*77d0*/  HADD2.F32 R74, -RZ, R72.H1_H1 ;  /* 0x30000048ff4a7230 */ /* 0x000fe40000004100 */
[----:B------:R-:W-:Y:S01]  /*77e0*/  FMUL.FTZ R76, R68, R75 ;  /* 0x0000004b444c7220 */ /* 0x000fe20000410000 */
[----:B------:R-:W-:Y:S01]  /*77f0*/  HADD2.F32 R66, -RZ, R66.H0_H0 ;  /* 0x20000042ff427230 */ /* 0x000fe20000004100 */
[----:B------:R-:W-:Y:S01]  /*7800*/  F2FP.F16.E4M3.UNPACK_B R43, R43 ;  /* 0x0000002bff2b723e */ /* 0x000fe200020006ff */
[----:B------:R-:W-:Y:S02]  /*7810*/  HADD2.F32 R48, -RZ, R69.H1_H1 ;  /* 0x30000045ff307230 */ /* 0x000fe40000004100 */
[----:B------:R-:W-:Y:S01]  /*7820*/  FMUL.FTZ R75, R49, R74 ;  /* 0x0000004a314b7220 */ /* 0x000fe20000410000 */
[----:B------:R-:W-:Y:S01]  /*7830*/  F2FP.F16.E4M3.UNPACK_B R42, R42 ;  /* 0x0000002aff2a723e */ /* 0x000fe200020006ff */
[----:B------:R-:W-:Y:S01]  /*7840*/  FMUL.FTZ R74, R66, R74 ;  /* 0x0000004a424a7220 */ /* 0x000fe20000410000 */
[----:B------:R-:W-:-:S02]  /*7850*/  HADD2.F32 R71, -RZ, R70.H1_H1 ;  /* 0x30000046ff477230 */ /* 0x000fc40000004100 */
[-C--:B------:R-:W-:Y:S01]  /*7860*/  FFMA.FTZ R75, R66, R48.reuse, -R75 ;  /* 0x00000030424b7223 */ /* 0x080fe2000001084b */
[----:B------:R-:W-:Y:S02]  /*7870*/  HADD2.F32 R72, -RZ, R72.H0_H0 ;  /* 0x20000048ff487230 */ /* 0x000fe40000004100 */
[----:B------:R-:W-:Y:S01]  /*7880*/  FFMA.FTZ R74, R49, R48, R74 ;  /* 0x00000030314a7223 */ /* 0x000fe2000001004a */
[--C-:B------:R-:W-:Y:S02]  /*7890*/  HADD2.F32 R48, -RZ, R43.reuse.H0_H0 ;  /* 0x2000002bff307230 */ /* 0x100fe40000004100 */
[-C--:B------:R-:W-:Y:S01]  /*78a0*/  FFMA.FTZ R77, R68, R71.reuse, -R77 ;  /* 0x00000047444d7223 */ /* 0x080fe2000001084d */
[----:B------:R-:W-:Y:S02]  /*78b0*/  HADD2.F32 R49, -RZ, R43.H1_H1 ;  /* 0x3000002bff317230 */ /* 0x000fe40000004100 */
[----:B------:R-:W-:Y:S01]  /*78c0*/  FFMA.FTZ R76, R67, R71, R76 ;  /* 0x00000047434c7223 */ /* 0x000fe2000001004c */
[----:B------:R-:W-:-:S02]  /*78d0*/  HADD2.F32 R43, -RZ, R42.H0_H0 ;  /* 0x2000002aff2b7230 */ /* 0x000fc40000004100 */
[-C--:B------:R-:W-:Y:S01]  /*78e0*/  FMUL.FTZ R68, R48, R73.reuse ;  /* 0x0000004930447220 */ /* 0x080fe20000410000 */
[----:B------:R-:W-:Y:S02]  /*78f0*/  HADD2.F32 R42, -RZ, R42.H1_H1 ;  /* 0x3000002aff2a7230 */ /* 0x000fe40000004100 */
        /* <DEDUP_REMOVED lines=15> */
.L_x_381:
[----:B------:R-:W-:Y:S05]  /*79f0*/  BSYNC B2 ;  /* 0x0000000000027941 */ /* 0x000fea0003800000 */
.L_x_380:
[----:B-1----:R0:W-:Y:S02]  /*7a00*/  STG.E.128 desc[UR54][R44.64+0x40], R40 ;  /* 0x000040282c007986 */ /* 0x0021e4000c101d36 */
.L_x_379:
[----:B------:R-:W-:Y:S05]  /*7a10*/  BSYNC B1 ;  /* 0x0000000000017941 */ /* 0x000fea0003800000 */
.L_x_378:
        /* <DEDUP_REMOVED lines=10> */
[----:B------:R-:W-:Y:S02]  /*7ac0*/  LOP3.LUT R49, R59, 0xff0000ff, RZ, 0xc0, !PT ;  /* 0xff0000ff3b317812 */ /* 0x000fe400078ec0ff */
[--C-:B------:R-:W-:Y:S02]  /*7ad0*/  SHF.R.U32.HI R59, RZ, 0x8, R61.reuse ;  /* 0x00000008ff3b7819 */ /* 0x100fe4000001163d */
[----:B------:R-:W-:Y:S02]  /*7ae0*/  SHF.L.U32 R48, R48, 0x8, RZ ;  /* 0x0000000830307819 */ /* 0x000fe400000006ff */
[----:B------:R-:W-:Y:S01]  /*7af0*/  SHF.R.U32.HI R63, RZ, 0x10, R61 ;  /* 0x00000010ff3f7819 */ /* 0x000fe2000001163d */
[----:B------:R-:W-:Y:S01]  /*7b00*/  IMAD.SHL.U32 R59, R59, 0x100, RZ ;  /* 0x000001003b3b7824 */ /* 0x000fe200078e00ff */
        /* <DEDUP_REMOVED lines=34> */
[----:B------:R-:W-:Y:S01]  /*7d30*/  F2FP.SATFINITE.E4M3.F32.PACK_AB_MERGE_C R73, R68, R67, RZ ;  /* 0x000000434449723e */ /* 0x000fe200048070ff */
[--C-:B------:R-:W-:Y:S02]  /*7d40*/  HADD2.F32 R59, -RZ, R58.reuse.H0_H0 ;  /* 0x2000003aff3b7230 */ /* 0x100fe40000004100 */
[----:B------:R-:W-:Y:S01]  /*7d50*/  FMUL.FTZ R66, R62, R63 ;  /* 0x0000003f3e427220 */ /* 0x000fe20000410000 */
[----:B------:R-:W-:-:S02]  /*7d60*/  HADD2.F32 R60, -RZ, R58.H1_H1 ;  /* 0x3000003aff3c7230 */ /* 0x000fc40000004100 */
[----:B------:R-:W-:Y:S01]  /*7d70*/  FMUL.FTZ R63, R61, R63 ;  /* 0x0000003f3d3f7220 */ /* 0x000fe20000410000 */
[----:B------:R-:W-:Y:S01]  /*7d80*/  HADD2.F32 R141, -RZ, R141.H0_H0 ;  /* 0x2000008dff8d7230 */ /* 0x000fe20000004100 */
[----:B------:R-:W-:Y:S01]  /*7d90*/  F2FP.F16.E4M3.UNPACK_B R67, R49.H1 ;  /* 0x00000031ff43723e */ /* 0x000fe200030006ff */
[--C-:B------:R-:W-:Y:S01]  /*7da0*/  HADD2.F32 R58, -RZ, R140.reuse.H1_H1 ;  /* 0x3000008cff3a7230 */ /* 0x100fe20000004100 */
[----:B------:R-:W-:Y:S01]  /*7db0*/  F2FP.SATFINITE.E4M3.F32.PACK_AB_MERGE_C R41, R41, R40, R73 ;  /* 0x000000282929723e */ /* 0x000fe20004807049 */
[----:B------:R-:W-:Y:S02]  /*7dc0*/  HADD2.F32 R140, -RZ, R140.H0_H0 ;  /* 0x2000008cff8c7230 */ /* 0x000fe40000004100 */
[-C--:B------:R-:W-:Y:S01]  /*7dd0*/  FMUL.FTZ R64, R60, R141.reuse ;  /* 0x0000008d3c407220 */ /* 0x080fe20000410000 */
[----:B------:R-:W-:Y:S01]  /*7de0*/  FMUL.FTZ R141, R59, R141 ;  /* 0x0000008d3b8d7220 */ /* 0x000fe20000410000 */
[-C--:B------:R-:W-:Y:S01]  /*7df0*/  FFMA.FTZ R66, R61, R58.reuse, -R66 ;  /* 0x0000003a3d427223 */ /* 0x080fe20000010842 */
[----:B------:R-:W-:Y:S01]  /*7e00*/  FFMA.FTZ R63, R62, R58, R63 ;  /* 0x0000003a3e3f7223 */ /* 0x000fe2000001003f */
[-C--:B------:R-:W-:Y:S01]  /*7e10*/  FFMA.FTZ R58, R59, R140.reuse, -R64 ;  /* 0x0000008c3b3a7223 */ /* 0x080fe20000010840 */
[----:B------:R-:W-:Y:S01]  /*7e20*/  F2FP.F16.E4M3.UNPACK_B R61, R43.H1 ;  /* 0x0000002bff3d723e */ /* 0x000fe200030006ff */
[----:B------:R-:W-:Y:S01]  /*7e30*/  FFMA.FTZ R59, R60, R140, R141 ;  /* 0x0000008c3c3b7223 */ /* 0x000fe2000001008d */
[----:B------:R-:W-:Y:S01]  /*7e40*/  F2FP.F16.E4M3.UNPACK_B R60, R42.H1 ;  /* 0x0000002aff3c723e */ /* 0x000fe200030006ff */
[----:B------:R-:W-:Y:S01]  /*7e50*/  HADD2.F32 R69, -RZ, R67.H1_H1 ;  /* 0x30000043ff457230 */ /* 0x000fe20000004100 */
[----:B------:R-:W-:Y:S01]  /*7e60*/  F2FP.SATFINITE.E4M3.F32.PACK_AB_MERGE_C R72, R63, R66, RZ ;  /* 0x000000423f48723e */ /* 0x000fe200048070ff */
[--C-:B------:R-:W-:Y:S01]  /*7e70*/  HADD2.F32 R62, -RZ, R61.reuse.H0_H0 ;  /* 0x2000003dff3e7230 */ /* 0x100fe20000004100 */
[----:B------:R-:W-:Y:S01]  /*7e80*/  F2FP.F16.E4M3.UNPACK_B R66, R49 ;  /* 0x00000031ff42723e */ /* 0x000fe200020006ff */
[----:B------:R-:W-:Y:S01]  /*7e90*/  HADD2.F32 R61, -RZ, R61.H1_H1 ;  /* 0x3000003dff3d7230 */ /* 0x000fe20000004100 */
[-C--:B------:R-:W-:Y:S01]  /*7ea0*/  F2FP.F16.E4M3.UNPACK_B R63, R48.reuse ;  /* 0x00000030ff3f723e */ /* 0x080fe200020006ff */
[----:B------:R-:W-:Y:S01]  /*7eb0*/  HADD2.F32 R49, -RZ, R60.H1_H1 ;  /* 0x3000003cff317230 */ /* 0x000fe20000004100 */
[----:B------:R-:W-:Y:S01]  /*7ec0*/  F2FP.F16.E4M3.UNPACK_B R64, R48.H1 ;  /* 0x00000030ff40723e */ /* 0x000fe200030006ff */
[----:B------:R-:W-:-:S02]  /*7ed0*/  HADD2.F32 R68, -RZ, R66.H1_H1 ;  /* 0x30000042ff447230 */ /* 0x000fc40000004100 */
[-C--:B------:R-:W-:Y:S01]  /*7ee0*/  FMUL.FTZ R71, R61, R69.reuse ;  /* 0x000000453d477220 */ /* 0x080fe20000410000 */
[----:B------:R-:W-:Y:S02]  /*7ef0*/  HADD2.F32 R60, -RZ, R60.H0_H0 ;  /* 0x2000003cff3c7230 */ /* 0x000fe40000004100 */
[----:B------:R-:W-:Y:S01]  /*7f00*/  FMUL.FTZ R70, R62, R69 ;  /* 0x000000453e467220 */ /* 0x000fe20000410000 */
[----:B------:R-:W-:Y:S02]  /*7f10*/  HADD2.F32 R48, -RZ, R63.H1_H1 ;  /* 0x3000003fff307230 */ /* 0x000fe40000004100 */
[-C--:B------:R-:W-:Y:S01]  /*7f20*/  FMUL.FTZ R69, R49, R68.reuse ;  /* 0x0000004431457220 */ /* 0x080fe20000410000 */
[----:B------:R-:W-:Y:S01]  /*7f30*/  F2FP.F16.E4M3.UNPACK_B R43, R43 ;  /* 0x0000002bff2b723e */ /* 0x000fe200020006ff */
[C---:B------:R-:W-:Y:S01]  /*7f40*/  FMUL.FTZ R68, R60.reuse, R68 ;  /* 0x000000443c447220 */ /* 0x040fe20000410000 */
[----:B------:R-:W-:Y:S01]  /*7f50*/  F2FP.F16.E4M3.UNPACK_B R42, R42 ;  /* 0x0000002aff2a723e */ /* 0x000fe200020006ff */
[----:B------:R-:W-:Y:S01]  /*7f60*/  FFMA.FTZ R69, R60, R48, -R69 ;  /* 0x000000303c457223 */ /* 0x000fe20000010845 */
[----:B------:R-:W-:-:S02]  /*7f70*/  HADD2.F32 R65, -RZ, R64.H1_H1 ;  /* 0x30000040ff417230 */ /* 0x000fc40000004100 */
[----:B------:R-:W-:Y:S01]  /*7f80*/  FFMA.FTZ R68, R49, R48, R68 ;  /* 0x0000003031447223 */ /* 0x000fe20000010044 */
[--C-:B------:R-:W-:Y:S01]  /*7f90*/  HADD2.F32 R48, -RZ, R43.reuse.H0_H0 ;  /* 0x2000002bff307230 */ /* 0x100fe20000004100 */
[----:B------:R-:W-:Y:S01]  /*7fa0*/  F2FP.SATFINITE.E4M3.F32.PACK_AB_MERGE_C R40, R59, R58, R72 ;  /* 0x0000003a3b28723e */ /* 0x000fe20004807048 */
[----:B------:R-:W-:Y:S02]  /*7fb0*/  HADD2.F32 R49, -RZ, R43.H1_H1 ;  /* 0x3000002bff317230 */ /* 0x000fe40000004100 */
[-C--:B------:R-:W-:Y:S01]  /*7fc0*/  FFMA.FTZ R71, R62, R65.reuse, -R71 ;  /* 0x000000413e477223 */ /* 0x080fe20000010847 */
[--C-:B------:R-:W-:Y:S02]  /*7fd0*/  HADD2.F32 R43, -RZ, R42.reuse.H0_H0 ;  /* 0x2000002aff2b7230 */ /* 0x100fe40000004100 */
[----:B------:R-:W-:Y:S01]  /*7fe0*/  FFMA.FTZ R70, R61, R65, R70 ;  /* 0x000000413d467223 */ /* 0x000fe20000010046 */
[----:B------:R-:W-:Y:S01]  /*7ff0*/  HADD2.F32 R67, -RZ, R67.H0_H0 ;  /* 0x20000043ff437230 */ /* 0x000fe20000004100 */
[----:B------:R-:W-:Y:S01]  /*8000*/  F2FP.SATFINITE.E4M3.F32.PACK_AB_MERGE_C R68, R68, R69, RZ ;  /* 0x000000454444723e */ /* 0x000fe200048070ff */
[----:B------:R-:W-:-:S02]  /*8010*/  HADD2.F32 R42, -RZ, R42.H1_H1 ;  /* 0x3000002aff2a7230 */ /* 0x000fc40000004100 */
[----:B------:R-:W-:Y:S02]  /*8020*/  HADD2.F32 R66, -RZ, R66.H0_H0 ;  /* 0x20000042ff427230 */ /* 0x000fe40000004100 */
[-C--:B------:R-:W-:Y:S01]  /*8030*/  FMUL.FTZ R65, R49, R67.reuse ;  /* 0x0000004331417220 */ /* 0x080fe20000410000 */
[----:B------:R-:W-:Y:S02]  /*8040*/  HADD2.F32 R64, -RZ, R64.H0_H0 ;  /* 0x20000040ff407230 */ /* 0x000fe40000004100 */
[----:B------:R-:W-:Y:S01]  /*8050*/  FMUL.FTZ R62, R48, R67 ;  /* 0x00000043303e7220 */ /* 0x000fe20000410000 */
[----:B------:R-:W-:Y:S02]  /*8060*/  HADD2.F32 R63, -RZ, R63.H0_H0 ;  /* 0x2000003fff3f7230 */ /* 0x000fe40000004100 */
[-C--:B------:R-:W-:Y:S01]  /*8070*/  FMUL.FTZ R60, R42, R66.reuse ;  /* 0x000000422a3c7220 */ /* 0x080fe20000410000 */
[----:B------:R-:W-:Y:S01]  /*8080*/  FMUL.FTZ R61, R43, R66 ;  /* 0x000000422b3d7220 */ /* 0x000fe20000410000 */
[-C--:B------:R-:W-:Y:S01]  /*8090*/  FFMA.FTZ R65, R48, R64.reuse, -R65 ;  /* 0x0000004030417223 */ /* 0x080fe20000010841 */
[----:B------:R-:W-:Y:S01]  /*80a0*/  FFMA.FTZ R62, R49, R64, R62 ;  /* 0x00000040313e7223 */ /* 0x000fe2000001003e */
[-C--:B------:R-:W-:Y:S01]  /*80b0*/  FFMA.FTZ R60, R43, R63.reuse, -R60 ;  /* 0x0000003f2b3c7223 */ /* 0x080fe2000001083c */
[----:B------:R-:W-:Y:S01]  /*80c0*/  FFMA.FTZ R61, R42, R63, R61 ;  /* 0x0000003f2a3d7223 */ /* 0x000fe2000001003d */
[----:B------:R-:W-:-:S04]  /*80d0*/  F2FP.SATFINITE.E4M3.F32.PACK_AB_MERGE_C R70, R70, R71, RZ ;  /* 0x000000474646723e */ /* 0x000fc800048070ff */
[----:B------:R-:W-:Y:S02]  /*80e0*/  F2FP.SATFINITE.E4M3.F32.PACK_AB_MERGE_C R42, R61, R60, R68 ;  /* 0x0000003c3d2a723e */ /* 0x000fe40004807044 */
[----:B------:R-:W-:-:S07]  /*80f0*/  F2FP.SATFINITE.E4M3.F32.PACK_AB_MERGE_C R43, R62, R65, R70 ;  /* 0x000000413e2b723e */ /* 0x000fce0004807046 */
.L_x_385:
[----:B------:R-:W-:Y:S05]  /*8100*/  BSYNC B2 ;  /* 0x0000000000027941 */ /* 0x000fea0003800000 */
.L_x_384:
[----:B-1----:R0:W-:Y:S02]  /*8110*/  STG.E.128 desc[UR54][R44.64+0x60], R40 ;  /* 0x000060282c007986 */ /* 0x0021e4000c101d36 */
.L_x_383:
[----:B------:R-:W-:Y:S05]  /*8120*/  BSYNC B1 ;  /* 0x0000000000017941 */ /* 0x000fea0003800000 */
.L_x_382:
        /* <DEDUP_REMOVED lines=9> */
[----:B------:R-:W-:Y:S02]  /*81c0*/  LOP3.LUT R48, R55, 0xff0000ff, RZ, 0xc0, !PT ;  /* 0xff0000ff37307812 */ /* 0x000fe400078ec0ff */
[----:B------:R-:W-:Y:S01]  /*81d0*/  SHF.R.U32.HI R56, RZ, 0x10, R55 ;  /* 0x00000010ff387819 */ /* 0x000fe20000011637 */
[----:B------:R-:W-:Y:S01]  /*81e0*/  IMAD.SHL.U32 R49, R49, 0x100, RZ ;  /* 0x0000010031317824 */ /* 0x000fe200078e00ff */
[--C-:B------:R-:W-:Y:S02]  /*81f0*/  SHF.R.U32.HI R55, RZ, 0x8, R57.reuse ;  /* 0x00000008ff377819 */ /* 0x100fe40000011639 */
[----:B------:R-:W-:Y:S02]  /*8200*/  SHF.R.U32.HI R58, RZ, 0x10, R57 ;  /* 0x00000010ff3a7819 */ /* 0x000fe40000011639 */
[----:B------:R-:W-:-:S02]  /*8210*/  LOP3.LUT R54, R57, 0xff0000ff, RZ, 0xc0, !PT ;  /* 0xff0000ff39367812 */ /* 0x000fc400078ec0ff */
[----:B------:R-:W-:Y:S01]  /*8220*/  SHF.L.U32 R55, R55, 0x8, RZ ;  /* 0x0000000837377819 */ /* 0x000fe200000006ff */
[----:B------:R-:W-:Y:S01]  /*8230*/  IMAD.U32 R58, R58, 0x10000, RZ ;  /* 0x000100003a3a7824 */ /* 0x000fe200078e00ff */
[----:B------:R-:W-:Y:S01]  /*8240*/  LOP3.LUT R48, R48, 0xff00, R49, 0xf8, !PT ;  /* 0x0000ff0030307812 */ /* 0x000fe200078ef831 */
[----:B------:R-:W-:Y:S01]  /*8250*/  IMAD.U32 R49, R56, 0x10000, RZ ;  /* 0x0001000038317824 */ /* 0x000fe200078e00ff */
[----:B------:R-:W-:Y:S02]  /*8260*/  LOP3.LUT R55, R54, 0xff00, R55, 0xf8, !PT ;  /* 0x0000ff0036377812 */ /* 0x000fe400078ef837 */
[----:B------:R-:W-:Y:S02]  /*8270*/  F2FP.F16.E4M3.UNPACK_B R40, R41 ;  /* 0x00000029ff28723e */ /* 0x000fe400020006ff */
[----:B------:R-:W-:Y:S02]  /*8280*/  F2FP.F16.E4M3.UNPACK_B R54, R91.H1 ;  /* 0x0000005bff36723e */ /* 0x000fe400030006ff */
[----:B------:R-:W-:Y:S01]  /*8290*/  LOP3.LUT R56, R48, 0xff0000, R49, 0xf8, !PT ;  /* 0x00ff000030387812 */ /* 0x000fe200078ef831 */
[----:B------:R-:W-:Y:S01]  /*82a0*/  HADD2.F32 R48, -RZ, R40.H1_H1 ;  /* 0x30000028ff307230 */ /* 0x000fe20000004100 */
[----:B------:R-:W-:Y:S01]  /*82b0*/  LOP3.LUT R60, R55, 0xff0000, R58, 0xf8, !PT ;  /* 0x00ff0000373c7812 */ /* 0x000fe200078ef83a */
[----:B------:R-:W-:Y:S01]  /*82c0*/  HADD2.F32 R59, -RZ, R54.H0_H0 ;  /* 0x20000036ff3b7230 */ /* 0x000fe20000004100 */
[----:B------:R-:W-:Y:S01]  /*82d0*/  F2FP.F16.E4M3.UNPACK_B R55, R90.H1 ;  /* 0x0000005aff37723e */ /* 0x000fe200030006ff */
[----:B------:R-:W-:Y:S01]  /*82e0*/  HADD2.F32 R40, -RZ, R40.H0_H0 ;  /* 0x20000028ff287230 */ /* 0x000fe20000004100 */
[----:B------:R-:W-:Y:S01]  /*82f0*/  F2FP.F16.E4M3.UNPACK_B R41, R41.H1 ;  /* 0x00000029ff29723e */ /* 0x000fe200030006ff */
[----:B------:R-:W-:-:S02]  /*8300*/  HADD2.F32 R58, -RZ, R54.H1_H1 ;  /* 0x30000036ff3a7230 */ /* 0x000fc40000004100 */
[----:B------:R-:W-:Y:S01]  /*8310*/  FMUL.FTZ R61, R48, R59 ;  /* 0x0000003b303d7220 */ /* 0x000fe20000410000 */
[----:B------:R-:W-:Y:S01]  /*8320*/  HADD2.F32 R57, -RZ, R55.H0_H0 ;  /* 0x20000037ff397230 */ /* 0x000fe20000004100 */
[----:B------:R-:W-:Y:S01]  /*8330*/  F2FP.F16.E4M3.UNPACK_B R91, R91 ;  /* 0x0000005bff5b723e */ /* 0x000fe200020006ff */
[--C-:B------:R-:W-:Y:S01]  /*8340*/  HADD2.F32 R54, -RZ, R41.reuse.H1_H1 ;  /* 0x30000029ff367230 */ /* 0x100fe20000004100 */
[----:B------:R-:W-:Y:S01]  /*8350*/  F2FP.F16.E4M3.UNPACK_B R90, R90 ;  /* 0x0000005aff5a723e */ /* 0x000fe200020006ff */
[----:B------:R-:W-:Y:S02]  /*8360*/  HADD2.F32 R49, -RZ, R41.H0_H0 ;  /* 0x20000029ff317230 */ /* 0x000fe40000004100 */
[----:B------:R-:W-:Y:S01]  /*8370*/  FMUL.FTZ R41, R40, R59 ;  /* 0x0000003b28297220 */ /* 0x000fe20000410000 */
[----:B------:R-:W-:Y:S02]  /*8380*/  HADD2.F32 R55, -RZ, R55.H1_H1 ;  /* 0x30000037ff377230 */ /* 0x000fe40000004100 */
[-C--:B------:R-:W-:Y:S01]  /*8390*/  FMUL.FTZ R62, R54, R58.reuse ;  /* 0x0000003a363e7220 */ /* 0x080fe20000410000 */
[-C--:B------:R-:W-:Y:S01]  /*83a0*/  FFMA.FTZ R40, R40, R57.reuse, -R61 ;  /* 0x0000003928287223 */ /* 0x080fe2000001083d */
[----:B------:R-:W-:Y:S01]  /*83b0*/  FFMA.FTZ R41, R48, R57, R41 ;  /* 0x0000003930297223 */ /* 0x000fe20000010029 */
[C---:B------:R-:W-:Y:S01]  /*83c0*/  FMUL.FTZ R59, R49.reuse, R58 ;  /* 0x0000003a313b7220 */ /* 0x040fe20000410000 */
[----:B------:R-:W-:Y:S01]  /*83d0*/  F2FP.F16.E4M3.UNPACK_B R48, R47.H1 ;  /* 0x0000002fff30723e */ /* 0x000fe200030006ff */
[----:B------:R-:W-:Y:S01]  /*83e0*/  FFMA.FTZ R61, R49, R55, -R62 ;  /* 0x00000037313d7223 */ /* 0x000fe2000001083e */
[----:B------:R-:W-:Y:S01]  /*83f0*/  F2FP.F16.E4M3.UNPACK_B R47, R47 ;  /* 0x0000002fff2f723e */ /* 0x000fe200020006ff */
[----:B------:R-:W-:Y:S01]  /*8400*/  FFMA.FTZ R64, R54, R55, R59 ;  /* 0x0000003736407223 */ /* 0x000fe2000001003b */
[----:B------:R-:W-:-:S02]  /*8410*/  HADD2.F32 R57, -RZ, R91.H1_H1 ;  /* 0x3000005bff397230 */ /* 0x000fc40000004100 */
[--C-:B------:R-:W-:Y:S02]  /*8420*/  HADD2.F32 R49, -RZ, R48.reuse.H0_H0 ;  /* 0x20000030ff317230 */ /* 0x100fe40000004100 */
[----:B------:R-:W-:Y:S01]  /*8430*/  HADD2.F32 R54, -RZ, R48.H1_H1 ;  /* 0x30000030ff367230 */ /* 0x000fe20000004100 */
[----:B------:R-:W-:Y:S01]  /*8440*/  F2FP.SATFINITE.E4M3.F32.PACK_AB_MERGE_C R69, R64, R61, RZ ;  /* 0x0000003d4045723e */ /* 0x000fe200048070ff */
[----:B------:R-:W-:Y:S02]  /*8450*/  HADD2.F32 R48, -RZ, R47.H0_H0 ;  /* 0x2000002fff307230 */ /* 0x000fe40000004100 */
[-C--:B------:R-:W-:Y:S01]  /*8460*/  FMUL.FTZ R59, R49, R57.reuse ;  /* 0x00000039313b7220 */ /* 0x080fe20000410000 */
[----:B------:R-:W-:Y:S02]  /*8470*/  HADD2.F32 R91, -RZ, R91.H0_H0 ;  /* 0x2000005bff5b7230 */ /* 0x000fe40000004100 */
[----:B------:R-:W-:Y:S01]  /*8480*/  FMUL.FTZ R62, R54, R57 ;  /* 0x00000039363e7220 */ /* 0x000fe20000410000 */
[----:B------:R-:W-:Y:S01]  /*8490*/  HADD2.F32 R47, -RZ, R47.H1_H1 ;  /* 0x3000002fff2f7230 */ /* 0x000fe20000004100 */
[----:B------:R-:W-:Y:S01]  /*84a0*/  F2FP.SATFINITE.E4M3.F32.PACK_AB_MERGE_C R41, R41, R40, R69 ;  /* 0x000000282929723e */ /* 0x000fe20004807045 */
[----:B------:R-:W-:-:S02]  /*84b0*/  HADD2.F32 R55, -RZ, R90.H1_H1 ;  /* 0x3000005aff377230 */ /* 0x000fc40000004100 */
[-C--:B------:R-:W-:Y:S01]  /*84c0*/  FMUL.FTZ R58, R48, R91.reuse ;  /* 0x0000005b303a7220 */ /* 0x080fe20000410000 */
[----:B------:R-:W-:Y:S02]  /*84d0*/  HADD2.F32 R90, -RZ, R90.H0_H0 ;  /* 0x2000005aff5a7230 */ /* 0x000fe40000004100 */
[----:B------:R-:W-:Y:S01]  /*84e0*/  FMUL.FTZ R57, R47, R91 ;  /* 0x0000005b2f397220 */ /* 0x000fe20000410000 */
[-C--:B------:R-:W-:Y:S01]  /*84f0*/  FFMA.FTZ R49, R49, R55.reuse, -R62 ;  /* 0x0000003731317223 */ /* 0x080fe2000001083e */
[----:B------:R-:W-:Y:S02]  /*8500*/  FFMA.FTZ R54, R54, R55, R59 ;  /* 0x0000003736367223 */ /* 0x000fe4000001003b */
[-C--:B------:R-:W-:Y:S01]  /*8510*/  FFMA.FTZ R62, R48, R90.reuse, -R57 ;  /* 0x0000005a303e7223 */ /* 0x080fe20000010839 */
[----:B------:R-:W-:Y:S01]  /*8520*/  FFMA.FTZ R63, R47, R90, R58 ;  /* 0x0000005a2f3f7223 */ /* 0x000fe2000001003a */
[----:B------:R-:W-:Y:S02]  /*8530*/  F2FP.F16.E4M3.UNPACK_B R48, R43.H1 ;  /* 0x0000002bff30723e */ /* 0x000fe400030006ff */
[----:B------:R-:W-:-:S02]  /*8540*/  F2FP.F16.E4M3.UNPACK_B R58, R60.H1 ;  /* 0x0000003cff3a723e */ /* 0x000fc400030006ff */
[----:B------:R-:W-:Y:S01]  /*8550*/  F2FP.SATFINITE.E4M3.F32.PACK_AB_MERGE_C R67, R54, R49, RZ ;  /* 0x000000313643723e */ /* 0x000fe200048070ff */
[----:B------:R-:W-:Y:S01]  /*8560*/  HADD2.F32 R54, -RZ, R48.H1_H1 ;  /* 0x30000030ff367230 */ /* 0x000fe20000004100 */
[----:B------:R-:W-:Y:S01]  /*8570*/  F2FP.F16.E4M3.UNPACK_B R55, R56.H1 ;  /* 0x00000038ff37723e */ /* 0x000fe200030006ff */
[----:B------:R-:W-:Y:S01]  /*8580*/  HADD2.F32 R61, -RZ, R58.H1_H1 ;  /* 0x3000003aff3d7230 */ /* 0x000fe20000004100 */
[----:B------:R-:W-:Y:S01]  /*8590*/  F2FP.F16.E4M3.UNPACK_B R47, R42.H1 ;  /* 0x0000002aff2f723e */ /* 0x000fe200030006ff */
[----:B------:R-:W-:Y:S01]  /*85a0*/  HADD2.F32 R49, -RZ, R48.H0_H0 ;  /* 0x20000030ff317230 */ /* 0x000fe20000004100 */
[----:B------:R-:W-:Y:S01]  /*85b0*/  F2FP.F16.E4M3.UNPACK_B R60, R60 ;  /* 0x0000003cff3c723e */ /* 0x000fe200020006ff */
[----:B------:R-:W-:Y:S01]  /*85c0*/  HADD2.F32 R57, -RZ, R55.H1_H1 ;  /* 0x30000037ff397230 */ /* 0x000fe20000004100 */
[----:B------:R-:W-:Y:S01]  /*85d0*/  F2FP.F16.E4M3.UNPACK_B R56, R56 ;  /* 0x00000038ff38723e */ /* 0x000fe200020006ff */
[----:B------:R-:W-:Y:S02]  /*85e0*/  HADD2.F32 R48, -RZ, R47.H1_H1 ;  /* 0x3000002fff307230 */ /* 0x000fe40000004100 */
[----:B------:R-:W-:Y:S01]  /*85f0*/  FMUL.FTZ R64, R54, R61 ;  /* 0x0000003d36407220 */ /* 0x000fe20000410000 */
[----:B------:R-:W-:-:S02]  /*8600*/  HADD2.F32 R59, -RZ, R60.H1_H1 ;  /* 0x3000003cff3b7230 */ /* 0x000fc40000004100 */
[C---:B------:R-:W-:Y:S01]  /*8610*/  FMUL.FTZ R65, R49.reuse, R61 ;  /* 0x0000003d31417220 */ /* 0x040fe20000410000 */
[----:B------:R-:W-:Y:S02]  /*8620*/  HADD2.F32 R47, -RZ, R47.H0_H0 ;  /* 0x2000002fff2f7230 */ /* 0x000fe40000004100 */
[----:B------:R-:W-:Y:S01]  /*8630*/  FFMA.FTZ R61, R49, R57, -R64 ;  /* 0x00000039313d7223 */ /* 0x000fe20000010840 */
[----:B------:R-:W-:Y:S02]  /*8640*/  HADD2.F32 R49, -RZ, R56.H1_H1 ;  /* 0x30000038ff317230 */ /* 0x000fe40000004100 */
[----:B------:R-:W-:Y:S01]  /*8650*/  FMUL.FTZ R64, R48, R59 ;  /* 0x0000003b30407220 */ /* 0x000fe20000410000 */
[----:B------:R-:W-:Y:S01]  /*8660*/  F2FP.F16.E4M3.UNPACK_B R43, R43 ;  /* 0x0000002bff2b723e */ /* 0x000fe200020006ff */
[C---:B------:R-:W-:Y:S01]  /*8670*/  FMUL.FTZ R59, R47.reuse, R59 ;  /* 0x0000003b2f3b7220 */ /* 0x040fe20000410000 */
[----:B------:R-:W-:Y:S01]  /*8680*/  F2FP.F16.E4M3.UNPACK_B R42, R42 ;  /* 0x0000002aff2a723e */ /* 0x000fe200020006ff */
[----:B------:R-:W-:Y:S01]  /*8690*/  FFMA.FTZ R64, R47, R49, -R64 ;  /* 0x000000312f407223 */ /* 0x000fe20000010840 */
[----:B------:R-:W-:-:S02]  /*86a0*/  HADD2.F32 R58, -RZ, R58.H0_H0 ;  /* 0x2000003aff3a7230 */ /* 0x000fc40000004100 */
[----:B------:R-:W-:Y:S01]  /*86b0*/  FFMA.FTZ R59, R48, R49, R59 ;  /* 0x00000031303b7223 */ /* 0x000fe2000001003b */
[--C-:B------:R-:W-:Y:S02]  /*86c0*/  HADD2.F32 R47, -RZ, R43.reuse.H0_H0 ;  /* 0x2000002bff2f7230 */ /* 0x100fe40000004100 */
[----:B------:R-:W-:Y:S01]  /*86d0*/  FFMA.FTZ R68, R54, R57, R65 ;  /* 0x0000003936447223 */ /* 0x000fe20000010041 */
[----:B------:R-:W-:Y:S01]  /*86e0*/  HADD2.F32 R48, -RZ, R43.H1_H1 ;  /* 0x3000002bff307230 */ /* 0x000fe20000004100 */
[----:B------:R-:W-:Y:S01]  /*86f0*/  F2FP.SATFINITE.E4M3.F32.PACK_AB_MERGE_C R40, R63, R62, R67 ;  /* 0x0000003e3f28723e */ /* 0x000fe20004807043 */
[--C-:B------:R-:W-:Y:S02]  /*8700*/  HADD2.F32 R43, -RZ, R42.reuse.H0_H0 ;  /* 0x2000002aff2b7230 */ /* 0x100fe40000004100 */
[-C--:B------:R-:W-:Y:S01]  /*8710*/  FMUL.FTZ R57, R47, R58.reuse ;  /* 0x0000003a2f397220 */ /* 0x080fe20000410000 */
[----:B------:R-:W-:Y:S02]  /*8720*/  HADD2.F32 R42, -RZ, R42.H1_H1 ;  /* 0x3000002aff2a7230 */ /* 0x000fe40000004100 */
[----:B------:R-:W-:Y:S01]  /*8730*/  FMUL.FTZ R66, R48, R58 ;  /* 0x0000003a30427220 */ /* 0x000fe20000410000 */
[----:B------:R-:W-:Y:S01]  /*8740*/  HADD2.F32 R60, -RZ, R60.H0_H0 ;  /* 0x2000003cff3c7230 */ /* 0x000fe20000004100 */
[----:B------:R-:W-:Y:S01]  /*8750*/  F2FP.SATFINITE.E4M3.F32.PACK_AB_MERGE_C R59, R59, R64, RZ ;  /* 0x000000403b3b723e */ /* 0x000fe200048070ff */
[----:B------:R-:W-:Y:S01]  /*8760*/  HADD2.F32 R55, -RZ, R55.H0_H0 ;  /* 0x20000037ff377230 */ /* 0x000fe20000004100 */
[----:B------:R-:W-:Y:S01]  /*8770*/  F2FP.SATFINITE.E4M3.F32.PACK_AB_MERGE_C R61, R68, R61, RZ ;  /* 0x0000003d443d723e */ /* 0x000fe200048070ff */
[----:B------:R-:W-:-:S02]  /*8780*/  HADD2.F32 R56, -RZ, R56.H0_H0 ;  /* 0x20000038ff387230 */ /* 0x000fc40000004100 */
[-C--:B------:R-:W-:Y:S01]  /*8790*/  FMUL.FTZ R54, R42, R60.reuse ;  /* 0x0000003c2a367220 */ /* 0x080fe20000410000 */
[----:B------:R-:W-:Y:S01]  /*87a0*/  FMUL.FTZ R49, R43, R60 ;  /* 0x0000003c2b317220 */ /* 0x000fe20000410000 */
[-C--:B------:R-:W-:Y:S01]  /*87b0*/  FFMA.FTZ R66, R47, R55.reuse, -R66 ;  /* 0x000000372f427223 */ /* 0x080fe20000010842 */
[----:B------:R-:W-:Y:S01]  /*87c0*/  FFMA.FTZ R57, R48, R55, R57 ;  /* 0x0000003730397223 */ /* 0x000fe20000010039 */
[-C--:B------:R-:W-:Y:S01]  /*87d0*/  FFMA.FTZ R54, R43, R56.reuse, -R54 ;  /* 0x000000382b367223 */ /* 0x080fe20000010836 */
[----:B------:R-:W-:-:S03]  /*87e0*/  FFMA.FTZ R49, R42, R56, R49 ;  /* 0x000000382a317223 */ /* 0x000fc60000010031 */
[----:B------:R-:W-:Y:S02]  /*87f0*/  F2FP.SATFINITE.E4M3.F32.PACK_AB_MERGE_C R43, R57, R66, R61 ;  /* 0x00000042392b723e */ /* 0x000fe4000480703d */
[----:B------:R-:W-:-:S07]  /*8800*/  F2FP.SATFINITE.E4M3.F32.PACK_AB_MERGE_C R42, R49, R54, R59 ;  /* 0x00000036312a723e */ /* 0x000fce000480703b */
.L_x_389:
[----:B------:R-:W-:Y:S05]  /*8810*/  BSYNC B2 ;  /* 0x0000000000027941 */ /* 0x000fea0003800000 */
.L_x_388:
[----:B-1----:R0:W-:Y:S02]  /*8820*/  STG.E.128 desc[UR54][R44.64+0x80], R40 ;  /* 0x000080282c007986 */ /* 0x0021e4000c101d36 */
.L_x_387:
[----:B------:R-:W-:Y:S05]  /*8830*/  BSYNC B1 ;  /* 0x0000000000017941 */ /* 0x000fea0003800000 */
.L_x_386:
[----:B------:R-:W-:-:S13]  /*8840*/  ISETP.NE.AND P3, PT, R39, RZ, PT ;  /* 0x000000ff2700720c */ /* 0x000fda0003f65270 */
[----:B------:R-:W-:Y:S05]  /*8850*/  @!P3 BRA `(.L_x_369) ;  /* 0x00000070002cb947 */ /* 0x000fea0003800000 */
[----:B012-4-:R0:W1:Y:S01]  /*8860*/  LDS.128 R40, [R46+0x21400] ;  /* 0x021400002e287984 */ /* 0x0170620000000c00 */
[----:B------:R-:W-:Y:S01]  /*8870*/  ISETP.GE.AND P3, PT, R174, R133, PT ;  /* 0x00000085ae00720c */ /* 0x000fe20003f66270 */
[----:B------:R-:W-:-:S12]  /*8880*/  BSSY B1, `(.L_x_390) ;  /* 0x0000069000017945 */ /* 0x000fd80003800000 */
[----:B0-----:R-:W-:Y:S05]  /*8890*/  @P3 BRA `(.L_x_391) ;  /* 0x00000004009c3947 */ /* 0x001fea0003800000 */
[----:B------:R-:W-:Y:S02]  /*88a0*/  SHF.R.U32.HI R47, RZ, 0x8, R51 ;  /* 0x00000008ff2f7819 */ /* 0x000fe40000011633 */
[----:B------:R-:W-:Y:S02]  /*88b0*/  SHF.R.U32.HI R49, RZ, 0x8, R53 ;  /* 0x00000008ff317819 */ /* 0x000fe40000011635 */
[----:B------:R-:W-:Y:S01]  /*88c0*/  SHF.R.U32.HI R54, RZ, 0x10, R51 ;  /* 0x00000010ff367819 */ /* 0x000fe20000011633 */
[----:B------:R-:W-:Y:S01]  /*88d0*/  IMAD.SHL.U32 R47, R47, 0x100, RZ ;  /* 0x000001002f2f7824 */ /* 0x000fe200078e00ff */
[----:B------:R-:W-:Y:S01]  /*88e0*/  LOP3.LUT R48, R51, 0xff0000ff, RZ, 0xc0, !PT ;  /* 0xff0000ff33307812 */ /* 0x000fe200078ec0ff */
[----:B------:R-:W-:Y:S01]  /*88f0*/  IMAD.SHL.U32 R49, R49, 0x100, RZ ;  /* 0x0000010031317824 */ /* 0x000fe200078e00ff */
[----:B------:R-:W-:Y:S02]  /*8900*/  SHF.R.U32.HI R52, RZ, 0x10, R53 ;  /* 0x00000010ff347819 */ /* 0x000fe40000011635 */
[----:B------:R-:W-:-:S02]  /*8910*/  LOP3.LUT R50, R53, 0xff0000ff, RZ, 0xc0, !PT ;  /* 0xff0000ff35327812 */ /* 0x000fc400078ec0ff */
[----:B------:R-:W-:Y:S01]  /*8920*/  LOP3.LUT R48, R48, 0xff00, R47, 0xf8, !PT ;  /* 0x0000ff0030307812 */ /* 0x000fe200078ef82f */
[----:B------:R-:W-:Y:S01]  /*8930*/  IMAD.U32 R47, R54, 0x10000, RZ ;  /* 0x00010000362f7824 */ /* 0x000fe200078e00ff */
[----:B------:R-:W-:Y:S01]  /*8940*/  LOP3.LUT R51, R50, 0xff00, R49, 0xf8, !PT ;  /* 0x0000ff0032337812 */ /* 0x000fe200078ef831 */
[----:B------:R-:W-:Y:S01]  /*8950*/  IMAD.U32 R50, R52, 0x10000, RZ ;  /* 0x0001000034327824 */ /* 0x000fe200078e00ff */
[----:B-1----:R-:W-:Y:S02]  /*8960*/  MOV R46, R40 ;  /* 0x00000028002e7202 */ /* 0x002fe40000000f00 */
[----:B------:R-:W-:Y:S02]  /*8970*/  F2FP.F16.E4M3.UNPACK_B R40, R41 ;  /* 0x00000029ff28723e */ /* 0x000fe400020006ff */
[----:B------:R-:W-:Y:S02]  /*8980*/  F2FP.F16.E4M3.UNPACK_B R49, R89.H1 ;  /* 0x00000059ff31723e */ /* 0x000fe400030006ff */
[----:B------:R-:W-:Y:S01]  /*8990*/  LOP3.LUT R52, R48, 0xff0000, R47, 0xf8, !PT ;  /* 0x00ff000030347812 */ /* 0x000fe200078ef82f */
[--C-:B------:R-:W-:Y:S01]  /*89a0*/  HADD2.F32 R47, -RZ, R40.reuse.H1_H1 ;  /* 0x30000028ff2f7230 */ /* 0x100fe20000004100 */
[----:B------:R-:W-:Y:S01]  /*89b0*/  LOP3.LUT R55, R51, 0xff0000, R50, 0xf8, !PT ;  /* 0x00ff000033377812 */ /* 0x000fe200078ef832 */
[--C-:B------:R-:W-:Y:S01]  /*89c0*/  HADD2.F32 R53, -RZ, R49.reuse.H0_H0 ;  /* 0x20000031ff357230 */ /* 0x100fe20000004100 */
[----:B------:R-:W-:Y:S01]  /*89d0*/  F2FP.F16.E4M3.UNPACK_B R50, R88.H1 ;  /* 0x00000058ff32723e */ /* 0x000fe200030006ff */
[----:B------:R-:W-:Y:S01]  /*89e0*/  HADD2.F32 R40, -RZ, R40.H0_H0 ;  /* 0x20000028ff287230 */ /* 0x000fe20000004100 */
[----:B------:R-:W-:Y:S01]  /*89f0*/  F2FP.F16.E4M3.UNPACK_B R41, R41.H1 ;  /* 0x00000029ff29723e */ /* 0x000fe200030006ff */
[----:B------:R-:W-:-:S02]  /*8a00*/  HADD2.F32 R54, -RZ, R49.H1_H1 ;  /* 0x30000031ff367230 */ /* 0x000fc40000004100 */
[CC--:B------:R-:W-:Y:S01]  /*8a10*/  FMUL.FTZ R57, R47.reuse, R53.reuse ;  /* 0x000000352f397220 */ /* 0x0c0fe20000410000 */
[--C-:B------:R-:W-:Y:S02]  /*8a20*/  HADD2.F32 R51, -RZ, R50.reuse.H0_H0 ;  /* 0x20000032ff337230 */ /* 0x100fe40000004100 */
[----:B------:R-:W-:Y:S01]  /*8a30*/  FMUL.FTZ R56, R40, R53 ;  /* 0x0000003528387220 */ /* 0x000fe20000410000 */
[--C-:B------:R-:W-:Y:S01]  /*8a40*/  HADD2.F32 R49, -RZ, R41.reuse.H1_H1 ;  /* 0x30000029ff317230 */ /* 0x100fe20000004100 */
[----:B------:R-:W-:Y:S01]  /*8a50*/  F2FP.F16.E4M3.UNPACK_B R89, R89 ;  /* 0x00000059ff59723e */ /* 0x000fe200020006ff */
[----:B------:R-:W-:Y:S02]  /*8a60*/  HADD2.F32 R48, -RZ, R41.H0_H0 ;  /* 0x20000029ff307230 */ /* 0x000fe40000004100 */
[-C--:B------:R-:W-:Y:S01]  /*8a70*/  FFMA.FTZ R41, R47, R51.reuse, R56 ;  /* 0x000000332f297223 */ /* 0x080fe20000010038 */
[----:B------:R-:W-:Y:S02]  /*8a80*/  HADD2.F32 R50, -RZ, R50.H1_H1 ;  /* 0x30000032ff327230 */ /* 0x000fe40000004100 */
[C---:B------:R-:W-:Y:S01]  /*8a90*/  FMUL.FTZ R53, R49.reuse, R54 ;  /* 0x0000003631357220 */ /* 0x040fe20000410000 */
[----:B------:R-:W-:Y:S01]  /*8aa0*/  F2FP.F16.E4M3.UNPACK_B R47, R46.H1 ;  /* 0x0000002eff2f723e */ /* 0x000fe200030006ff */
[----:B------:R-:W-:Y:S01]  /*8ab0*/  FMUL.FTZ R54, R48, R54 ;  /* 0x0000003630367220 */ /* 0x000fe20000410000 */
[----:B------:R-:W-:Y:S01]  /*8ac0*/  FFMA.FTZ R40, R40, R51, -R57 ;  /* 0x0000003328287223 */ /* 0x000fe20000010839 */
[----:B------:R-:W-:Y:S01]  /*8ad0*/  FFMA.FTZ R58, R48, R50, -R53 ;  /* 0x00000032303a7223 */ /* 0x000fe20000010835 */
[----:B------:R-:W-:Y:S01]  /*8ae0*/  F2FP.F16.E4M3.UNPACK_B R46, R46 ;  /* 0x0000002eff2e723e */ /* 0x000fe200020006ff */
[----:B------:R-:W-:Y:S01]  /*8af0*/  FFMA.FTZ R59, R49, R50, R54 ;  /* 0x00000032313b7223 */ /* 0x000fe20000010036 */
[----:B------:R-:W-:Y:S01]  /*8b00*/  F2FP.F16.E4M3.UNPACK_B R88, R88 ;  /* 0x00000058ff58723e */ /* 0x000fe200020006ff */
[----:B------:R-:W-:-:S02]  /*8b10*/  HADD2.F32 R51, -RZ, R89.H1_H1 ;  /* 0x30000059ff337230 */ /* 0x000fc40000004100 */
[--C-:B------:R-:W-:Y:S01]  /*8b20*/  HADD2.F32 R48, -RZ, R47.reuse.H0_H0 ;  /* 0x2000002fff307230 */ /* 0x100fe20000004100 */
[----:B------:R-:W-:Y:S01]  /*8b30*/  F2FP.SATFINITE.E4M3.F32.PACK_AB_MERGE_C R61, R59, R58, RZ ;  /* 0x0000003a3b3d723e */ /* 0x000fe200048070ff */
[----:B------:R-:W-:Y:S02]  /*8b40*/  HADD2.F32 R49, -RZ, R47.H1_H1 ;  /* 0x3000002fff317230 */ /* 0x000fe40000004100 */
[----:B------:R-:W-:Y:S02]  /*8b50*/  HADD2.F32 R47, -RZ, R46.H0_H0 ;  /* 0x2000002eff2f7230 */ /* 0x000fe40000004100 */
[-C--:B------:R-:W-:Y:S01]  /*8b60*/  FMUL.FTZ R56, R48, R51.reuse ;  /* 0x0000003330387220 */ /* 0x080fe20000410000 */
[----:B------:R-:W-:Y:S02]  /*8b70*/  HADD2.F32 R50, -RZ, R88.H1_H1 ;  /* 0x30000058ff327230 */ /* 0x000fe40000004100 */
[----:B------:R-:W-:Y:S01]  /*8b80*/  FMUL.FTZ R53, R49, R51 ;  /* 0x0000003331357220 */ /* 0x000fe20000410000 */
[----:B------:R-:W-:Y:S01]  /*8b90*/  HADD2.F32 R89, -RZ, R89.H0_H0 ;  /* 0x20000059ff597230 */ /* 0x000fe20000004100 */
[----:B------:R-:W-:Y:S01]  /*8ba0*/  F2FP.SATFINITE.E4M3.F32.PACK_AB_MERGE_C R41, R41, R40, R61 ;  /* 0x000000282929723e */ /* 0x000fe2000480703d */
[----:B------:R-:W-:-:S02]  /*8bb0*/  HADD2.F32 R46, -RZ, R46.H1_H1 ;  /* 0x3000002eff2e7230 */ /* 0x000fc40000004100 */
[-C--:B------:R-:W-:Y:S01]  /*8bc0*/  FFMA.FTZ R53, R48, R50.reuse, -R53 ;  /* 0x0000003230357223 */ /* 0x080fe20000010835 */
[----:B------:R-:W-:Y:S02]  /*8bd0*/  HADD2.F32 R88, -RZ, R88.H0_H0 ;  /* 0x20000058ff587230 */ /* 0x000fe40000004100 */
[----:B------:R-:W-:Y:S01]  /*8be0*/  FFMA.FTZ R56, R49, R50, R56 ;  /* 0x0000003231387223 */ /* 0x000fe20000010038 */
[-C--:B------:R-:W-:Y:S01]  /*8bf0*/  F2FP.F16.E4M3.UNPACK_B R50, R52.reuse.H1 ;  /* 0x00000034ff32723e */ /* 0x080fe200030006ff */
[-C--:B------:R-:W-:Y:S01]  /*8c00*/  FMUL.FTZ R54, R46, R89.reuse ;  /* 0x000000592e367220 */ /* 0x080fe20000410000 */
[C---:B------:R-:W-:Y:S01]  /*8c10*/  FMUL.FTZ R89, R47.reuse, R89 ;  /* 0x000000592f597220 */ /* 0x040fe20000410000 */
[----:B------:R-:W-:Y:S02]  /*8c20*/  F2FP.F16.E4M3.UNPACK_B R52, R52 ;  /* 0x00000034ff34723e */ /* 0x000fe400020006ff */
[-C--:B------:R-:W-:Y:S01]  /*8c30*/  FFMA.FTZ R57, R47, R88.reuse, -R54 ;  /* 0x000000582f397223 */ /* 0x080fe20000010836 */
[----:B------:R-:W-:Y:S01]  /*8c40*/  F2FP.SATFINITE.E4M3.F32.PACK_AB_MERGE_C R60, R56, R53, RZ ;  /* 0x00000035383c723e */ /* 0x000fe200048070ff */
[----:B------:R-:W-:Y:S01]  /*8c50*/  FFMA.FTZ R88, R46, R88, R89 ;  /* 0x000000582e587223 */ /* 0x000fe20000010059 */
[----:B------:R-:W-:Y:S01]  /*8c60*/  F2FP.F16.E4M3.UNPACK_B R47, R43.H1 ;  /* 0x0000002bff2f723e */ /* 0x000fe200030006ff */
[--C-:B------:R-:W-:Y:S01]  /*8c70*/  HADD2.F32 R51, -RZ, R50.reuse.H1_H1 ;  /* 0x30000032ff337230 */ /* 0x100fe20000004100 */
[-C--:B------:R-:W-:Y:S01]  /*8c80*/  F2FP.F16.E4M3.UNPACK_B R53, R55.reuse.H1 ;  /* 0x00000037ff35723e */ /* 0x080fe200030006ff */
[----:B------:R-:W-:Y:S01]  /*8c90*/  HADD2.F32 R50, -RZ, R50.H0_H0 ;  /* 0x20000032ff327230 */ /* 0x000fe20000004100 */
[-C--:B------:R-:W-:Y:S01]  /*8ca0*/  F2FP.F16.E4M3.UNPACK_B R46, R42.reuse.H1 ;  /* 0x0000002aff2e723e */ /* 0x080fe200030006ff */
[----:B------:R-:W-:Y:S01]  /*8cb0*/  HADD2.F32 R49, -RZ, R47.H1_H1 ;  /* 0x3000002fff317230 */ /* 0x000fe20000004100 */
[----:B------:R-:W-:Y:S01]  /*8cc0*/  F2FP.F16.E4M3.UNPACK_B R55, R55 ;  /* 0x00000037ff37723e */ /* 0x000fe200020006ff */
[----:B------:R-:W-:Y:S01]  /*8cd0*/  HADD2.F32 R56, -RZ, R53.H1_H1 ;  /* 0x30000035ff387230 */ /* 0x000fe20000004100 */
[----:B------:R-:W-:Y:S01]  /*8ce0*/  F2FP.F16.E4M3.UNPACK_B R43, R43 ;  /* 0x0000002bff2b723e */ /* 0x000fe200020006ff */
[----:B------:R-:W-:Y:S01]  /*8cf0*/  HADD2.F32 R48, -RZ, R47.H0_H0 ;  /* 0x2000002fff307230 */ /* 0x000fe20000004100 */
[----:B------:R-:W-:Y:S01]  /*8d00*/  F2FP.F16.E4M3.UNPACK_B R42, R42 ;  /* 0x0000002aff2a723e */ /* 0x000fe200020006ff */
[----:B------:R-:W-:-:S02]  /*8d10*/  HADD2.F32 R47, -RZ, R46.H1_H1 ;  /* 0x3000002eff2f7230 */ /* 0x000fc40000004100 */
[-C--:B------:R-:W-:Y:S01]  /*8d20*/  FMUL.FTZ R59, R49, R56.reuse ;  /* 0x00000038313b7220 */ /* 0x080fe20000410000 */
[--C-:B------:R-:W-:Y:S02]  /*8d30*/  HADD2.F32 R54, -RZ, R55.reuse.H1_H1 ;  /* 0x30000037ff367230 */ /* 0x100fe40000004100 */
[C---:B------:R-:W-:Y:S01]  /*8d40*/  FMUL.FTZ R56, R48.reuse, R56 ;  /* 0x0000003830387220 */ /* 0x040fe20000410000 */
[----:B------:R-:W-:Y:S02]  /*8d50*/  HADD2.F32 R46, -RZ, R46.H0_H0 ;  /* 0x2000002eff2e7230 */ /* 0x000fe40000004100 */
[----:B------:R-:W-:Y:S01]  /*8d60*/  FFMA.FTZ R58, R48, R51, -R59 ;  /* 0x00000033303a7223 */ /* 0x000fe2000001083b */
[----:B------:R-:W-:Y:S02]  /*8d70*/  HADD2.F32 R48, -RZ, R52.H1_H1 ;  /* 0x30000034ff307230 */ /* 0x000fe40000004100 */
[----:B------:R-:W-:Y:S01]  /*8d80*/  FMUL.FTZ R59, R47, R54 ;  /* 0x000000362f3b7220 */ /* 0x000fe20000410000 */
[----:B------:R-:W-:-:S02]  /*8d90*/  HADD2.F32 R55, -RZ, R55.H0_H0 ;  /* 0x20000037ff377230 */ /* 0x000fc40000004100 */
[C---:B------:R-:W-:Y:S01]  /*8da0*/  FMUL.FTZ R54, R46.reuse, R54 ;  /* 0x000000362e367220 */ /* 0x040fe20000410000 */
[----:B------:R-:W-:Y:S02]  /*8db0*/  HADD2.F32 R53, -RZ, R53.H0_H0 ;  /* 0x20000035ff357230 */ /* 0x000fe40000004100 */
[-C--:B------:R-:W-:Y:S01]  /*8dc0*/  FFMA.FTZ R59, R46, R48.reuse, -R59 ;  /* 0x000000302e3b7223 */ /* 0x080fe2000001083b */
[--C-:B------:R-:W-:Y:S02]  /*8dd0*/  HADD2.F32 R46, -RZ, R43.reuse.H0_H0 ;  /* 0x2000002bff2e7230 */ /* 0x100fe40000004100 */
[----:B------:R-:W-:Y:S01]  /*8de0*/  FFMA.FTZ R54, R47, R48, R54 ;  /* 0x000000302f367223 */ /* 0x000fe20000010036 */
[----:B------:R-:W-:Y:S02]  /*8df0*/  HADD2.F32 R47, -RZ, R43.H1_H1 ;  /* 0x3000002bff2f7230 */ /* 0x000fe40000004100 */
[----:B------:R-:W-:Y:S01]  /*8e00*/  FFMA.FTZ R51, R49, R51, R56 ;  /* 0x0000003331337223 */ /* 0x000fe20000010038 */
[----:B------:R-:W-:-:S02]  /*8e10*/  HADD2.F32 R43, -RZ, R42.H0_H0 ;  /* 0x2000002aff2b7230 */ /* 0x000fc40000004100 */
[-C--:B------:R-:W-:Y:S01]  /*8e20*/  FMUL.FTZ R56, R46, R53.reuse ;  /* 0x000000352e387220 */ /* 0x080fe20000410000 */
[----:B------:R-:W-:Y:S02]  /*8e30*/  HADD2.F32 R42, -RZ, R42.H1_H1 ;  /* 0x3000002aff2a7230 */ /* 0x000fe40000004100 */
[C---:B------:R-:W-:Y:S01]  /*8e40*/  FMUL.FTZ R49, R47.reuse, R53 ;  /* 0x000000352f317220 */ /* 0x040fe20000410000 */
[----:B------:R-:W-:Y:S02]  /*8e50*/  HADD2.F32 R52, -RZ, R52.H0_H0 ;  /* 0x20000034ff347230 */ /* 0x000fe40000004100 */
[-C--:B------:R-:W-:Y:S01]  /*8e60*/  FFMA.FTZ R56, R47, R50.reuse, R56 ;  /* 0x000000322f387223 */ /* 0x080fe20000010038 */
[----:B------:R-:W-:Y:S01]  /*8e70*/  F2FP.SATFINITE.E4M3.F32.PACK_AB_MERGE_C R54, R54, R59, RZ ;  /* 0x0000003b3636723e */ /* 0x000fe200048070ff */
[-C--:B------:R-:W-:Y:S01]  /*8e80*/  FMUL.FTZ R48, R42, R55.reuse ;  /* 0x000000372a307220 */ /* 0x080fe20000410000 */
[----:B------:R-:W-:Y:S01]  /*8e90*/  FMUL.FTZ R55, R43, R55 ;  /* 0x000000372b377220 */ /* 0x000fe20000410000 */
[----:B------:R-:W-:Y:S01]  /*8ea0*/  FFMA.FTZ R49, R46, R50, -R49 ;  /* 0x000000322e317223 */ /* 0x000fe20000010831 */
[----:B------:R-:W-:Y:S01]  /*8eb0*/  F2FP.SATFINITE.E4M3.F32.PACK_AB_MERGE_C R51, R51, R58, RZ ;  /* 0x0000003a3333723e */ /* 0x000fe200048070ff */
[-C--:B------:R-:W-:Y:S01]  /*8ec0*/  FFMA.FTZ R48, R43, R52.reuse, -R48 ;  /* 0x000000342b307223 */ /* 0x080fe20000010830 */
[----:B------:R-:W-:Y:S01]  /*8ed0*/  FFMA.FTZ R55, R42, R52, R55 ;  /* 0x000000342a377223 */ /* 0x000fe20000010037 */
[----:B------:R-:W-:-:S02]  /*8ee0*/  F2FP.SATFINITE.E4M3.F32.PACK_AB_MERGE_C R40, R88, R57, R60 ;  /* 0x000000395828723e */ /* 0x000fc4000480703c */
[----:B------:R-:W-:Y:S02]  /*8ef0*/  F2FP.SATFINITE.E4M3.F32.PACK_AB_MERGE_C R43, R56, R49, R51 ;  /* 0x00000031382b723e */ /* 0x000fe40004807033 */
[----:B------:R-:W-:-:S07]  /*8f00*/  F2FP.SATFINITE.E4M3.F32.PACK_AB_MERGE_C R42, R55, R48, R54 ;  /* 0x00000030372a723e */ /* 0x000fce0004807036 */
.L_x_391:
[----:B------:R-:W-:Y:S05]  /*8f10*/  BSYNC B1 ;  /* 0x0000000000017941 */ /* 0x000fea0003800000 */
.L_x_390:
[----:B-1----:R0:W-:Y:S01]  /*8f20*/  STG.E.128 desc[UR54][R44.64+0xa0], R40 ;  /* 0x0000a0282c007986 */ /* 0x0021e2000c101d36 */
[----:B------:R-:W-:Y:S05]  /*8f30*/  BRA `(.L_x_369) ;  /* 0x0000006800747947 */ /* 0x000fea0003800000 */
.L_x_337:
[----:B------:R-:W-:Y:S01]  /*8f40*/  ISETP.GE.AND P4, PT, R168, R96, PT ;  /* 0x00000060a800720c */ /* 0x000fe20003f86270 */
[----:B------:R-:W-:Y:S01]  /*8f50*/  BSSY B1, `(.L_x_392) ;  /* 0x000002f000017945 */ /* 0x000fe20003800000 */
[----:B------:R-:W-:Y:S02]  /*8f60*/  CS2R R60, SRZ ;  /* 0x00000000003c7805 */ /* 0x000fe4000001ff00 */
[----:B------:R-:W-:Y:S02]  /*8f70*/  CS2R R40, SRZ ;  /* 0x0000000000287805 */ /* 0x000fe4000001ff00 */
[----:B0-----:R-:W-:Y:S02]  /*8f80*/  CS2R R42, SRZ ;  /* 0x00000000002a7805 */ /* 0x001fe4000001ff00 */
        /* <DEDUP_REMOVED lines=15> */
[----:B------:R-:W-:Y:S06]  /*9080*/  @P4 BRA `(.L_x_393) ;  /* 0x00000000006c4947 */ /* 0x000fec0003800000 */
[----:B------:R-:W-:Y:S01]  /*9090*/  ULDC.64 UR4, c[0x0][0x3e8] ;  /* 0x0000fa0000047ab9 */ /* 0x000fe20000000a00 */
[----:B------:R-:W-:Y:S02]  /*90a0*/  CS2R R52, SRZ ;  /* 0x0000000000347805 */ /* 0x000fe4000001ff00 */
[----:B------:R-:W-:Y:S02]  /*90b0*/  IADD3 R76, P2, P3, R108, UR4, R90 ;  /* 0x000000046c4c7c10 */ /* 0x000fe4000fb5e05a */
[----:B------:R-:W-:Y:S02]  /*90c0*/  CS2R R54, SRZ ;  /* 0x0000000000367805 */ /* 0x000fe4000001ff00 */
[----:B------:R-:W-:Y:S02]  /*90d0*/  CS2R R40, SRZ ;  /* 0x0000000000287805 */ /* 0x000fe4000001ff00 */
[----:B------:R-:W-:Y:S02]  /*90e0*/  CS2R R42, SRZ ;  /* 0x00000000002a7805 */ /* 0x000fe4000001ff00 */
[----:B------:R-:W-:Y:S01]  /*90f0*/  IADD3.X R77, R14, UR5, R97, P2, P3 ;  /* 0x000000050e4d7c10 */ /* 0x000fe200097e6461 */
[----:B------:R-:W-:-:S02]  /*9100*/  ULDC.64 UR4, c[0x0][0x400] ;  /* 0x0001000000047ab9 */ /* 0x000fc40000000a00 */
[----:B------:R-:W-:-:S04]  /*9110*/  IADD3 R78, P2, P3, R102, UR4, R88 ;  /* 0x00000004664e7c10 */ /* 0x000fc8000fb5e058 */
[----:B------:R-:W-:Y:S02]  /*9120*/  IADD3.X R79, R20, UR5, R98, P2, P3 ;  /* 0x00000005144f7c10 */ /* 0x000fe400097e6462 */
[----:B------:R-:W-:Y:S02]  /*9130*/  ISETP.GE.AND P2, PT, R18, R133, PT ;  /* 0x000000851200720c */ /* 0x000fe40003f46270 */
[----:B------:R-:W-:Y:S02]  /*9140*/  CS2R R56, SRZ ;  /* 0x0000000000387805 */ /* 0x000fe4000001ff00 */
[----:B------:R-:W-:Y:S02]  /*9150*/  CS2R R58, SRZ ;  /* 0x00000000003a7805 */ /* 0x000fe4000001ff00 */
[----:B------:R-:W-:Y:S02]  /*9160*/  CS2R R44, SRZ ;  /* 0x00000000002c7805 */ /* 0x000fe4000001ff00 */
[----:B------:R-:W-:-:S05]  /*9170*/  CS2R R46, SRZ ;  /* 0x00000000002e7805 */ /* 0x000fca000001ff00 */
[----:B------:R0:W5:Y:S04]  /*9180*/  @!P2 LDG.E.128 R52, desc[UR54][R76.64] ;  /* 0x000000364c34a981 */ /* 0x000168000c1e1d00 */
[----:B------:R0:W5:Y:S01]  /*9190*/  @!P2 LDG.E.128 R40, desc[UR54][R78.64] ;  /* 0x000000364e28a981 */ /* 0x000162000c1e1d00 */
[----:B------:R-:W-:Y:S02]  /*91a0*/  ISETP.GE.AND P2, PT, R0, R133, PT ;  /* 0x000000850000720c */ /* 0x000fe40003f46270 */
[----:B------:R-:W-:Y:S02]  /*91b0*/  CS2R R72, SRZ ;  /* 0x0000000000487805 */ /* 0x000fe4000001ff00 */
[----:B------:R-:W-:Y:S02]  /*91c0*/  CS2R R74, SRZ ;  /* 0x00000000004a7805 */ /* 0x000fe4000001ff00 */
[----:B------:R-:W-:-:S02]  /*91d0*/  CS2R R48, SRZ ;  /* 0x0000000000307805 */ /* 0x000fc4000001ff00 */
[----:B------:R-:W-:-:S05]  /*91e0*/  CS2R R50, SRZ ;  /* 0x0000000000327805 */ /* 0x000fca000001ff00 */
[----:B------:R0:W5:Y:S04]  /*91f0*/  @!P2 LDG.E.128 R56, desc[UR54][R76.64+0x20] ;  /* 0x000020364c38a981 */ /* 0x000168000c1e1d00 */
[----:B------:R0:W5:Y:S01]  /*9200*/  @!P2 LDG.E.128 R44, desc[UR54][R78.64+0x20] ;  /* 0x000020364e2ca981 */ /* 0x000162000c1e1d00 */
[----:B------:R-:W-:-:S13]  /*9210*/  ISETP.GE.AND P2, PT, R6, R133, PT ;  /* 0x000000850600720c */ /* 0x000fda0003f46270 */
[----:B------:R0:W5:Y:S04]  /*9220*/  @!P2 LDG.E.128 R72, desc[UR54][R76.64+0x40] ;  /* 0x000040364c48a981 */ /* 0x000168000c1e1d00 */
[----:B------:R0:W5:Y:S02]  /*9230*/  @!P2 LDG.E.128 R48, desc[UR54][R78.64+0x40] ;  /* 0x000040364e30a981 */ /* 0x000164000c1e1d00 */
.L_x_393:
[----:B------:R-:W-:Y:S05]  /*9240*/  BSYNC B1 ;  /* 0x0000000000017941 */ /* 0x000fea0003800000 */
.L_x_392:
[----:B------:R-:W-:Y:S01]  /*9250*/  ISETP.GE.AND P3, PT, R216, R96, PT ;  /* 0x00000060d800720c */ /* 0x000fe20003f66270 */
[----:B------:R-:W-:Y:S01]  /*9260*/  BSSY B1, `(.L_x_394) ;  /* 0x0000027000017945 */ /* 0x000fe20003800000 */
[----:B0-----:R-:W-:Y:S02]  /*9270*/  CS2R R76, SRZ ;  /* 0x00000000004c7805 */ /* 0x001fe4000001ff00 */
[----:B------:R-:W-:Y:S02]  /*9280*/  CS2R R78, SRZ ;  /* 0x00000000004e7805 */ /* 0x000fe4000001ff00 */
[----:B------:R-:W-:Y:S02]  /*9290*/  CS2R R80, SRZ ;  /* 0x0000000000507805 */ /* 0x000fe4000001ff00 */
[----:B------:R-:W-:Y:S02]  /*92a0*/  CS2R R82, SRZ ;  /* 0x0000000000527805 */ /* 0x000fe4000001ff00 */
[----:B------:R-:W-:-:S02]  /*92b0*/  CS2R R84, SRZ ;  /* 0x0000000000547805 */ /* 0x000fc4000001ff00 */
[----:B------:R-:W-:Y:S01]  /*92c0*/  CS2R R86, SRZ ;  /* 0x0000000000567805 */ /* 0x000fe2000001ff00 */
[----:B------:R-:W-:Y:S06]  /*92d0*/  @P3 BRA `(.L_x_395) ;  /* 0x00000000007c3947 */ /* 0x000fec0003800000 */
[----:B------:R-:W-:Y:S01]  /*92e0*/  IADD3 R89, P2, P5, R108, R90, R10 ;  /* 0x0000005a6c597210 */ /* 0x000fe20007d5e00a */
[----:B------:R-:W-:Y:S01]  /*92f0*/  ULDC.64 UR4, c[0x0][0x3e8] ;  /* 0x0000fa0000047ab9 */ /* 0x000fe20000000a00 */
[----:B------:R-:W-:Y:S02]  /*9300*/  CS2R R76, SRZ ;  /* 0x00000000004c7805 */ /* 0x000fe4000001ff00 */
[----:B------:R-:W-:Y:S02]  /*9310*/  CS2R R78, SRZ ;  /* 0x00000000004e7805 */ /* 0x000fe4000001ff00 */
[----:B------:R-:W-:Y:S02]  /*9320*/  IADD3.X R97, R14, R97, R9, P2, P5 ;  /* 0x000000610e617210 */ /* 0x000fe400017ea409 */
[----:B------:R-:W-:Y:S02]  /*9330*/  CS2R R60, SRZ ;  /* 0x00000000003c7805 */ /* 0x000fe4000001ff00 */
[----:B------:R-:W-:-:S02]  /*9340*/  IADD3 R90, P2, P5, R102, R88, R12 ;  /* 0x00000058665a7210 */ /* 0x000fc40007d5e00c */
[----:B------:R-:W-:Y:S02]  /*9350*/  CS2R R62, SRZ ;  /* 0x00000000003e7805 */ /* 0x000fe4000001ff00 */
        /* <DEDUP_REMOVED lines=23> */
.L_x_395:
[----:B------:R-:W-:Y:S05]  /*94d0*/  BSYNC B1 ;  /* 0x0000000000017941 */ /* 0x000fea0003800000 */
.L_x_394:
        /* <DEDUP_REMOVED lines=28> */
.L_x_396:
[----:B------:R-:W-:Y:S01]  /*96a0*/  IMAD R97, R17, 0x8, R16 ;  /* 0x0000000811617824 */ /* 0x000fe200078e0210 */
[----:B------:R-:W-:Y:S01]  /*96b0*/  SHF.L.U32 R98, R169, 0x1f, RZ ;  /* 0x0000001fa9627819 */ /* 0x000fe200000006ff */
[----:B------:R-:W1:Y:S01]  /*96c0*/  LDC R154, c[0x0][0x2f4] ;  /* 0x0000bd00ff9a7b82 */ /* 0x000e620000000800 */
[----:B------:R-:W-:Y:S01]  /*96d0*/  BSSY B1, `(.L_x_397) ;  /* 0x0000004000017945 */ /* 0x000fe20003800000 */
[----:B------:R-:W-:Y:S01]  /*96e0*/  IMAD.MOV.U32 R137, RZ, RZ, R92 ;  /* 0x000000ffff897224 */ /* 0x000fe200078e005c */
[----:B------:R-:W2:Y:S02]  /*96f0*/  SYNCS.PHASECHK.TRANS64.TRYWAIT P5, [R97+URZ+0x29890], R98 ;  /* 0x02989062610075a7 */ /* 0x000ea400080a017f */
[----:B--2---:R-:W-:Y:S05]  /*9700*/  @!P5 BRA `(.L_x_398) ;  /* 0x0000020400a0d947 */ /* 0x004fea0003800000 */
.L_x_664:
[----:B------:R-:W-:Y:S05]  /*9710*/  BSYNC B1 ;  /* 0x0000000000017941 */ /* 0x000fea0003800000 */
.L_x_397:
[----:B------:R-:W3:Y:S01]  /*9720*/  LDC.64 R138, c[0x0][0x300] ;  /* 0x0000c000ff8a7b82 */ /* 0x000ee20000000a00 */
[----:B------:R-:W-:Y:S01]  /*9730*/  BSSY B1, `(.L_x_399) ;  /* 0x00002f7000017945 */ /* 0x000fe20003800000 */
[----:B-1----:R-:W-:-:S03]  /*9740*/  IMAD.IADD R159, R154, 0x1, -R99 ;  /* 0x000000019a9f7824 */ /* 0x002fc600078e0a63 */
[----:B------:R-:W-:Y:S05]  /*9750*/  @P4 BRA `(.L_x_400) ;  /* 0x0000002c00d04947 */ /* 0x000fea0003800000 */
[----:B------:R-:W-:Y:S01]  /*9760*/  ISETP.NE.AND P4, PT, R34, RZ, PT ;  /* 0x000000ff2200720c */ /* 0x000fe20003f85270 */
[-C--:B---3--:R-:W-:Y:S01]  /*9770*/  IMAD R176, R219, R138.reuse, RZ ;  /* 0x0000008adbb07224 */ /* 0x088fe200078e02ff */
[----:B------:R-:W-:Y:S01]  /*9780*/  BSSY B2, `(.L_x_401) ;  /* 0x00000fc000027945 */ /* 0x000fe20003800000 */
[----:B------:R-:W-:-:S04]  /*9790*/  IMAD.WIDE.U32 R140, R168, R138, R136 ;  /* 0x0000008aa88c7225 */ /* 0x000fc800078e0088 */
[----:B------:R-:W-:-:S05]  /*97a0*/  IMAD R176, R168, R139, R176 ;  /* 0x0000008ba8b07224 */ /* 0x000fca00078e02b0 */
[----:B------:R-:W-:Y:S01]  /*97b0*/  IADD3 R176, R176, R141, RZ ;  /* 0x0000008db0b07210 */ /* 0x000fe20007ffe0ff */
[----:B------:R-:W-:Y:S06]  /*97c0*/  @!P4 BRA `(.L_x_402) ;  /* 0x0000000c00dcc947 */ /* 0x000fec0003800000 */
[----:B0-----:R-:W-:Y:S01]  /*97d0*/  SEL R88, R99, R159, !P0 ;  /* 0x0000009f63587207 */ /* 0x001fe20004000000 */
[----:B------:R-:W-:Y:S01]  /*97e0*/  BSSY B3, `(.L_x_403) ;  /* 0x00000e9000037945 */ /* 0x000fe20003800000 */
[----:B------:R-:W-:Y:S02]  /*97f0*/  ISETP.GE.AND P4, PT, R18, R133, PT ;  /* 0x000000851200720c */ /* 0x000fe40003f86270 */
[----:B------:R-:W-:-:S04]  /*9800*/  SHF.R.S32.HI R89, RZ, 0x1f, R88 ;  /* 0x0000001fff597819 */ /* 0x000fc80000011458 */
[----:B------:R-:W-:-:S04]  /*9810*/  LEA.HI R89, R89, R88, RZ, 0x5 ;  /* 0x0000005859597211 */ /* 0x000fc800078f28ff */
[----:B------:R-:W-:-:S04]  /*9820*/  LEA.HI.SX32 R185, R89, R21, 0x1b ;  /* 0x0000001559b97211 */ /* 0x000fc800078fdaff */
[----:B------:R-:W-:-:S04]  /*9830*/  SHF.R.S32.HI R89, RZ, 0x1f, R185 ;  /* 0x0000001fff597819 */ /* 0x000fc800000114b9 */
[----:B------:R-:W-:Y:S01]  /*9840*/  LEA.HI R89, R89, R185, RZ, 0x2 ;  /* 0x000000b959597211 */ /* 0x000fe200078f10ff */
[----:B------:R-:W-:-:S03]  /*9850*/  IMAD.SHL.U32 R185, R185, 0x10, RZ ;  /* 0x00000010b9b97824 */ /* 0x000fc600078e00ff */
[----:B------:R-:W-:Y:S02]  /*9860*/  SHF.R.S32.HI R89, RZ, 0x2, R89 ;  /* 0x00000002ff597819 */ /* 0x000fe40000011459 */
[----:B------:R-:W-:-:S03]  /*9870*/  LOP3.LUT R88, R175, 0x30, R185, 0xf8, !PT ;  /* 0x00000030af587812 */ /* 0x000fc600078ef8b9 */
[----:B------:R-:W-:Y:S01]  /*9880*/  IMAD R89, R89, 0x2800, R197 ;  /* 0x0000280059597824 */ /* 0x000fe200078e02c5 */
[----:B------:R-:W-:-:S05]  /*9890*/  LOP3.LUT R88, R88, R196, RZ, 0x3c, !PT ;  /* 0x000000c458587212 */ /* 0x000fca00078e3cff */
[----:B------:R-:W-:-:S04]  /*98a0*/  IMAD.IADD R88, R89, 0x1, R88 ;  /* 0x0000000159587824 */ /* 0x000fc800078e0258 */
[C---:B------:R-:W-:Y:S02]  /*98b0*/  IMAD R92, R17.reuse, 0x7800, R88 ;  /* 0x00007800115c7824 */ /* 0x040fe400078e0258 */
[----:B------:R-:W-:Y:S02]  /*98c0*/  IMAD R88, R17, 0x7800, R143 ;  /* 0x0000780011587824 */ /* 0x000fe400078e028f */
[C---:B------:R-:W-:Y:S02]  /*98d0*/  IMAD.IADD R92, R16.reuse, 0x1, R92 ;  /* 0x00000001105c7824 */ /* 0x040fe400078e025c */
[----:B------:R-:W-:-:S04]  /*98e0*/  IMAD.IADD R88, R16, 0x1, R88 ;  /* 0x0000000110587824 */ /* 0x000fc800078e0258 */
[----:B------:R-:W0:Y:S04]  /*98f0*/  LDS.128 R92, [R92+0x1a400] ;  /* 0x01a400005c5c7984 */ /* 0x000e280000000c00 */
[----:B------:R-:W1:Y:S01]  /*9900*/  LDS.128 R88, [R88+0x1a400] ;  /* 0x01a4000058587984 */ /* 0x000e620000000c00 */
[----:B------:R-:W-:Y:S05]  /*9910*/  @P4 BRA `(.L_x_404) ;  /* 0x0000000c00544947 */ /* 0x000fea0003800000 */
[--C-:B------:R-:W-:Y:S02]  /*9920*/  SHF.R.U32.HI R54, RZ, 0x8, R53.reuse ;  /* 0x00000008ff367819 */ /* 0x100fe40000011635 */
[----:B------:R-:W-:Y:S02]  /*9930*/  SHF.R.U32.HI R40, RZ, 0x10, R53 ;  /* 0x00000010ff287819 */ /* 0x000fe40000011635 */
[----:B------:R-:W-:Y:S01]  /*9940*/  LOP3.LUT R52, R53, 0xff0000ff, RZ, 0xc0, !PT ;  /* 0xff0000ff35347812 */ /* 0x000fe200078ec0ff */
[----:B------:R-:W-:Y:S01]  /*9950*/  IMAD.SHL.U32 R189, R54, 0x100, RZ ;  /* 0x0000010036bd7824 */ /* 0x000fe200078e00ff */
[--C-:B------:R-:W-:Y:S01]  /*9960*/  SHF.R.U32.HI R42, RZ, 0x10, R55.reuse ;  /* 0x00000010ff2a7819 */ /* 0x100fe20000011637 */
[----:B------:R-:W-:Y:S01]  /*9970*/  IMAD.U32 R40, R40, 0x10000, RZ ;  /* 0x0001000028287824 */ /* 0x000fe200078e00ff */
[----:B------:R-:W-:Y:S02]  /*9980*/  SHF.R.U32.HI R53, RZ, 0x8, R55 ;  /* 0x00000008ff357819 */ /* 0x000fe40000011637 */
[----:B------:R-:W-:Y:S01]  /*9990*/  LOP3.LUT R187, R55, 0xff0000ff, RZ, 0xc0, !PT ;  /* 0xff0000ff37bb7812 */ /* 0x000fe200078ec0ff */
[----:B------:R-:W-:Y:S01]  /*99a0*/  IMAD.U32 R42, R42, 0x10000, RZ ;  /* 0x000100002a2a7824 */ /* 0x000fe200078e00ff */
[----:B------:R-:W-:-:S02]  /*99b0*/  SHF.R.U32.HI R55, RZ, 0x8, R41 ;  /* 0x00000008ff377819 */ /* 0x000fc40000011629 */
[----:B------:R-:W-:Y:S02]  /*99c0*/  SHF.R.U32.HI R186, RZ, 0x10, R41 ;  /* 0x00000010ffba7819 */ /* 0x000fe40000011629 */
[----:B------:R-:W-:Y:S01]  /*99d0*/  LOP3.LUT R52, R52, 0xff00, R189, 0xf8, !PT ;  /* 0x0000ff0034347812 */ /* 0x000fe200078ef8bd */
[----:B------:R-:W-:Y:S01]  /*99e0*/  IMAD.SHL.U32 R189, R55, 0x100, RZ ;  /* 0x0000010037bd7824 */ /* 0x000fe200078e00ff */
[----:B------:R-:W-:Y:S02]  /*99f0*/  SHF.L.U32 R53, R53, 0x8, RZ ;  /* 0x0000000835357819 */ /* 0x000fe400000006ff */
[----:B------:R-:W-:Y:S02]  /*9a00*/  LOP3.LUT R188, R41, 0xff0000ff, RZ, 0xc0, !PT ;  /* 0xff0000ff29bc7812 */ /* 0x000fe400078ec0ff */
[----:B------:R-:W-:Y:S01]  /*9a10*/  LOP3.LUT R55, R187, 0xff00, R53, 0xf8, !PT ;  /* 0x0000ff00bb377812 */ /* 0x000fe200078ef835 */
[----:B------:R-:W-:Y:S01]  /*9a20*/  IMAD.U32 R53, R186, 0x10000, RZ ;  /* 0x00010000ba357824 */ /* 0x000fe200078e00ff */
[----:B------:R-:W-:-:S02]  /*9a30*/  LOP3.LUT R188, R188, 0xff00, R189, 0xf8, !PT ;  /* 0x0000ff00bcbc7812 */ /* 0x000fc400078ef8bd */
[----:B------:R-:W-:Y:S02]  /*9a40*/  LOP3.LUT R186, R52, 0xff0000, R40, 0xf8, !PT ;  /* 0x00ff000034ba7812 */ /* 0x000fe400078ef828 */
[----:B------:R-:W-:Y:S02]  /*9a50*/  LOP3.LUT R40, R188, 0xff0000, R53, 0xf8, !PT ;  /* 0x00ff0000bc287812 */ /* 0x000fe400078ef835 */
[----:B0-----:R-:W-:Y:S02]  /*9a60*/  F2FP.F16.E4M3.UNPACK_B R187, R93 ;  /* 0x0000005dffbb723e */ /* 0x001fe400020006ff */
[----:B------:R-:W-:Y:S02]  /*9a70*/  F2FP.F16.E4M3.UNPACK_B R189, R40 ;  /* 0x00000028ffbd723e */ /* 0x000fe400020006ff */
[----:B-1----:R-:W-:Y:S01]  /*9a80*/  F2FP.F16.E4M3.UNPACK_B R52, R89 ;  /* 0x00000059ff34723e */ /* 0x002fe200020006ff */
[----:B------:R-:W-:Y:S01]  /*9a90*/  HADD2.F32 R53, -RZ, R187.H0_H0 ;  /* 0x200000bbff357230 */ /* 0x000fe20000004100 */
[-C--:B------:R-:W-:Y:S01]  /*9aa0*/  F2FP.F16.E4M3.UNPACK_B R190, R186.reuse ;  /* 0x000000baffbe723e */ /* 0x080fe200020006ff */
[----:B------:R-:W-:Y:S01]  /*9ab0*/  HADD2.F32 R192, -RZ, R189.H0_H0 ;  /* 0x200000bdffc07230 */ /* 0x000fe20000004100 */
[----:B------:R-:W-:Y:S01]  /*9ac0*/  F2FP.F16.E4M3.UNPACK_B R93, R93.H1 ;  /* 0x0000005dff5d723e */ /* 0x000fe200030006ff */
[----:B------:R-:W-:Y:S01]  /*9ad0*/  HADD2.F32 R188, -RZ, R52.H0_H0 ;  /* 0x20000034ffbc7230 */ /* 0x000fe20000004100 */
[----:B------:R-:W-:Y:S01]  /*9ae0*/  F2FP.F16.E4M3.UNPACK_B R186, R186.H1 ;  /* 0x000000baffba723e */ /* 0x000fe200030006ff */
[----:B------:R-:W-:-:S02]  /*9af0*/  HADD2.F32 R191, -RZ, R190.H0_H0 ;  /* 0x200000beffbf7230 */ /* 0x000fc40000004100 */
[CC--:B------:R-:W-:Y:S01]  /*9b00*/  FMUL.FTZ R193, R53.reuse, R192.reuse ;  /* 0x000000c035c17220 */ /* 0x0c0fe20000410000 */
[----:B------:R-:W-:Y:S02]  /*9b10*/  HADD2.F32 R189, -RZ, R189.H1_H1 ;  /* 0x300000bdffbd7230 */ /* 0x000fe40000004100 */
[C---:B------:R-:W-:Y:S01]  /*9b20*/  FMUL.FTZ R192, R188.reuse, R192 ;  /* 0x000000c0bcc07220 */ /* 0x040fe20000410000 */
[----:B------:R-:W-:Y:S02]  /*9b30*/  HADD2.F32 R52, -RZ, R52.H1_H1 ;  /* 0x30000034ff347230 */ /* 0x000fe40000004100 */
[-C--:B------:R-:W-:Y:S01]  /*9b40*/  FFMA.FTZ R188, R188, R191.reuse, -R193 ;  /* 0x000000bfbcbc7223 */ /* 0x080fe200000108c1 */
[----:B------:R-:W-:Y:S02]  /*9b50*/  HADD2.F32 R190, -RZ, R190.H1_H1 ;  /* 0x300000beffbe7230 */ /* 0x000fe40000004100 */
[----:B------:R-:W-:Y:S01]  /*9b60*/  FFMA.FTZ R53, R53, R191, R192 ;  /* 0x000000bf35357223 */ /* 0x000fe200000100c0 */
[----:B------:R-:W-:Y:S01]  /*9b70*/  HADD2.F32 R191, -RZ, R187.H1_H1 ;  /* 0x300000bbffbf7230 */ /* 0x000fe20000004100 */
[----:B------:R-:W-:-:S02]  /*9b80*/  SHF.R.U32.HI R54, RZ, 0x8, R43 ;  /* 0x00000008ff367819 */ /* 0x000fc4000001162b */
[----:B------:R-:W-:Y:S02]  /*9b90*/  SHF.R.U32.HI R41, RZ, 0x10, R43 ;  /* 0x00000010ff297819 */ /* 0x000fe4000001162b */
[-C--:B------:R-:W-:Y:S01]  /*9ba0*/  FMUL.FTZ R187, R191, R189.reuse ;  /* 0x000000bdbfbb7220 */ /* 0x080fe20000410000 */
[----:B------:R-:W-:Y:S01]  /*9bb0*/  FMUL.FTZ R189, R52, R189 ;  /* 0x000000bd34bd7220 */ /* 0x000fe20000410000 */
[----:B------:R-:W-:Y:S01]  /*9bc0*/  IMAD.SHL.U32 R54, R54, 0x100, RZ ;  /* 0x0000010036367824 */ /* 0x000fe200078e00ff */
[----:B------:R-:W-:Y:S01]  /*9bd0*/  LOP3.LUT R43, R43, 0xff0000ff, RZ, 0xc0, !PT ;  /* 0xff0000ff2b2b7812 */ /* 0x000fe200078ec0ff */
[-C--:B------:R-:W-:Y:S01]  /*9be0*/  FFMA.FTZ R187, R52, R190.reuse, -R187 ;  /* 0x000000be34bb7223 */ /* 0x080fe200000108bb */
[----:B------:R-:W-:Y:S01]  /*9bf0*/  FFMA.FTZ R52, R191, R190, R189 ;  /* 0x000000bebf347223 */ /* 0x000fe200000100bd */
[----:B------:R-:W-:Y:S01]  /*9c00*/  F2FP.F16.E4M3.UNPACK_B R189, R40.H1 ;  /* 0x00000028ffbd723e */ /* 0x000fe200030006ff */
[----:B------:R-:W-:Y:S01]  /*9c10*/  HADD2.F32 R40, -RZ, R93.H0_H0 ;  /* 0x2000005dff287230 */ /* 0x000fe20000004100 */
[----:B------:R-:W-:Y:S01]  /*9c20*/  F2FP.F16.E4M3.UNPACK_B R190, R89.H1 ;  /* 0x00000059ffbe723e */ /* 0x000fe200030006ff */
[----:B------:R-:W-:Y:S01]  /*9c30*/  HADD2.F32 R191, -RZ, R186.H0_H0 ;  /* 0x200000baffbf7230 */ /* 0x000fe20000004100 */
[----:B------:R-:W-:Y:S01]  /*9c40*/  LOP3.LUT R43, R43, 0xff00, R54, 0xf8, !PT ;  /* 0x0000ff002b2b7812 */ /* 0x000fe200078ef836 */
[----:B------:R-:W-:Y:S01]  /*9c50*/  HADD2.F32 R192, -RZ, R189.H0_H0 ;  /* 0x200000bdffc07230 */ /* 0x000fe20000004100 */
[----:B------:R-:W-:Y:S01]  /*9c60*/  SHF.L.U32 R41, R41, 0x10, RZ ;  /* 0x0000001029297819 */ /* 0x000fe200000006ff */
[----:B------:R-:W-:Y:S01]  /*9c70*/  HADD2.F32 R89, -RZ, R190.H0_H0 ;  /* 0x200000beff597230 */ /* 0x000fe20000004100 */
[----:B------:R-:W-:Y:S01]  /*9c80*/  F2FP.F16.E4M3.UNPACK_B R54, R91 ;  /* 0x0000005bff36723e */ /* 0x000fe200020006ff */
[----:B------:R-:W-:-:S02]  /*9c90*/  HADD2.F32 R93, -RZ, R93.H1_H1 ;  /* 0x3000005dff5d7230 */ /* 0x000fc40000004100 */
[CC--:B------:R-:W-:Y:S01]  /*9ca0*/  FMUL.FTZ R193, R40.reuse, R192.reuse ;  /* 0x000000c028c17220 */ /* 0x0c0fe20000410000 */
[----:B------:R-:W-:Y:S02]  /*9cb0*/  HADD2.F32 R189, -RZ, R189.H1_H1 ;  /* 0x300000bdffbd7230 */ /* 0x000fe40000004100 */
[C---:B------:R-:W-:Y:S01]  /*9cc0*/  FMUL.FTZ R192, R89.reuse, R192 ;  /* 0x000000c059c07220 */ /* 0x040fe20000410000 */
[----:B------:R-:W-:Y:S02]  /*9cd0*/  HADD2.F32 R190, -RZ, R190.H1_H1 ;  /* 0x300000beffbe7230 */ /* 0x000fe40000004100 */
[-C--:B------:R-:W-:Y:S01]  /*9ce0*/  FFMA.FTZ R89, R89, R191.reuse, -R193 ;  /* 0x000000bf59597223 */ /* 0x080fe200000108c1 */
[----:B------:R-:W-:Y:S02]  /*9cf0*/  HADD2.F32 R186, -RZ, R186.H1_H1 ;  /* 0x300000baffba7230 */ /* 0x000fe40000004100 */
[----:B------:R-:W-:Y:S01]  /*9d00*/  FFMA.FTZ R40, R40, R191, R192 ;  /* 0x000000bf28287223 */ /* 0x000fe200000100c0 */
[-C--:B------:R-:W-:Y:S01]  /*9d10*/  FMUL.FTZ R191, R93, R189.reuse ;  /* 0x000000bd5dbf7220 */ /* 0x080fe20000410000 */
[----:B------:R-:W-:Y:S01]  /*9d20*/  FMUL.FTZ R192, R190, R189 ;  /* 0x000000bdbec07220 */ /* 0x000fe20000410000 */
[----:B------:R-:W-:Y:S01]  /*9d30*/  LOP3.LUT R41, R43, 0xff0000, R41, 0xf8, !PT ;  /* 0x00ff00002b297812 */ /* 0x000fe200078ef829 */
[----:B------:R-:W-:-:S02]  /*9d40*/  HADD2.F32 R193, -RZ, R54.H0_H0 ;  /* 0x20000036ffc17230 */ /* 0x000fc40000004100 */
[-C--:B------:R-:W-:Y:S01]  /*9d50*/  FFMA.FTZ R189, R190, R186.reuse, -R191 ;  /* 0x000000babebd7223 */ /* 0x080fe200000108bf */
[----:B------:R-:W-:Y:S01]  /*9d60*/  FFMA.FTZ R186, R93, R186, R192 ;  /* 0x000000ba5dba7223 */ /* 0x000fe200000100c0 */
[----:B------:R-:W-:Y:S01]  /*9d70*/  LOP3.LUT R93, R55, 0xff0000, R42, 0xf8, !PT ;  /* 0x00ff0000375d7812 */ /* 0x000fe200078ef82a */
[----:B------:R-:W-:Y:S01]  /*9d80*/  IMAD.MOV.U32 R42, RZ, RZ, R95 ;  /* 0x000000ffff2a7224 */ /* 0x000fe200078e005f */
[----:B------:R-:W-:Y:S02]  /*9d90*/  F2FP.F16.E4M3.UNPACK_B R95, R41 ;  /* 0x00000029ff5f723e */ /* 0x000fe400020006ff */
[----:B------:R-:W-:Y:S02]  /*9da0*/  F2FP.F16.E4M3.UNPACK_B R190, R93 ;  /* 0x0000005dffbe723e */ /* 0x000fe400020006ff */
[-C--:B------:R-:W-:Y:S01]  /*9db0*/  F2FP.F16.E4M3.UNPACK_B R43, R42.reuse ;  /* 0x0000002aff2b723e */ /* 0x080fe200020006ff */
[----:B------:R-:W-:Y:S01]  /*9dc0*/  HADD2.F32 R55, -RZ, R95.H0_H0 ;  /* 0x2000005fff377230 */ /* 0x000fe20000004100 */
[----:B------:R-:W-:Y:S01]  /*9dd0*/  F2FP.F16.E4M3.UNPACK_B R42, R42.H1 ;  /* 0x0000002aff2a723e */ /* 0x000fe200030006ff */
[----:B------:R-:W-:Y:S01]  /*9de0*/  HADD2.F32 R192, -RZ, R190.H0_H0 ;  /* 0x200000beffc07230 */ /* 0x000fe20000004100 */
[----:B------:R-:W-:Y:S01]  /*9df0*/  F2FP.F16.E4M3.UNPACK_B R41, R41.H1 ;  /* 0x00000029ff29723e */ /* 0x000fe200030006ff */
[--C-:B------:R-:W-:Y:S01]  /*9e00*/  HADD2.F32 R191, -RZ, R43.reuse.H0_H0 ;  /* 0x2000002bffbf7230 */ /* 0x100fe20000004100 */
[----:B------:R-:W-:Y:S01]  /*9e10*/  F2FP.F16.E4M3.UNPACK_B R93, R93.H1 ;  /* 0x0000005dff5d723e */ /* 0x000fe200030006ff */
[----:B------:R-:W-:Y:S01]  /*9e20*/  HADD2.F32 R43, -RZ, R43.H1_H1 ;  /* 0x3000002bff2b7230 */ /* 0x000fe20000004100 */
[----:B------:R-:W-:Y:S01]  /*9e30*/  F2FP.SATFINITE.E4M3.F32.PACK_AB_MERGE_C R89, R189, R89, RZ ;  /* 0x00000059bd59723e */ /* 0x000fe200048070ff */
[----:B------:R-:W-:-:S02]  /*9e40*/  HADD2.F32 R95, -RZ, R95.H1_H1 ;  /* 0x3000005fff5f7230 */ /* 0x000fc40000004100 */
[-C--:B------:R-:W-:Y:S01]  /*9e50*/  FMUL.FTZ R194, R191, R55.reuse ;  /* 0x00000037bfc27220 */ /* 0x080fe20000410000 */
[----:B------:R-:W-:Y:S01]  /*9e60*/  FMUL.FTZ R55, R193, R55 ;  /* 0x00000037c1377220 */ /* 0x000fe20000410000 */
[----:B------:R-:W-:Y:S01]  /*9e70*/  HADD2.F32 R190, -RZ, R190.H1_H1 ;  /* 0x300000beffbe7230 */ /* 0x000fe20000004100 */
[----:B------:R-:W-:Y:S01]  /*9e80*/  F2FP.SATFINITE.E4M3.F32.PACK_AB_MERGE_C R187, R187, R188, R89 ;  /* 0x000000bcbbbb723e */ /* 0x000fe20004807059 */
[-C--:B------:R-:W-:Y:S01]  /*9e90*/  FFMA.FTZ R194, R193, R192.reuse, -R194 ;  /* 0x000000c0c1c27223 */ /* 0x080fe200000108c2 */
[----:B------:R-:W-:Y:S01]  /*9ea0*/  FFMA.FTZ R191, R191, R192, R55 ;  /* 0x000000c0bfbf7223 */ /* 0x000fe20000010037 */
[----:B------:R-:W-:Y:S02]  /*9eb0*/  HADD2.F32 R55, -RZ, R54.H1_H1 ;  /* 0x30000036ff377230 */ /* 0x000fe40000004100 */
[----:B------:R-:W-:Y:S01]  /*9ec0*/  FMUL.FTZ R54, R43, R95 ;  /* 0x0000005f2b367220 */ /* 0x000fe20000410000 */
[--C-:B------:R-:W-:Y:S01]  /*9ed0*/  HADD2.F32 R192, -RZ, R41.reuse.H0_H0 ;  /* 0x20000029ffc07230 */ /* 0x100fe20000004100 */
[----:B------:R-:W-:Y:S01]  /*9ee0*/  F2FP.F16.E4M3.UNPACK_B R89, R92.H1 ;  /* 0x0000005cff59723e */ /* 0x000fe200030006ff */
[----:B------:R-:W-:-:S02]  /*9ef0*/  HADD2.F32 R41, -RZ, R41.H1_H1 ;  /* 0x30000029ff297230 */ /* 0x000fc40000004100 */
[C---:B------:R-:W-:Y:S01]  /*9f00*/  FFMA.FTZ R54, R55.reuse, R190, -R54 ;  /* 0x000000be37367223 */ /* 0x040fe20000010836 */
[----:B------:R-:W-:Y:S01]  /*9f10*/  FMUL.FTZ R55, R55, R95 ;  /* 0x0000005f37377220 */ /* 0x000fe20000410000 */
[--C-:B------:R-:W-:Y:S01]  /*9f20*/  HADD2.F32 R95, -RZ, R93.reuse.H0_H0 ;  /* 0x2000005dff5f7230 */ /* 0x100fe20000004100 */
[----:B------:R-:W-:Y:S01]  /*9f30*/  F2FP.SATFINITE.E4M3.F32.PACK_AB_MERGE_C R40, R186, R40, RZ ;  /* 0x00000028ba28723e */ /* 0x000fe200048070ff */
[----:B------:R-:W-:Y:S02]  /*9f40*/  HADD2.F32 R93, -RZ, R93.H1_H1 ;  /* 0x3000005dff5d7230 */ /* 0x000fe40000004100 */
[----:B------:R-:W-:Y:S01]  /*9f50*/  FFMA.FTZ R43, R43, R190, R55 ;  /* 0x000000be2b2b7223 */ /* 0x000fe20000010037 */
[----:B------:R-:W-:Y:S01]  /*9f60*/  F2FP.F16.E4M3.UNPACK_B R55, R91.H1 ;  /* 0x0000005bff37723e */ /* 0x000fe200030006ff */
[--C-:B------:R-:W-:Y:S01]  /*9f70*/  HADD2.F32 R91, -RZ, R42.reuse.H0_H0 ;  /* 0x2000002aff5b7230 */ /* 0x100fe20000004100 */
[----:B------:R-:W-:Y:S01]  /*9f80*/  F2FP.F16.E4M3.UNPACK_B R92, R92 ;  /* 0x0000005cff5c723e */ /* 0x000fe200020006ff */
[----:B------:R-:W-:Y:S01]  /*9f90*/  HADD2.F32 R42, -RZ, R42.H1_H1 ;  /* 0x3000002aff2a7230 */ /* 0x000fe20000004100 */
[----:B------:R-:W-:Y:S01]  /*9fa0*/  F2FP.SATFINITE.E4M3.F32.PACK_AB_MERGE_C R40, R52, R53, R40 ;  /* 0x000000353428723e */ /* 0x000fe20004807028 */
[----:B------:R-:W-:-:S02]  /*9fb0*/  HADD2.F32 R190, -RZ, R55.H0_H0 ;  /* 0x20000037ffbe7230 */ /* 0x000fc40000004100 */
[----:B------:R-:W-:Y:S01]  /*9fc0*/  FMUL.FTZ R193, R91, R192 ;  /* 0x000000c05bc17220 */ /* 0x000fe20000410000 */
[----:B------:R-:W-:-:S03]  /*9fd0*/  HADD2.F32 R55, -RZ, R55.H1_H1 ;  /* 0x30000037ff377230 */ /* 0x000fc60000004100 */
[C---:B------:R-:W-:Y:S01]  /*9fe0*/  FFMA.FTZ R193, R190.reuse, R95, -R193 ;  /* 0x0000005fbec17223 */ /* 0x040fe200000108c1 */
[----:B------:R-:W-:-:S04]  /*9ff0*/  FMUL.FTZ R190, R190, R192 ;  /* 0x000000c0bebe7220 */ /* 0x000fc80000410000 */
[----:B------:R-:W-:Y:S01]  /*a000*/  FFMA.FTZ R190, R91, R95, R190 ;  /* 0x0000005f5bbe7223 */ /* 0x000fe200000100be */
[CC--:B------:R-:W-:Y:S01]  /*a010*/  FMUL.FTZ R91, R42.reuse, R41.reuse ;  /* 0x000000292a5b7220 */ /* 0x0c0fe20000410000 */
[C---:B------:R-:W-:Y:S01]  /*a020*/  FMUL.FTZ R41, R55.reuse, R41 ;  /* 0x0000002937297220 */ /* 0x040fe20000410000 */
[----:B------:R-:W-:Y:S02]  /*a030*/  F2FP.F16.E4M3.UNPACK_B R95, R181.H1 ;  /* 0x000000b5ff5f723e */ /* 0x000fe400030006ff */
[-C--:B------:R-:W-:Y:S01]  /*a040*/  FFMA.FTZ R91, R55, R93.reuse, -R91 ;  /* 0x0000005d375b7223 */ /* 0x080fe2000001085b */
[----:B------:R-:W-:Y:S01]  /*a050*/  FFMA.FTZ R42, R42, R93, R41 ;  /* 0x0000005d2a2a7223 */ /* 0x000fe20000010029 */
[----:B------:R-:W-:Y:S01]  /*a060*/  IMAD.MOV.U32 R41, RZ, RZ, R88 ;  /* 0x000000ffff297224 */ /* 0x000fe200078e0058 */
[-C--:B------:R-:W-:Y:S01]  /*a070*/  F2FP.F16.E4M3.UNPACK_B R55, R182.reuse.H1 ;  /* 0x000000b6ff37723e */ /* 0x080fe200030006ff */
[----:B------:R-:W-:Y:S01]  /*a080*/  HADD2.F32 R93, -RZ, R89.H0_H0 ;  /* 0x20000059ff5d7230 */ /* 0x000fe20000004100 */
[----:B------:R-:W-:Y:S01]  /*a090*/  F2FP.F16.E4M3.UNPACK_B R182, R182 ;  /* 0x000000b6ffb6723e */ /* 0x000fe200020006ff */
[----:B------:R-:W-:Y:S01]  /*a0a0*/  HADD2.F32 R188, -RZ, R95.H0_H0 ;  /* 0x2000005fffbc7230 */ /* 0x000fe20000004100 */
[-C--:B------:R-:W-:Y:S01]  /*a0b0*/  F2FP.F16.E4M3.UNPACK_B R88, R41.reuse.H1 ;  /* 0x00000029ff58723e */ /* 0x080fe200030006ff */
[--C-:B------:R-:W-:Y:S01]  /*a0c0*/  HADD2.F32 R192, -RZ, R55.reuse.H0_H0 ;  /* 0x20000037ffc07230 */ /* 0x100fe20000004100 */
[----:B------:R-:W-:Y:S01]  /*a0d0*/  F2FP.F16.E4M3.UNPACK_B R41, R41 ;  /* 0x00000029ff29723e */ /* 0x000fe200020006ff */
[----:B------:R-:W-:Y:S01]  /*a0e0*/  HADD2.F32 R55, -RZ, R55.H1_H1 ;  /* 0x30000037ff377230 */ /* 0x000fe20000004100 */
[----:B------:R-:W-:Y:S01]  /*a0f0*/  F2FP.F16.E4M3.UNPACK_B R181, R181 ;  /* 0x000000b5ffb5723e */ /* 0x000fe200020006ff */
[----:B------:R-:W-:-:S02]  /*a100*/  HADD2.F32 R186, -RZ, R88.H0_H0 ;  /* 0x20000058ffba7230 */ /* 0x000fc40000004100 */
[-C--:B------:R-:W-:Y:S01]  /*a110*/  FMUL.FTZ R189, R93, R192.reuse ;  /* 0x000000c05dbd7220 */ /* 0x080fe20000410000 */
[----:B------:R-:W-:Y:S01]  /*a120*/  HADD2.F32 R89, -RZ, R89.H1_H1 ;  /* 0x30000059ff597230 */ /* 0x000fe20000004100 */
[----:B------:R-:W-:Y:S01]  /*a130*/  F2FP.SATFINITE.E4M3.F32.PACK_AB_MERGE_C R91, R91, R193, RZ ;  /* 0x000000c15b5b723e */ /* 0x000fe200048070ff */
[----:B------:R-:W-:Y:S02]  /*a140*/  HADD2.F32 R88, -RZ, R88.H1_H1 ;  /* 0x30000058ff587230 */ /* 0x000fe40000004100 */
[C---:B------:R-:W-:Y:S01]  /*a150*/  FMUL.FTZ R192, R186.reuse, R192 ;  /* 0x000000c0bac07220 */ /* 0x040fe20000410000 */
[----:B------:R-:W-:Y:S02]  /*a160*/  HADD2.F32 R95, -RZ, R95.H1_H1 ;  /* 0x3000005fff5f7230 */ /* 0x000fe40000004100 */
[----:B------:R-:W-:Y:S01]  /*a170*/  FFMA.FTZ R189, R186, R188, -R189 ;  /* 0x000000bcbabd7223 */ /* 0x000fe200000108bd */
[----:B------:R-:W-:Y:S01]  /*a180*/  F2FP.SATFINITE.E4M3.F32.PACK_AB_MERGE_C R42, R42, R190, RZ ;  /* 0x000000be2a2a723e */ /* 0x000fe200048070ff */
[----:B------:R-:W-:Y:S01]  /*a190*/  FFMA.FTZ R192, R93, R188, R192 ;  /* 0x000000bc5dc07223 */ /* 0x000fe200000100c0 */
[-C--:B------:R-:W-:Y:S01]  /*a1a0*/  FMUL.FTZ R93, R89, R55.reuse ;  /* 0x00000037595d7220 */ /* 0x080fe20000410000 */
[C---:B------:R-:W-:Y:S01]  /*a1b0*/  FMUL.FTZ R55, R88.reuse, R55 ;  /* 0x0000003758377220 */ /* 0x040fe20000410000 */
[----:B------:R-:W-:Y:S01]  /*a1c0*/  HADD2.F32 R188, -RZ, R182.H0_H0 ;  /* 0x200000b6ffbc7230 */ /* 0x000fe20000004100 */
[----:B------:R-:W-:Y:S01]  /*a1d0*/  F2FP.SATFINITE.E4M3.F32.PACK_AB_MERGE_C R42, R43, R191, R42 ;  /* 0x000000bf2b2a723e */ /* 0x000fe2000480702a */
[-C--:B------:R-:W-:Y:S01]  /*a1e0*/  FFMA.FTZ R88, R88, R95.reuse, -R93 ;  /* 0x0000005f58587223 */ /* 0x080fe2000001085d */
[----:B------:R-:W-:Y:S01]  /*a1f0*/  FFMA.FTZ R55, R89, R95, R55 ;  /* 0x0000005f59377223 */ /* 0x000fe20000010037 */
[----:B------:R-:W-:Y:S01]  /*a200*/  HADD2.F32 R89, -RZ, R92.H0_H0 ;  /* 0x2000005cff597230 */ /* 0x000fe20000004100 */
[----:B------:R-:W-:Y:S01]  /*a210*/  F2FP.SATFINITE.E4M3.F32.PACK_AB_MERGE_C R91, R54, R194, R91 ;  /* 0x000000c2365b723e */ /* 0x000fe2000480705b */
[----:B------:R-:W-:Y:S01]  /*a220*/  HADD2.F32 R95, -RZ, R41.H0_H0 ;  /* 0x20000029ff5f7230 */ /* 0x000fe20000004100 */
[----:B------:R-:W-:Y:S01]  /*a230*/  F2FP.SATFINITE.E4M3.F32.PACK_AB_MERGE_C R88, R88, R189, RZ ;  /* 0x000000bd5858723e */ /* 0x000fe200048070ff */
[----:B------:R-:W-:-:S02]  /*a240*/  HADD2.F32 R93, -RZ, R181.H0_H0 ;  /* 0x200000b5ff5d7230 */ /* 0x000fc40000004100 */
[-C--:B------:R-:W-:Y:S01]  /*a250*/  FMUL.FTZ R186, R89, R188.reuse ;  /* 0x000000bc59ba7220 */ /* 0x080fe20000410000 */
[----:B------:R-:W-:Y:S02]  /*a260*/  HADD2.F32 R182, -RZ, R182.H1_H1 ;  /* 0x300000b6ffb67230 */ /* 0x000fe40000004100 */
[C---:B------:R-:W-:Y:S01]  /*a270*/  FMUL.FTZ R188, R95.reuse, R188 ;  /* 0x000000bc5fbc7220 */ /* 0x040fe20000410000 */
[----:B------:R-:W-:Y:S02]  /*a280*/  HADD2.F32 R92, -RZ, R92.H1_H1 ;  /* 0x3000005cff5c7230 */ /* 0x000fe40000004100 */
[-C--:B------:R-:W-:Y:S01]  /*a290*/  FFMA.FTZ R186, R95, R93.reuse, -R186 ;  /* 0x0000005d5fba7223 */ /* 0x080fe200000108ba */
[----:B------:R-:W-:Y:S02]  /*a2a0*/  HADD2.F32 R41, -RZ, R41.H1_H1 ;  /* 0x30000029ff297230 */ /* 0x000fe40000004100 */
[----:B------:R-:W-:Y:S01]  /*a2b0*/  FFMA.FTZ R188, R89, R93, R188 ;  /* 0x0000005d59bc7223 */ /* 0x000fe200000100bc */
[----:B------:R-:W-:-:S02]  /*a2c0*/  HADD2.F32 R181, -RZ, R181.H1_H1 ;  /* 0x300000b5ffb57230 */ /* 0x000fc40000004100 */
[C---:B------:R-:W-:Y:S01]  /*a2d0*/  FMUL.FTZ R89, R92.reuse, R182 ;  /* 0x000000b65c597220 */ /* 0x040fe20000410000 */
[----:B------:R-:W-:Y:S01]  /*a2e0*/  F2FP.F16.E4M3.UNPACK_B R95, R184.H1 ;  /* 0x000000b8ff5f723e */ /* 0x000fe200030006ff */
[C---:B------:R-:W-:Y:S01]  /*a2f0*/  FMUL.FTZ R182, R41.reuse, R182 ;  /* 0x000000b629b67220 */ /* 0x040fe20000410000 */
[----:B------:R-:W-:Y:S01]  /*a300*/  F2FP.F16.E4M3.UNPACK_B R184, R184 ;  /* 0x000000b8ffb8723e */ /* 0x000fe200020006ff */
[-C--:B------:R-:W-:Y:S01]  /*a310*/  FFMA.FTZ R89, R41, R181.reuse, -R89 ;  /* 0x000000b529597223 */ /* 0x080fe20000010859 */
[----:B------:R-:W-:Y:S01]  /*a320*/  F2FP.SATFINITE.E4M3.F32.PACK_AB_MERGE_C R55, R55, R192, RZ ;  /* 0x000000c03737723e */ /* 0x000fe200048070ff */
[----:B------:R-:W-:Y:S01]  /*a330*/  FFMA.FTZ R41, R92, R181, R182 ;  /* 0x000000b55c297223 */ /* 0x000fe200000100b6 */
[----:B------:R-:W-:Y:S01]  /*a340*/  F2FP.F16.E4M3.UNPACK_B R92, R94.H1 ;  /* 0x0000005eff5c723e */ /* 0x000fe200030006ff */
[--C-:B------:R-:W-:Y:S01]  /*a350*/  HADD2.F32 R182, -RZ, R95.reuse.H0_H0 ;  /* 0x2000005fffb67230 */ /* 0x100fe20000004100 */
[----:B------:R-:W-:Y:S01]  /*a360*/  F2FP.SATFINITE.E4M3.F32.PACK_AB_MERGE_C R186, R89, R186, R88 ;  /* 0x000000ba59ba723e */ /* 0x000fe20004807058 */
[----:B------:R-:W-:Y:S01]  /*a370*/  HADD2.F32 R95, -RZ, R95.H1_H1 ;  /* 0x3000005fff5f7230 */ /* 0x000fe20000004100 */
[-C--:B------:R-:W-:Y:S01]  /*a380*/  F2FP.F16.E4M3.UNPACK_B R88, R183.reuse.H1 ;  /* 0x000000b7ff58723e */ /* 0x080fe200030006ff */
[--C-:B------:R-:W-:Y:S01]  /*a390*/  HADD2.F32 R93, -RZ, R92.reuse.H0_H0 ;  /* 0x2000005cff5d7230 */ /* 0x100fe20000004100 */
[----:B------:R-:W-:Y:S01]  /*a3a0*/  F2FP.F16.E4M3.UNPACK_B R89, R90.H1 ;  /* 0x0000005aff59723e */ /* 0x000fe200030006ff */
[----:B------:R-:W-:Y:S01]  /*a3b0*/  HADD2.F32 R92, -RZ, R92.H1_H1 ;  /* 0x3000005cff5c7230 */ /* 0x000fe20000004100 */
[----:B------:R-:W-:Y:S01]  /*a3c0*/  F2FP.F16.E4M3.UNPACK_B R183, R183 ;  /* 0x000000b7ffb7723e */ /* 0x000fe200020006ff */
[--C-:B------:R-:W-:Y:S01]  /*a3d0*/  HADD2.F32 R193, -RZ, R88.reuse.H0_H0 ;  /* 0x20000058ffc17230 */ /* 0x100fe20000004100 */
[----:B------:R-:W-:Y:S01]  /*a3e0*/  F2FP.F16.E4M3.UNPACK_B R94, R94 ;  /* 0x0000005eff5e723e */ /* 0x000fe200020006ff */
[----:B------:R-:W-:Y:S01]  /*a3f0*/  HADD2.F32 R181, -RZ, R89.H0_H0 ;  /* 0x20000059ffb57230 */ /* 0x000fe20000004100 */
[----:B------:R-:W-:Y:S01]  /*a400*/  F2FP.F16.E4M3.UNPACK_B R90, R90 ;  /* 0x0000005aff5a723e */ /* 0x000fe200020006ff */
[----:B------:R-:W-:-:S02]  /*a410*/  HADD2.F32 R88, -RZ, R88.H1_H1 ;  /* 0x30000058ff587230 */ /* 0x000fc40000004100 */
[-C--:B------:R-:W-:Y:S01]  /*a420*/  FMUL.FTZ R189, R93, R193.reuse ;  /* 0x000000c15dbd7220 */ /* 0x080fe20000410000 */
[----:B------:R-:W-:Y:S02]  /*a430*/  HADD2.F32 R89, -RZ, R89.H1_H1 ;  /* 0x30000059ff597230 */ /* 0x000fe40000004100 */
[----:B------:R-:W-:Y:S01]  /*a440*/  FMUL.FTZ R193, R181, R193 ;  /* 0x000000c1b5c17220 */ /* 0x000fe20000410000 */
[----:B------:R-:W-:Y:S01]  /*a450*/  F2FP.SATFINITE.E4M3.F32.PACK_AB_MERGE_C R41, R41, R188, R55 ;  /* 0x000000bc2929723e */ /* 0x000fe20004807037 */
[-C--:B------:R-:W-:Y:S02]  /*a460*/  FFMA.FTZ R189, R181, R182.reuse, -R189 ;  /* 0x000000b6b5bd7223 */ /* 0x080fe400000108bd */
[----:B------:R-:W-:Y:S01]  /*a470*/  FFMA.FTZ R193, R93, R182, R193 ;  /* 0x000000b65dc17223 */ /* 0x000fe200000100c1 */
[-C--:B------:R-:W-:Y:S01]  /*a480*/  FMUL.FTZ R93, R92, R88.reuse ;  /* 0x000000585c5d7220 */ /* 0x080fe20000410000 */
[----:B------:R-:W-:Y:S01]  /*a490*/  FMUL.FTZ R88, R89, R88 ;  /* 0x0000005859587220 */ /* 0x000fe20000410000 */
[----:B------:R-:W-:-:S02]  /*a4a0*/  HADD2.F32 R182, -RZ, R183.H0_H0 ;  /* 0x200000b7ffb67230 */ /* 0x000fc40000004100 */
[-C--:B------:R-:W-:Y:S01]  /*a4b0*/  FFMA.FTZ R89, R89, R95.reuse, -R93 ;  /* 0x0000005f59597223 */ /* 0x080fe2000001085d */
[----:B------:R-:W-:Y:S01]  /*a4c0*/  FFMA.FTZ R88, R92, R95, R88 ;  /* 0x0000005f5c587223 */ /* 0x000fe20000010058 */
[----:B------:R-:W-:Y:S02]  /*a4d0*/  HADD2.F32 R92, -RZ, R94.H0_H0 ;  /* 0x2000005eff5c7230 */ /* 0x000fe40000004100 */
[----:B------:R-:W-:Y:S01]  /*a4e0*/  HADD2.F32 R95, -RZ, R90.H0_H0 ;  /* 0x2000005aff5f7230 */ /* 0x000fe20000004100 */
[----:B------:R-:W-:Y:S01]  /*a4f0*/  F2FP.SATFINITE.E4M3.F32.PACK_AB_MERGE_C R89, R89, R189, RZ ;  /* 0x000000bd5959723e */ /* 0x000fe200048070ff */
[----:B------:R-:W-:Y:S02]  /*a500*/  HADD2.F32 R93, -RZ, R184.H0_H0 ;  /* 0x200000b8ff5d7230 */ /* 0x000fe40000004100 */
[-C--:B------:R-:W-:Y:S01]  /*a510*/  FMUL.FTZ R181, R92, R182.reuse ;  /* 0x000000b65cb57220 */ /* 0x080fe20000410000 */
[----:B------:R-:W-:Y:S02]  /*a520*/  HADD2.F32 R183, -RZ, R183.H1_H1 ;  /* 0x300000b7ffb77230 */ /* 0x000fe40000004100 */
[----:B------:R-:W-:Y:S01]  /*a530*/  FMUL.FTZ R182, R95, R182 ;  /* 0x000000b65fb67220 */ /* 0x000fe20000410000 */
[----:B------:R-:W-:-:S02]  /*a540*/  HADD2.F32 R94, -RZ, R94.H1_H1 ;  /* 0x3000005eff5e7230 */ /* 0x000fc40000004100 */
[-C--:B------:R-:W-:Y:S01]  /*a550*/  FFMA.FTZ R181, R95, R93.reuse, -R181 ;  /* 0x0000005d5fb57223 */ /* 0x080fe200000108b5 */
[----:B------:R-:W-:Y:S02]  /*a560*/  HADD2.F32 R90, -RZ, R90.H1_H1 ;  /* 0x3000005aff5a7230 */ /* 0x000fe40000004100 */
[----:B------:R-:W-:Y:S01]  /*a570*/  FFMA.FTZ R182, R92, R93, R182 ;  /* 0x0000005d5cb67223 */ /* 0x000fe200000100b6 */
[----:B------:R-:W-:Y:S02]  /*a580*/  HADD2.F32 R184, -RZ, R184.H1_H1 ;  /* 0x300000b8ffb87230 */ /* 0x000fe40000004100 */
[----:B------:R-:W-:Y:S01]  /*a590*/  FMUL.FTZ R92, R94, R183 ;  /* 0x000000b75e5c7220 */ /* 0x000fe20000410000 */
[----:B------:R-:W-:Y:S01]  /*a5a0*/  F2FP.SATFINITE.E4M3.F32.PACK_AB_MERGE_C R88, R88, R193, RZ ;  /* 0x000000c15858723e */ /* 0x000fe200048070ff */
[C---:B------:R-:W-:Y:S01]  /*a5b0*/  FMUL.FTZ R183, R90.reuse, R183 ;  /* 0x000000b75ab77220 */ /* 0x040fe20000410000 */
[----:B------:R-:W-:Y:S01]  /*a5c0*/  MOV R93, R40 ;  /* 0x00000028005d7202 */ /* 0x000fe20000000f00 */
[----:B------:R-:W-:Y:S01]  /*a5d0*/  FFMA.FTZ R92, R90, R184, -R92 ;  /* 0x000000b85a5c7223 */ /* 0x000fe2000001085c */
[----:B------:R-:W-:-:S02]  /*a5e0*/  IMAD.MOV.U32 R95, RZ, RZ, R42 ;  /* 0x000000ffff5f7224 */ /* 0x000fc400078e002a */
[----:B------:R-:W-:Y:S02]  /*a5f0*/  FFMA.FTZ R183, R94, R184, R183 ;  /* 0x000000b85eb77223 */ /* 0x000fe400000100b7 */
[----:B------:R-:W-:Y:S01]  /*a600*/  F2FP.SATFINITE.E4M3.F32.PACK_AB_MERGE_C R181, R92, R181, R89 ;  /* 0x000000b55cb5723e */ /* 0x000fe20004807059 */
[----:B------:R-:W-:Y:S02]  /*a610*/  IMAD.MOV.U32 R89, RZ, RZ, R187 ;  /* 0x000000ffff597224 */ /* 0x000fe400078e00bb */
[----:B------:R-:W-:Y:S01]  /*a620*/  F2FP.SATFINITE.E4M3.F32.PACK_AB_MERGE_C R182, R183, R182, R88 ;  /* 0x000000b6b7b6723e */ /* 0x000fe20004807058 */
[----:B------:R-:W-:Y:S02]  /*a630*/  IMAD.MOV.U32 R88, RZ, RZ, R186 ;  /* 0x000000ffff587224 */ /* 0x000fe400078e00ba */
[----:B------:R-:W-:Y:S02]  /*a640*/  IMAD.MOV.U32 R92, RZ, RZ, R41 ;  /* 0x000000ffff5c7224 */ /* 0x000fe400078e0029 */
[----:B------:R-:W-:-:S02]  /*a650*/  IMAD.MOV.U32 R90, RZ, RZ, R181 ;  /* 0x000000ffff5a7224 */ /* 0x000fc400078e00b5 */
[----:B------:R-:W-:-:S07]  /*a660*/  IMAD.MOV.U32 R94, RZ, RZ, R182 ;  /* 0x000000ffff5e7224 */ /* 0x000fce00078e00b6 */
.L_x_404:
[----:B------:R-:W-:Y:S05]  /*a670*/  BSYNC B3 ;  /* 0x0000000000037941 */ /* 0x000fea0003800000 */
.L_x_403:
[----:B------:R-:W-:-:S13]  /*a680*/  ISETP.GE.AND P4, PT, R185, R154, PT ;  /* 0x0000009ab900720c */ /* 0x000fda0003f86270 */
[--C-:B------:R-:W-:Y:S02]  /*a690*/  @!P4 SHF.R.S32.HI R43, RZ, 0x1f, R185.reuse ;  /* 0x0000001fff2bc819 */ /* 0x100fe400000114b9 */
[----:B------:R-:W-:-:S04]  /*a6a0*/  @!P4 IADD3 R42, P5, P6, R116, R140, R185 ;  /* 0x0000008c742ac210 */ /* 0x000fc80007ebe0b9 */
[----:B------:R-:W-:Y:S02]  /*a6b0*/  @!P4 IADD3.X R43, R4, R176, R43, P5, P6 ;  /* 0x000000b0042bc210 */ /* 0x000fe40002fec42b */
[----:B------:R-:W-:-:S04]  /*a6c0*/  IADD3 R40, P5, P6, R116, R140, R25 ;  /* 0x0000008c74287210 */ /* 0x000fc80007ebe019 */
[----:B------:R-:W-:Y:S02]  /*a6d0*/  IADD3.X R41, R4, R176, R30, P5, P6 ;  /* 0x000000b004297210 */ /* 0x000fe40002fec41e */
[----:B------:R-:W-:-:S05]  /*a6e0*/  IADD3 R40, P5, R40, R124, RZ ;  /* 0x0000007c28287210 */ /* 0x000fca0007fbe0ff */
[----:B------:R-:W-:Y:S01]  /*a6f0*/  IMAD.X R41, R41, 0x1, R125, P5 ;  /* 0x0000000129297824 */ /* 0x000fe200028e067d */
[----:B------:R-:W-:-:S04]  /*a700*/  @!P4 IADD3 R42, P5, R42, R124, RZ ;  /* 0x0000007c2a2ac210 */ /* 0x000fc80007fbe0ff */
[----:B-1----:R1:W-:Y:S01]  /*a710*/  STG.E.128 desc[UR54][R40.64], R88 ;  /* 0x0000005828007986 */ /* 0x0023e2000c101d36 */
[----:B------:R-:W-:-:S05]  /*a720*/  @!P4 IMAD.X R43, R43, 0x1, R125, P5 ;  /* 0x000000012b2bc824 */ /* 0x000fca00028e067d */
[----:B0-----:R1:W-:Y:S03]  /*a730*/  @!P4 STG.E.128 desc[UR54][R42.64], R92 ;  /* 0x0000005c2a00c986 */ /* 0x0013e6000c101d36 */
.L_x_402:
[----:B------:R-:W-:Y:S05]  /*a740*/  BSYNC B2 ;  /* 0x0000000000027941 */ /* 0x000fea0003800000 */
.L_x_401:
[----:B------:R-:W-:Y:S01]  /*a750*/  ISETP.NE.AND P4, PT, R35, RZ, PT ;  /* 0x000000ff2300720c */ /* 0x000fe20003f85270 */
[----:B------:R-:W-:-:S12]  /*a760*/  BSSY B2, `(.L_x_405) ;  /* 0x00000fb000027945 */ /* 0x000fd80003800000 */
[----:B------:R-:W-:Y:S05]  /*a770*/  @!P4 BRA `(.L_x_406) ;  /* 0x0000000c00e4c947 */ /* 0x000fea0003800000 */
[----:B-1----:R-:W-:Y:S01]  /*a780*/  SEL R40, R99, R159, !P1 ;  /* 0x0000009f63287207 */ /* 0x002fe20004800000 */
[----:B------:R-:W-:Y:S01]  /*a790*/  BSSY B3, `(.L_x_407) ;  /* 0x00000eb000037945 */ /* 0x000fe20003800000 */
[----:B------:R-:W-:Y:S02]  /*a7a0*/  ISETP.GE.AND P4, PT, R0, R133, PT ;  /* 0x000000850000720c */ /* 0x000fe40003f86270 */
[----:B------:R-:W-:-:S04]  /*a7b0*/  SHF.R.S32.HI R41, RZ, 0x1f, R40 ;  /* 0x0000001fff297819 */ /* 0x000fc80000011428 */
[----:B------:R-:W-:-:S04]  /*a7c0*/  LEA.HI R41, R41, R40, RZ, 0x5 ;  /* 0x0000002829297211 */ /* 0x000fc800078f28ff */
[----:B0-----:R-:W-:-:S04]  /*a7d0*/  LEA.HI.SX32 R88, R41, R26, 0x1b ;  /* 0x0000001a29587211 */ /* 0x001fc800078fdaff */
[----:B------:R-:W-:-:S04]  /*a7e0*/  SHF.R.S32.HI R41, RZ, 0x1f, R88 ;  /* 0x0000001fff297819 */ /* 0x000fc80000011458 */
[----:B------:R-:W-:Y:S02]  /*a7f0*/  LEA.HI R41, R41, R88, RZ, 0x2 ;  /* 0x0000005829297211 */ /* 0x000fe400078f10ff */
[----:B------:R-:W-:Y:S02]  /*a800*/  SHF.L.U32 R88, R88, 0x4, RZ ;  /* 0x0000000458587819 */ /* 0x000fe400000006ff */
        /* <DEDUP_REMOVED lines=12> */
[----:B------:R-:W-:Y:S02]  /*a8d0*/  SHF.R.U32.HI R46, RZ, 0x8, R57 ;  /* 0x00000008ff2e7819 */ /* 0x000fe40000011639 */
[--C-:B------:R-:W-:Y:S02]  /*a8e0*/  SHF.R.U32.HI R90, RZ, 0x8, R59.reuse ;  /* 0x00000008ff5a7819 */ /* 0x100fe4000001163b */
[----:B------:R-:W-:Y:S01]  /*a8f0*/  LOP3.LUT R89, R59, 0xff0000ff, RZ, 0xc0, !PT ;  /* 0xff0000ff3b597812 */ /* 0x000fe200078ec0ff */
[----:B------:R-:W-:Y:S01]  /*a900*/  IMAD.SHL.U32 R93, R46, 0x100, RZ ;  /* 0x000001002e5d7824 */ /* 0x000fe200078e00ff */
[----:B------:R-:W-:Y:S01]  /*a910*/  SHF.R.U32.HI R44, RZ, 0x10, R59 ;  /* 0x00000010ff2c7819 */ /* 0x000fe2000001163b */
[----:B------:R-:W-:Y:S01]  /*a920*/  IMAD.SHL.U32 R90, R90, 0x100, RZ ;  /* 0x000001005a5a7824 */ /* 0x000fe200078e00ff */
[----:B------:R-:W-:Y:S02]  /*a930*/  SHF.R.U32.HI R58, RZ, 0x10, R57 ;  /* 0x00000010ff3a7819 */ /* 0x000fe40000011639 */
[----:B------:R-:W-:Y:S01]  /*a940*/  SHF.R.U32.HI R59, RZ, 0x8, R45 ;  /* 0x00000008ff3b7819 */ /* 0x000fe2000001162d */
[----:B------:R-:W-:Y:S01]  /*a950*/  IMAD.U32 R44, R44, 0x10000, RZ ;  /* 0x000100002c2c7824 */ /* 0x000fe200078e00ff */
[----:B------:R-:W-:Y:S01]  /*a960*/  LOP3.LUT R56, R57, 0xff0000ff, RZ, 0xc0, !PT ;  /* 0xff0000ff39387812 */ /* 0x000fe200078ec0ff */
[----:B------:R-:W-:Y:S01]  /*a970*/  IMAD.U32 R58, R58, 0x10000, RZ ;  /* 0x000100003a3a7824 */ /* 0x000fe200078e00ff */
[----:B------:R-:W-:-:S02]  /*a980*/  LOP3.LUT R91, R45, 0xff0000ff, RZ, 0xc0, !PT ;  /* 0xff0000ff2d5b7812 */ /* 0x000fc400078ec0ff */
[----:B------:R-:W-:Y:S02]  /*a990*/  SHF.R.U32.HI R92, RZ, 0x10, R45 ;  /* 0x00000010ff5c7819 */ /* 0x000fe4000001162d */
[--C-:B------:R-:W-:Y:S02]  /*a9a0*/  SHF.R.U32.HI R45, RZ, 0x8, R47.reuse ;  /* 0x00000008ff2d7819 */ /* 0x100fe4000001162f */
[----:B------:R-:W-:Y:S01]  /*a9b0*/  LOP3.LUT R46, R47, 0xff0000ff, RZ, 0xc0, !PT ;  /* 0xff0000ff2f2e7812 */ /* 0x000fe200078ec0ff */
[----:B------:R-:W-:Y:S01]  /*a9c0*/  IMAD.U32 R92, R92, 0x10000, RZ ;  /* 0x000100005c5c7824 */ /* 0x000fe200078e00ff */
[----:B------:R-:W-:Y:S01]  /*a9d0*/  SHF.R.U32.HI R57, RZ, 0x10, R47 ;  /* 0x00000010ff397819 */ /* 0x000fe2000001162f */
[----:B------:R-:W-:Y:S01]  /*a9e0*/  IMAD.SHL.U32 R45, R45, 0x100, RZ ;  /* 0x000001002d2d7824 */ /* 0x000fe200078e00ff */
[----:B------:R-:W-:Y:S02]  /*a9f0*/  SHF.L.U32 R47, R59, 0x8, RZ ;  /* 0x000000083b2f7819 */ /* 0x000fe400000006ff */
[----:B------:R-:W-:-:S02]  /*aa00*/  LOP3.LUT R56, R56, 0xff00, R93, 0xf8, !PT ;  /* 0x0000ff0038387812 */ /* 0x000fc400078ef85d */
[----:B------:R-:W-:Y:S02]  /*aa10*/  LOP3.LUT R47, R91, 0xff00, R47, 0xf8, !PT ;  /* 0x0000ff005b2f7812 */ /* 0x000fe400078ef82f */
[----:B------:R-:W-:Y:S01]  /*aa20*/  LOP3.LUT R91, R56, 0xff0000, R58, 0xf8, !PT ;  /* 0x00ff0000385b7812 */ /* 0x000fe200078ef83a */
[----:B0-----:R-:W-:Y:S01]  /*aa30*/  IMAD.MOV.U32 R58, RZ, RZ, R53 ;  /* 0x000000ffff3a7224 */ /* 0x001fe200078e0035 */
[----:B------:R-:W-:Y:S02]  /*aa40*/  LOP3.LUT R56, R47, 0xff0000, R92, 0xf8, !PT ;  /* 0x00ff00002f387812 */ /* 0x000fe400078ef85c */
[----:B------:R-:W-:Y:S02]  /*aa50*/  LOP3.LUT R59, R89, 0xff00, R90, 0xf8, !PT ;  /* 0x0000ff00593b7812 */ /* 0x000fe400078ef85a */
[----:B------:R-:W-:Y:S02]  /*aa60*/  F2FP.F16.E4M3.UNPACK_B R89, R58 ;  /* 0x0000003aff59723e */ /* 0x000fe400020006ff */
[----:B------:R-:W-:-:S02]  /*aa70*/  F2FP.F16.E4M3.UNPACK_B R92, R56 ;  /* 0x00000038ff5c723e */ /* 0x000fc400020006ff */
[----:B-1----:R-:W-:Y:S01]  /*aa80*/  F2FP.F16.E4M3.UNPACK_B R47, R41 ;  /* 0x00000029ff2f723e */ /* 0x002fe200020006ff */
[----:B------:R-:W-:Y:S01]  /*aa90*/  HADD2.F32 R53, -RZ, R89.H0_H0 ;  /* 0x20000059ff357230 */ /* 0x000fe20000004100 */
[-C--:B------:R-:W-:Y:S01]  /*aaa0*/  F2FP.F16.E4M3.UNPACK_B R93, R91.reuse ;  /* 0x0000005bff5d723e */ /* 0x080fe200020006ff */
[--C-:B------:R-:W-:Y:S01]  /*aab0*/  HADD2.F32 R95, -RZ, R92.reuse.H0_H0 ;  /* 0x2000005cff5f7230 */ /* 0x100fe20000004100 */
[----:B------:R-:W-:Y:S01]  /*aac0*/  F2FP.F16.E4M3.UNPACK_B R58, R58.H1 ;  /* 0x0000003aff3a723e */ /* 0x000fe200030006ff */
[----:B------:R-:W-:Y:S01]  /*aad0*/  HADD2.F32 R90, -RZ, R47.H0_H0 ;  /* 0x2000002fff5a7230 */ /* 0x000fe20000004100 */
[----:B------:R-:W-:Y:S01]  /*aae0*/  F2FP.F16.E4M3.UNPACK_B R91, R91.H1 ;  /* 0x0000005bff5b723e */ /* 0x000fe200030006ff */
[----:B------:R-:W-:Y:S02]  /*aaf0*/  HADD2.F32 R94, -RZ, R93.H0_H0 ;  /* 0x2000005dff5e7230 */ /* 0x000fe40000004100 */
[----:B------:R-:W-:Y:S01]  /*ab00*/  FMUL.FTZ R181, R53, R95 ;  /* 0x0000005f35b57220 */ /* 0x000fe20000410000 */
[----:B------:R-:W-:-:S02]  /*ab10*/  HADD2.F32 R92, -RZ, R92.H1_H1 ;  /* 0x3000005cff5c7230 */ /* 0x000fc40000004100 */
[C---:B------:R-:W-:Y:S01]  /*ab20*/  FMUL.FTZ R95, R90.reuse, R95 ;  /* 0x0000005f5a5f7220 */ /* 0x040fe20000410000 */
[----:B------:R-:W-:Y:S02]  /*ab30*/  HADD2.F32 R47, -RZ, R47.H1_H1 ;  /* 0x3000002fff2f7230 */ /* 0x000fe40000004100 */
[-C--:B------:R-:W-:Y:S01]  /*ab40*/  FFMA.FTZ R90, R90, R94.reuse, -R181 ;  /* 0x0000005e5a5a7223 */ /* 0x080fe200000108b5 */
[----:B------:R-:W-:Y:S02]  /*ab50*/  HADD2.F32 R93, -RZ, R93.H1_H1 ;  /* 0x3000005dff5d7230 */ /* 0x000fe40000004100 */
[----:B------:R-:W-:Y:S01]  /*ab60*/  FFMA.FTZ R53, R53, R94, R95 ;  /* 0x0000005e35357223 */ /* 0x000fe2000001005f */
[----:B------:R-:W-:Y:S01]  /*ab70*/  HADD2.F32 R94, -RZ, R89.H1_H1 ;  /* 0x30000059ff5e7230 */ /* 0x000fe20000004100 */
[----:B------:R-:W-:Y:S02]  /*ab80*/  LOP3.LUT R46, R46, 0xff00, R45, 0xf8, !PT ;  /* 0x0000ff002e2e7812 */ /* 0x000fe400078ef82d */
[----:B------:R-:W-:-:S02]  /*ab90*/  SHF.L.U32 R45, R57, 0x10, RZ ;  /* 0x00000010392d7819 */ /* 0x000fc400000006ff */
[CC--:B------:R-:W-:Y:S01]  /*aba0*/  FMUL.FTZ R89, R94.reuse, R92.reuse ;  /* 0x0000005c5e597220 */ /* 0x0c0fe20000410000 */
[----:B------:R-:W-:Y:S01]  /*abb0*/  FMUL.FTZ R92, R47, R92 ;  /* 0x0000005c2f5c7220 */ /* 0x000fe20000410000 */
[----:B------:R-:W-:Y:S01]  /*abc0*/  LOP3.LUT R57, R59, 0xff0000, R44, 0xf8, !PT ;  /* 0x00ff00003b397812 */ /* 0x000fe200078ef82c */
[----:B------:R-:W-:Y:S02]  /*abd0*/  IMAD.MOV.U32 R59, RZ, RZ, R43 ;  /* 0x000000ffff3b7224 */ /* 0x000fe400078e002b */
        /* <DEDUP_REMOVED lines=8> */
[----:B------:R-:W-:Y:S01]  /*ac60*/  F2FP.F16.E4M3.UNPACK_B R43, R59 ;  /* 0x0000003bff2b723e */ /* 0x000fe200020006ff */
[----:B------:R-:W-:-:S02]  /*ac70*/  HADD2.F32 R56, -RZ, R93.H0_H0 ;  /* 0x2000005dff387230 */ /* 0x000fc40000004100 */
[----:B------:R-:W-:Y:S02]  /*ac80*/  HADD2.F32 R58, -RZ, R58.H1_H1 ;  /* 0x3000003aff3a7230 */ /* 0x000fe40000004100 */
[CC--:B------:R-:W-:Y:S01]  /*ac90*/  FMUL.FTZ R181, R41.reuse, R95.reuse ;  /* 0x0000005f29b57220 */ /* 0x0c0fe20000410000 */
[----:B------:R-:W-:Y:S02]  /*aca0*/  HADD2.F32 R92, -RZ, R92.H1_H1 ;  /* 0x3000005cff5c7230 */ /* 0x000fe40000004100 */
[C---:B------:R-:W-:Y:S01]  /*acb0*/  FMUL.FTZ R95, R56.reuse, R95 ;  /* 0x0000005f385f7220 */ /* 0x040fe20000410000 */
[----:B------:R-:W-:Y:S02]  /*acc0*/  IMAD.MOV.U32 R45, RZ, RZ, R55 ;  /* 0x000000ffff2d7224 */ /* 0x000fe400078e0037 */
[-C--:B------:R-:W-:Y:S01]  /*acd0*/  FFMA.FTZ R56, R56, R94.reuse, -R181 ;  /* 0x0000005e38387223 */ /* 0x080fe200000108b5 */
[----:B------:R-:W-:Y:S02]  /*ace0*/  HADD2.F32 R181, -RZ, R43.H0_H0 ;  /* 0x2000002bffb57230 */ /* 0x000fe40000004100 */
[----:B------:R-:W-:Y:S01]  /*acf0*/  FFMA.FTZ R41, R41, R94, R95 ;  /* 0x0000005e29297223 */ /* 0x000fe2000001005f */
[----:B------:R-:W-:Y:S01]  /*ad00*/  HADD2.F32 R94, -RZ, R93.H1_H1 ;  /* 0x3000005dff5e7230 */ /* 0x000fe20000004100 */
[----:B------:R-:W-:Y:S01]  /*ad10*/  F2FP.F16.E4M3.UNPACK_B R46, R45 ;  /* 0x0000002dff2e723e */ /* 0x000fe200020006ff */
[----:B------:R-:W-:-:S02]  /*ad20*/  HADD2.F32 R93, -RZ, R91.H1_H1 ;  /* 0x3000005bff5d7230 */ /* 0x000fc40000004100 */
[-C--:B------:R-:W-:Y:S01]  /*ad30*/  FMUL.FTZ R91, R58, R92.reuse ;  /* 0x0000005c3a5b7220 */ /* 0x080fe20000410000 */
[----:B------:R-:W-:Y:S02]  /*ad40*/  HADD2.F32 R43, -RZ, R43.H1_H1 ;  /* 0x3000002bff2b7230 */ /* 0x000fe40000004100 */
[C---:B------:R-:W-:Y:S01]  /*ad50*/  FMUL.FTZ R92, R94.reuse, R92 ;  /* 0x0000005c5e5c7220 */ /* 0x040fe20000410000 */
[----:B------:R-:W-:Y:S01]  /*ad60*/  F2FP.F16.E4M3.UNPACK_B R45, R45.H1 ;  /* 0x0000002dff2d723e */ /* 0x000fe200030006ff */
[-C--:B------:R-:W-:Y:S01]  /*ad70*/  FFMA.FTZ R91, R94, R93.reuse, -R91 ;  /* 0x0000005d5e5b7223 */ /* 0x080fe2000001085b */
[----:B------:R-:W-:Y:S02]  /*ad80*/  HADD2.F32 R94, -RZ, R46.H0_H0 ;  /* 0x2000002eff5e7230 */ /* 0x000fe40000004100 */
[----:B------:R-:W-:Y:S01]  /*ad90*/  FFMA.FTZ R58, R58, R93, R92 ;  /* 0x0000005d3a3a7223 */ /* 0x000fe2000001005c */
[----:B------:R-:W-:Y:S02]  /*ada0*/  F2FP.F16.E4M3.UNPACK_B R92, R44 ;  /* 0x0000002cff5c723e */ /* 0x000fe400020006ff */
[----:B------:R-:W-:-:S02]  /*adb0*/  F2FP.F16.E4M3.UNPACK_B R93, R57 ;  /* 0x00000039ff5d723e */ /* 0x000fc400020006ff */
[----:B------:R-:W-:Y:S01]  /*adc0*/  F2FP.F16.E4M3.UNPACK_B R44, R44.H1 ;  /* 0x0000002cff2c723e */ /* 0x000fe200030006ff */
[--C-:B------:R-:W-:Y:S01]  /*add0*/  HADD2.F32 R55, -RZ, R92.reuse.H0_H0 ;  /* 0x2000005cff377230 */ /* 0x100fe20000004100 */
[----:B------:R-:W-:Y:S01]  /*ade0*/  F2FP.F16.E4M3.UNPACK_B R57, R57.H1 ;  /* 0x00000039ff39723e */ /* 0x000fe200030006ff */
[--C-:B------:R-:W-:Y:S01]  /*adf0*/  HADD2.F32 R95, -RZ, R93.reuse.H0_H0 ;  /* 0x2000005dff5f7230 */ /* 0x100fe20000004100 */
[----:B------:R-:W-:Y:S01]  /*ae00*/  F2FP.SATFINITE.E4M3.F32.PACK_AB_MERGE_C R56, R91, R56, RZ ;  /* 0x000000385b38723e */ /* 0x000fe200048070ff */
[----:B------:R-:W-:Y:S02]  /*ae10*/  HADD2.F32 R92, -RZ, R92.H1_H1 ;  /* 0x3000005cff5c7230 */ /* 0x000fe40000004100 */
[CC--:B------:R-:W-:Y:S01]  /*ae20*/  FMUL.FTZ R182, R94.reuse, R55.reuse ;  /* 0x000000375eb67220 */ /* 0x0c0fe20000410000 */
[----:B------:R-:W-:Y:S01]  /*ae30*/  FMUL.FTZ R55, R181, R55 ;  /* 0x00000037b5377220 */ /* 0x000fe20000410000 */
[----:B------:R-:W-:Y:S01]  /*ae40*/  HADD2.F32 R93, -RZ, R93.H1_H1 ;  /* 0x3000005dff5d7230 */ /* 0x000fe20000004100 */
[----:B------:R-:W-:Y:S01]  /*ae50*/  F2FP.SATFINITE.E4M3.F32.PACK_AB_MERGE_C R89, R89, R90, R56 ;  /* 0x0000005a5959723e */ /* 0x000fe20004807038 */
[-C--:B------:R-:W-:Y:S01]  /*ae60*/  FFMA.FTZ R182, R181, R95.reuse, -R182 ;  /* 0x0000005fb5b67223 */ /* 0x080fe200000108b6 */
[----:B------:R-:W-:Y:S01]  /*ae70*/  FFMA.FTZ R94, R94, R95, R55 ;  /* 0x0000005f5e5e7223 */ /* 0x000fe20000010037 */
[----:B------:R-:W-:Y:S01]  /*ae80*/  HADD2.F32 R55, -RZ, R46.H1_H1 ;  /* 0x3000002eff377230 */ /* 0x000fe20000004100 */
[----:B------:R-:W-:Y:S01]  /*ae90*/  F2FP.F16.E4M3.UNPACK_B R56, R52.H1 ;  /* 0x00000034ff38723e */ /* 0x000fe200030006ff */
[--C-:B------:R-:W-:Y:S01]  /*aea0*/  HADD2.F32 R95, -RZ, R44.reuse.H0_H0 ;  /* 0x2000002cff5f7230 */ /* 0x100fe20000004100 */
[----:B------:R-:W-:Y:S01]  /*aeb0*/  F2FP.SATFINITE.E4M3.F32.PACK_AB_MERGE_C R41, R58, R41, RZ ;  /* 0x000000293a29723e */ /* 0x000fe200048070ff */
[----:B------:R-:W-:-:S02]  /*aec0*/  HADD2.F32 R44, -RZ, R44.H1_H1 ;  /* 0x3000002cff2c7230 */ /* 0x000fc40000004100 */
[----:B------:R-:W-:Y:S01]  /*aed0*/  FMUL.FTZ R46, R55, R92 ;  /* 0x0000005c372e7220 */ /* 0x000fe20000410000 */
[----:B------:R-:W-:Y:S02]  /*aee0*/  F2FP.F16.E4M3.UNPACK_B R58, R178.H1 ;  /* 0x000000b2ff3a723e */ /* 0x000fe400030006ff */
[----:B------:R-:W-:Y:S01]  /*aef0*/  F2FP.F16.E4M3.UNPACK_B R52, R52 ;  /* 0x00000034ff34723e */ /* 0x000fe200020006ff */
[CC--:B------:R-:W-:Y:S01]  /*af00*/  FFMA.FTZ R46, R43.reuse, R93.reuse, -R46 ;  /* 0x0000005d2b2e7223 */ /* 0x0c0fe2000001082e */
[----:B------:R-:W-:Y:S01]  /*af10*/  FMUL.FTZ R43, R43, R92 ;  /* 0x0000005c2b2b7220 */ /* 0x000fe20000410000 */
[--C-:B------:R-:W-:Y:S01]  /*af20*/  HADD2.F32 R92, -RZ, R57.reuse.H0_H0 ;  /* 0x20000039ff5c7230 */ /* 0x100fe20000004100 */
[----:B------:R-:W-:Y:S01]  /*af30*/  F2FP.F16.E4M3.UNPACK_B R178, R178 ;  /* 0x000000b2ffb2723e */ /* 0x000fe200020006ff */
[----:B------:R-:W-:Y:S02]  /*af40*/  HADD2.F32 R57, -RZ, R57.H1_H1 ;  /* 0x30000039ff397230 */ /* 0x000fe40000004100 */
[----:B------:R-:W-:Y:S01]  /*af50*/  FFMA.FTZ R43, R55, R93, R43 ;  /* 0x0000005d372b7223 */ /* 0x000fe2000001002b */
[----:B------:R-:W-:Y:S01]  /*af60*/  F2FP.F16.E4M3.UNPACK_B R55, R59.H1 ;  /* 0x0000003bff37723e */ /* 0x000fe200030006ff */
[--C-:B------:R-:W-:Y:S01]  /*af70*/  HADD2.F32 R59, -RZ, R45.reuse.H0_H0 ;  /* 0x2000002dff3b7230 */ /* 0x100fe20000004100 */
[----:B------:R-:W-:Y:S01]  /*af80*/  F2FP.SATFINITE.E4M3.F32.PACK_AB_MERGE_C R53, R47, R53, R41 ;  /* 0x000000352f35723e */ /* 0x000fe20004807029 */
[----:B------:R-:W-:-:S02]  /*af90*/  HADD2.F32 R45, -RZ, R45.H1_H1 ;  /* 0x3000002dff2d7230 */ /* 0x000fc40000004100 */
[--C-:B------:R-:W-:Y:S02]  /*afa0*/  HADD2.F32 R93, -RZ, R55.reuse.H0_H0 ;  /* 0x20000037ff5d7230 */ /* 0x100fe40000004100 */
[-C--:B------:R-:W-:Y:S01]  /*afb0*/  FMUL.FTZ R181, R59, R95.reuse ;  /* 0x0000005f3bb57220 */ /* 0x080fe20000410000 */
[----:B------:R-:W-:Y:S02]  /*afc0*/  HADD2.F32 R55, -RZ, R55.H1_H1 ;  /* 0x30000037ff377230 */ /* 0x000fe40000004100 */
[--C-:B------:R-:W-:Y:S02]  /*afd0*/  HADD2.F32 R91, -RZ, R58.reuse.H0_H0 ;  /* 0x2000003aff5b7230 */ /* 0x100fe40000004100 */
[C---:B------:R-:W-:Y:S01]  /*afe0*/  FFMA.FTZ R181, R93.reuse, R92, -R181 ;  /* 0x0000005c5db57223 */ /* 0x040fe200000108b5 */
[----:B------:R-:W-:Y:S01]  /*aff0*/  FMUL.FTZ R93, R93, R95 ;  /* 0x0000005f5d5d7220 */ /* 0x000fe20000410000 */
[----:B------:R-:W-:Y:S02]  /*b000*/  HADD2.F32 R58, -RZ, R58.H1_H1 ;  /* 0x3000003aff3a7230 */ /* 0x000fe40000004100 */
[----:B------:R-:W-:-:S02]  /*b010*/  IMAD.MOV.U32 R41, RZ, RZ, R89 ;  /* 0x000000ffff297224 */ /* 0x000fc400078e0059 */
[----:B------:R-:W-:Y:S01]  /*b020*/  FFMA.FTZ R93, R59, R92, R93 ;  /* 0x0000005c3b5d7223 */ /* 0x000fe2000001005d */
[-C--:B------:R-:W-:Y:S01]  /*b030*/  FMUL.FTZ R59, R45, R44.reuse ;  /* 0x0000002c2d3b7220 */ /* 0x080fe20000410000 */
[----:B------:R-:W-:-:S03]  /*b040*/  FMUL.FTZ R44, R55, R44 ;  /* 0x0000002c372c7220 */ /* 0x000fc60000410000 */
[-C--:B------:R-:W-:Y:S01]  /*b050*/  FFMA.FTZ R59, R55, R57.reuse, -R59 ;  /* 0x00000039373b7223 */ /* 0x080fe2000001083b */
[----:B------:R-:W-:Y:S01]  /*b060*/  FFMA.FTZ R45, R45, R57, R44 ;  /* 0x000000392d2d7223 */ /* 0x000fe2000001002c */
[----:B------:R-:W-:Y:S01]  /*b070*/  F2FP.F16.E4M3.UNPACK_B R44, R180.H1 ;  /* 0x000000b4ff2c723e */ /* 0x000fe200030006ff */
[--C-:B------:R-:W-:Y:S01]  /*b080*/  HADD2.F32 R57, -RZ, R56.reuse.H0_H0 ;  /* 0x20000038ff397230 */ /* 0x100fe20000004100 */
[----:B------:R-:W-:Y:S01]  /*b090*/  F2FP.F16.E4M3.UNPACK_B R55, R40.H1 ;  /* 0x00000028ff37723e */ /* 0x000fe200030006ff */
[----:B------:R-:W-:Y:S01]  /*b0a0*/  HADD2.F32 R56, -RZ, R56.H1_H1 ;  /* 0x30000038ff387230 */ /* 0x000fe20000004100 */
[----:B------:R-:W-:Y:S01]  /*b0b0*/  F2FP.F16.E4M3.UNPACK_B R180, R180 ;  /* 0x000000b4ffb4723e */ /* 0x000fe200020006ff */
[--C-:B------:R-:W-:Y:S01]  /*b0c0*/  HADD2.F32 R95, -RZ, R44.reuse.H0_H0 ;  /* 0x2000002cff5f7230 */ /* 0x100fe20000004100 */
[----:B------:R-:W-:Y:S01]  /*b0d0*/  F2FP.F16.E4M3.UNPACK_B R40, R40 ;  /* 0x00000028ff28723e */ /* 0x000fe200020006ff */
[----:B------:R-:W-:Y:S01]  /*b0e0*/  HADD2.F32 R90, -RZ, R55.H0_H0 ;  /* 0x20000037ff5a7230 */ /* 0x000fe20000004100 */
[----:B------:R-:W-:Y:S01]  /*b0f0*/  F2FP.SATFINITE.E4M3.F32.PACK_AB_MERGE_C R59, R59, R181, RZ ;  /* 0x000000b53b3b723e */ /* 0x000fe200048070ff */
[----:B------:R-:W-:-:S02]  /*b100*/  HADD2.F32 R44, -RZ, R44.H1_H1 ;  /* 0x3000002cff2c7230 */ /* 0x000fc40000004100 */
[-C--:B------:R-:W-:Y:S01]  /*b110*/  FMUL.FTZ R92, R57, R95.reuse ;  /* 0x0000005f395c7220 */ /* 0x080fe20000410000 */
[----:B------:R-:W-:Y:S02]  /*b120*/  HADD2.F32 R55, -RZ, R55.H1_H1 ;  /* 0x30000037ff377230 */ /* 0x000fe40000004100 */
[C---:B------:R-:W-:Y:S01]  /*b130*/  FMUL.FTZ R95, R90.reuse, R95 ;  /* 0x0000005f5a5f7220 */ /* 0x040fe20000410000 */
[----:B------:R-:W-:Y:S01]  /*b140*/  F2FP.SATFINITE.E4M3.F32.PACK_AB_MERGE_C R45, R45, R93, RZ ;  /* 0x0000005d2d2d723e */ /* 0x000fe200048070ff */
[-C--:B------:R-:W-:Y:S01]  /*b150*/  FFMA.FTZ R92, R90, R91.reuse, -R92 ;  /* 0x0000005b5a5c7223 */ /* 0x080fe2000001085c */
[----:B------:R-:W-:Y:S01]  /*b160*/  F2FP.SATFINITE.E4M3.F32.PACK_AB_MERGE_C R46, R46, R182, R59 ;  /* 0x000000b62e2e723e */ /* 0x000fe2000480703b */
[----:B------:R-:W-:Y:S01]  /*b170*/  FFMA.FTZ R95, R57, R91, R95 ;  /* 0x0000005b395f7223 */ /* 0x000fe2000001005f */
[CC--:B------:R-:W-:Y:S01]  /*b180*/  FMUL.FTZ R57, R56.reuse, R44.reuse ;  /* 0x0000002c38397220 */ /* 0x0c0fe20000410000 */
[----:B------:R-:W-:Y:S01]  /*b190*/  FMUL.FTZ R44, R55, R44 ;  /* 0x0000002c372c7220 */ /* 0x000fe20000410000 */
[----:B------:R-:W-:Y:S01]  /*b1a0*/  HADD2.F32 R91, -RZ, R180.H0_H0 ;  /* 0x200000b4ff5b7230 */ /* 0x000fe20000004100 */
[----:B------:R-:W-:Y:S01]  /*b1b0*/  F2FP.SATFINITE.E4M3.F32.PACK_AB_MERGE_C R45, R43, R94, R45 ;  /* 0x0000005e2b2d723e */ /* 0x000fe2000480702d */
[-C--:B------:R-:W-:Y:S01]  /*b1c0*/  FFMA.FTZ R55, R55, R58.reuse, -R57 ;  /* 0x0000003a37377223 */ /* 0x080fe20000010839 */
[----:B------:R-:W-:Y:S01]  /*b1d0*/  FFMA.FTZ R44, R56, R58, R44 ;  /* 0x0000003a382c7223 */ /* 0x000fe2000001002c */
[----:B------:R-:W-:-:S02]  /*b1e0*/  HADD2.F32 R56, -RZ, R52.H0_H0 ;  /* 0x20000034ff387230 */ /* 0x000fc40000004100 */
[----:B------:R-:W-:Y:S01]  /*b1f0*/  HADD2.F32 R58, -RZ, R40.H0_H0 ;  /* 0x20000028ff3a7230 */ /* 0x000fe20000004100 */
[----:B------:R-:W-:Y:S01]  /*b200*/  F2FP.SATFINITE.E4M3.F32.PACK_AB_MERGE_C R55, R55, R92, RZ ;  /* 0x0000005c3737723e */ /* 0x000fe200048070ff */
[----:B------:R-:W-:Y:S02]  /*b210*/  HADD2.F32 R57, -RZ, R178.H0_H0 ;  /* 0x200000b2ff397230 */ /* 0x000fe40000004100 */
[-C--:B------:R-:W-:Y:S01]  /*b220*/  FMUL.FTZ R90, R56, R91.reuse ;  /* 0x0000005b385a7220 */ /* 0x080fe20000410000 */
[----:B------:R-:W-:Y:S02]  /*b230*/  HADD2.F32 R180, -RZ, R180.H1_H1 ;  /* 0x300000b4ffb47230 */ /* 0x000fe40000004100 */
[C---:B------:R-:W-:Y:S01]  /*b240*/  FMUL.FTZ R91, R58.reuse, R91 ;  /* 0x0000005b3a5b7220 */ /* 0x040fe20000410000 */
[----:B------:R-:W-:Y:S02]  /*b250*/  HADD2.F32 R52, -RZ, R52.H1_H1 ;  /* 0x30000034ff347230 */ /* 0x000fe40000004100 */
[----:B------:R-:W-:Y:S01]  /*b260*/  FFMA.FTZ R90, R58, R57, -R90 ;  /* 0x000000393a5a7223 */ /* 0x000fe2000001085a */
[----:B------:R-:W-:-:S02]  /*b270*/  HADD2.F32 R40, -RZ, R40.H1_H1 ;  /* 0x30000028ff287230 */ /* 0x000fc40000004100 */
[----:B------:R-:W-:Y:S01]  /*b280*/  FFMA.FTZ R91, R56, R57, R91 ;  /* 0x00000039385b7223 */ /* 0x000fe2000001005b */
[----:B------:R-:W-:Y:S02]  /*b290*/  HADD2.F32 R178, -RZ, R178.H1_H1 ;  /* 0x300000b2ffb27230 */ /* 0x000fe40000004100 */
[-C--:B------:R-:W-:Y:S01]  /*b2a0*/  FMUL.FTZ R56, R52, R180.reuse ;  /* 0x000000b434387220 */ /* 0x080fe20000410000 */
[-C--:B------:R-:W-:Y:S01]  /*b2b0*/  F2FP.F16.E4M3.UNPACK_B R58, R177.reuse.H1 ;  /* 0x000000b1ff3a723e */ /* 0x080fe200030006ff */
[C---:B------:R-:W-:Y:S01]  /*b2c0*/  FMUL.FTZ R180, R40.reuse, R180 ;  /* 0x000000b428b47220 */ /* 0x040fe20000410000 */
[----:B------:R-:W-:Y:S01]  /*b2d0*/  F2FP.F16.E4M3.UNPACK_B R177, R177 ;  /* 0x000000b1ffb1723e */ /* 0x000fe200020006ff */
[-C--:B------:R-:W-:Y:S01]  /*b2e0*/  FFMA.FTZ R56, R40, R178.reuse, -R56 ;  /* 0x000000b228387223 */ /* 0x080fe20000010838 */
[----:B------:R-:W-:Y:S01]  /*b2f0*/  F2FP.SATFINITE.E4M3.F32.PACK_AB_MERGE_C R44, R44, R95, RZ ;  /* 0x0000005f2c2c723e */ /* 0x000fe200048070ff */
[----:B------:R-:W-:Y:S01]  /*b300*/  FFMA.FTZ R40, R52, R178, R180 ;  /* 0x000000b234287223 */ /* 0x000fe200000100b4 */
[----:B------:R-:W-:Y:S01]  /*b310*/  IMAD.MOV.U32 R52, RZ, RZ, R42 ;  /* 0x000000ffff347224 */ /* 0x000fe200078e002a */
[-C--:B------:R-:W-:Y:S01]  /*b320*/  F2FP.F16.E4M3.UNPACK_B R42, R179.reuse.H1 ;  /* 0x000000b3ff2a723e */ /* 0x080fe200030006ff */
[--C-:B------:R-:W-:Y:S01]  /*b330*/  HADD2.F32 R178, -RZ, R58.reuse.H0_H0 ;  /* 0x2000003affb27230 */ /* 0x100fe20000004100 */
[----:B------:R-:W-:Y:S01]  /*b340*/  F2FP.SATFINITE.E4M3.F32.PACK_AB_MERGE_C R90, R56, R90, R55 ;  /* 0x0000005a385a723e */ /* 0x000fe20004807037 */
[----:B------:R-:W-:Y:S01]  /*b350*/  HADD2.F32 R58, -RZ, R58.H1_H1 ;  /* 0x3000003aff3a7230 */ /* 0x000fe20000004100 */
        /* <DEDUP_REMOVED lines=10> */
[CC--:B------:R-:W-:Y:S01]  /*b400*/  FMUL.FTZ R180, R57.reuse, R181.reuse ;  /* 0x000000b539b47220 */ /* 0x0c0fe20000410000 */
[----:B------:R-:W-:Y:S02]  /*b410*/  HADD2.F32 R55, -RZ, R55.H1_H1 ;  /* 0x30000037ff377230 */ /* 0x000fe40000004100 */
[----:B------:R-:W-:Y:S01]  /*b420*/  FMUL.FTZ R181, R92, R181 ;  /* 0x000000b55cb57220 */ /* 0x000fe20000410000 */
[----:B------:R-:W-:Y:S01]  /*b430*/  F2FP.SATFINITE.E4M3.F32.PACK_AB_MERGE_C R44, R40, R91, R44 ;  /* 0x0000005b282c723e */ /* 0x000fe2000480702c */
[-C--:B------:R-:W-:Y:S01]  /*b440*/  FFMA.FTZ R180, R92, R178.reuse, -R180 ;  /* 0x000000b25cb47223 */ /* 0x080fe200000108b4 */
[----:B------:R-:W-:Y:S02]  /*b450*/  IMAD.MOV.U32 R40, RZ, RZ, R90 ;  /* 0x000000ffff287224 */ /* 0x000fe400078e005a */
        /* <DEDUP_REMOVED lines=21> */
[----:B------:R-:W-:Y:S02]  /*b5b0*/  IMAD.MOV.U32 R43, RZ, RZ, R46 ;  /* 0x000000ffff2b7224 */ /* 0x000fe400078e002e */
[-C--:B------:R-:W-:Y:S01]  /*b5c0*/  FFMA.FTZ R56, R52, R177.reuse, -R56 ;  /* 0x000000b134387223 */ /* 0x080fe20000010838 */
[----:B------:R-:W-:Y:S01]  /*b5d0*/  MOV R52, R44 ;  /* 0x0000002c00347202 */ /* 0x000fe20000000f00 */
[----:B------:R-:W-:-:S03]  /*b5e0*/  FFMA.FTZ R179, R54, R177, R179 ;  /* 0x000000b136b37223 */ /* 0x000fc600000100b3 */
[----:B------:R-:W-:Y:S02]  /*b5f0*/  F2FP.SATFINITE.E4M3.F32.PACK_AB_MERGE_C R55, R56, R92, R55 ;  /* 0x0000005c3837723e */ /* 0x000fe40004807037 */
[----:B------:R-:W-:-:S03]  /*b600*/  F2FP.SATFINITE.E4M3.F32.PACK_AB_MERGE_C R178, R179, R178, R42 ;  /* 0x000000b2b3b2723e */ /* 0x000fc6000480702a */
[----:B------:R-:W-:Y:S02]  /*b610*/  IMAD.MOV.U32 R42, RZ, RZ, R55 ;  /* 0x000000ffff2a7224 */ /* 0x000fe400078e0037 */
[----:B------:R-:W-:Y:S02]  /*b620*/  IMAD.MOV.U32 R54, RZ, RZ, R178 ;  /* 0x000000ffff367224 */ /* 0x000fe400078e00b2 */
[----:B------:R-:W-:-:S07]  /*b630*/  IMAD.MOV.U32 R55, RZ, RZ, R45 ;  /* 0x000000ffff377224 */ /* 0x000fce00078e002d */
.L_x_408:
[----:B------:R-:W-:Y:S05]  /*b640*/  BSYNC B3 ;  /* 0x0000000000037941 */ /* 0x000fea0003800000 */
.L_x_407:
        /* <DEDUP_REMOVED lines=9> */
[----:B------:R-:W-:Y:S01]  /*b6e0*/  @!P4 IADD3.X R47, R47, R125, RZ, P5, !PT ;  /* 0x0000007d2f2fc210 */ /* 0x000fe20002ffe4ff */
[----:B-1----:R3:W-:Y:S04]  /*b6f0*/  STG.E.128 desc[UR54][R44.64], R40 ;  /* 0x000000282c007986 */ /* 0x0027e8000c101d36 */
[----:B0-----:R3:W-:Y:S04]  /*b700*/  @!P4 STG.E.128 desc[UR54][R46.64], R52 ;  /* 0x000000342e00c986 */ /* 0x0017e8000c101d36 */
.L_x_406:
[----:B------:R-:W-:Y:S05]  /*b710*/  BSYNC B2 ;  /* 0x0000000000027941 */ /* 0x000fea0003800000 */
.L_x_405:
[----:B------:R-:W-:-:S13]  /*b720*/  ISETP.NE.AND P4, PT, R36, RZ, PT ;  /* 0x000000ff2400720c */ /* 0x000fda0003f85270 */
[----:B------:R-:W-:Y:S05]  /*b730*/  @!P4 BRA `(.L_x_400) ;  /* 0x0000000c00d8c947 */ /* 0x000fea0003800000 */
[----:B-1-3--:R-:W3:Y:S01]  /*b740*/  LDL R40, [R1+0x10] ;  /* 0x0000100001287983 */ /* 0x00aee20000100800 */
[----:B------:R-:W-:Y:S01]  /*b750*/  ISETP.GE.AND P4, PT, R6, R133, PT ;  /* 0x000000850600720c */ /* 0x000fe20003f86270 */
[----:B------:R-:W-:Y:S01]  /*b760*/  BSSY B2, `(.L_x_409) ;  /* 0x00000e7000027945 */ /* 0x000fe20003800000 */
[----:B---3--:R-:W-:-:S04]  /*b770*/  LOP3.LUT P5, RZ, R40, 0x1, RZ, 0xc0, !PT ;  /* 0x0000000128ff7812 */ /* 0x008fc800078ac0ff */
[----:B------:R-:W-:-:S04]  /*b780*/  SEL R40, R99, R159, !P5 ;  /* 0x0000009f63287207 */ /* 0x000fc80006800000 */
[----:B------:R-:W-:-:S04]  /*b790*/  SHF.R.S32.HI R41, RZ, 0x1f, R40 ;  /* 0x0000001fff297819 */ /* 0x000fc80000011428 */
[----:B------:R-:W-:-:S04]  /*b7a0*/  LEA.HI R41, R41, R40, RZ, 0x5 ;  /* 0x0000002829297211 */ /* 0x000fc800078f28ff */
[----:B------:R-:W-:-:S04]  /*b7b0*/  LEA.HI.SX32 R41, R41, R28, 0x1b ;  /* 0x0000001c29297211 */ /* 0x000fc800078fdaff */
[----:B------:R-:W-:Y:S01]  /*b7c0*/  SHF.R.S32.HI R40, RZ, 0x1f, R41 ;  /* 0x0000001fff287819 */ /* 0x000fe20000011429 */
[----:B------:R-:W-:-:S03]  /*b7d0*/  IMAD.SHL.U32 R52, R41, 0x10, RZ ;  /* 0x0000001029347824 */ /* 0x000fc600078e00ff */
[----:B------:R-:W-:Y:S02]  /*b7e0*/  LEA.HI R40, R40, R41, RZ, 0x2 ;  /* 0x0000002928287211 */ /* 0x000fe400078f10ff */
[----:B------:R-:W-:Y:S02]  /*b7f0*/  LOP3.LUT R41, R175, 0x30, R52, 0xf8, !PT ;  /* 0x00000030af297812 */ /* 0x000fe400078ef834 */
[----:B------:R-:W-:Y:S02]  /*b800*/  SHF.R.S32.HI R40, RZ, 0x2, R40 ;  /* 0x00000002ff287819 */ /* 0x000fe40000011428 */
[----:B------:R-:W-:-:S03]  /*b810*/  LOP3.LUT R41, R41, R196, RZ, 0x3c, !PT ;  /* 0x000000c429297212 */ /* 0x000fc600078e3cff */
[----:B------:R-:W-:-:S04]  /*b820*/  IMAD R40, R40, 0x2800, R197 ;  /* 0x0000280028287824 */ /* 0x000fc800078e02c5 */
[----:B------:R-:W-:Y:S02]  /*b830*/  IMAD.IADD R40, R40, 0x1, R41 ;  /* 0x0000000128287824 */ /* 0x000fe400078e0229 */
[C---:B------:R-:W-:Y:S02]  /*b840*/  IMAD R41, R17.reuse, 0x7800, R134 ;  /* 0x0000780011297824 */ /* 0x040fe400078e0286 */
[----:B------:R-:W-:Y:S02]  /*b850*/  IMAD R43, R17, 0x7800, R40 ;  /* 0x00007800112b7824 */ /* 0x000fe400078e0228 */
[C---:B------:R-:W-:Y:S02]  /*b860*/  IMAD.IADD R41, R16.reuse, 0x1, R41 ;  /* 0x0000000110297824 */ /* 0x040fe400078e0229 */
[----:B------:R-:W-:-:S04]  /*b870*/  IMAD.IADD R44, R16, 0x1, R43 ;  /* 0x00000001102c7824 */ /* 0x000fc800078e022b */
[----:B------:R-:W1:Y:S04]  /*b880*/  LDS.128 R40, [R41+0x1a400] ;  /* 0x01a4000029287984 */ /* 0x000e680000000c00 */
[----:B------:R-:W3:Y:S01]  /*b890*/  LDS.128 R44, [R44+0x1a400] ;  /* 0x01a400002c2c7984 */ /* 0x000ee20000000c00 */
[----:B------:R-:W-:Y:S05]  /*b8a0*/  @P4 BRA `(.L_x_410) ;  /* 0x0000000c00484947 */ /* 0x000fea0003800000 */
[----:B------:R-:W-:Y:S02]  /*b8b0*/  SHF.R.U32.HI R58, RZ, 0x8, R49 ;  /* 0x00000008ff3a7819 */ /* 0x000fe40000011631 */
[--C-:B------:R-:W-:Y:S02]  /*b8c0*/  SHF.R.U32.HI R54, RZ, 0x8, R73.reuse ;  /* 0x00000008ff367819 */ /* 0x100fe40000011649 */
[----:B------:R-:W-:Y:S01]  /*b8d0*/  SHF.R.U32.HI R50, RZ, 0x10, R73 ;  /* 0x00000010ff327819 */ /* 0x000fe20000011649 */
[----:B------:R-:W-:Y:S01]  /*b8e0*/  IMAD.SHL.U32 R58, R58, 0x100, RZ ;  /* 0x000001003a3a7824 */ /* 0x000fe200078e00ff */
[----:B------:R-:W-:Y:S01]  /*b8f0*/  SHF.R.U32.HI R57, RZ, 0x10, R49 ;  /* 0x00000010ff397819 */ /* 0x000fe20000011631 */
[----:B------:R-:W-:Y:S01]  /*b900*/  IMAD.SHL.U32 R59, R54, 0x100, RZ ;  /* 0x00000100363b7824 */ /* 0x000fe200078e00ff */
[----:B------:R-:W-:Y:S01]  /*b910*/  SHF.R.U32.HI R55, RZ, 0x8, R75 ;  /* 0x00000008ff377819 */ /* 0x000fe2000001164b */
[----:B------:R-:W-:Y:S01]  /*b920*/  IMAD.U32 R50, R50, 0x10000, RZ ;  /* 0x0001000032327824 */ /* 0x000fe200078e00ff */
[----:B------:R-:W-:-:S02]  /*b930*/  LOP3.LUT R49, R49, 0xff0000ff, RZ, 0xc0, !PT ;  /* 0xff0000ff31317812 */ /* 0x000fc400078ec0ff */
[----:B------:R-:W-:Y:S02]  /*b940*/  LOP3.LUT R53, R73, 0xff0000ff, RZ, 0xc0, !PT ;  /* 0xff0000ff49357812 */ /* 0x000fe400078ec0ff */
[----:B------:R-:W-:Y:S02]  /*b950*/  LOP3.LUT R72, R75, 0xff0000ff, RZ, 0xc0, !PT ;  /* 0xff0000ff4b487812 */ /* 0x000fe400078ec0ff */
[----:B------:R-:W-:Y:S02]  /*b960*/  SHF.L.U32 R55, R55, 0x8, RZ ;  /* 0x0000000837377819 */ /* 0x000fe400000006ff */
[----:B------:R-:W-:Y:S01]  /*b970*/  LOP3.LUT R49, R49, 0xff00, R58, 0xf8, !PT ;  /* 0x0000ff0031317812 */ /* 0x000fe200078ef83a */
[----:B------:R-:W-:Y:S01]  /*b980*/  IMAD.U32 R58, R57, 0x10000, RZ ;  /* 0x00010000393a7824 */ /* 0x000fe200078e00ff */
[----:B------:R-:W-:Y:S02]  /*b990*/  LOP3.LUT R53, R53, 0xff00, R59, 0xf8, !PT ;  /* 0x0000ff0035357812 */ /* 0x000fe400078ef83b */
[----:B------:R-:W-:-:S02]  /*b9a0*/  LOP3.LUT R72, R72, 0xff00, R55, 0xf8, !PT ;  /* 0x0000ff0048487812 */ /* 0x000fc400078ef837 */
[----:B------:R-:W-:Y:S02]  /*b9b0*/  LOP3.LUT R55, R53, 0xff0000, R50, 0xf8, !PT ;  /* 0x00ff000035377812 */ /* 0x000fe400078ef832 */
[----:B------:R-:W-:Y:S02]  /*b9c0*/  LOP3.LUT R53, R49, 0xff0000, R58, 0xf8, !PT ;  /* 0x00ff000031357812 */ /* 0x000fe400078ef83a */
[----:B---3--:R-:W-:Y:S02]  /*b9d0*/  F2FP.F16.E4M3.UNPACK_B R57, R45 ;  /* 0x0000002dff39723e */ /* 0x008fe400020006ff */
[----:B------:R-:W-:Y:S02]  /*b9e0*/  F2FP.F16.E4M3.UNPACK_B R59, R53 ;  /* 0x00000035ff3b723e */ /* 0x000fe400020006ff */
[----:B-1----:R-:W-:Y:S01]  /*b9f0*/  F2FP.F16.E4M3.UNPACK_B R49, R41 ;  /* 0x00000029ff31723e */ /* 0x002fe200020006ff */
[----:B------:R-:W-:Y:S01]  /*ba00*/  HADD2.F32 R50, -RZ, R57.H0_H0 ;  /* 0x20000039ff327230 */ /* 0x000fe20000004100 */
[----:B------:R-:W-:Y:S01]  /*ba10*/  SHF.R.U32.HI R48, RZ, 0x10, R75 ;  /* 0x00000010ff307819 */ /* 0x000fe2000001164b */
[----:B------:R-:W-:Y:S01]  /*ba20*/  HADD2.F32 R75, -RZ, R59.H0_H0 ;  /* 0x2000003bff4b7230 */ /* 0x000fe20000004100 */
[----:B------:R-:W-:Y:S01]  /*ba30*/  F2FP.F16.E4M3.UNPACK_B R73, R55 ;  /* 0x00000037ff49723e */ /* 0x000fe200020006ff */
[----:B------:R-:W-:Y:S01]  /*ba40*/  HADD2.F32 R58, -RZ, R49.H0_H0 ;  /* 0x20000031ff3a7230 */ /* 0x000fe20000004100 */
[----:B------:R-:W-:Y:S01]  /*ba50*/  F2FP.F16.E4M3.UNPACK_B R45, R45.H1 ;  /* 0x0000002dff2d723e */ /* 0x000fe200030006ff */
[----:B------:R-:W-:-:S02]  /*ba60*/  HADD2.F32 R59, -RZ, R59.H1_H1 ;  /* 0x3000003bff3b7230 */ /* 0x000fc40000004100 */
[-C--:B0-----:R-:W-:Y:S01]  /*ba70*/  FMUL.FTZ R88, R50, R75.reuse ;  /* 0x0000004b32587220 */ /* 0x081fe20000410000 */
[----:B------:R-:W-:Y:S02]  /*ba80*/  HADD2.F32 R74, -RZ, R73.H0_H0 ;  /* 0x20000049ff4a7230 */ /* 0x000fe40000004100 */
[C---:B------:R-:W-:Y:S01]  /*ba90*/  FMUL.FTZ R75, R58.reuse, R75 ;  /* 0x0000004b3a4b7220 */ /* 0x040fe20000410000 */
[----:B------:R-:W-:Y:S01]  /*baa0*/  HADD2.F32 R49, -RZ, R49.H1_H1 ;  /* 0x30000031ff317230 */ /* 0x000fe20000004100 */
[----:B------:R-:W-:Y:S01]  /*bab0*/  F2FP.F16.E4M3.UNPACK_B R55, R55.H1 ;  /* 0x00000037ff37723e */ /* 0x000fe200030006ff */
[----:B------:R-:W-:Y:S02]  /*bac0*/  HADD2.F32 R73, -RZ, R73.H1_H1 ;  /* 0x30000049ff497230 */ /* 0x000fe40000004100 */
[-C--:B------:R-:W-:Y:S01]  /*bad0*/  FFMA.FTZ R58, R58, R74.reuse, -R88 ;  /* 0x0000004a3a3a7223 */ /* 0x080fe20000010858 */
[----:B------:R-:W-:Y:S01]  /*bae0*/  FFMA.FTZ R50, R50, R74, R75 ;  /* 0x0000004a32327223 */ /* 0x000fe2000001004b */
[----:B------:R-:W-:Y:S01]  /*baf0*/  HADD2.F32 R74, -RZ, R57.H1_H1 ;  /* 0x30000039ff4a7230 */ /* 0x000fe20000004100 */
[--C-:B------:R-:W-:Y:S01]  /*bb00*/  SHF.R.U32.HI R56, RZ, 0x8, R51.reuse ;  /* 0x00000008ff387819 */ /* 0x100fe20000011633 */
[----:B------:R-:W-:Y:S01]  /*bb10*/  IMAD.U32 R48, R48, 0x10000, RZ ;  /* 0x0001000030307824 */ /* 0x000fe200078e00ff */
[----:B------:R-:W-:-:S02]  /*bb20*/  SHF.R.U32.HI R54, RZ, 0x10, R51 ;  /* 0x00000010ff367819 */ /* 0x000fc40000011633 */
[CC--:B------:R-:W-:Y:S01]  /*bb30*/  FMUL.FTZ R57, R74.reuse, R59.reuse ;  /* 0x0000003b4a397220 */ /* 0x0c0fe20000410000 */
[----:B------:R-:W-:Y:S01]  /*bb40*/  FMUL.FTZ R59, R49, R59 ;  /* 0x0000003b313b7220 */ /* 0x000fe20000410000 */
[----:B------:R-:W-:Y:S02]  /*bb50*/  LOP3.LUT R51, R51, 0xff0000ff, RZ, 0xc0, !PT ;  /* 0xff0000ff33337812 */ /* 0x000fe400078ec0ff */
[-C--:B------:R-:W-:Y:S01]  /*bb60*/  FFMA.FTZ R57, R49, R73.reuse, -R57 ;  /* 0x0000004931397223 */ /* 0x080fe20000010839 */
[----:B------:R-:W-:Y:S01]  /*bb70*/  FFMA.FTZ R49, R74, R73, R59 ;  /* 0x000000494a317223 */ /* 0x000fe2000001003b */
[----:B------:R-:W-:Y:S01]  /*bb80*/  F2FP.F16.E4M3.UNPACK_B R59, R53.H1 ;  /* 0x00000035ff3b723e */ /* 0x000fe200030006ff */
[----:B------:R-:W-:Y:S01]  /*bb90*/  HADD2.F32 R74, -RZ, R55.H0_H0 ;  /* 0x20000037ff4a7230 */ /* 0x000fe20000004100 */
[----:B------:R-:W-:Y:S01]  /*bba0*/  F2FP.F16.E4M3.UNPACK_B R73, R41.H1 ;  /* 0x00000029ff49723e */ /* 0x000fe200030006ff */
[----:B------:R-:W-:Y:S02]  /*bbb0*/  HADD2.F32 R41, -RZ, R45.H0_H0 ;  /* 0x2000002dff297230 */ /* 0x000fe40000004100 */
[----:B------:R-:W-:-:S02]  /*bbc0*/  HADD2.F32 R75, -RZ, R59.H0_H0 ;  /* 0x2000003bff4b7230 */ /* 0x000fc40000004100 */
[----:B------:R-:W-:Y:S02]  /*bbd0*/  HADD2.F32 R53, -RZ, R73.H0_H0 ;  /* 0x20000049ff357230 */ /* 0x000fe40000004100 */
[----:B------:R-:W-:Y:S02]  /*bbe0*/  HADD2.F32 R45, -RZ, R45.H1_H1 ;  /* 0x3000002dff2d7230 */ /* 0x000fe40000004100 */
[-C--:B------:R-:W-:Y:S01]  /*bbf0*/  FMUL.FTZ R88, R41, R75.reuse ;  /* 0x0000004b29587220 */ /* 0x080fe20000410000 */
[----:B------:R-:W-:Y:S02]  /*bc00*/  HADD2.F32 R59, -RZ, R59.H1_H1 ;  /* 0x3000003bff3b7230 */ /* 0x000fe40000004100 */
[C---:B------:R-:W-:Y:S01]  /*bc10*/  FMUL.FTZ R75, R53.reuse, R75 ;  /* 0x0000004b354b7220 */ /* 0x040fe20000410000 */
[----:B------:R-:W-:Y:S02]  /*bc20*/  HADD2.F32 R73, -RZ, R73.H1_H1 ;  /* 0x30000049ff497230 */ /* 0x000fe40000004100 */
[----:B------:R-:W-:Y:S01]  /*bc30*/  FFMA.FTZ R53, R53, R74, -R88 ;  /* 0x0000004a35357223 */ /* 0x000fe20000010858 */
[----:B------:R-:W-:-:S02]  /*bc40*/  HADD2.F32 R55, -RZ, R55.H1_H1 ;  /* 0x30000037ff377230 */ /* 0x000fc40000004100 */
[----:B------:R-:W-:Y:S01]  /*bc50*/  FFMA.FTZ R41, R41, R74, R75 ;  /* 0x0000004a29297223 */ /* 0x000fe2000001004b */
[-C--:B------:R-:W-:Y:S01]  /*bc60*/  FMUL.FTZ R74, R45, R59.reuse ;  /* 0x0000003b2d4a7220 */ /* 0x080fe20000410000 */
[----:B------:R-:W-:-:S03]  /*bc70*/  FMUL.FTZ R75, R73, R59 ;  /* 0x0000003b494b7220 */ /* 0x000fc60000410000 */
[-C--:B------:R-:W-:Y:S01]  /*bc80*/  FFMA.FTZ R59, R73, R55.reuse, -R74 ;  /* 0x00000037493b7223 */ /* 0x080fe2000001084a */
[----:B------:R-:W-:Y:S01]  /*bc90*/  FFMA.FTZ R55, R45, R55, R75 ;  /* 0x000000372d377223 */ /* 0x000fe2000001004b */
[----:B------:R-:W-:Y:S02]  /*bca0*/  IMAD.SHL.U32 R45, R56, 0x100, RZ ;  /* 0x00000100382d7824 */ /* 0x000fe400078e00ff */
[----:B------:R-:W-:Y:S01]  /*bcb0*/  IMAD.MOV.U32 R56, RZ, RZ, R43 ;  /* 0x000000ffff387224 */ /* 0x000fe200078e002b */
[----:B------:R-:W-:Y:S02]  /*bcc0*/  F2FP.SATFINITE.E4M3.F32.PACK_AB_MERGE_C R53, R59, R53, RZ ;  /* 0x000000353b35723e */ /* 0x000fe400048070ff */
[----:B------:R-:W-:Y:S02]  /*bcd0*/  LOP3.LUT R45, R51, 0xff00, R45, 0xf8, !PT ;  /* 0x0000ff00332d7812 */ /* 0x000fe400078ef82d */
[----:B------:R-:W-:Y:S02]  /*bce0*/  SHF.L.U32 R51, R54, 0x10, RZ ;  /* 0x0000001036337819 */ /* 0x000fe400000006ff */
[----:B------:R-:W-:-:S02]  /*bcf0*/  LOP3.LUT R54, R72, 0xff0000, R48, 0xf8, !PT ;  /* 0x00ff000048367812 */ /* 0x000fc400078ef830 */
[----:B------:R-:W-:Y:S02]  /*bd00*/  LOP3.LUT R45, R45, 0xff0000, R51, 0xf8, !PT ;  /* 0x00ff00002d2d7812 */ /* 0x000fe400078ef833 */
[----:B------:R-:W-:Y:S02]  /*bd10*/  F2FP.F16.E4M3.UNPACK_B R48, R47 ;  /* 0x0000002fff30723e */ /* 0x000fe400020006ff */
[----:B------:R-:W-:Y:S02]  /*bd20*/  F2FP.F16.E4M3.UNPACK_B R72, R45 ;  /* 0x0000002dff48723e */ /* 0x000fe400020006ff */
[----:B------:R-:W-:Y:S01]  /*bd30*/  F2FP.F16.E4M3.UNPACK_B R43, R56 ;  /* 0x00000038ff2b723e */ /* 0x000fe200020006ff */
[----:B------:R-:W-:Y:S01]  /*bd40*/  HADD2.F32 R74, -RZ, R48.H0_H0 ;  /* 0x20000030ff4a7230 */ /* 0x000fe20000004100 */
[----:B------:R-:W-:Y:S01]  /*bd50*/  F2FP.F16.E4M3.UNPACK_B R73, R54 ;  /* 0x00000036ff49723e */ /* 0x000fe200020006ff */
[----:B------:R-:W-:Y:S01]  /*bd60*/  HADD2.F32 R51, -RZ, R72.H0_H0 ;  /* 0x20000048ff337230 */ /* 0x000fe20000004100 */
[----:B------:R-:W-:Y:S01]  /*bd70*/  F2FP.F16.E4M3.UNPACK_B R47, R47.H1 ;  /* 0x0000002fff2f723e */ /* 0x000fe200030006ff */
[----:B------:R-:W-:Y:S01]  /*bd80*/  HADD2.F32 R88, -RZ, R43.H0_H0 ;  /* 0x2000002bff587230 */ /* 0x000fe20000004100 */
[----:B------:R-:W-:Y:S01]  /*bd90*/  F2FP.F16.E4M3.UNPACK_B R45, R45.H1 ;  /* 0x0000002dff2d723e */ /* 0x000fe200030006ff */
        /* <DEDUP_REMOVED lines=8> */
[----:B------:R-:W-:Y:S01]  /*be20*/  HADD2.F32 R51, -RZ, R48.H1_H1 ;  /* 0x30000030ff337230 */ /* 0x000fe20000004100 */
[----:B------:R-:W-:Y:S01]  /*be30*/  F2FP.F16.E4M3.UNPACK_B R54, R54.H1 ;  /* 0x00000036ff36723e */ /* 0x000fe200030006ff */
[--C-:B------:R-:W-:Y:S01]  /*be40*/  HADD2.F32 R75, -RZ, R45.reuse.H0_H0 ;  /* 0x2000002dff4b7230 */ /* 0x100fe20000004100 */
[----:B------:R-:W-:Y:S01]  /*be50*/  F2FP.SATFINITE.E4M3.F32.PACK_AB_MERGE_C R57, R57, R58, R53 ;  /* 0x0000003a3939723e */ /* 0x000fe20004807035 */
[----:B------:R-:W-:-:S02]  /*be60*/  HADD2.F32 R45, -RZ, R45.H1_H1 ;  /* 0x3000002dff2d7230 */ /* 0x000fc40000004100 */
[----:B------:R-:W-:Y:S01]  /*be70*/  FMUL.FTZ R48, R51, R72 ;  /* 0x0000004833307220 */ /* 0x000fe20000410000 */
[----:B------:R-:W-:Y:S02]  /*be80*/  F2FP.F16.E4M3.UNPACK_B R53, R44.H1 ;  /* 0x0000002cff35723e */ /* 0x000fe400030006ff */
[----:B------:R-:W-:Y:S01]  /*be90*/  F2FP.SATFINITE.E4M3.F32.PACK_AB_MERGE_C R41, R55, R41, RZ ;  /* 0x000000293729723e */ /* 0x000fe200048070ff */
[CC--:B------:R-:W-:Y:S01]  /*bea0*/  FFMA.FTZ R48, R43.reuse, R73.reuse, -R48 ;  /* 0x000000492b307223 */ /* 0x0c0fe20000010830 */
[----:B------:R-:W-:Y:S01]  /*beb0*/  FMUL.FTZ R43, R43, R72 ;  /* 0x000000482b2b7220 */ /* 0x000fe20000410000 */
[--C-:B------:R-:W-:Y:S01]  /*bec0*/  HADD2.F32 R72, -RZ, R54.reuse.H0_H0 ;  /* 0x20000036ff487230 */ /* 0x100fe20000004100 */
[----:B------:R-:W-:Y:S01]  /*bed0*/  F2FP.F16.E4M3.UNPACK_B R55, R166.H1 ;  /* 0x000000a6ff37723e */ /* 0x000fe200030006ff */
[----:B------:R-:W-:Y:S02]  /*bee0*/  HADD2.F32 R54, -RZ, R54.H1_H1 ;  /* 0x30000036ff367230 */ /* 0x000fe40000004100 */
[----:B------:R-:W-:Y:S01]  /*bef0*/  FFMA.FTZ R43, R51, R73, R43 ;  /* 0x00000049332b7223 */ /* 0x000fe2000001002b */
[----:B------:R-:W-:Y:S01]  /*bf00*/  F2FP.F16.E4M3.UNPACK_B R51, R56.H1 ;  /* 0x00000038ff33723e */ /* 0x000fe200030006ff */
[--C-:B------:R-:W-:Y:S01]  /*bf10*/  HADD2.F32 R56, -RZ, R47.reuse.H0_H0 ;  /* 0x2000002fff387230 */ /* 0x100fe20000004100 */
[----:B------:R-:W-:Y:S01]  /*bf20*/  F2FP.F16.E4M3.UNPACK_B R44, R44 ;  /* 0x0000002cff2c723e */ /* 0x000fe200020006ff */
[----:B------:R-:W-:Y:S01]  /*bf30*/  HADD2.F32 R47, -RZ, R47.H1_H1 ;  /* 0x3000002fff2f7230 */ /* 0x000fe20000004100 */
[----:B------:R-:W-:Y:S01]  /*bf40*/  F2FP.F16.E4M3.UNPACK_B R166, R166 ;  /* 0x000000a6ffa6723e */ /* 0x000fe200020006ff */
[----:B------:R-:W-:-:S02]  /*bf50*/  HADD2.F32 R73, -RZ, R51.H0_H0 ;  /* 0x20000033ff497230 */ /* 0x000fc40000004100 */
[-C--:B------:R-:W-:Y:S01]  /*bf60*/  FMUL.FTZ R88, R56, R75.reuse ;  /* 0x0000004b38587220 */ /* 0x080fe20000410000 */
[----:B------:R-:W-:Y:S02]  /*bf70*/  HADD2.F32 R51, -RZ, R51.H1_H1 ;  /* 0x30000033ff337230 */ /* 0x000fe40000004100 */
[--C-:B------:R-:W-:Y:S02]  /*bf80*/  HADD2.F32 R59, -RZ, R55.reuse.H0_H0 ;  /* 0x20000037ff3b7230 */ /* 0x100fe40000004100 */
[C---:B------:R-:W-:Y:S01]  /*bf90*/  FFMA.FTZ R88, R73.reuse, R72, -R88 ;  /* 0x0000004849587223 */ /* 0x040fe20000010858 */
[----:B------:R-:W-:Y:S01]  /*bfa0*/  FMUL.FTZ R73, R73, R75 ;  /* 0x0000004b49497220 */ /* 0x000fe20000410000 */
[----:B------:R-:W-:-:S03]  /*bfb0*/  HADD2.F32 R55, -RZ, R55.H1_H1 ;  /* 0x30000037ff377230 */ /* 0x000fc60000004100 */
        /* <DEDUP_REMOVED lines=10> */
[----:B------:R-:W-:Y:S01]  /*c060*/  HADD2.F32 R75, -RZ, R45.H0_H0 ;  /* 0x2000002dff4b7230 */ /* 0x000fe20000004100 */
        /* <DEDUP_REMOVED lines=8> */
[----:B------:R-:W-:Y:S01]  /*c0f0*/  FFMA.FTZ R72, R58, R59, -R72 ;  /* 0x0000003b3a487223 */ /* 0x000fe20000010848 */
[----:B------:R-:W-:Y:S01]  /*c100*/  F2FP.SATFINITE.E4M3.F32.PACK_AB_MERGE_C R48, R48, R89, R56 ;  /* 0x000000593030723e */ /* 0x000fe20004807038 */
[----:B------:R-:W-:Y:S01]  /*c110*/  FFMA.FTZ R75, R54, R59, R75 ;  /* 0x0000003b364b7223 */ /* 0x000fe2000001004b */
[-C--:B------:R-:W-:Y:S01]  /*c120*/  FMUL.FTZ R54, R53, R45.reuse ;  /* 0x0000002d35367220 */ /* 0x080fe20000410000 */
[----:B------:R-:W-:Y:S01]  /*c130*/  FMUL.FTZ R45, R51, R45 ;  /* 0x0000002d332d7220 */ /* 0x000fe20000410000 */
[----:B------:R-:W-:Y:S01]  /*c140*/  HADD2.F32 R59, -RZ, R164.H0_H0 ;  /* 0x200000a4ff3b7230 */ /* 0x000fe20000004100 */
[----:B------:R-:W-:Y:S01]  /*c150*/  F2FP.SATFINITE.E4M3.F32.PACK_AB_MERGE_C R47, R43, R74, R47 ;  /* 0x0000004a2b2f723e */ /* 0x000fe2000480702f */
[-C--:B------:R-:W-:Y:S01]  /*c160*/  FFMA.FTZ R51, R51, R55.reuse, -R54 ;  /* 0x0000003733337223 */ /* 0x080fe20000010836 */
[----:B------:R-:W-:Y:S01]  /*c170*/  FFMA.FTZ R45, R53, R55, R45 ;  /* 0x00000037352d7223 */ /* 0x000fe2000001002d */
[----:B------:R-:W-:Y:S01]  /*c180*/  HADD2.F32 R53, -RZ, R44.H0_H0 ;  /* 0x2000002cff357230 */ /* 0x000fe20000004100 */
[----:B------:R-:W-:Y:S01]  /*c190*/  MOV R43, R48 ;  /* 0x00000030002b7202 */ /* 0x000fe20000000f00 */
        /* <DEDUP_REMOVED lines=31> */
[----:B------:R-:W-:Y:S01]  /*c390*/  F2FP.F16.E4M3.UNPACK_B R44, R44 ;  /* 0x0000002cff2c723e */ /* 0x000fe200020006ff */
[----:B------:R-:W-:-:S02]  /*c3a0*/  HADD2.F32 R53, -RZ, R53.H1_H1 ;  /* 0x30000035ff357230 */ /* 0x000fc40000004100 */
[-C--:B------:R-:W-:Y:S01]  /*c3b0*/  FMUL.FTZ R90, R54, R91.reuse ;  /* 0x0000005b365a7220 */ /* 0x080fe20000410000 */
[----:B------:R-:W-:Y:S02]  /*c3c0*/  HADD2.F32 R51, -RZ, R51.H1_H1 ;  /* 0x30000033ff337230 */ /* 0x000fe40000004100 */
[C---:B------:R-:W-:Y:S01]  /*c3d0*/  FMUL.FTZ R91, R72.reuse, R91 ;  /* 0x0000005b485b7220 */ /* 0x040fe20000410000 */
[----:B------:R-:W-:-:S03]  /*c3e0*/  FFMA.FTZ R90, R72, R88, -R90 ;  /* 0x00000058485a7223 */ /* 0x000fc6000001085a */
[----:B------:R-:W-:Y:S01]  /*c3f0*/  FFMA.FTZ R91, R54, R88, R91 ;  /* 0x00000058365b7223 */ /* 0x000fe2000001005b */
[-C--:B------:R-:W-:Y:S01]  /*c400*/  FMUL.FTZ R54, R53, R42.reuse ;  /* 0x0000002a35367220 */ /* 0x080fe20000410000 */
[C---:B------:R-:W-:Y:S01]  /*c410*/  FMUL.FTZ R42, R51.reuse, R42 ;  /* 0x0000002a332a7220 */ /* 0x040fe20000410000 */
[----:B------:R-:W-:Y:S02]  /*c420*/  HADD2.F32 R88, -RZ, R165.H0_H0 ;  /* 0x200000a5ff587230 */ /* 0x000fe40000004100 */
[-C--:B------:R-:W-:Y:S01]  /*c430*/  FFMA.FTZ R51, R51, R55.reuse, -R54 ;  /* 0x0000003733337223 */ /* 0x080fe20000010836 */
[----:B------:R-:W-:Y:S01]  /*c440*/  FFMA.FTZ R42, R53, R55, R42 ;  /* 0x00000037352a7223 */ /* 0x000fe2000001002a */
[----:B------:R-:W-:Y:S02]  /*c450*/  HADD2.F32 R53, -RZ, R46.H0_H0 ;  /* 0x2000002eff357230 */ /* 0x000fe40000004100 */
        /* <DEDUP_REMOVED lines=11> */
[----:B------:R-:W-:Y:S01]  /*c510*/  FMUL.FTZ R53, R46, R165 ;  /* 0x000000a52e357220 */ /* 0x000fe20000410000 */
[----:B------:R-:W-:Y:S01]  /*c520*/  F2FP.SATFINITE.E4M3.F32.PACK_AB_MERGE_C R42, R42, R91, RZ ;  /* 0x0000005b2a2a723e */ /* 0x000fe200048070ff */
[C---:B------:R-:W-:Y:S02]  /*c530*/  FMUL.FTZ R165, R44.reuse, R165 ;  /* 0x000000a52ca57220 */ /* 0x040fe40000410000 */
[----:B------:R-:W-:Y:S01]  /*c540*/  FFMA.FTZ R53, R44, R167, -R53 ;  /* 0x000000a72c357223 */ /* 0x000fe20000010835 */
[----:B------:R-:W-:Y:S01]  /*c550*/  F2FP.SATFINITE.E4M3.F32.PACK_AB_MERGE_C R44, R40, R59, R45 ;  /* 0x0000003b282c723e */ /* 0x000fe2000480702d */
[----:B------:R-:W-:Y:S01]  /*c560*/  FFMA.FTZ R165, R46, R167, R165 ;  /* 0x000000a72ea57223 */ /* 0x000fe200000100a5 */
[----:B------:R-:W-:Y:S01]  /*c570*/  F2FP.SATFINITE.E4M3.F32.PACK_AB_MERGE_C R45, R49, R50, R41 ;  /* 0x00000032312d723e */ /* 0x000fe20004807029 */
[----:B------:R-:W-:Y:S01]  /*c580*/  IMAD.MOV.U32 R40, RZ, RZ, R58 ;  /* 0x000000ffff287224 */ /* 0x000fe200078e003a */
[----:B------:R-:W-:Y:S01]  /*c590*/  F2FP.SATFINITE.E4M3.F32.PACK_AB_MERGE_C R51, R53, R72, R51 ;  /* 0x000000483533723e */ /* 0x000fe20004807033 */
[----:B------:R-:W-:Y:S01]  /*c5a0*/  IMAD.MOV.U32 R41, RZ, RZ, R57 ;  /* 0x000000ffff297224 */ /* 0x000fe200078e0039 */
[----:B------:R-:W-:-:S03]  /*c5b0*/  F2FP.SATFINITE.E4M3.F32.PACK_AB_MERGE_C R46, R165, R88, R42 ;  /* 0x00000058a52e723e */ /* 0x000fc6000480702a */
[----:B------:R-:W-:-:S07]  /*c5c0*/  IMAD.MOV.U32 R42, RZ, RZ, R51 ;  /* 0x000000ffff2a7224 */ /* 0x000fce00078e0033 */
.L_x_410:
[----:B------:R-:W-:Y:S05]  /*c5d0*/  BSYNC B2 ;  /* 0x0000000000027941 */ /* 0x000fea0003800000 */
.L_x_409:
        /* <DEDUP_REMOVED lines=11> */
[----:B---3--:R4:W-:Y:S03]  /*c690*/  @!P4 STG.E.128 desc[UR54][R50.64], R44 ;  /* 0x0000002c3200c986 */ /* 0x0089e6000c101d36 */
.L_x_400:
[----:B------:R-:W-:Y:S05]  /*c6a0*/  BSYNC B1 ;  /* 0x0000000000017941 */ /* 0x000fea0003800000 */
.L_x_399:
[-C--:B-1-34-:R-:W-:Y:S02]  /*c6b0*/  IMAD R40, R146, R138.reuse, RZ ;  /* 0x0000008a92287224 */ /* 0x09afe400078e02ff */
[----:B------:R-:W-:-:S04]  /*c6c0*/  IMAD.WIDE.U32 R136, R216, R138, R136 ;  /* 0x0000008ad8887225 */ /* 0x000fc800078e0088 */
[----:B------:R-:W-:Y:S01]  /*c6d0*/  IMAD R139, R216, R139, R40 ;  /* 0x0000008bd88b7224 */ /* 0x000fe200078e0228 */
[----:B------:R-:W-:Y:S06]  /*c6e0*/  @P3 BRA `(.L_x_369) ;  /* 0x0000003000883947 */ /* 0x000fec0003800000 */
[----:B------:R-:W-:Y:S01]  /*c6f0*/  ISETP.NE.AND P3, PT, R34, RZ, PT ;  /* 0x000000ff2200720c */ /* 0x000fe20003f65270 */
[----:B------:R-:W-:Y:S01]  /*c700*/  BSSY B1, `(.L_x_411) ;  /* 0x00000f5000017945 */ /* 0x000fe20003800000 */
[----:B------:R-:W-:-:S11]  /*c710*/  IMAD.IADD R52, R137, 0x1, R139 ;  /* 0x0000000189347824 */ /* 0x000fd600078e028b */
[----:B------:R-:W-:Y:S05]  /*c720*/  @!P3 BRA `(.L_x_412) ;  /* 0x0000000c00c8b947 */ /* 0x000fea0003800000 */
[----:B------:R-:W-:Y:S01]  /*c730*/  SEL R40, R99, R159, !P0 ;  /* 0x0000009f63287207 */ /* 0x000fe20004000000 */
[----:B------:R-:W-:Y:S01]  /*c740*/  BSSY B2, `(.L_x_413) ;  /* 0x00000e6000027945 */ /* 0x000fe20003800000 */
[----:B------:R-:W-:Y:S02]  /*c750*/  IADD3 R48, P3, P4, R116, R136, R25 ;  /* 0x0000008874307210 */ /* 0x000fe40007c7e019 */
[----:B------:R-:W-:Y:S02]  /*c760*/  SHF.R.S32.HI R41, RZ, 0x1f, R40 ;  /* 0x0000001fff297819 */ /* 0x000fe40000011428 */
[----:B------:R-:W-:Y:S02]  /*c770*/  IADD3.X R49, R4, R52, R30, P3, P4 ;  /* 0x0000003404317210 */ /* 0x000fe40001fe841e */
[----:B------:R-:W-:Y:S02]  /*c780*/  LEA.HI R40, R41, R40, RZ, 0x5 ;  /* 0x0000002829287211 */ /* 0x000fe400078f28ff */
[----:B------:R-:W-:-:S02]  /*c790*/  ISETP.GE.AND P3, PT, R18, R133, PT ;  /* 0x000000851200720c */ /* 0x000fc40003f66270 */
[----:B------:R-:W-:-:S04]  /*c7a0*/  LEA.HI.SX32 R40, R40, R21, 0x1b ;  /* 0x0000001528287211 */ /* 0x000fc800078fdaff */
[----:B------:R-:W-:Y:S01]  /*c7b0*/  SHF.R.S32.HI R41, RZ, 0x1f, R40 ;  /* 0x0000001fff297819 */ /* 0x000fe20000011428 */
[----:B------:R-:W-:-:S03]  /*c7c0*/  IMAD.SHL.U32 R50, R40, 0x10, RZ ;  /* 0x0000001028327824 */ /* 0x000fc600078e00ff */
[----:B------:R-:W-:-:S04]  /*c7d0*/  LEA.HI R41, R41, R40, RZ, 0x2 ;  /* 0x0000002829297211 */ /* 0x000fc800078f10ff */
[----:B------:R-:W-:Y:S02]  /*c7e0*/  SHF.R.S32.HI R43, RZ, 0x2, R41 ;  /* 0x00000002ff2b7819 */ /* 0x000fe40000011429 */
[----:B------:R-:W-:-:S03]  /*c7f0*/  LOP3.LUT R41, R199, 0x30, R50, 0xf8, !PT ;  /* 0x00000030c7297812 */ /* 0x000fc600078ef832 */
[----:B------:R-:W-:Y:S01]  /*c800*/  IMAD R40, R43, 0x2800, R200 ;  /* 0x000028002b287824 */ /* 0x000fe200078e02c8 */
[----:B------:R-:W-:-:S05]  /*c810*/  LOP3.LUT R41, R41, R8, RZ, 0x3c, !PT ;  /* 0x0000000829297212 */ /* 0x000fca00078e3cff */
[----:B------:R-:W-:Y:S02]  /*c820*/  IMAD.IADD R40, R40, 0x1, R41 ;  /* 0x0000000128287824 */ /* 0x000fe400078e0229 */
[C---:B------:R-:W-:Y:S02]  /*c830*/  IMAD R41, R17.reuse, 0x7800, R135 ;  /* 0x0000780011297824 */ /* 0x040fe400078e0287 */
[----:B------:R-:W-:-:S03]  /*c840*/  IMAD R43, R17, 0x7800, R40 ;  /* 0x00007800112b7824 */ /* 0x000fc600078e0228 */
[C---:B------:R-:W-:Y:S01]  /*c850*/  IADD3 R41, R16.reuse, R41, RZ ;  /* 0x0000002910297210 */ /* 0x040fe20007ffe0ff */
[----:B------:R-:W-:-:S05]  /*c860*/  IMAD.IADD R44, R16, 0x1, R43 ;  /* 0x00000001102c7824 */ /* 0x000fca00078e022b */
[----:B------:R-:W1:Y:S04]  /*c870*/  LDS.128 R40, [R41+0x1a400] ;  /* 0x01a4000029287984 */ /* 0x000e680000000c00 */
[----:B------:R-:W3:Y:S01]  /*c880*/  LDS.128 R44, [R44+0x1a400] ;  /* 0x01a400002c2c7984 */ /* 0x000ee20000000c00 */
[----:B------:R-:W-:Y:S05]  /*c890*/  @P3 BRA `(.L_x_414) ;  /* 0x0000000c00403947 */ /* 0x000fea0003800000 */
[----:B---3--:R-:W-:Y:S01]  /*c8a0*/  IMAD.MOV.U32 R55, RZ, RZ, R44 ;  /* 0x000000ffff377224 */ /* 0x008fe200078e002c */
[----:B------:R-:W-:Y:S01]  /*c8b0*/  F2FP.F16.E4M3.UNPACK_B R58, R160.H1 ;  /* 0x000000a0ff3a723e */ /* 0x000fe200030006ff */
[----:B-1----:R-:W-:Y:S01]  /*c8c0*/  IMAD.MOV.U32 R54, RZ, RZ, R40 ;  /* 0x000000ffff367224 */ /* 0x002fe200078e0028 */
[----:B------:R-:W-:Y:S01]  /*c8d0*/  F2FP.F16.E4M3.UNPACK_B R51, R162.H1 ;  /* 0x000000a2ff33723e */ /* 0x000fe200030006ff */
[----:B------:R-:W-:Y:S01]  /*c8e0*/  IMAD.MOV.U32 R78, RZ, RZ, R46 ;  /* 0x000000ffff4e7224 */ /* 0x000fe200078e002e */
[----:B------:R-:W-:Y:S01]  /*c8f0*/  F2FP.F16.E4M3.UNPACK_B R56, R55.H1 ;  /* 0x00000037ff38723e */ /* 0x000fe200030006ff */
[----:B------:R-:W-:Y:S01]  /*c900*/  HADD2.F32 R59, -RZ, R58.H0_H0 ;  /* 0x2000003aff3b7230 */ /* 0x000fe20000004100 */
[-C--:B------:R-:W-:Y:S01]  /*c910*/  F2FP.F16.E4M3.UNPACK_B R53, R54.reuse.H1 ;  /* 0x00000036ff35723e */ /* 0x080fe200030006ff */
[----:B------:R-:W-:Y:S01]  /*c920*/  HADD2.F32 R57, -RZ, R51.H0_H0 ;  /* 0x20000033ff397230 */ /* 0x000fe20000004100 */
[----:B------:R-:W-:Y:S01]  /*c930*/  F2FP.F16.E4M3.UNPACK_B R54, R54 ;  /* 0x00000036ff36723e */ /* 0x000fe200020006ff */
[----:B------:R-:W-:Y:S01]  /*c940*/  HADD2.F32 R40, -RZ, R56.H0_H0 ;  /* 0x20000038ff287230 */ /* 0x000fe20000004100 */
[----:B------:R-:W-:Y:S01]  /*c950*/  SHF.R.U32.HI R72, RZ, 0x10, R79 ;  /* 0x00000010ff487819 */ /* 0x000fe2000001164f */
[----:B------:R-:W-:Y:S01]  /*c960*/  HADD2.F32 R44, -RZ, R53.H0_H0 ;  /* 0x20000035ff2c7230 */ /* 0x000fe20000004100 */
[----:B------:R-:W-:Y:S01]  /*c970*/  F2FP.F16.E4M3.UNPACK_B R46, R161.H1 ;  /* 0x000000a1ff2e723e */ /* 0x000fe200030006ff */
[----:B------:R-:W-:-:S02]  /*c980*/  HADD2.F32 R58, -RZ, R58.H1_H1 ;  /* 0x3000003aff3a7230 */ /* 0x000fc40000004100 */
[-C--:B------:R-:W-:Y:S01]  /*c990*/  FMUL.FTZ R73, R40, R59.reuse ;  /* 0x0000003b28497220 */ /* 0x080fe20000410000 */
        /* <DEDUP_REMOVED lines=8> */
[----:B------:R-:W-:Y:S01]  /*ca20*/  F2FP.F16.E4M3.UNPACK_B R59, R162 ;  /* 0x000000a2ff3b723e */ /* 0x000fe200020006ff */
[----:B------:R-:W-:-:S02]  /*ca30*/  HADD2.F32 R58, -RZ, R54.H0_H0 ;  /* 0x20000036ff3a7230 */ /* 0x000fc40000004100 */
[-C--:B------:R-:W-:Y:S01]  /*ca40*/  FFMA.FTZ R53, R53, R51.reuse, -R60 ;  /* 0x0000003335357223 */ /* 0x080fe2000001083c */
[----:B------:R-:W-:Y:S01]  /*ca50*/  FFMA.FTZ R51, R56, R51, R57 ;  /* 0x0000003338337223 */ /* 0x000fe20000010039 */
[----:B------:R-:W-:Y:S01]  /*ca60*/  F2FP.F16.E4M3.UNPACK_B R57, R160 ;  /* 0x000000a0ff39723e */ /* 0x000fe200020006ff */
[----:B------:R-:W-:Y:S01]  /*ca70*/  HADD2.F32 R60, -RZ, R59.H0_H0 ;  /* 0x2000003bff3c7230 */ /* 0x000fe20000004100 */
[----:B------:R-:W-:Y:S01]  /*ca80*/  F2FP.F16.E4M3.UNPACK_B R56, R55 ;  /* 0x00000037ff38723e */ /* 0x000fe200020006ff */
[----:B------:R-:W-:Y:S01]  /*ca90*/  HADD2.F32 R94, -RZ, R46.H0_H0 ;  /* 0x2000002eff5e7230 */ /* 0x000fe20000004100 */
[-C--:B0-----:R-:W-:Y:S01]  /*caa0*/  F2FP.F16.E4M3.UNPACK_B R88, R78.reuse.H1 ;  /* 0x0000004eff58723e */ /* 0x081fe200030006ff */
[----:B------:R-:W-:Y:S01]  /*cab0*/  HADD2.F32 R62, -RZ, R57.H0_H0 ;  /* 0x20000039ff3e7230 */ /* 0x000fe20000004100 */
[----:B------:R-:W-:Y:S01]  /*cac0*/  F2FP.F16.E4M3.UNPACK_B R90, R163.H1 ;  /* 0x000000a3ff5a723e */ /* 0x000fe200030006ff */
[----:B------:R-:W-:Y:S01]  /*cad0*/  HADD2.F32 R55, -RZ, R56.H0_H0 ;  /* 0x20000038ff377230 */ /* 0x000fe20000004100 */
[----:B------:R-:W-:Y:S01]  /*cae0*/  F2FP.F16.E4M3.UNPACK_B R161, R161 ;  /* 0x000000a1ffa1723e */ /* 0x000fe200020006ff */
[----:B------:R-:W-:Y:S01]  /*caf0*/  HADD2.F32 R89, -RZ, R88.H0_H0 ;  /* 0x20000058ff597230 */ /* 0x000fe20000004100 */
[----:B------:R-:W-:Y:S01]  /*cb00*/  F2FP.F16.E4M3.UNPACK_B R78, R78 ;  /* 0x0000004eff4e723e */ /* 0x000fe200020006ff */
[----:B------:R-:W-:-:S02]  /*cb10*/  HADD2.F32 R92, -RZ, R90.H0_H0 ;  /* 0x2000005aff5c7230 */ /* 0x000fc40000004100 */
[-C--:B------:R-:W-:Y:S01]  /*cb20*/  FMUL.FTZ R73, R55, R62.reuse ;  /* 0x0000003e37497220 */ /* 0x080fe20000410000 */
[C---:B------:R-:W-:Y:S01]  /*cb30*/  FMUL.FTZ R62, R58.reuse, R62 ;  /* 0x0000003e3a3e7220 */ /* 0x040fe20000410000 */
[----:B------:R-:W-:Y:S01]  /*cb40*/  FMUL.FTZ R93, R89, R94 ;  /* 0x0000005e595d7220 */ /* 0x000fe20000410000 */
[----:B------:R-:W-:Y:S02]  /*cb50*/  HADD2.F32 R46, -RZ, R46.H1_H1 ;  /* 0x3000002eff2e7230 */ /* 0x000fe40000004100 */
[-C--:B------:R-:W-:Y:S01]  /*cb60*/  FFMA.FTZ R58, R58, R60.reuse, -R73 ;  /* 0x0000003c3a3a7223 */ /* 0x080fe20000010849 */
[----:B------:R-:W-:Y:S01]  /*cb70*/  FFMA.FTZ R55, R55, R60, R62 ;  /* 0x0000003c37377223 */ /* 0x000fe2000001003e */
[----:B------:R-:W-:Y:S01]  /*cb80*/  SHF.R.U32.HI R62, RZ, 0x8, R79 ;  /* 0x00000008ff3e7819 */ /* 0x000fe2000001164f */
[----:B------:R-:W-:Y:S01]  /*cb90*/  HADD2.F32 R88, -RZ, R88.H1_H1 ;  /* 0x30000058ff587230 */ /* 0x000fe20000004100 */
[----:B------:R-:W-:Y:S01]  /*cba0*/  LOP3.LUT R60, R79, 0xff0000ff, RZ, 0xc0, !PT ;  /* 0xff0000ff4f3c7812 */ /* 0x000fe200078ec0ff */
[----:B------:R-:W-:Y:S01]  /*cbb0*/  HADD2.F32 R90, -RZ, R90.H1_H1 ;  /* 0x3000005aff5a7230 */ /* 0x000fe20000004100 */
[-C--:B------:R-:W-:Y:S01]  /*cbc0*/  F2FP.F16.E4M3.UNPACK_B R79, R42.reuse.H1 ;  /* 0x0000002aff4f723e */ /* 0x080fe200030006ff */
[----:B------:R-:W-:Y:S01]  /*cbd0*/  HADD2.F32 R57, -RZ, R57.H1_H1 ;  /* 0x30000039ff397230 */ /* 0x000fe20000004100 */
[----:B------:R-:W-:Y:S01]  /*cbe0*/  F2FP.F16.E4M3.UNPACK_B R42, R42 ;  /* 0x0000002aff2a723e */ /* 0x000fe200020006ff */
[----:B------:R-:W-:Y:S01]  /*cbf0*/  HADD2.F32 R56, -RZ, R56.H1_H1 ;  /* 0x30000038ff387230 */ /* 0x000fe20000004100 */
[----:B------:R-:W-:Y:S01]  /*cc00*/  F2FP.F16.E4M3.UNPACK_B R163, R163 ;  /* 0x000000a3ffa3723e */ /* 0x000fe200020006ff */
[--C-:B------:R-:W-:Y:S01]  /*cc10*/  HADD2.F32 R91, -RZ, R79.reuse.H0_H0 ;  /* 0x2000004fff5b7230 */ /* 0x100fe20000004100 */
[----:B------:R-:W-:Y:S01]  /*cc20*/  LOP3.LUT R74, R61, 0xff0000ff, RZ, 0xc0, !PT ;  /* 0xff0000ff3d4a7812 */ /* 0x000fe200078ec0ff */
[----:B------:R-:W-:-:S02]  /*cc30*/  HADD2.F32 R79, -RZ, R79.H1_H1 ;  /* 0x3000004fff4f7230 */ /* 0x000fc40000004100 */
[----:B------:R-:W-:Y:S01]  /*cc40*/  FMUL.FTZ R73, R56, R57 ;  /* 0x0000003938497220 */ /* 0x000fe20000410000 */
[----:B------:R-:W-:Y:S02]  /*cc50*/  HADD2.F32 R54, -RZ, R54.H1_H1 ;  /* 0x30000036ff367230 */ /* 0x000fe40000004100 */
[C---:B------:R-:W-:Y:S01]  /*cc60*/  FMUL.FTZ R94, R91.reuse, R94 ;  /* 0x0000005e5b5e7220 */ /* 0x040fe20000410000 */
[-C--:B------:R-:W-:Y:S01]  /*cc70*/  FFMA.FTZ R93, R91, R92.reuse, -R93 ;  /* 0x0000005c5b5d7223 */ /* 0x080fe2000001085d */
[----:B------:R-:W-:Y:S01]  /*cc80*/  HADD2.F32 R59, -RZ, R59.H1_H1 ;  /* 0x3000003bff3b7230 */ /* 0x000fe20000004100 */
[----:B------:R-:W-:Y:S01]  /*cc90*/  SHF.R.U32.HI R76, RZ, 0x10, R77 ;  /* 0x00000010ff4c7819 */ /* 0x000fe2000001164d */
[----:B------:R-:W-:Y:S01]  /*cca0*/  FFMA.FTZ R94, R89, R92, R94 ;  /* 0x0000005c595e7223 */ /* 0x000fe2000001005e */
[-C--:B------:R-:W-:Y:S01]  /*ccb0*/  FMUL.FTZ R89, R88, R46.reuse ;  /* 0x0000002e58597220 */ /* 0x080fe20000410000 */
[----:B------:R-:W-:Y:S01]  /*ccc0*/  FMUL.FTZ R46, R79, R46 ;  /* 0x0000002e4f2e7220 */ /* 0x000fe20000410000 */
[----:B------:R-:W-:-:S02]  /*ccd0*/  HADD2.F32 R92, -RZ, R161.H0_H0 ;  /* 0x200000a1ff5c7230 */ /* 0x000fc40000004100 */
[----:B------:R-:W-:Y:S01]  /*cce0*/  FMUL.FTZ R75, R54, R57 ;  /* 0x00000039364b7220 */ /* 0x000fe20000410000 */
[-C--:B------:R-:W-:Y:S01]  /*ccf0*/  FFMA.FTZ R79, R79, R90.reuse, -R89 ;  /* 0x0000005a4f4f7223 */ /* 0x080fe20000010859 */
[----:B------:R-:W-:Y:S01]  /*cd00*/  FFMA.FTZ R46, R88, R90, R46 ;  /* 0x0000005a582e7223 */ /* 0x000fe2000001002e */
[----:B------:R-:W-:Y:S02]  /*cd10*/  HADD2.F32 R88, -RZ, R78.H0_H0 ;  /* 0x2000004eff587230 */ /* 0x000fe40000004100 */
[-C--:B------:R-:W-:Y:S01]  /*cd20*/  FFMA.FTZ R57, R54, R59.reuse, -R73 ;  /* 0x0000003b36397223 */ /* 0x080fe20000010849 */
[----:B------:R-:W-:Y:S02]  /*cd30*/  HADD2.F32 R90, -RZ, R42.H0_H0 ;  /* 0x2000002aff5a7230 */ /* 0x000fe40000004100 */
[----:B------:R-:W-:Y:S01]  /*cd40*/  FFMA.FTZ R54, R56, R59, R75 ;  /* 0x0000003b38367223 */ /* 0x000fe2000001004b */
[----:B------:R-:W-:Y:S02]  /*cd50*/  HADD2.F32 R89, -RZ, R163.H0_H0 ;  /* 0x200000a3ff597230 */ /* 0x000fe40000004100 */
[----:B------:R-:W-:Y:S01]  /*cd60*/  FMUL.FTZ R91, R88, R92 ;  /* 0x0000005c585b7220 */ /* 0x000fe20000410000 */
[----:B------:R-:W-:-:S02]  /*cd70*/  HADD2.F32 R161, -RZ, R161.H1_H1 ;  /* 0x300000a1ffa17230 */ /* 0x000fc40000004100 */
[C---:B------:R-:W-:Y:S01]  /*cd80*/  FMUL.FTZ R92, R90.reuse, R92 ;  /* 0x0000005c5a5c7220 */ /* 0x040fe20000410000 */
[----:B------:R-:W-:Y:S01]  /*cd90*/  HADD2.F32 R78, -RZ, R78.H1_H1 ;  /* 0x3000004eff4e7230 */ /* 0x000fe20000004100 */
[----:B------:R-:W-:Y:S01]  /*cda0*/  SHF.R.U32.HI R56, RZ, 0x8, R77 ;  /* 0x00000008ff387819 */ /* 0x000fe2000001164d */
[----:B------:R-:W-:Y:S02]  /*cdb0*/  HADD2.F32 R42, -RZ, R42.H1_H1 ;  /* 0x3000002aff2a7230 */ /* 0x000fe40000004100 */
[-C--:B------:R-:W-:Y:S01]  /*cdc0*/  FFMA.FTZ R91, R90, R89.reuse, -R91 ;  /* 0x000000595a5b7223 */ /* 0x080fe2000001085b */
[----:B------:R-:W-:Y:S01]  /*cdd0*/  FFMA.FTZ R92, R88, R89, R92 ;  /* 0x00000059585c7223 */ /* 0x000fe2000001005c */
[----:B------:R-:W-:Y:S01]  /*cde0*/  HADD2.F32 R163, -RZ, R163.H1_H1 ;  /* 0x300000a3ffa37230 */ /* 0x000fe20000004100 */
[----:B------:R-:W-:Y:S01]  /*cdf0*/  SHF.R.U32.HI R73, RZ, 0x8, R61 ;  /* 0x00000008ff497819 */ /* 0x000fe2000001163d */
[-C--:B------:R-:W-:Y:S01]  /*ce00*/  FMUL.FTZ R89, R78, R161.reuse ;  /* 0x000000a14e597220 */ /* 0x080fe20000410000 */
[----:B------:R-:W-:Y:S01]  /*ce10*/  SHF.R.U32.HI R75, RZ, 0x8, R63 ;  /* 0x00000008ff4b7819 */ /* 0x000fe2000001163f */
[----:B------:R-:W-:Y:S01]  /*ce20*/  FMUL.FTZ R161, R42, R161 ;  /* 0x000000a12aa17220 */ /* 0x000fe20000410000 */
[----:B------:R-:W-:Y:S01]  /*ce30*/  IMAD.SHL.U32 R56, R56, 0x100, RZ ;  /* 0x0000010038387824 */ /* 0x000fe200078e00ff */
[----:B------:R-:W-:Y:S01]  /*ce40*/  LOP3.LUT R59, R77, 0xff0000ff, RZ, 0xc0, !PT ;  /* 0xff0000ff4d3b7812 */ /* 0x000fe200078ec0ff */
[-C--:B------:R-:W-:Y:S01]  /*ce50*/  FFMA.FTZ R42, R42, R163.reuse, -R89 ;  /* 0x000000a32a2a7223 */ /* 0x080fe20000010859 */
[----:B------:R-:W-:Y:S01]  /*ce60*/  SHF.R.U32.HI R61, RZ, 0x10, R61 ;  /* 0x00000010ff3d7819 */ /* 0x000fe2000001163d */
[----:B------:R-:W-:Y:S01]  /*ce70*/  IMAD.SHL.U32 R73, R73, 0x100, RZ ;  /* 0x0000010049497824 */ /* 0x000fe200078e00ff */
[----:B------:R-:W-:Y:S01]  /*ce80*/  SHF.L.U32 R89, R62, 0x8, RZ ;  /* 0x000000083e597819 */ /* 0x000fe200000006ff */
[----:B------:R-:W-:Y:S01]  /*ce90*/  IMAD.SHL.U32 R62, R75, 0x100, RZ ;  /* 0x000001004b3e7824 */ /* 0x000fe200078e00ff */
[----:B------:R-:W-:Y:S01]  /*cea0*/  LOP3.LUT R77, R63, 0xff0000ff, RZ, 0xc0, !PT ;  /* 0xff0000ff3f4d7812 */ /* 0x000fe200078ec0ff */
[----:B------:R-:W-:Y:S01]  /*ceb0*/  IMAD.U32 R61, R61, 0x10000, RZ ;  /* 0x000100003d3d7824 */ /* 0x000fe200078e00ff */
[----:B------:R-:W-:Y:S01]  /*cec0*/  LOP3.LUT R59, R59, 0xff00, R56, 0xf8, !PT ;  /* 0x0000ff003b3b7812 */ /* 0x000fe200078ef838 */
[----:B------:R-:W-:Y:S01]  /*ced0*/  IMAD.U32 R76, R76, 0x10000, RZ ;  /* 0x000100004c4c7824 */ /* 0x000fe200078e00ff */
[----:B------:R-:W-:Y:S01]  /*cee0*/  SHF.R.U32.HI R63, RZ, 0x10, R63 ;  /* 0x00000010ff3f7819 */ /* 0x000fe2000001163f */
[----:B------:R-:W-:Y:S01]  /*cef0*/  FFMA.FTZ R161, R78, R163, R161 ;  /* 0x000000a34ea17223 */ /* 0x000fe200000100a1 */
[----:B------:R-:W-:-:S02]  /*cf00*/  LOP3.LUT R56, R60, 0xff00, R89, 0xf8, !PT ;  /* 0x0000ff003c387812 */ /* 0x000fc400078ef859 */
[----:B------:R-:W-:Y:S01]  /*cf10*/  LOP3.LUT R60, R74, 0xff00, R73, 0xf8, !PT ;  /* 0x0000ff004a3c7812 */ /* 0x000fe200078ef849 */
[----:B------:R-:W-:Y:S01]  /*cf20*/  IMAD.U32 R73, R72, 0x10000, RZ ;  /* 0x0001000048497824 */ /* 0x000fe200078e00ff */
[----:B------:R-:W-:Y:S02]  /*cf30*/  LOP3.LUT R62, R77, 0xff00, R62, 0xf8, !PT ;  /* 0x0000ff004d3e7812 */ /* 0x000fe400078ef83e */
[----:B------:R-:W-:Y:S02]  /*cf40*/  SHF.L.U32 R63, R63, 0x10, RZ ;  /* 0x000000103f3f7819 */ /* 0x000fe400000006ff */
[----:B------:R-:W-:Y:S02]  /*cf50*/  F2FP.SATFINITE.E4M3.F32.PACK_AB_MERGE_C R53, R53, R44, RZ ;  /* 0x0000002c3535723e */ /* 0x000fe400048070ff */
[----:B------:R-:W-:Y:S02]  /*cf60*/  LOP3.LUT R60, R60, 0xff0000, R61, 0xf8, !PT ;  /* 0x00ff00003c3c7812 */ /* 0x000fe400078ef83d */
[----:B------:R-:W-:-:S02]  /*cf70*/  F2FP.SATFINITE.E4M3.F32.PACK_AB_MERGE_C R51, R51, R40, RZ ;  /* 0x000000283333723e */ /* 0x000fc400048070ff */
[----:B------:R-:W-:Y:S02]  /*cf80*/  LOP3.LUT R44, R62, 0xff0000, R63, 0xf8, !PT ;  /* 0x00ff00003e2c7812 */ /* 0x000fe400078ef83f */
[----:B------:R-:W-:Y:S02]  /*cf90*/  F2FP.SATFINITE.E4M3.F32.PACK_AB_MERGE_C R40, R57, R58, R53 ;  /* 0x0000003a3928723e */ /* 0x000fe40004807035 */
[----:B------:R-:W-:Y:S02]  /*cfa0*/  F2FP.F16.E4M3.UNPACK_B R57, R45 ;  /* 0x0000002dff39723e */ /* 0x000fe400020006ff */
[----:B------:R-:W-:Y:S02]  /*cfb0*/  F2FP.SATFINITE.E4M3.F32.PACK_AB_MERGE_C R54, R54, R55, R51 ;  /* 0x000000373636723e */ /* 0x000fe40004807033 */
[----:B------:R-:W-:Y:S01]  /*cfc0*/  F2FP.F16.E4M3.UNPACK_B R63, R60 ;  /* 0x0000003cff3f723e */ /* 0x000fe200020006ff */
[--C-:B------:R-:W-:Y:S01]  /*cfd0*/  HADD2.F32 R51, -RZ, R57.reuse.H0_H0 ;  /* 0x20000039ff337230 */ /* 0x100fe20000004100 */
[----:B------:R-:W-:Y:S01]  /*cfe0*/  LOP3.LUT R59, R59, 0xff0000, R76, 0xf8, !PT ;  /* 0x00ff00003b3b7812 */ /* 0x000fe200078ef84c */
[----:B------:R-:W-:Y:S01]  /*cff0*/  HADD2.F32 R61, -RZ, R57.H1_H1 ;  /* 0x30000039ff3d7230 */ /* 0x000fe20000004100 */
[----:B------:R-:W-:Y:S01]  /*d000*/  F2FP.F16.E4M3.UNPACK_B R55, R41 ;  /* 0x00000029ff37723e */ /* 0x000fe200020006ff */
[----:B------:R-:W-:Y:S01]  /*d010*/  HADD2.F32 R72, -RZ, R63.H0_H0 ;  /* 0x2000003fff487230 */ /* 0x000fe20000004100 */
[----:B------:R-:W-:-:S02]  /*d020*/  F2FP.F16.E4M3.UNPACK_B R58, R59 ;  /* 0x0000003bff3a723e */ /* 0x000fc400020006ff */
[----:B------:R-:W-:Y:S01]  /*d030*/  LOP3.LUT R56, R56, 0xff0000, R73, 0xf8, !PT ;  /* 0x00ff000038387812 */ /* 0x000fe200078ef849 */
[--C-:B------:R-:W-:Y:S02]  /*d040*/  HADD2.F32 R53, -RZ, R55.reuse.H0_H0 ;  /* 0x20000037ff357230 */ /* 0x100fe40000004100 */
[-C--:B------:R-:W-:Y:S01]  /*d050*/  FMUL.FTZ R74, R51, R72.reuse ;  /* 0x00000048334a7220 */ /* 0x080fe20000410000 */
[--C-:B------:R-:W-:Y:S01]  /*d060*/  HADD2.F32 R62, -RZ, R58.reuse.H0_H0 ;  /* 0x2000003aff3e7230 */ /* 0x100fe20000004100 */
[----:B------:R-:W-:Y:S01]  /*d070*/  F2FP.F16.E4M3.UNPACK_B R57, R45.H1 ;  /* 0x0000002dff39723e */ /* 0x000fe200030006ff */
[----:B------:R-:W-:Y:S02]  /*d080*/  HADD2.F32 R55, -RZ, R55.H1_H1 ;  /* 0x30000037ff377230 */ /* 0x000fe40000004100 */
[C---:B------:R-:W-:Y:S01]  /*d090*/  FMUL.FTZ R72, R53.reuse, R72 ;  /* 0x0000004835487220 */ /* 0x040fe20000410000 */
[----:B------:R-:W-:Y:S01]  /*d0a0*/  F2FP.F16.E4M3.UNPACK_B R73, R60.H1 ;  /* 0x0000003cff49723e */ /* 0x000fe200030006ff */
[-C--:B------:R-:W-:Y:S01]  /*d0b0*/  FFMA.FTZ R53, R53, R62.reuse, -R74 ;  /* 0x0000003e35357223 */ /* 0x080fe2000001084a */
[----:B------:R-:W-:Y:S01]  /*d0c0*/  F2FP.F16.E4M3.UNPACK_B R45, R41.H1 ;  /* 0x00000029ff2d723e */ /* 0x000fe200030006ff */
[----:B------:R-:W-:Y:S01]  /*d0d0*/  FFMA.FTZ R51, R51, R62, R72 ;  /* 0x0000003e33337223 */ /* 0x000fe20000010048 */
[----:B------:R-:W-:Y:S01]  /*d0e0*/  HADD2.F32 R72, -RZ, R63.H1_H1 ;  /* 0x3000003fff487230 */ /* 0x000fe20000004100 */
[----:B------:R-:W-:Y:S01]  /*d0f0*/  F2FP.F16.E4M3.UNPACK_B R59, R59.H1 ;  /* 0x0000003bff3b723e */ /* 0x000fe200030006ff */
[----:B------:R-:W-:Y:S01]  /*d100*/  HADD2.F32 R62, -RZ, R58.H1_H1 ;  /* 0x3000003aff3e7230 */ /* 0x000fe20000004100 */
[----:B------:R-:W-:Y:S01]  /*d110*/  F2FP.SATFINITE.E4M3.F32.PACK_AB_MERGE_C R79, R79, R93, RZ ;  /* 0x0000005d4f4f723e */ /* 0x000fe200048070ff */
[----:B------:R-:W-:-:S02]  /*d120*/  HADD2.F32 R63, -RZ, R57.H0_H0 ;  /* 0x20000039ff3f7230 */ /* 0x000fc40000004100 */
[-C--:B------:R-:W-:Y:S01]  /*d130*/  FMUL.FTZ R58, R61, R72.reuse ;  /* 0x000000483d3a7220 */ /* 0x080fe20000410000 */
[C---:B------:R-:W-:Y:S01]  /*d140*/  FMUL.FTZ R60, R55.reuse, R72 ;  /* 0x00000048373c7220 */ /* 0x040fe20000410000 */
[----:B------:R-:W-:Y:S01]  /*d150*/  HADD2.F32 R76, -RZ, R73.H0_H0 ;  /* 0x20000049ff4c7230 */ /* 0x000fe20000004100 */
[----:B------:R-:W-:Y:S01]  /*d160*/  F2FP.SATFINITE.E4M3.F32.PACK_AB_MERGE_C R46, R46, R94, RZ ;  /* 0x0000005e2e2e723e */ /* 0x000fe200048070ff */
[----:B------:R-:W-:Y:S02]  /*d170*/  HADD2.F32 R41, -RZ, R45.H0_H0 ;  /* 0x2000002dff297230 */ /* 0x000fe40000004100 */
[-C--:B------:R-:W-:Y:S01]  /*d180*/  FFMA.FTZ R58, R55, R62.reuse, -R58 ;  /* 0x0000003e373a7223 */ /* 0x080fe2000001083a */
[----:B------:R-:W-:Y:S01]  /*d190*/  FFMA.FTZ R60, R61, R62, R60 ;  /* 0x0000003e3d3c7223 */ /* 0x000fe2000001003c */
[----:B------:R-:W-:Y:S02]  /*d1a0*/  HADD2.F32 R74, -RZ, R59.H0_H0 ;  /* 0x2000003bff4a7230 */ /* 0x000fe40000004100 */
[----:B------:R-:W-:Y:S01]  /*d1b0*/  FMUL.FTZ R62, R63, R76 ;  /* 0x0000004c3f3e7220 */ /* 0x000fe20000410000 */
[----:B------:R-:W-:-:S02]  /*d1c0*/  HADD2.F32 R72, -RZ, R57.H1_H1 ;  /* 0x30000039ff487230 */ /* 0x000fc40000004100 */
[C---:B------:R-:W-:Y:S01]  /*d1d0*/  FMUL.FTZ R76, R41.reuse, R76 ;  /* 0x0000004c294c7220 */ /* 0x040fe20000410000 */
[----:B------:R-:W-:Y:S02]  /*d1e0*/  HADD2.F32 R73, -RZ, R73.H1_H1 ;  /* 0x30000049ff497230 */ /* 0x000fe40000004100 */
[----:B------:R-:W-:Y:S01]  /*d1f0*/  FFMA.FTZ R41, R41, R74, -R62 ;  /* 0x0000004a29297223 */ /* 0x000fe2000001083e */
[----:B------:R-:W-:Y:S01]  /*d200*/  HADD2.F32 R62, -RZ, R45.H1_H1 ;  /* 0x3000002dff3e7230 */ /* 0x000fe20000004100 */
[----:B------:R-:W-:Y:S01]  /*d210*/  F2FP.F16.E4M3.UNPACK_B R57, R47 ;  /* 0x0000002fff39723e */ /* 0x000fe200020006ff */
[----:B------:R-:W-:Y:S02]  /*d220*/  HADD2.F32 R61, -RZ, R59.H1_H1 ;  /* 0x3000003bff3d7230 */ /* 0x000fe40000004100 */
[-C--:B------:R-:W-:Y:S01]  /*d230*/  FMUL.FTZ R55, R72, R73.reuse ;  /* 0x0000004948377220 */ /* 0x080fe20000410000 */
[----:B------:R-:W-:Y:S01]  /*d240*/  F2FP.F16.E4M3.UNPACK_B R59, R44 ;  /* 0x0000002cff3b723e */ /* 0x000fe200020006ff */
[C---:B------:R-:W-:Y:S01]  /*d250*/  FMUL.FTZ R73, R62.reuse, R73 ;  /* 0x000000493e497220 */ /* 0x040fe20000410000 */
[----:B------:R-:W-:Y:S01]  /*d260*/  FFMA.FTZ R45, R63, R74, R76 ;  /* 0x0000004a3f2d7223 */ /* 0x000fe2000001004c */
[----:B------:R-:W-:Y:S01]  /*d270*/  FFMA.FTZ R62, R62, R61, -R55 ;  /* 0x0000003d3e3e7223 */ /* 0x000fe20000010837 */
[----:B------:R-:W-:Y:S01]  /*d280*/  F2FP.F16.E4M3.UNPACK_B R55, R43 ;  /* 0x0000002bff37723e */ /* 0x000fe200020006ff */
[----:B------:R-:W-:Y:S01]  /*d290*/  FFMA.FTZ R72, R72, R61, R73 ;  /* 0x0000003d48487223 */ /* 0x000fe20000010049 */
[----:B------:R-:W-:Y:S01]  /*d2a0*/  HADD2.F32 R73, -RZ, R57.H0_H0 ;  /* 0x20000039ff497230 */ /* 0x000fe20000004100 */
[-C--:B------:R-:W-:Y:S01]  /*d2b0*/  F2FP.F16.E4M3.UNPACK_B R63, R56.reuse ;  /* 0x00000038ff3f723e */ /* 0x080fe200020006ff */
[----:B------:R-:W-:Y:S01]  /*d2c0*/  HADD2.F32 R76, -RZ, R59.H0_H0 ;  /* 0x2000003bff4c7230 */ /* 0x000fe20000004100 */
[----:B------:R-:W-:Y:S01]  /*d2d0*/  F2FP.F16.E4M3.UNPACK_B R56, R56.H1 ;  /* 0x00000038ff38723e */ /* 0x000fe200030006ff */
[----:B------:R-:W-:Y:S01]  /*d2e0*/  HADD2.F32 R61, -RZ, R55.H0_H0 ;  /* 0x20000037ff3d7230 */ /* 0x000fe20000004100 */
[----:B------:R-:W-:Y:S01]  /*d2f0*/  F2FP.SATFINITE.E4M3.F32.PACK_AB_MERGE_C R41, R62, R41, RZ ;  /* 0x000000293e29723e */ /* 0x000fe200048070ff */
[----:B------:R-:W-:-:S02]  /*d300*/  HADD2.F32 R74, -RZ, R63.H0_H0 ;  /* 0x2000003fff4a7230 */ /* 0x000fc40000004100 */
[-C--:B------:R-:W-:Y:S01]  /*d310*/  FMUL.FTZ R78, R73, R76.reuse ;  /* 0x0000004c494e7220 */ /* 0x080fe20000410000 */
[--C-:B------:R-:W-:Y:S02]  /*d320*/  HADD2.F32 R75, -RZ, R56.reuse.H0_H0 ;  /* 0x20000038ff4b7230 */ /* 0x100fe40000004100 */
[C---:B------:R-:W-:Y:S01]  /*d330*/  FMUL.FTZ R76, R61.reuse, R76 ;  /* 0x0000004c3d4c7220 */ /* 0x040fe20000410000 */
[----:B------:R-:W-:Y:S02]  /*d340*/  HADD2.F32 R56, -RZ, R56.H1_H1 ;  /* 0x30000038ff387230 */ /* 0x000fe40000004100 */
[-C--:B------:R-:W-:Y:S01]  /*d350*/  FFMA.FTZ R61, R61, R74.reuse, -R78 ;  /* 0x0000004a3d3d7223 */ /* 0x080fe2000001084e */
[----:B------:R-:W-:Y:S02]  /*d360*/  HADD2.F32 R57, -RZ, R57.H1_H1 ;  /* 0x30000039ff397230 */ /* 0x000fe40000004100 */
[----:B------:R-:W-:Y:S01]  /*d370*/  FFMA.FTZ R73, R73, R74, R76 ;  /* 0x0000004a49497223 */ /* 0x000fe2000001004c */
[----:B------:R-:W-:Y:S01]  /*d380*/  F2FP.F16.E4M3.UNPACK_B R74, R47.H1 ;  /* 0x0000002fff4a723e */ /* 0x000fe200030006ff */
[----:B------:R-:W-:Y:S01]  /*d390*/  HADD2.F32 R55, -RZ, R55.H1_H1 ;  /* 0x30000037ff377230 */ /* 0x000fe20000004100 */
[----:B------:R-:W-:-:S02]  /*d3a0*/  F2FP.F16.E4M3.UNPACK_B R76, R44.H1 ;  /* 0x0000002cff4c723e */ /* 0x000fc400030006ff */
[----:B------:R-:W-:Y:S01]  /*d3b0*/  F2FP.F16.E4M3.UNPACK_B R47, R43.H1 ;  /* 0x0000002bff2f723e */ /* 0x000fe200030006ff */
[----:B------:R-:W-:Y:S01]  /*d3c0*/  HADD2.F32 R44, -RZ, R74.H0_H0 ;  /* 0x2000004aff2c7230 */ /* 0x000fe20000004100 */
[----:B------:R-:W-:Y:S01]  /*d3d0*/  F2FP.SATFINITE.E4M3.F32.PACK_AB_MERGE_C R45, R72, R45, RZ ;  /* 0x0000002d482d723e */ /* 0x000fe200048070ff */
[--C-:B------:R-:W-:Y:S01]  /*d3e0*/  HADD2.F32 R77, -RZ, R76.reuse.H0_H0 ;  /* 0x2000004cff4d7230 */ /* 0x100fe20000004100 */
[----:B------:R-:W-:Y:S01]  /*d3f0*/  F2FP.SATFINITE.E4M3.F32.PACK_AB_MERGE_C R42, R42, R91, R79 ;  /* 0x0000005b2a2a723e */ /* 0x000fe2000480704f */
[--C-:B------:R-:W-:Y:S01]  /*d400*/  HADD2.F32 R43, -RZ, R47.reuse.H0_H0 ;  /* 0x2000002fff2b7230 */ /* 0x100fe20000004100 */
[----:B------:R-:W-:Y:S01]  /*d410*/  F2FP.SATFINITE.E4M3.F32.PACK_AB_MERGE_C R46, R161, R92, R46 ;  /* 0x0000005ca12e723e */ /* 0x000fe2000480702e */
[----:B------:R-:W-:Y:S02]  /*d420*/  HADD2.F32 R76, -RZ, R76.H1_H1 ;  /* 0x3000004cff4c7230 */ /* 0x000fe40000004100 */
[----:B------:R-:W-:Y:S01]  /*d430*/  FMUL.FTZ R78, R44, R77 ;  /* 0x0000004d2c4e7220 */ /* 0x000fe20000410000 */
[----:B------:R-:W-:-:S02]  /*d440*/  HADD2.F32 R47, -RZ, R47.H1_H1 ;  /* 0x3000002fff2f7230 */ /* 0x000fc40000004100 */
[C---:B------:R-:W-:Y:S01]  /*d450*/  FMUL.FTZ R77, R43.reuse, R77 ;  /* 0x0000004d2b4d7220 */ /* 0x040fe20000410000 */
[----:B------:R-:W-:Y:S02]  /*d460*/  HADD2.F32 R74, -RZ, R74.H1_H1 ;  /* 0x3000004aff4a7230 */ /* 0x000fe40000004100 */
[----:B------:R-:W-:Y:S01]  /*d470*/  FFMA.FTZ R43, R43, R75, -R78 ;  /* 0x0000004b2b2b7223 */ /* 0x000fe2000001084e */
[----:B------:R-:W-:Y:S01]  /*d480*/  F2FP.SATFINITE.E4M3.F32.PACK_AB_MERGE_C R41, R58, R53, R41 ;  /* 0x000000353a29723e */ /* 0x000fe20004807029 */
[----:B------:R-:W-:Y:S01]  /*d490*/  FFMA.FTZ R44, R44, R75, R77 ;  /* 0x0000004b2c2c7223 */ /* 0x000fe2000001004d */
[-C--:B------:R-:W-:Y:S01]  /*d4a0*/  FMUL.FTZ R75, R47, R76.reuse ;  /* 0x0000004c2f4b7220 */ /* 0x080fe20000410000 */
[----:B------:R-:W-:Y:S01]  /*d4b0*/  FMUL.FTZ R78, R74, R76 ;  /* 0x0000004c4a4e7220 */ /* 0x000fe20000410000 */
[----:B------:R-:W-:Y:S02]  /*d4c0*/  F2FP.SATFINITE.E4M3.F32.PACK_AB_MERGE_C R45, R60, R51, R45 ;  /* 0x000000333c2d723e */ /* 0x000fe4000480702d */
[----:B------:R-:W-:Y:S01]  /*d4d0*/  FFMA.FTZ R75, R74, R56, R75 ;  /* 0x000000384a4b7223 */ /* 0x000fe2000001004b */
[----:B------:R-:W-:-:S02]  /*d4e0*/  HADD2.F32 R74, -RZ, R59.H1_H1 ;  /* 0x3000003bff4a7230 */ /* 0x000fc40000004100 */
[----:B------:R-:W-:Y:S01]  /*d4f0*/  FFMA.FTZ R78, R47, R56, -R78 ;  /* 0x000000382f4e7223 */ /* 0x000fe2000001084e */
[----:B------:R-:W-:Y:S01]  /*d500*/  HADD2.F32 R56, -RZ, R63.H1_H1 ;  /* 0x3000003fff387230 */ /* 0x000fe20000004100 */
[----:B------:R-:W-:Y:S01]  /*d510*/  F2FP.SATFINITE.E4M3.F32.PACK_AB_MERGE_C R44, R75, R44, RZ ;  /* 0x0000002c4b2c723e */ /* 0x000fe200048070ff */
[-C--:B------:R-:W-:Y:S01]  /*d520*/  FMUL.FTZ R76, R57, R74.reuse ;  /* 0x0000004a394c7220 */ /* 0x080fe20000410000 */
[C---:B------:R-:W-:Y:S01]  /*d530*/  FMUL.FTZ R74, R55.reuse, R74 ;  /* 0x0000004a374a7220 */ /* 0x040fe20000410000 */
[----:B------:R-:W-:Y:S02]  /*d540*/  F2FP.SATFINITE.E4M3.F32.PACK_AB_MERGE_C R43, R78, R43, RZ ;  /* 0x0000002b4e2b723e */ /* 0x000fe400048070ff */
[-C--:B------:R-:W-:Y:S01]  /*d550*/  FFMA.FTZ R76, R55, R56.reuse, -R76 ;  /* 0x00000038374c7223 */ /* 0x080fe2000001084c */
[----:B------:R-:W-:-:S04]  /*d560*/  FFMA.FTZ R74, R57, R56, R74 ;  /* 0x00000038394a7223 */ /* 0x000fc8000001004a */
[----:B------:R-:W-:Y:S02]  /*d570*/  F2FP.SATFINITE.E4M3.F32.PACK_AB_MERGE_C R43, R76, R61, R43 ;  /* 0x0000003d4c2b723e */ /* 0x000fe4000480702b */
[----:B------:R-:W-:Y:S01]  /*d580*/  F2FP.SATFINITE.E4M3.F32.PACK_AB_MERGE_C R47, R74, R73, R44 ;  /* 0x000000494a2f723e */ /* 0x000fe2000480702c */
[----:B------:R-:W-:-:S07]  /*d590*/  IMAD.MOV.U32 R44, RZ, RZ, R54 ;  /* 0x000000ffff2c7224 */ /* 0x000fce00078e0036 */
.L_x_414:
[----:B------:R-:W-:Y:S05]  /*d5a0*/  BSYNC B2 ;  /* 0x0000000000027941 */ /* 0x000fea0003800000 */
.L_x_413:
[----:B------:R-:W-:-:S13]  /*d5b0*/  ISETP.GE.AND P3, PT, R50, R154, PT ;  /* 0x0000009a3200720c */ /* 0x000fda0003f66270 */
[--C-:B------:R-:W-:Y:S02]  /*d5c0*/  @!P3 SHF.R.S32.HI R53, RZ, 0x1f, R50.reuse ;  /* 0x0000001fff35b819 */ /* 0x100fe40000011432 */
[----:B------:R-:W-:-:S04]  /*d5d0*/  @!P3 IADD3 R51, P4, P5, R116, R136, R50 ;  /* 0x000000887433b210 */ /* 0x000fc80007d9e032 */
[----:B------:R-:W-:Y:S02]  /*d5e0*/  @!P3 IADD3.X R54, R4, R52, R53, P4, P5 ;  /* 0x000000340436b210 */ /* 0x000fe400027ea435 */
[----:B------:R-:W-:-:S05]  /*d5f0*/  IADD3 R48, P4, R48, R124, RZ ;  /* 0x0000007c30307210 */ /* 0x000fca0007f9e0ff */
[----:B------:R-:W-:Y:S01]  /*d600*/  IMAD.X R49, R49, 0x1, R125, P4 ;  /* 0x0000000131317824 */ /* 0x000fe200020e067d */
[----:B------:R-:W-:-:S04]  /*d610*/  @!P3 IADD3 R50, P4, R51, R124, RZ ;  /* 0x0000007c3332b210 */ /* 0x000fc80007f9e0ff */
[----:B-1----:R1:W-:Y:S01]  /*d620*/  STG.E.128 desc[UR54][R48.64], R40 ;  /* 0x0000002830007986 */ /* 0x0023e2000c101d36 */
[----:B------:R-:W-:-:S05]  /*d630*/  @!P3 IMAD.X R51, R54, 0x1, R125, P4 ;  /* 0x000000013633b824 */ /* 0x000fca00020e067d */
[----:B---3--:R1:W-:Y:S03]  /*d640*/  @!P3 STG.E.128 desc[UR54][R50.64], R44 ;  /* 0x0000002c3200b986 */ /* 0x0083e6000c101d36 */
.L_x_412:
[----:B------:R-:W-:Y:S05]  /*d650*/  BSYNC B1 ;  /* 0x0000000000017941 */ /* 0x000fea0003800000 */
.L_x_411:
[----:B------:R-:W-:Y:S01]  /*d660*/  ISETP.NE.AND P3, PT, R35, RZ, PT ;  /* 0x000000ff2300720c */ /* 0x000fe20003f65270 */
[----:B------:R-:W-:-:S12]  /*d670*/  BSSY B1, `(.L_x_415) ;  /* 0x00000f8000017945 */ /* 0x000fd80003800000 */
[----:B------:R-:W-:Y:S05]  /*d680*/  @!P3 BRA `(.L_x_416) ;  /* 0x0000000c00d8b947 */ /* 0x000fea0003800000 */
[----:B-1----:R-:W-:Y:S01]  /*d690*/  SEL R40, R99, R159, !P1 ;  /* 0x0000009f63287207 */ /* 0x002fe20004800000 */
        /* <DEDUP_REMOVED lines=22> */
[----:B------:R-:W-:Y:S01]  /*d800*/  SHF.R.U32.HI R54, RZ, 0x8, R81 ;  /* 0x00000008ff367819 */ /* 0x000fe20000011651 */
[----:B-1----:R-:W-:Y:S01]  /*d810*/  IMAD.MOV.U32 R56, RZ, RZ, R40 ;  /* 0x000000ffff387224 */ /* 0x002fe200078e0028 */
[----:B------:R-:W-:Y:S01]  /*d820*/  LOP3.LUT R59, R81, 0xff0000ff, RZ, 0xc0, !PT ;  /* 0xff0000ff513b7812 */ /* 0x000fe200078ec0ff */
[----:B---3--:R-:W-:Y:S01]  /*d830*/  IMAD.MOV.U32 R57, RZ, RZ, R44 ;  /* 0x000000ffff397224 */ /* 0x008fe200078e002c */
[----:B------:R-:W-:Y:S01]  /*d840*/  SHF.R.U32.HI R62, RZ, 0x8, R83 ;  /* 0x00000008ff3e7819 */ /* 0x000fe20000011653 */
[----:B------:R-:W-:Y:S01]  /*d850*/  IMAD.SHL.U32 R40, R54, 0x100, RZ ;  /* 0x0000010036287824 */ /* 0x000fe200078e00ff */
[----:B------:R-:W-:Y:S01]  /*d860*/  SHF.R.U32.HI R60, RZ, 0x8, R65 ;  /* 0x00000008ff3c7819 */ /* 0x000fe20000011641 */
[----:B------:R-:W-:Y:S01]  /*d870*/  IMAD.MOV.U32 R54, RZ, RZ, R42 ;  /* 0x000000ffff367224 */ /* 0x000fe200078e002a */
[----:B------:R-:W-:Y:S02]  /*d880*/  SHF.R.U32.HI R66, RZ, 0x10, R81 ;  /* 0x00000010ff427819 */ /* 0x000fe40000011651 */
[----:B------:R-:W-:Y:S01]  /*d890*/  LOP3.LUT R59, R59, 0xff00, R40, 0xf8, !PT ;  /* 0x0000ff003b3b7812 */ /* 0x000fe200078ef828 */
[----:B------:R-:W-:Y:S01]  /*d8a0*/  IMAD.SHL.U32 R40, R62, 0x100, RZ ;  /* 0x000001003e287824 */ /* 0x000fe200078e00ff */
[----:B------:R-:W-:Y:S01]  /*d8b0*/  SHF.R.U32.HI R64, RZ, 0x10, R83 ;  /* 0x00000010ff407819 */ /* 0x000fe20000011653 */
[----:B------:R-:W-:Y:S01]  /*d8c0*/  IMAD.SHL.U32 R42, R60, 0x100, RZ ;  /* 0x000001003c2a7824 */ /* 0x000fe200078e00ff */
[----:B------:R-:W-:Y:S01]  /*d8d0*/  LOP3.LUT R61, R83, 0xff0000ff, RZ, 0xc0, !PT ;  /* 0xff0000ff533d7812 */ /* 0x000fe200078ec0ff */
[----:B------:R-:W-:Y:S01]  /*d8e0*/  IMAD.U32 R44, R66, 0x10000, RZ ;  /* 0x00010000422c7824 */ /* 0x000fe200078e00ff */
[----:B------:R-:W-:-:S02]  /*d8f0*/  SHF.R.U32.HI R58, RZ, 0x8, R67 ;  /* 0x00000008ff3a7819 */ /* 0x000fc40000011643 */
[----:B------:R-:W-:Y:S02]  /*d900*/  LOP3.LUT R63, R65, 0xff0000ff, RZ, 0xc0, !PT ;  /* 0xff0000ff413f7812 */ /* 0x000fe400078ec0ff */
[----:B------:R-:W-:Y:S02]  /*d910*/  SHF.R.U32.HI R48, RZ, 0x10, R65 ;  /* 0x00000010ff307819 */ /* 0x000fe40000011641 */
[----:B------:R-:W-:Y:S01]  /*d920*/  MOV R55, R46 ;  /* 0x0000002e00377202 */ /* 0x000fe20000000f00 */
[----:B------:R-:W-:Y:S01]  /*d930*/  IMAD.SHL.U32 R46, R58, 0x100, RZ ;  /* 0x000001003a2e7824 */ /* 0x000fe200078e00ff */
[----:B------:R-:W-:Y:S01]  /*d940*/  LOP3.LUT R61, R61, 0xff00, R40, 0xf8, !PT ;  /* 0x0000ff003d3d7812 */ /* 0x000fe200078ef828 */
[----:B------:R-:W-:Y:S01]  /*d950*/  IMAD.U32 R40, R64, 0x10000, RZ ;  /* 0x0001000040287824 */ /* 0x000fe200078e00ff */
[----:B------:R-:W-:Y:S02]  /*d960*/  LOP3.LUT R65, R63, 0xff00, R42, 0xf8, !PT ;  /* 0x0000ff003f417812 */ /* 0x000fe400078ef82a */
[----:B------:R-:W-:-:S02]  /*d970*/  F2FP.F16.E4M3.UNPACK_B R63, R158.H1 ;  /* 0x0000009eff3f723e */ /* 0x000fc400030006ff */
[----:B------:R-:W-:Y:S02]  /*d980*/  F2FP.F16.E4M3.UNPACK_B R60, R57.H1 ;  /* 0x00000039ff3c723e */ /* 0x000fe400030006ff */
[----:B------:R-:W-:Y:S01]  /*d990*/  F2FP.F16.E4M3.UNPACK_B R58, R56.H1 ;  /* 0x00000038ff3a723e */ /* 0x000fe200030006ff */
[----:B------:R-:W-:Y:S01]  /*d9a0*/  HADD2.F32 R42, -RZ, R63.H0_H0 ;  /* 0x2000003fff2a7230 */ /* 0x000fe20000004100 */
[----:B------:R-:W-:Y:S02]  /*d9b0*/  SHF.R.U32.HI R53, RZ, 0x10, R67 ;  /* 0x00000010ff357819 */ /* 0x000fe40000011643 */
[----:B------:R-:W-:Y:S02]  /*d9c0*/  LOP3.LUT R67, R67, 0xff0000ff, RZ, 0xc0, !PT ;  /* 0xff0000ff43437812 */ /* 0x000fe400078ec0ff */
[----:B------:R-:W-:Y:S01]  /*d9d0*/  LOP3.LUT R44, R59, 0xff0000, R44, 0xf8, !PT ;  /* 0x00ff00003b2c7812 */ /* 0x000fe200078ef82c */
[----:B------:R-:W-:Y:S01]  /*d9e0*/  HADD2.F32 R59, -RZ, R58.H0_H0 ;  /* 0x2000003aff3b7230 */ /* 0x000fe20000004100 */
[----:B------:R-:W-:Y:S01]  /*d9f0*/  LOP3.LUT R40, R61, 0xff0000, R40, 0xf8, !PT ;  /* 0x00ff00003d287812 */ /* 0x000fe200078ef828 */
[----:B------:R-:W-:Y:S01]  /*da00*/  HADD2.F32 R61, -RZ, R60.H0_H0 ;  /* 0x2000003cff3d7230 */ /* 0x000fe20000004100 */
[----:B------:R-:W-:Y:S01]  /*da10*/  F2FP.F16.E4M3.UNPACK_B R62, R156.H1 ;  /* 0x0000009cff3e723e */ /* 0x000fe200030006ff */
[----:B------:R-:W-:Y:S01]  /*da20*/  IMAD.U32 R53, R53, 0x10000, RZ ;  /* 0x0001000035357824 */ /* 0x000fe200078e00ff */
[----:B------:R-:W-:Y:S01]  /*da30*/  LOP3.LUT R66, R67, 0xff00, R46, 0xf8, !PT ;  /* 0x0000ff0043427812 */ /* 0x000fe200078ef82e */
[----:B------:R-:W-:Y:S01]  /*da40*/  FMUL.FTZ R72, R59, R42 ;  /* 0x0000002a3b487220 */ /* 0x000fe20000410000 */
[----:B------:R-:W-:Y:S01]  /*da50*/  SHF.L.U32 R46, R48, 0x10, RZ ;  /* 0x00000010302e7819 */ /* 0x000fe200000006ff */
[----:B------:R-:W-:-:S02]  /*da60*/  HADD2.F32 R64, -RZ, R62.H0_H0 ;  /* 0x2000003eff407230 */ /* 0x000fc40000004100 */
[----:B------:R-:W-:Y:S01]  /*da70*/  FMUL.FTZ R48, R61, R42 ;  /* 0x0000002a3d307220 */ /* 0x000fe20000410000 */
[----:B------:R-:W-:Y:S02]  /*da80*/  LOP3.LUT R42, R66, 0xff0000, R53, 0xf8, !PT ;  /* 0x00ff0000422a7812 */ /* 0x000fe400078ef835 */
[----:B------:R-:W-:Y:S01]  /*da90*/  F2FP.F16.E4M3.UNPACK_B R158, R158 ;  /* 0x0000009eff9e723e */ /* 0x000fe200020006ff */
[-C--:B------:R-:W-:Y:S01]  /*daa0*/  FFMA.FTZ R48, R59, R64.reuse, -R48 ;  /* 0x000000403b307223 */ /* 0x080fe20000010830 */
[----:B------:R-:W-:Y:S01]  /*dab0*/  FFMA.FTZ R53, R61, R64, R72 ;  /* 0x000000403d357223 */ /* 0x000fe20000010048 */
[----:B------:R-:W-:Y:S01]  /*dac0*/  HADD2.F32 R64, -RZ, R62.H1_H1 ;  /* 0x3000003eff407230 */ /* 0x000fe20000004100 */
[----:B------:R-:W-:Y:S01]  /*dad0*/  F2FP.F16.E4M3.UNPACK_B R61, R57 ;  /* 0x00000039ff3d723e */ /* 0x000fe200020006ff */
[----:B------:R-:W-:Y:S01]  /*dae0*/  HADD2.F32 R62, -RZ, R63.H1_H1 ;  /* 0x3000003fff3e7230 */ /* 0x000fe20000004100 */
[----:B------:R-:W-:Y:S01]  /*daf0*/  LOP3.LUT R46, R65, 0xff0000, R46, 0xf8, !PT ;  /* 0x00ff0000412e7812 */ /* 0x000fe200078ef82e */
[----:B------:R-:W-:Y:S01]  /*db00*/  HADD2.F32 R59, -RZ, R58.H1_H1 ;  /* 0x3000003aff3b7230 */ /* 0x000fe20000004100 */
[----:B------:R-:W-:Y:S01]  /*db10*/  F2FP.F16.E4M3.UNPACK_B R156, R156 ;  /* 0x0000009cff9c723e */ /* 0x000fe200020006ff */
[----:B------:R-:W-:Y:S01]  /*db20*/  HADD2.F32 R63, -RZ, R60.H1_H1 ;  /* 0x3000003cff3f7230 */ /* 0x000fe20000004100 */
[----:B------:R-:W-:Y:S01]  /*db30*/  F2FP.F16.E4M3.UNPACK_B R60, R56 ;  /* 0x00000038ff3c723e */ /* 0x000fe200020006ff */
[----:B------:R-:W-:-:S02]  /*db40*/  HADD2.F32 R65, -RZ, R158.H0_H0 ;  /* 0x2000009eff417230 */ /* 0x000fc40000004100 */
[-C--:B------:R-:W-:Y:S01]  /*db50*/  FMUL.FTZ R66, R59, R62.reuse ;  /* 0x0000003e3b427220 */ /* 0x080fe20000410000 */
[----:B------:R-:W-:Y:S02]  /*db60*/  HADD2.F32 R158, -RZ, R158.H1_H1 ;  /* 0x3000009eff9e7230 */ /* 0x000fe40000004100 */
[----:B------:R-:W-:Y:S01]  /*db70*/  FMUL.FTZ R56, R63, R62 ;  /* 0x0000003e3f387220 */ /* 0x000fe20000410000 */
[--C-:B------:R-:W-:Y:S02]  /*db80*/  HADD2.F32 R62, -RZ, R61.reuse.H0_H0 ;  /* 0x2000003dff3e7230 */ /* 0x100fe40000004100 */
[----:B------:R-:W-:Y:S02]  /*db90*/  HADD2.F32 R58, -RZ, R60.H0_H0 ;  /* 0x2000003cff3a7230 */ /* 0x000fe40000004100 */
[-C--:B------:R-:W-:Y:S01]  /*dba0*/  FFMA.FTZ R57, R59, R64.reuse, -R56 ;  /* 0x000000403b397223 */ /* 0x080fe20000010838 */
[----:B------:R-:W-:Y:S02]  /*dbb0*/  HADD2.F32 R59, -RZ, R156.H0_H0 ;  /* 0x2000009cff3b7230 */ /* 0x000fe40000004100 */
[----:B------:R-:W-:Y:S01]  /*dbc0*/  FFMA.FTZ R56, R63, R64, R66 ;  /* 0x000000403f387223 */ /* 0x000fe20000010042 */
[-C--:B------:R-:W-:Y:S01]  /*dbd0*/  FMUL.FTZ R67, R62, R65.reuse ;  /* 0x000000413e437220 */ /* 0x080fe20000410000 */
[C---:B------:R-:W-:Y:S01]  /*dbe0*/  FMUL.FTZ R65, R58.reuse, R65 ;  /* 0x000000413a417220 */ /* 0x040fe20000410000 */
[----:B------:R-:W-:Y:S01]  /*dbf0*/  HADD2.F32 R63, -RZ, R61.H1_H1 ;  /* 0x3000003dff3f7230 */ /* 0x000fe20000004100 */
[----:B------:R-:W-:Y:S01]  /*dc00*/  F2FP.F16.E4M3.UNPACK_B R66, R157.H1 ;  /* 0x0000009dff42723e */ /* 0x000fe200030006ff */
[----:B------:R-:W-:Y:S01]  /*dc10*/  HADD2.F32 R60, -RZ, R60.H1_H1 ;  /* 0x3000003cff3c7230 */ /* 0x000fe20000004100 */
[----:B------:R-:W-:Y:S01]  /*dc20*/  F2FP.F16.E4M3.UNPACK_B R64, R55.H1 ;  /* 0x00000037ff40723e */ /* 0x000fe200030006ff */
[-C--:B------:R-:W-:Y:S01]  /*dc30*/  FFMA.FTZ R58, R58, R59.reuse, -R67 ;  /* 0x0000003b3a3a7223 */ /* 0x080fe20000010843 */
[----:B------:R-:W-:Y:S01]  /*dc40*/  FFMA.FTZ R59, R62, R59, R65 ;  /* 0x0000003b3e3b7223 */ /* 0x000fe20000010041 */
[----:B------:R-:W-:Y:S01]  /*dc50*/  HADD2.F32 R156, -RZ, R156.H1_H1 ;  /* 0x3000009cff9c7230 */ /* 0x000fe20000004100 */
[----:B------:R-:W-:Y:S01]  /*dc60*/  F2FP.F16.E4M3.UNPACK_B R67, R155.H1 ;  /* 0x0000009bff43723e */ /* 0x000fe200030006ff */
[----:B------:R-:W-:Y:S01]  /*dc70*/  FMUL.FTZ R61, R63, R158 ;  /* 0x0000009e3f3d7220 */ /* 0x000fe20000410000 */
[----:B------:R-:W-:Y:S01]  /*dc80*/  F2FP.F16.E4M3.UNPACK_B R62, R54.H1 ;  /* 0x00000036ff3e723e */ /* 0x000fe200030006ff */
[----:B------:R-:W-:-:S02]  /*dc90*/  HADD2.F32 R74, -RZ, R66.H0_H0 ;  /* 0x20000042ff4a7230 */ /* 0x000fc40000004100 */
[C---:B------:R-:W-:Y:S01]  /*dca0*/  FMUL.FTZ R158, R60.reuse, R158 ;  /* 0x0000009e3c9e7220 */ /* 0x040fe20000410000 */
[----:B------:R-:W-:Y:S02]  /*dcb0*/  HADD2.F32 R73, -RZ, R66.H1_H1 ;  /* 0x30000042ff497230 */ /* 0x000fe40000004100 */
[-C--:B------:R-:W-:Y:S01]  /*dcc0*/  FFMA.FTZ R61, R60, R156.reuse, -R61 ;  /* 0x0000009c3c3d7223 */ /* 0x080fe2000001083d */
[--C-:B------:R-:W-:Y:S02]  /*dcd0*/  HADD2.F32 R66, -RZ, R64.reuse.H1_H1 ;  /* 0x30000040ff427230 */ /* 0x100fe40000004100 */
[----:B------:R-:W-:Y:S01]  /*dce0*/  FFMA.FTZ R60, R63, R156, R158 ;  /* 0x0000009c3f3c7223 */ /* 0x000fe2000001009e */
[----:B------:R-:W-:Y:S01]  /*dcf0*/  HADD2.F32 R65, -RZ, R64.H0_H0 ;  /* 0x20000040ff417230 */ /* 0x000fe20000004100 */
[----:B------:R-:W-:Y:S01]  /*dd00*/  F2FP.F16.E4M3.UNPACK_B R157, R157 ;  /* 0x0000009dff9d723e */ /* 0x000fe200020006ff */
[----:B------:R-:W-:Y:S02]  /*dd10*/  HADD2.F32 R72, -RZ, R67.H0_H0 ;  /* 0x20000043ff487230 */ /* 0x000fe40000004100 */
[----:B------:R-:W-:Y:S01]  /*dd20*/  FMUL.FTZ R75, R66, R73 ;  /* 0x00000049424b7220 */ /* 0x000fe20000410000 */
[----:B------:R-:W-:-:S02]  /*dd30*/  HADD2.F32 R64, -RZ, R62.H1_H1 ;  /* 0x3000003eff407230 */ /* 0x000fc40000004100 */
[----:B------:R-:W-:Y:S01]  /*dd40*/  FMUL.FTZ R76, R65, R74 ;  /* 0x0000004a414c7220 */ /* 0x000fe20000410000 */
[----:B------:R-:W-:Y:S01]  /*dd50*/  HADD2.F32 R67, -RZ, R67.H1_H1 ;  /* 0x30000043ff437230 */ /* 0x000fe20000004100 */
[----:B------:R-:W-:Y:S01]  /*dd60*/  F2FP.F16.E4M3.UNPACK_B R54, R54 ;  /* 0x00000036ff36723e */ /* 0x000fe200020006ff */
[----:B------:R-:W-:Y:S02]  /*dd70*/  HADD2.F32 R63, -RZ, R62.H0_H0 ;  /* 0x2000003eff3f7230 */ /* 0x000fe40000004100 */
[C---:B------:R-:W-:Y:S01]  /*dd80*/  FMUL.FTZ R73, R64.reuse, R73 ;  /* 0x0000004940497220 */ /* 0x040fe20000410000 */
[----:B------:R-:W-:Y:S01]  /*dd90*/  F2FP.F16.E4M3.UNPACK_B R155, R155 ;  /* 0x0000009bff9b723e */ /* 0x000fe200020006ff */
[----:B------:R-:W-:Y:S01]  /*dda0*/  FFMA.FTZ R75, R64, R67, -R75 ;  /* 0x00000043404b7223 */ /* 0x000fe2000001084b */
[----:B------:R-:W-:Y:S01]  /*ddb0*/  F2FP.F16.E4M3.UNPACK_B R64, R55 ;  /* 0x00000037ff40723e */ /* 0x000fe200020006ff */
[C---:B------:R-:W-:Y:S01]  /*ddc0*/  FMUL.FTZ R74, R63.reuse, R74 ;  /* 0x0000004a3f4a7220 */ /* 0x040fe20000410000 */
[----:B------:R-:W-:Y:S01]  /*ddd0*/  FFMA.FTZ R62, R63, R72, -R76 ;  /* 0x000000483f3e7223 */ /* 0x000fe2000001084c */
[----:B------:R-:W-:Y:S01]  /*dde0*/  FFMA.FTZ R76, R66, R67, R73 ;  /* 0x00000043424c7223 */ /* 0x000fe20000010049 */
[----:B------:R-:W-:-:S02]  /*ddf0*/  HADD2.F32 R55, -RZ, R54.H0_H0 ;  /* 0x20000036ff377230 */ /* 0x000fc40000004100 */
[----:B------:R-:W-:Y:S01]  /*de00*/  FFMA.FTZ R63, R65, R72, R74 ;  /* 0x00000048413f7223 */ /* 0x000fe2000001004a */
[--C-:B------:R-:W-:Y:S01]  /*de10*/  HADD2.F32 R72, -RZ, R157.reuse.H0_H0 ;  /* 0x2000009dff487230 */ /* 0x100fe20000004100 */
[----:B------:R-:W-:Y:S01]  /*de20*/  F2FP.SATFINITE.E4M3.F32.PACK_AB_MERGE_C R48, R57, R48, RZ ;  /* 0x000000303930723e */ /* 0x000fe200048070ff */
[--C-:B------:R-:W-:Y:S01]  /*de30*/  HADD2.F32 R65, -RZ, R64.reuse.H0_H0 ;  /* 0x20000040ff417230 */ /* 0x100fe20000004100 */
[----:B------:R-:W-:Y:S01]  /*de40*/  F2FP.F16.E4M3.UNPACK_B R57, R41 ;  /* 0x00000029ff39723e */ /* 0x000fe200020006ff */
[----:B------:R-:W-:Y:S01]  /*de50*/  HADD2.F32 R157, -RZ, R157.H1_H1 ;  /* 0x3000009dff9d7230 */ /* 0x000fe20000004100 */
[----:B------:R-:W-:Y:S01]  /*de60*/  F2FP.SATFINITE.E4M3.F32.PACK_AB_MERGE_C R76, R76, R63, RZ ;  /* 0x0000003f4c4c723e */ /* 0x000fe200048070ff */
[----:B------:R-:W-:Y:S02]  /*de70*/  HADD2.F32 R64, -RZ, R64.H1_H1 ;  /* 0x30000040ff407230 */ /* 0x000fe40000004100 */
[----:B------:R-:W-:Y:S01]  /*de80*/  FMUL.FTZ R74, R65, R72 ;  /* 0x00000048414a7220 */ /* 0x000fe20000410000 */
[----:B------:R-:W-:Y:S01]  /*de90*/  HADD2.F32 R66, -RZ, R155.H0_H0 ;  /* 0x2000009bff427230 */ /* 0x000fe20000004100 */
[----:B------:R-:W-:Y:S01]  /*dea0*/  F2FP.F16.E4M3.UNPACK_B R63, R46 ;  /* 0x0000002eff3f723e */ /* 0x000fe200020006ff */
[----:B------:R-:W-:-:S02]  /*deb0*/  HADD2.F32 R54, -RZ, R54.H1_H1 ;  /* 0x30000036ff367230 */ /* 0x000fc40000004100 */
[-C--:B------:R-:W-:Y:S01]  /*dec0*/  FMUL.FTZ R67, R64, R157.reuse ;  /* 0x0000009d40437220 */ /* 0x080fe20000410000 */
[----:B------:R-:W-:Y:S02]  /*ded0*/  HADD2.F32 R155, -RZ, R155.H1_H1 ;  /* 0x3000009bff9b7230 */ /* 0x000fe40000004100 */
[C---:B------:R-:W-:Y:S01]  /*dee0*/  FMUL.FTZ R72, R55.reuse, R72 ;  /* 0x0000004837487220 */ /* 0x040fe20000410000 */
[----:B------:R-:W-:Y:S01]  /*def0*/  FFMA.FTZ R74, R55, R66, -R74 ;  /* 0x00000042374a7223 */ /* 0x000fe2000001084a */
[C---:B------:R-:W-:Y:S01]  /*df00*/  FMUL.FTZ R157, R54.reuse, R157 ;  /* 0x0000009d369d7220 */ /* 0x040fe20000410000 */
[----:B------:R-:W-:Y:S01]  /*df10*/  F2FP.SATFINITE.E4M3.F32.PACK_AB_MERGE_C R55, R61, R58, R48 ;  /* 0x0000003a3d37723e */ /* 0x000fe20004807030 */
[----:B------:R-:W-:Y:S01]  /*df20*/  FFMA.FTZ R67, R54, R155, -R67 ;  /* 0x0000009b36437223 */ /* 0x000fe20000010843 */
[----:B------:R-:W-:Y:S01]  /*df30*/  F2FP.SATFINITE.E4M3.F32.PACK_AB_MERGE_C R54, R56, R53, RZ ;  /* 0x000000353836723e */ /* 0x000fe200048070ff */
[----:B------:R-:W-:Y:S01]  /*df40*/  HADD2.F32 R56, -RZ, R57.H0_H0 ;  /* 0x20000039ff387230 */ /* 0x000fe20000004100 */
[----:B------:R-:W-:Y:S01]  /*df50*/  F2FP.SATFINITE.E4M3.F32.PACK_AB_MERGE_C R53, R75, R62, RZ ;  /* 0x0000003e4b35723e */ /* 0x000fe200048070ff */
[----:B------:R-:W-:Y:S01]  /*df60*/  FFMA.FTZ R72, R65, R66, R72 ;  /* 0x0000004241487223 */ /* 0x000fe20000010048 */
[----:B------:R-:W-:Y:S01]  /*df70*/  F2FP.F16.E4M3.UNPACK_B R62, R45 ;  /* 0x0000002dff3e723e */ /* 0x000fe200020006ff */
[----:B------:R-:W-:Y:S01]  /*df80*/  FFMA.FTZ R157, R64, R155, R157 ;  /* 0x0000009b409d7223 */ /* 0x000fe2000001009d */
[----:B------:R-:W-:Y:S01]  /*df90*/  F2FP.SATFINITE.E4M3.F32.PACK_AB_MERGE_C R54, R60, R59, R54 ;  /* 0x0000003b3c36723e */ /* 0x000fe20004807036 */
[----:B------:R-:W-:Y:S01]  /*dfa0*/  HADD2.F32 R59, -RZ, R63.H0_H0 ;  /* 0x2000003fff3b7230 */ /* 0x000fe20000004100 */
[----:B------:R-:W-:Y:S01]  /*dfb0*/  F2FP.F16.E4M3.UNPACK_B R60, R44 ;  /* 0x0000002cff3c723e */ /* 0x000fe200020006ff */
[--C-:B------:R-:W-:Y:S01]  /*dfc0*/  HADD2.F32 R58, -RZ, R62.reuse.H0_H0 ;  /* 0x2000003eff3a7230 */ /* 0x100fe20000004100 */
[----:B------:R-:W-:Y:S01]  /*dfd0*/  F2FP.SATFINITE.E4M3.F32.PACK_AB_MERGE_C R53, R67, R74, R53 ;  /* 0x0000004a4335723e */ /* 0x000fe20004807035 */
[----:B------:R-:W-:-:S02]  /*dfe0*/  HADD2.F32 R62, -RZ, R62.H1_H1 ;  /* 0x3000003eff3e7230 */ /* 0x000fc40000004100 */
[-C--:B------:R-:W-:Y:S01]  /*dff0*/  FMUL.FTZ R67, R56, R59.reuse ;  /* 0x0000003b38437220 */ /* 0x080fe20000410000 */
[--C-:B------:R-:W-:Y:S02]  /*e000*/  HADD2.F32 R61, -RZ, R60.reuse.H0_H0 ;  /* 0x2000003cff3d7230 */ /* 0x100fe40000004100 */
[----:B------:R-:W-:Y:S01]  /*e010*/  FMUL.FTZ R65, R58, R59 ;  /* 0x0000003b3a417220 */ /* 0x000fe20000410000 */
[----:B------:R-:W-:Y:S01]  /*e020*/  HADD2.F32 R63, -RZ, R63.H1_H1 ;  /* 0x3000003fff3f7230 */ /* 0x000fe20000004100 */
[----:B------:R-:W-:Y:S01]  /*e030*/  F2FP.F16.E4M3.UNPACK_B R44, R44.H1 ;  /* 0x0000002cff2c723e */ /* 0x000fe200030006ff */
[----:B------:R-:W-:Y:S02]  /*e040*/  HADD2.F32 R59, -RZ, R57.H1_H1 ;  /* 0x30000039ff3b7230 */ /* 0x000fe40000004100 */
[-C--:B------:R-:W-:Y:S01]  /*e050*/  FFMA.FTZ R56, R56, R61.reuse, -R65 ;  /* 0x0000003d38387223 */ /* 0x080fe20000010841 */
[----:B------:R-:W-:Y:S01]  /*e060*/  FFMA.FTZ R57, R58, R61, R67 ;  /* 0x0000003d3a397223 */ /* 0x000fe20000010043 */
[----:B------:R-:W-:-:S02]  /*e070*/  HADD2.F32 R61, -RZ, R60.H1_H1 ;  /* 0x3000003cff3d7230 */ /* 0x000fc40000004100 */
[CC--:B------:R-:W-:Y:S01]  /*e080*/  FMUL.FTZ R64, R62.reuse, R63.reuse ;  /* 0x0000003f3e407220 */ /* 0x0c0fe20000410000 */
[C---:B------:R-:W-:Y:S01]  /*e090*/  FMUL.FTZ R65, R59.reuse, R63 ;  /* 0x0000003f3b417220 */ /* 0x040fe20000410000 */
[----:B------:R-:W-:Y:S02]  /*e0a0*/  F2FP.F16.E4M3.UNPACK_B R60, R45.H1 ;  /* 0x0000002dff3c723e */ /* 0x000fe400030006ff */
[----:B------:R-:W-:Y:S01]  /*e0b0*/  F2FP.F16.E4M3.UNPACK_B R63, R46.H1 ;  /* 0x0000002eff3f723e */ /* 0x000fe200030006ff */
[----:B------:R-:W-:Y:S01]  /*e0c0*/  FFMA.FTZ R46, R62, R61, R65 ;  /* 0x0000003d3e2e7223 */ /* 0x000fe20000010041 */
[----:B------:R-:W-:Y:S01]  /*e0d0*/  F2FP.F16.E4M3.UNPACK_B R58, R41.H1 ;  /* 0x00000029ff3a723e */ /* 0x000fe200030006ff */
[----:B------:R-:W-:Y:S01]  /*e0e0*/  FFMA.FTZ R41, R59, R61, -R64 ;  /* 0x0000003d3b297223 */ /* 0x000fe20000010840 */
[----:B------:R-:W-:Y:S01]  /*e0f0*/  HADD2.F32 R59, -RZ, R60.H0_H0 ;  /* 0x2000003cff3b7230 */ /* 0x000fe20000004100 */
[----:B------:R-:W-:Y:S01]  /*e100*/  F2FP.F16.E4M3.UNPACK_B R73, R42 ;  /* 0x0000002aff49723e */ /* 0x000fe200020006ff */
[----:B------:R-:W-:Y:S01]  /*e110*/  HADD2.F32 R62, -RZ, R63.H0_H0 ;  /* 0x2000003fff3e7230 */ /* 0x000fe20000004100 */
[----:B------:R-:W-:Y:S01]  /*e120*/  F2FP.F16.E4M3.UNPACK_B R67, R40.H1 ;  /* 0x00000028ff43723e */ /* 0x000fe200030006ff */
[----:B------:R-:W-:Y:S01]  /*e130*/  HADD2.F32 R45, -RZ, R58.H0_H0 ;  /* 0x2000003aff2d7230 */ /* 0x000fe20000004100 */
[----:B------:R-:W-:Y:S01]  /*e140*/  F2FP.F16.E4M3.UNPACK_B R74, R42.H1 ;  /* 0x0000002aff4a723e */ /* 0x000fe200030006ff */
[----:B------:R-:W-:-:S02]  /*e150*/  HADD2.F32 R61, -RZ, R60.H1_H1 ;  /* 0x3000003cff3d7230 */ /* 0x000fc40000004100 */
[-C--:B------:R-:W-:Y:S01]  /*e160*/  FMUL.FTZ R66, R59, R62.reuse ;  /* 0x0000003e3b427220 */ /* 0x080fe20000410000 */
[----:B------:R-:W-:Y:S02]  /*e170*/  HADD2.F32 R60, -RZ, R44.H0_H0 ;  /* 0x2000002cff3c7230 */ /* 0x000fe40000004100 */
[----:B------:R-:W-:Y:S01]  /*e180*/  FMUL.FTZ R62, R45, R62 ;  /* 0x0000003e2d3e7220 */ /* 0x000fe20000410000 */
[----:B------:R-:W-:Y:S01]  /*e190*/  HADD2.F32 R64, -RZ, R63.H1_H1 ;  /* 0x3000003fff407230 */ /* 0x000fe20000004100 */
[----:B------:R-:W-:Y:S01]  /*e1a0*/  F2FP.SATFINITE.E4M3.F32.PACK_AB_MERGE_C R48, R157, R72, R76 ;  /* 0x000000489d30723e */ /* 0x000fe2000480704c */
[----:B------:R-:W-:Y:S02]  /*e1b0*/  HADD2.F32 R58, -RZ, R58.H1_H1 ;  /* 0x3000003aff3a7230 */ /* 0x000fe40000004100 */
[----:B------:R-:W-:Y:S02]  /*e1c0*/  HADD2.F32 R63, -RZ, R44.H1_H1 ;  /* 0x3000002cff3f7230 */ /* 0x000fe40000004100 */
[----:B------:R-:W-:Y:S01]  /*e1d0*/  FFMA.FTZ R44, R45, R60, -R66 ;  /* 0x0000003c2d2c7223 */ /* 0x000fe20000010842 */
[----:B------:R-:W-:Y:S01]  /*e1e0*/  FMUL.FTZ R65, R61, R64 ;  /* 0x000000403d417220 */ /* 0x000fe20000410000 */
[----:B------:R-:W-:Y:S01]  /*e1f0*/  FFMA.FTZ R45, R59, R60, R62 ;  /* 0x0000003c3b2d7223 */ /* 0x000fe2000001003e */
[C---:B------:R-:W-:Y:S01]  /*e200*/  FMUL.FTZ R64, R58.reuse, R64 ;  /* 0x000000403a407220 */ /* 0x040fe20000410000 */
[----:B------:R-:W-:Y:S01]  /*e210*/  F2FP.F16.E4M3.UNPACK_B R62, R47 ;  /* 0x0000002fff3e723e */ /* 0x000fe200020006ff */
[----:B------:R-:W-:Y:S01]  /*e220*/  FFMA.FTZ R59, R58, R63, -R65 ;  /* 0x0000003f3a3b7223 */ /* 0x000fe20000010841 */
[----:B------:R-:W-:Y:S01]  /*e230*/  F2FP.F16.E4M3.UNPACK_B R60, R43 ;  /* 0x0000002bff3c723e */ /* 0x000fe200020006ff */
[----:B------:R-:W-:Y:S01]  /*e240*/  FFMA.FTZ R58, R61, R63, R64 ;  /* 0x0000003f3d3a7223 */ /* 0x000fe20000010040 */
[----:B------:R-:W-:Y:S01]  /*e250*/  F2FP.F16.E4M3.UNPACK_B R66, R40 ;  /* 0x00000028ff42723e */ /* 0x000fe200020006ff */
[----:B------:R-:W-:Y:S01]  /*e260*/  HADD2.F32 R64, -RZ, R62.H0_H0 ;  /* 0x2000003eff407230 */ /* 0x000fe20000004100 */
[----:B------:R-:W-:Y:S01]  /*e270*/  F2FP.F16.E4M3.UNPACK_B R63, R47.H1 ;  /* 0x0000002fff3f723e */ /* 0x000fe200030006ff */
[----:B------:R-:W-:Y:S01]  /*e280*/  HADD2.F32 R40, -RZ, R73.H0_H0 ;  /* 0x20000049ff287230 */ /* 0x000fe20000004100 */
[----:B------:R-:W-:Y:S01]  /*e290*/  F2FP.F16.E4M3.UNPACK_B R43, R43.H1 ;  /* 0x0000002bff2b723e */ /* 0x000fe200030006ff */
[----:B------:R-:W-:Y:S01]  /*e2a0*/  HADD2.F32 R47, -RZ, R60.H0_H0 ;  /* 0x2000003cff2f7230 */ /* 0x000fe20000004100 */
[----:B------:R-:W-:Y:S01]  /*e2b0*/  F2FP.SATFINITE.E4M3.F32.PACK_AB_MERGE_C R44, R59, R44, RZ ;  /* 0x0000002c3b2c723e */ /* 0x000fe200048070ff */
[----:B------:R-:W-:-:S02]  /*e2c0*/  HADD2.F32 R42, -RZ, R66.H0_H0 ;  /* 0x20000042ff2a7230 */ /* 0x000fc40000004100 */
[CC--:B------:R-:W-:Y:S01]  /*e2d0*/  FMUL.FTZ R78, R64.reuse, R40.reuse ;  /* 0x00000028404e7220 */ /* 0x0c0fe20000410000 */
[----:B------:R-:W-:Y:S02]  /*e2e0*/  HADD2.F32 R65, -RZ, R63.H0_H0 ;  /* 0x2000003fff417230 */ /* 0x000fe40000004100 */
[C---:B------:R-:W-:Y:S01]  /*e2f0*/  FMUL.FTZ R75, R47.reuse, R40 ;  /* 0x000000282f4b7220 */ /* 0x040fe20000410000 */
[----:B------:R-:W-:Y:S02]  /*e300*/  HADD2.F32 R76, -RZ, R74.H0_H0 ;  /* 0x2000004aff4c7230 */ /* 0x000fe40000004100 */
[-C--:B------:R-:W-:Y:S01]  /*e310*/  FFMA.FTZ R40, R47, R42.reuse, -R78 ;  /* 0x0000002a2f287223 */ /* 0x080fe2000001084e */
[----:B------:R-:W-:Y:S02]  /*e320*/  HADD2.F32 R61, -RZ, R43.H0_H0 ;  /* 0x2000002bff3d7230 */ /* 0x000fe40000004100 */
[----:B------:R-:W-:Y:S01]  /*e330*/  FFMA.FTZ R42, R64, R42, R75 ;  /* 0x0000002a402a7223 */ /* 0x000fe2000001004b */
[----:B------:R-:W-:-:S02]  /*e340*/  HADD2.F32 R63, -RZ, R63.H1_H1 ;  /* 0x3000003fff3f7230 */ /* 0x000fc40000004100 */
[-C--:B------:R-:W-:Y:S01]  /*e350*/  FMUL.FTZ R80, R65, R76.reuse ;  /* 0x0000004c41507220 */ /* 0x080fe20000410000 */
[----:B------:R-:W-:Y:S02]  /*e360*/  HADD2.F32 R74, -RZ, R74.H1_H1 ;  /* 0x3000004aff4a7230 */ /* 0x000fe40000004100 */
[----:B------:R-:W-:Y:S01]  /*e370*/  FMUL.FTZ R76, R61, R76 ;  /* 0x0000004c3d4c7220 */ /* 0x000fe20000410000 */
[----:B------:R-:W-:Y:S01]  /*e380*/  HADD2.F32 R43, -RZ, R43.H1_H1 ;  /* 0x3000002bff2b7230 */ /* 0x000fe20000004100 */
[----:B------:R-:W-:Y:S01]  /*e390*/  F2FP.SATFINITE.E4M3.F32.PACK_AB_MERGE_C R45, R58, R45, RZ ;  /* 0x0000002d3a2d723e */ /* 0x000fe200048070ff */
[----:B------:R-:W-:Y:S01]  /*e3a0*/  HADD2.F32 R72, -RZ, R67.H0_H0 ;  /* 0x20000043ff487230 */ /* 0x000fe20000004100 */
[----:B------:R-:W-:Y:S01]  /*e3b0*/  F2FP.SATFINITE.E4M3.F32.PACK_AB_MERGE_C R41, R41, R56, R44 ;  /* 0x000000382929723e */ /* 0x000fe2000480702c */
[----:B------:R-:W-:Y:S01]  /*e3c0*/  HADD2.F32 R62, -RZ, R62.H1_H1 ;  /* 0x3000003eff3e7230 */ /* 0x000fe20000004100 */
[----:B------:R-:W-:Y:S01]  /*e3d0*/  F2FP.SATFINITE.E4M3.F32.PACK_AB_MERGE_C R45, R46, R57, R45 ;  /* 0x000000392e2d723e */ /* 0x000fe2000480702d */
[----:B------:R-:W-:-:S02]  /*e3e0*/  HADD2.F32 R73, -RZ, R73.H1_H1 ;  /* 0x30000049ff497230 */ /* 0x000fc40000004100 */
[----:B------:R-:W-:Y:S01]  /*e3f0*/  FFMA.FTZ R80, R61, R72, -R80 ;  /* 0x000000483d507223 */ /* 0x000fe20000010850 */
[----:B------:R-:W-:Y:S02]  /*e400*/  HADD2.F32 R47, -RZ, R66.H1_H1 ;  /* 0x30000042ff2f7230 */ /* 0x000fe40000004100 */
[-C--:B------:R-:W-:Y:S01]  /*e410*/  FMUL.FTZ R66, R63, R74.reuse ;  /* 0x0000004a3f427220 */ /* 0x080fe20000410000 */
[----:B------:R-:W-:Y:S02]  /*e420*/  HADD2.F32 R60, -RZ, R60.H1_H1 ;  /* 0x3000003cff3c7230 */ /* 0x000fe40000004100 */
[----:B------:R-:W-:Y:S01]  /*e430*/  FMUL.FTZ R74, R43, R74 ;  /* 0x0000004a2b4a7220 */ /* 0x000fe20000410000 */
[----:B------:R-:W-:Y:S02]  /*e440*/  HADD2.F32 R64, -RZ, R67.H1_H1 ;  /* 0x30000043ff407230 */ /* 0x000fe40000004100 */
[-C--:B------:R-:W-:Y:S01]  /*e450*/  FMUL.FTZ R61, R62, R73.reuse ;  /* 0x000000493e3d7220 */ /* 0x080fe20000410000 */
[----:B------:R-:W-:Y:S01]  /*e460*/  FFMA.FTZ R76, R65, R72, R76 ;  /* 0x00000048414c7223 */ /* 0x000fe2000001004c */
[----:B------:R-:W-:Y:S01]  /*e470*/  FMUL.FTZ R73, R60, R73 ;  /* 0x000000493c497220 */ /* 0x000fe20000410000 */
[----:B------:R-:W-:-:S02]  /*e480*/  IMAD.MOV.U32 R44, RZ, RZ, R54 ;  /* 0x000000ffff2c7224 */ /* 0x000fc400078e0036 */
[-C--:B------:R-:W-:Y:S01]  /*e490*/  FFMA.FTZ R43, R43, R64.reuse, -R66 ;  /* 0x000000402b2b7223 */ /* 0x080fe20000010842 */
[----:B------:R-:W-:Y:S01]  /*e4a0*/  FFMA.FTZ R63, R63, R64, R74 ;  /* 0x000000403f3f7223 */ /* 0x000fe2000001004a */
[-C--:B------:R-:W-:Y:S01]  /*e4b0*/  FFMA.FTZ R61, R60, R47.reuse, -R61 ;  /* 0x0000002f3c3d7223 */ /* 0x080fe2000001083d */
[----:B------:R-:W-:Y:S01]  /*e4c0*/  FFMA.FTZ R73, R62, R47, R73 ;  /* 0x0000002f3e497223 */ /* 0x000fe20000010049 */
[----:B------:R-:W-:Y:S01]  /*e4d0*/  IMAD.MOV.U32 R46, RZ, RZ, R48 ;  /* 0x000000ffff2e7224 */ /* 0x000fe200078e0030 */
[----:B------:R-:W-:Y:S02]  /*e4e0*/  F2FP.SATFINITE.E4M3.F32.PACK_AB_MERGE_C R43, R43, R80, RZ ;  /* 0x000000502b2b723e */ /* 0x000fe400048070ff */
[----:B------:R-:W-:Y:S02]  /*e4f0*/  F2FP.SATFINITE.E4M3.F32.PACK_AB_MERGE_C R63, R63, R76, RZ ;  /* 0x0000004c3f3f723e */ /* 0x000fe400048070ff */
[----:B------:R-:W-:Y:S01]  /*e500*/  F2FP.SATFINITE.E4M3.F32.PACK_AB_MERGE_C R43, R61, R40, R43 ;  /* 0x000000283d2b723e */ /* 0x000fe2000480702b */
[----:B------:R-:W-:Y:S01]  /*e510*/  IMAD.MOV.U32 R40, RZ, RZ, R55 ;  /* 0x000000ffff287224 */ /* 0x000fe200078e0037 */
[----:B------:R-:W-:Y:S01]  /*e520*/  F2FP.SATFINITE.E4M3.F32.PACK_AB_MERGE_C R47, R73, R42, R63 ;  /* 0x0000002a492f723e */ /* 0x000fe2000480703f */
[----:B------:R-:W-:-:S07]  /*e530*/  IMAD.MOV.U32 R42, RZ, RZ, R53 ;  /* 0x000000ffff2a7224 */ /* 0x000fce00078e0035 */
.L_x_418:
[----:B------:R-:W-:Y:S05]  /*e540*/  BSYNC B2 ;  /* 0x0000000000027941 */ /* 0x000fea0003800000 */
.L_x_417:
[----:B------:R-:W-:-:S13]  /*e550*/  ISETP.GE.AND P3, PT, R51, R154, PT ;  /* 0x0000009a3300720c */ /* 0x000fda0003f66270 */
[--C-:B------:R-:W-:Y:S02]  /*e560*/  @!P3 SHF.R.S32.HI R53, RZ, 0x1f, R51.reuse ;  /* 0x0000001fff35b819 */ /* 0x100fe40000011433 */
[----:B------:R-:W-:-:S04]  /*e570*/  @!P3 IADD3 R51, P4, P5, R116, R136, R51 ;  /* 0x000000887433b210 */ /* 0x000fc80007d9e033 */
[----:B------:R-:W-:Y:S02]  /*e580*/  @!P3 IADD3.X R54, R4, R52, R53, P4, P5 ;  /* 0x000000340436b210 */ /* 0x000fe400027ea435 */
[----:B------:R-:W-:-:S04]  /*e590*/  IADD3 R48, P4, R49, R124, RZ ;  /* 0x0000007c31307210 */ /* 0x000fc80007f9e0ff */
[----:B------:R-:W-:Y:S02]  /*e5a0*/  IADD3.X R49, R50, R125, RZ, P4, !PT ;  /* 0x0000007d32317210 */ /* 0x000fe400027fe4ff */
[----:B------:R-:W-:-:S03]  /*e5b0*/  @!P3 IADD3 R50, P4, R51, R124, RZ ;  /* 0x0000007c3332b210 */ /* 0x000fc60007f9e0ff */
[----:B-1----:R4:W-:Y:S02]  /*e5c0*/  STG.E.128 desc[UR54][R48.64], R40 ;  /* 0x0000002830007986 */ /* 0x0029e4000c101d36 */
[----:B------:R-:W-:-:S05]  /*e5d0*/  @!P3 IMAD.X R51, R54, 0x1, R125, P4 ;  /* 0x000000013633b824 */ /* 0x000fca00020e067d */
[----:B---3--:R4:W-:Y:S03]  /*e5e0*/  @!P3 STG.E.128 desc[UR54][R50.64], R44 ;  /* 0x0000002c3200b986 */ /* 0x0089e6000c101d36 */
.L_x_416:
[----:B------:R-:W-:Y:S05]  /*e5f0*/  BSYNC B1 ;  /* 0x0000000000017941 */ /* 0x000fea0003800000 */
.L_x_415:
[----:B------:R-:W-:-:S13]  /*e600*/  ISETP.NE.AND P3, PT, R36, RZ, PT ;  /* 0x000000ff2400720c */ /* 0x000fda0003f65270 */
[----:B------:R-:W-:Y:S05]  /*e610*/  @!P3 BRA `(.L_x_369) ;  /* 0x0000001000bcb947 */ /* 0x000fea0003800000 */
[----:B-1--4-:R-:W3:Y:S01]  /*e620*/  LDL R40, [R1+0x10] ;  /* 0x0000100001287983 */ /* 0x012ee20000100800 */
[----:B------:R-:W-:Y:S01]  /*e630*/  IADD3 R49, P3, P4, R116, R136, R29 ;  /* 0x0000008874317210 */ /* 0x000fe20007c7e01d */
[----:B------:R-:W-:Y:S01]  /*e640*/  BSSY B1, `(.L_x_419) ;  /* 0x00000ec000017945 */ /* 0x000fe20003800000 */
[----:B---3--:R-:W-:Y:S02]  /*e650*/  LOP3.LUT P5, RZ, R40, 0x1, RZ, 0xc0, !PT ;  /* 0x0000000128ff7812 */ /* 0x008fe400078ac0ff */
[----:B------:R-:W-:Y:S02]  /*e660*/  IADD3.X R40, R4, R52, R32, P3, P4 ;  /* 0x0000003404287210 */ /* 0x000fe40001fe8420 */
[----:B------:R-:W-:Y:S02]  /*e670*/  IADD3 R48, P3, R49, R124, RZ ;  /* 0x0000007c31307210 */ /* 0x000fe40007f7e0ff */
[----:B------:R-:W-:-:S03]  /*e680*/  SEL R159, R99, R159, !P5 ;  /* 0x0000009f639f7207 */ /* 0x000fc60006800000 */
[----:B------:R-:W-:Y:S01]  /*e690*/  IMAD.X R49, R40, 0x1, R125, P3 ;  /* 0x0000000128317824 */ /* 0x000fe200018e067d */
[----:B------:R-:W-:Y:S02]  /*e6a0*/  SHF.R.S32.HI R40, RZ, 0x1f, R159 ;  /* 0x0000001fff287819 */ /* 0x000fe4000001149f */
[----:B------:R-:W-:Y:S02]  /*e6b0*/  ISETP.GE.AND P3, PT, R6, R133, PT ;  /* 0x000000850600720c */ /* 0x000fe40003f66270 */
        /* <DEDUP_REMOVED lines=12> */
[----:B------:R-:W-:-:S03]  /*e780*/  IMAD.IADD R41, R16, 0x1, R41 ;  /* 0x0000000110297824 */ /* 0x000fc600078e0229 */
[----:B------:R-:W-:-:S03]  /*e790*/  IADD3 R44, R16, R43, RZ ;  /* 0x0000002b102c7210 */ /* 0x000fc60007ffe0ff */
[----:B------:R-:W1:Y:S04]  /*e7a0*/  LDS.128 R40, [R41+0x1a400] ;  /* 0x01a4000029287984 */ /* 0x000e680000000c00 */
[----:B------:R-:W3:Y:S01]  /*e7b0*/  LDS.128 R44, [R44+0x1a400] ;  /* 0x01a400002c2c7984 */ /* 0x000ee20000000c00 */
[----:B------:R-:W-:Y:S05]  /*e7c0*/  @P3 BRA `(.L_x_420) ;  /* 0x0000000c004c3947 */ /* 0x000fea0003800000 */
[----:B------:R-:W-:Y:S01]  /*e7d0*/  SHF.R.U32.HI R53, RZ, 0x8, R85 ;  /* 0x00000008ff357819 */ /* 0x000fe20000011655 */
[----:B-1----:R-:W-:Y:S01]  /*e7e0*/  IMAD.MOV.U32 R50, RZ, RZ, R41 ;  /* 0x000000ffff327224 */ /* 0x002fe200078e0029 */
[----:B------:R-:W-:Y:S01]  /*e7f0*/  SHF.R.U32.HI R66, RZ, 0x10, R85 ;  /* 0x00000010ff427819 */ /* 0x000fe20000011655 */
[----:B---3--:R-:W-:Y:S01]  /*e800*/  IMAD.MOV.U32 R58, RZ, RZ, R44 ;  /* 0x000000ffff3a7224 */ /* 0x008fe200078e002c */
[----:B------:R-:W-:Y:S01]  /*e810*/  LOP3.LUT R54, R85, 0xff0000ff, RZ, 0xc0, !PT ;  /* 0xff0000ff55367812 */ /* 0x000fe200078ec0ff */
[----:B------:R-:W-:Y:S01]  /*e820*/  IMAD.SHL.U32 R41, R53, 0x100, RZ ;  /* 0x0000010035297824 */ /* 0x000fe200078e00ff */
[----:B------:R-:W-:Y:S01]  /*e830*/  SHF.R.U32.HI R61, RZ, 0x8, R69 ;  /* 0x00000008ff3d7819 */ /* 0x000fe20000011645 */
[----:B------:R-:W-:Y:S01]  /*e840*/  IMAD.MOV.U32 R53, RZ, RZ, R42 ;  /* 0x000000ffff357224 */ /* 0x000fe200078e002a */
[----:B------:R-:W-:Y:S01]  /*e850*/  SHF.R.U32.HI R60, RZ, 0x8, R71 ;  /* 0x00000008ff3c7819 */ /* 0x000fe20000011647 */
[----:B------:R-:W-:Y:S01]  /*e860*/  IMAD.U32 R42, R66, 0x10000, RZ ;  /* 0x00010000422a7824 */ /* 0x000fe200078e00ff */
[----:B------:R-:W-:Y:S01]  /*e870*/  SHF.R.U32.HI R64, RZ, 0x8, R87 ;  /* 0x00000008ff407819 */ /* 0x000fe20000011657 */
[----:B------:R-:W-:Y:S01]  /*e880*/  IMAD.SHL.U32 R44, R61, 0x100, RZ ;  /* 0x000001003d2c7824 */ /* 0x000fe200078e00ff */
[----:B------:R-:W-:Y:S01]  /*e890*/  LOP3.LUT R41, R54, 0xff00, R41, 0xf8, !PT ;  /* 0x0000ff0036297812 */ /* 0x000fe200078ef829 */
[----:B------:R-:W-:Y:S01]  /*e8a0*/  IMAD.SHL.U32 R54, R60, 0x100, RZ ;  /* 0x000001003c367824 */ /* 0x000fe200078e00ff */
[----:B------:R-:W-:Y:S01]  /*e8b0*/  SHF.R.U32.HI R62, RZ, 0x10, R87 ;  /* 0x00000010ff3e7819 */ /* 0x000fe20000011657 */
[----:B------:R-:W-:Y:S01]  /*e8c0*/  IMAD.MOV.U32 R56, RZ, RZ, R40 ;  /* 0x000000ffff387224 */ /* 0x000fe200078e0028 */
        /* <DEDUP_REMOVED lines=9> */
[----:B------:R-:W-:Y:S02]  /*e960*/  F2FP.F16.E4M3.UNPACK_B R62, R150.H1 ;  /* 0x00000096ff3e723e */ /* 0x000fe400030006ff */
[----:B------:R-:W-:Y:S02]  /*e970*/  F2FP.F16.E4M3.UNPACK_B R59, R58.H1 ;  /* 0x0000003aff3b723e */ /* 0x000fe400030006ff */
[----:B------:R-:W-:Y:S02]  /*e980*/  F2FP.F16.E4M3.UNPACK_B R57, R56.H1 ;  /* 0x00000038ff39723e */ /* 0x000fe400030006ff */
[----:B------:R-:W-:Y:S01]  /*e990*/  LOP3.LUT R40, R40, 0xff0000, R41, 0xf8, !PT ;  /* 0x00ff000028287812 */ /* 0x000fe200078ef829 */
[----:B------:R-:W-:Y:S01]  /*e9a0*/  HADD2.F32 R41, -RZ, R62.H0_H0 ;  /* 0x2000003eff297230 */ /* 0x000fe20000004100 */
[----:B------:R-:W-:Y:S01]  /*e9b0*/  F2FP.F16.E4M3.UNPACK_B R60, R152.H1 ;  /* 0x00000098ff3c723e */ /* 0x000fe200030006ff */
[----:B------:R-:W-:Y:S01]  /*e9c0*/  HADD2.F32 R55, -RZ, R59.H0_H0 ;  /* 0x2000003bff377230 */ /* 0x000fe20000004100 */
[----:B------:R-:W-:Y:S01]  /*e9d0*/  SHF.R.U32.HI R63, RZ, 0x10, R69 ;  /* 0x00000010ff3f7819 */ /* 0x000fe20000011645 */
[----:B------:R-:W-:Y:S01]  /*e9e0*/  HADD2.F32 R54, -RZ, R57.H0_H0 ;  /* 0x20000039ff367230 */ /* 0x000fe20000004100 */
[----:B------:R-:W-:Y:S01]  /*e9f0*/  SHF.R.U32.HI R65, RZ, 0x10, R71 ;  /* 0x00000010ff417819 */ /* 0x000fe20000011647 */
[----:B------:R-:W-:-:S02]  /*ea00*/  HADD2.F32 R61, -RZ, R60.H0_H0 ;  /* 0x2000003cff3d7230 */ /* 0x000fc40000004100 */
[-C--:B------:R-:W-:Y:S01]  /*ea10*/  FMUL.FTZ R67, R55, R41.reuse ;  /* 0x0000002937437220 */ /* 0x080fe20000410000 */
[----:B------:R-:W-:Y:S02]  /*ea20*/  IMAD.U32 R63, R63, 0x10000, RZ ;  /* 0x000100003f3f7824 */ /* 0x000fe400078e00ff */
[C---:B------:R-:W-:Y:S01]  /*ea30*/  FMUL.FTZ R66, R54.reuse, R41 ;  /* 0x0000002936427220 */ /* 0x040fe20000410000 */
[----:B------:R-:W-:Y:S01]  /*ea40*/  SHF.L.U32 R65, R65, 0x10, RZ ;  /* 0x0000001041417819 */ /* 0x000fe200000006ff */
[-C--:B------:R-:W-:Y:S01]  /*ea50*/  FFMA.FTZ R54, R54, R61.reuse, -R67 ;  /* 0x0000003d36367223 */ /* 0x080fe20000010843 */
[----:B------:R-:W-:Y:S02]  /*ea60*/  HADD2.F32 R57, -RZ, R57.H1_H1 ;  /* 0x30000039ff397230 */ /* 0x000fe40000004100 */
[----:B------:R-:W-:Y:S01]  /*ea70*/  FFMA.FTZ R55, R55, R61, R66 ;  /* 0x0000003d37377223 */ /* 0x000fe20000010042 */
[----:B------:R-:W-:Y:S01]  /*ea80*/  HADD2.F32 R61, -RZ, R62.H1_H1 ;  /* 0x3000003eff3d7230 */ /* 0x000fe20000004100 */
[----:B------:R-:W-:Y:S01]  /*ea90*/  LOP3.LUT R44, R44, 0xff0000, R63, 0xf8, !PT ;  /* 0x00ff00002c2c7812 */ /* 0x000fe200078ef83f */
[----:B------:R-:W-:Y:S01]  /*eaa0*/  HADD2.F32 R62, -RZ, R59.H1_H1 ;  /* 0x3000003bff3e7230 */ /* 0x000fe20000004100 */
[----:B------:R-:W-:Y:S01]  /*eab0*/  F2FP.F16.E4M3.UNPACK_B R150, R150 ;  /* 0x00000096ff96723e */ /* 0x000fe200020006ff */
[----:B------:R-:W-:Y:S01]  /*eac0*/  HADD2.F32 R63, -RZ, R60.H1_H1 ;  /* 0x3000003cff3f7230 */ /* 0x000fe20000004100 */
[----:B------:R-:W-:-:S02]  /*ead0*/  F2FP.F16.E4M3.UNPACK_B R59, R58 ;  /* 0x0000003aff3b723e */ /* 0x000fc400020006ff */
[----:B------:R-:W-:Y:S01]  /*eae0*/  F2FP.F16.E4M3.UNPACK_B R60, R56 ;  /* 0x00000038ff3c723e */ /* 0x000fe200020006ff */
[-C--:B------:R-:W-:Y:S01]  /*eaf0*/  FMUL.FTZ R56, R62, R61.reuse ;  /* 0x0000003d3e387220 */ /* 0x080fe20000410000 */
[----:B------:R-:W-:Y:S01]  /*eb00*/  LOP3.LUT R41, R64, 0xff0000, R65, 0xf8, !PT ;  /* 0x00ff000040297812 */ /* 0x000fe200078ef841 */
[C---:B------:R-:W-:Y:S01]  /*eb10*/  FMUL.FTZ R65, R57.reuse, R61 ;  /* 0x0000003d39417220 */ /* 0x040fe20000410000 */
[----:B------:R-:W-:Y:S01]  /*eb20*/  F2FP.F16.E4M3.UNPACK_B R152, R152 ;  /* 0x00000098ff98723e */ /* 0x000fe200020006ff */
[----:B------:R-:W-:Y:S02]  /*eb30*/  HADD2.F32 R64, -RZ, R150.H0_H0 ;  /* 0x20000096ff407230 */ /* 0x000fe40000004100 */
[-C--:B------:R-:W-:Y:S01]  /*eb40*/  FFMA.FTZ R57, R57, R63.reuse, -R56 ;  /* 0x0000003f39397223 */ /* 0x080fe20000010838 */
[----:B------:R-:W-:Y:S02]  /*eb50*/  HADD2.F32 R61, -RZ, R59.H0_H0 ;  /* 0x2000003bff3d7230 */ /* 0x000fe40000004100 */
[----:B------:R-:W-:Y:S01]  /*eb60*/  FFMA.FTZ R56, R62, R63, R65 ;  /* 0x0000003f3e387223 */ /* 0x000fe20000010041 */
        /* <DEDUP_REMOVED lines=10> */
[----:B------:R-:W-:Y:S01]  /*ec10*/  F2FP.F16.E4M3.UNPACK_B R64, R46.H1 ;  /* 0x0000002eff40723e */ /* 0x000fe200030006ff */
[----:B------:R-:W-:-:S02]  /*ec20*/  HADD2.F32 R152, -RZ, R152.H1_H1 ;  /* 0x30000098ff987230 */ /* 0x000fc40000004100 */
[CC--:B------:R-:W-:Y:S01]  /*ec30*/  FMUL.FTZ R61, R63.reuse, R150.reuse ;  /* 0x000000963f3d7220 */ /* 0x0c0fe20000410000 */
[C---:B------:R-:W-:Y:S01]  /*ec40*/  FMUL.FTZ R150, R60.reuse, R150 ;  /* 0x000000963c967220 */ /* 0x040fe20000410000 */
[----:B------:R-:W-:Y:S01]  /*ec50*/  F2FP.F16.E4M3.UNPACK_B R66, R153.H1 ;  /* 0x00000099ff42723e */ /* 0x000fe200030006ff */
[----:B------:R-:W-:Y:S01]  /*ec60*/  HADD2.F32 R70, -RZ, R67.H0_H0 ;  /* 0x20000043ff467230 */ /* 0x000fe20000004100 */
[----:B------:R-:W-:Y:S01]  /*ec70*/  F2FP.F16.E4M3.UNPACK_B R62, R53.H1 ;  /* 0x00000035ff3e723e */ /* 0x000fe200030006ff */
[----:B------:R-:W-:Y:S02]  /*ec80*/  HADD2.F32 R65, -RZ, R64.H0_H0 ;  /* 0x20000040ff417230 */ /* 0x000fe40000004100 */
[-C--:B------:R-:W-:Y:S01]  /*ec90*/  FFMA.FTZ R61, R60, R152.reuse, -R61 ;  /* 0x000000983c3d7223 */ /* 0x080fe2000001083d */
[----:B------:R-:W-:Y:S01]  /*eca0*/  FFMA.FTZ R60, R63, R152, R150 ;  /* 0x000000983f3c7223 */ /* 0x000fe20000010096 */
[----:B------:R-:W-:Y:S01]  /*ecb0*/  HADD2.F32 R68, -RZ, R66.H0_H0 ;  /* 0x20000042ff447230 */ /* 0x000fe20000004100 */
[----:B------:R-:W-:Y:S01]  /*ecc0*/  F2FP.F16.E4M3.UNPACK_B R151, R151 ;  /* 0x00000097ff97723e */ /* 0x000fe200020006ff */
[----:B------:R-:W-:-:S02]  /*ecd0*/  HADD2.F32 R63, -RZ, R62.H0_H0 ;  /* 0x2000003eff3f7230 */ /* 0x000fc40000004100 */
[-C--:B------:R-:W-:Y:S01]  /*ece0*/  FMUL.FTZ R72, R65, R70.reuse ;  /* 0x0000004641487220 */ /* 0x080fe20000410000 */
[----:B------:R-:W-:Y:S01]  /*ecf0*/  HADD2.F32 R67, -RZ, R67.H1_H1 ;  /* 0x30000043ff437230 */ /* 0x000fe20000004100 */
[----:B------:R-:W-:Y:S01]  /*ed00*/  F2FP.F16.E4M3.UNPACK_B R53, R53 ;  /* 0x00000035ff35723e */ /* 0x000fe200020006ff */
[----:B------:R-:W-:Y:S02]  /*ed10*/  HADD2.F32 R64, -RZ, R64.H1_H1 ;  /* 0x30000040ff407230 */ /* 0x000fe40000004100 */
[C---:B------:R-:W-:Y:S01]  /*ed20*/  FMUL.FTZ R70, R63.reuse, R70 ;  /* 0x000000463f467220 */ /* 0x040fe20000410000 */
[-C--:B------:R-:W-:Y:S01]  /*ed30*/  FFMA.FTZ R72, R63, R68.reuse, -R72 ;  /* 0x000000443f487223 */ /* 0x080fe20000010848 */
[----:B------:R-:W-:Y:S01]  /*ed40*/  HADD2.F32 R62, -RZ, R62.H1_H1 ;  /* 0x3000003eff3e7230 */ /* 0x000fe20000004100 */
[----:B------:R-:W-:Y:S01]  /*ed50*/  F2FP.F16.E4M3.UNPACK_B R153, R153 ;  /* 0x00000099ff99723e */ /* 0x000fe200020006ff */
[----:B------:R-:W-:Y:S02]  /*ed60*/  HADD2.F32 R63, -RZ, R66.H1_H1 ;  /* 0x30000042ff3f7230 */ /* 0x000fe40000004100 */
[-C--:B------:R-:W-:Y:S01]  /*ed70*/  FMUL.FTZ R69, R64, R67.reuse ;  /* 0x0000004340457220 */ /* 0x080fe20000410000 */
[----:B------:R-:W-:Y:S01]  /*ed80*/  FFMA.FTZ R70, R65, R68, R70 ;  /* 0x0000004441467223 */ /* 0x000fe20000010046 */
[----:B------:R-:W-:Y:S01]  /*ed90*/  FMUL.FTZ R67, R62, R67 ;  /* 0x000000433e437220 */ /* 0x000fe20000410000 */
[----:B------:R-:W-:-:S02]  /*eda0*/  HADD2.F32 R65, -RZ, R151.H0_H0 ;  /* 0x20000097ff417230 */ /* 0x000fc40000004100 */
[-C--:B------:R-:W-:Y:S01]  /*edb0*/  FFMA.FTZ R69, R62, R63.reuse, -R69 ;  /* 0x0000003f3e457223 */ /* 0x080fe20000010845 */
[----:B------:R-:W-:Y:S01]  /*edc0*/  F2FP.F16.E4M3.UNPACK_B R62, R46 ;  /* 0x0000002eff3e723e */ /* 0x000fe200020006ff */
[----:B------:R-:W-:Y:S01]  /*edd0*/  FFMA.FTZ R71, R64, R63, R67 ;  /* 0x0000003f40477223 */ /* 0x000fe20000010043 */
[----:B------:R-:W-:Y:S01]  /*ede0*/  HADD2.F32 R151, -RZ, R151.H1_H1 ;  /* 0x30000097ff977230 */ /* 0x000fe20000004100 */
[----:B------:R-:W-:Y:S01]  /*edf0*/  F2FP.SATFINITE.E4M3.F32.PACK_AB_MERGE_C R54, R57, R54, RZ ;  /* 0x000000363936723e */ /* 0x000fe200048070ff */
[--C-:B------:R-:W-:Y:S01]  /*ee00*/  HADD2.F32 R46, -RZ, R53.reuse.H0_H0 ;  /* 0x20000035ff2e7230 */ /* 0x100fe20000004100 */
[----:B------:R-:W-:Y:S01]  /*ee10*/  F2FP.SATFINITE.E4M3.F32.PACK_AB_MERGE_C R56, R56, R55, RZ ;  /* 0x000000373838723e */ /* 0x000fe200048070ff */
[--C-:B------:R-:W-:Y:S01]  /*ee20*/  HADD2.F32 R63, -RZ, R62.reuse.H0_H0 ;  /* 0x2000003eff3f7230 */ /* 0x100fe20000004100 */
[----:B------:R-:W-:Y:S01]  /*ee30*/  F2FP.SATFINITE.E4M3.F32.PACK_AB_MERGE_C R55, R61, R58, R54 ;  /* 0x0000003a3d37723e */ /* 0x000fe20004807036 */
[----:B------:R-:W-:Y:S02]  /*ee40*/  HADD2.F32 R62, -RZ, R62.H1_H1 ;  /* 0x3000003eff3e7230 */ /* 0x000fe40000004100 */
[----:B------:R-:W-:Y:S01]  /*ee50*/  FMUL.FTZ R66, R46, R65 ;  /* 0x000000412e427220 */ /* 0x000fe20000410000 */
[----:B------:R-:W-:-:S02]  /*ee60*/  HADD2.F32 R53, -RZ, R53.H1_H1 ;  /* 0x30000035ff357230 */ /* 0x000fc40000004100 */
[----:B------:R-:W-:Y:S01]  /*ee70*/  FMUL.FTZ R67, R63, R65 ;  /* 0x000000413f437220 */ /* 0x000fe20000410000 */
[--C-:B------:R-:W-:Y:S02]  /*ee80*/  HADD2.F32 R64, -RZ, R153.reuse.H0_H0 ;  /* 0x20000099ff407230 */ /* 0x100fe40000004100 */
[-C--:B------:R-:W-:Y:S01]  /*ee90*/  FMUL.FTZ R68, R62, R151.reuse ;  /* 0x000000973e447220 */ /* 0x080fe20000410000 */
[----:B------:R-:W-:Y:S02]  /*eea0*/  HADD2.F32 R153, -RZ, R153.H1_H1 ;  /* 0x30000099ff997230 */ /* 0x000fe40000004100 */
[----:B------:R-:W-:Y:S01]  /*eeb0*/  FMUL.FTZ R151, R53, R151 ;  /* 0x0000009735977220 */ /* 0x000fe20000410000 */
[----:B------:R-:W-:Y:S01]  /*eec0*/  F2FP.F16.E4M3.UNPACK_B R58, R44 ;  /* 0x0000002cff3a723e */ /* 0x000fe200020006ff */
[----:B------:R-:W-:Y:S01]  /*eed0*/  FFMA.FTZ R67, R46, R64, -R67 ;  /* 0x000000402e437223 */ /* 0x000fe20000010843 */
[----:B------:R-:W-:Y:S01]  /*eee0*/  F2FP.F16.E4M3.UNPACK_B R57, R50 ;  /* 0x00000032ff39723e */ /* 0x000fe200020006ff */
[----:B------:R-:W-:Y:S01]  /*eef0*/  FFMA.FTZ R151, R62, R153, R151 ;  /* 0x000000993e977223 */ /* 0x000fe20000010097 */
[----:B------:R-:W-:Y:S01]  /*ef00*/  F2FP.F16.E4M3.UNPACK_B R62, R45 ;  /* 0x0000002dff3e723e */ /* 0x000fe200020006ff */
[----:B------:R-:W-:Y:S01]  /*ef10*/  FFMA.FTZ R46, R63, R64, R66 ;  /* 0x000000403f2e7223 */ /* 0x000fe20000010042 */
[----:B------:R-:W-:Y:S01]  /*ef20*/  F2FP.SATFINITE.E4M3.F32.PACK_AB_MERGE_C R54, R60, R59, R56 ;  /* 0x0000003b3c36723e */ /* 0x000fe20004807038 */
[----:B------:R-:W-:Y:S01]  /*ef30*/  HADD2.F32 R63, -RZ, R58.H0_H0 ;  /* 0x2000003aff3f7230 */ /* 0x000fe20000004100 */
[----:B------:R-:W-:Y:S01]  /*ef40*/  F2FP.F16.E4M3.UNPACK_B R60, R42 ;  /* 0x0000002aff3c723e */ /* 0x000fe200020006ff */
        /* <DEDUP_REMOVED lines=14> */
[----:B------:R-:W-:Y:S01]  /*f030*/  F2FP.F16.E4M3.UNPACK_B R60, R45.H1 ;  /* 0x0000002dff3c723e */ /* 0x000fe200030006ff */
[C---:B------:R-:W-:Y:S01]  /*f040*/  FMUL.FTZ R65, R58.reuse, R63 ;  /* 0x0000003f3a417220 */ /* 0x040fe20000410000 */
[----:B------:R-:W-:Y:S01]  /*f050*/  F2FP.F16.E4M3.UNPACK_B R63, R44.H1 ;  /* 0x0000002cff3f723e */ /* 0x000fe200030006ff */
[-C--:B------:R-:W-:Y:S01]  /*f060*/  FFMA.FTZ R45, R58, R59.reuse, -R61 ;  /* 0x0000003b3a2d7223 */ /* 0x080fe2000001083d */
[----:B------:R-:W-:Y:S02]  /*f070*/  HADD2.F32 R58, -RZ, R50.H0_H0 ;  /* 0x20000032ff3a7230 */ /* 0x000fe40000004100 */
[----:B------:R-:W-:Y:S01]  /*f080*/  FFMA.FTZ R44, R62, R59, R65 ;  /* 0x0000003b3e2c7223 */ /* 0x000fe20000010041 */
[--C-:B------:R-:W-:Y:S02]  /*f090*/  HADD2.F32 R61, -RZ, R60.reuse.H0_H0 ;  /* 0x2000003cff3d7230 */ /* 0x100fe40000004100 */
[----:B------:R-:W-:Y:S01]  /*f0a0*/  FFMA.FTZ R68, R53, R153, -R68 ;  /* 0x0000009935447223 */ /* 0x000fe20000010844 */
[--C-:B------:R-:W-:Y:S01]  /*f0b0*/  HADD2.F32 R62, -RZ, R63.reuse.H0_H0 ;  /* 0x2000003fff3e7230 */ /* 0x100fe20000004100 */
[----:B------:R-:W-:Y:S01]  /*f0c0*/  F2FP.SATFINITE.E4M3.F32.PACK_AB_MERGE_C R53, R69, R72, RZ ;  /* 0x000000484535723e */ /* 0x000fe200048070ff */
[----:B------:R-:W-:Y:S01]  /*f0d0*/  HADD2.F32 R60, -RZ, R60.H1_H1 ;  /* 0x3000003cff3c7230 */ /* 0x000fe20000004100 */
[----:B------:R-:W-:Y:S01]  /*f0e0*/  F2FP.SATFINITE.E4M3.F32.PACK_AB_MERGE_C R70, R71, R70, RZ ;  /* 0x000000464746723e */ /* 0x000fe200048070ff */
[----:B------:R-:W-:-:S02]  /*f0f0*/  HADD2.F32 R63, -RZ, R63.H1_H1 ;  /* 0x3000003fff3f7230 */ /* 0x000fc40000004100 */
[-C--:B------:R-:W-:Y:S01]  /*f100*/  FMUL.FTZ R65, R61, R62.reuse ;  /* 0x0000003e3d417220 */ /* 0x080fe20000410000 */
[----:B------:R-:W-:Y:S02]  /*f110*/  HADD2.F32 R59, -RZ, R50.H1_H1 ;  /* 0x30000032ff3b7230 */ /* 0x000fe40000004100 */
[----:B------:R-:W-:Y:S01]  /*f120*/  FMUL.FTZ R64, R58, R62 ;  /* 0x0000003e3a407220 */ /* 0x000fe20000410000 */
[--C-:B------:R-:W-:Y:S02]  /*f130*/  HADD2.F32 R50, -RZ, R42.reuse.H0_H0 ;  /* 0x2000002aff327230 */ /* 0x100fe40000004100 */
[-C--:B------:R-:W-:Y:S01]  /*f140*/  FMUL.FTZ R66, R60, R63.reuse ;  /* 0x0000003f3c427220 */ /* 0x080fe20000410000 */
[----:B------:R-:W-:Y:S02]  /*f150*/  HADD2.F32 R62, -RZ, R42.H1_H1 ;  /* 0x3000002aff3e7230 */ /* 0x000fe40000004100 */
[----:B------:R-:W-:Y:S01]  /*f160*/  FMUL.FTZ R63, R59, R63 ;  /* 0x0000003f3b3f7220 */ /* 0x000fe20000410000 */
[----:B------:R-:W-:Y:S01]  /*f170*/  F2FP.SATFINITE.E4M3.F32.PACK_AB_MERGE_C R53, R68, R67, R53 ;  /* 0x000000434435723e */ /* 0x000fe20004807035 */
[-C--:B------:R-:W-:Y:S01]  /*f180*/  FFMA.FTZ R42, R58, R50.reuse, -R65 ;  /* 0x000000323a2a7223 */ /* 0x080fe20000010841 */
[----:B------:R-:W-:Y:S01]  /*f190*/  FFMA.FTZ R50, R61, R50, R64 ;  /* 0x000000323d327223 */ /* 0x000fe20000010040 */
[-C--:B------:R-:W-:Y:S01]  /*f1a0*/  FFMA.FTZ R71, R59, R62.reuse, -R66 ;  /* 0x0000003e3b477223 */ /* 0x080fe20000010842 */
[----:B------:R-:W-:Y:S01]  /*f1b0*/  F2FP.F16.E4M3.UNPACK_B R58, R43 ;  /* 0x0000002bff3a723e */ /* 0x000fe200020006ff */
[----:B------:R-:W-:Y:S01]  /*f1c0*/  FFMA.FTZ R73, R60, R62, R63 ;  /* 0x0000003e3c497223 */ /* 0x000fe2000001003f */
[----:B------:R-:W-:-:S02]  /*f1d0*/  F2FP.F16.E4M3.UNPACK_B R61, R47 ;  /* 0x0000002fff3d723e */ /* 0x000fc400020006ff */
[----:B------:R-:W-:Y:S02]  /*f1e0*/  F2FP.F16.E4M3.UNPACK_B R66, R41 ;  /* 0x00000029ff42723e */ /* 0x000fe400020006ff */
[----:B------:R-:W-:Y:S01]  /*f1f0*/  F2FP.F16.E4M3.UNPACK_B R60, R47.H1 ;  /* 0x0000002fff3c723e */ /* 0x000fe200030006ff */
[----:B------:R-:W-:Y:S01]  /*f200*/  HADD2.F32 R47, -RZ, R58.H0_H0 ;  /* 0x2000003aff2f7230 */ /* 0x000fe20000004100 */
[----:B------:R-:W-:Y:S01]  /*f210*/  F2FP.F16.E4M3.UNPACK_B R67, R41.H1 ;  /* 0x00000029ff43723e */ /* 0x000fe200030006ff */
[----:B------:R-:W-:Y:S01]  /*f220*/  HADD2.F32 R62, -RZ, R61.H0_H0 ;  /* 0x2000003dff3e7230 */ /* 0x000fe20000004100 */
[----:B------:R-:W-:Y:S01]  /*f230*/  F2FP.F16.E4M3.UNPACK_B R43, R43.H1 ;  /* 0x0000002bff2b723e */ /* 0x000fe200030006ff */
[----:B------:R-:W-:Y:S01]  /*f240*/  HADD2.F32 R68, -RZ, R66.H0_H0 ;  /* 0x20000042ff447230 */ /* 0x000fe20000004100 */
[-C--:B------:R-:W-:Y:S01]  /*f250*/  F2FP.F16.E4M3.UNPACK_B R41, R40.reuse ;  /* 0x00000028ff29723e */ /* 0x080fe200020006ff */
[----:B------:R-:W-:Y:S01]  /*f260*/  HADD2.F32 R69, -RZ, R67.H0_H0 ;  /* 0x20000043ff457230 */ /* 0x000fe20000004100 */
[----:B------:R-:W-:Y:S01]  /*f270*/  F2FP.F16.E4M3.UNPACK_B R63, R40.H1 ;  /* 0x00000028ff3f723e */ /* 0x000fe200030006ff */
[----:B------:R-:W-:Y:S01]  /*f280*/  HADD2.F32 R40, -RZ, R60.H0_H0 ;  /* 0x2000003cff287230 */ /* 0x000fe20000004100 */
[----:B------:R-:W-:Y:S01]  /*f290*/  F2FP.SATFINITE.E4M3.F32.PACK_AB_MERGE_C R46, R151, R46, R70 ;  /* 0x0000002e972e723e */ /* 0x000fe20004807046 */
[----:B------:R-:W-:-:S02]  /*f2a0*/  HADD2.F32 R59, -RZ, R43.H0_H0 ;  /* 0x2000002bff3b7230 */ /* 0x000fc40000004100 */
[-C--:B------:R-:W-:Y:S01]  /*f2b0*/  FMUL.FTZ R70, R62, R68.reuse ;  /* 0x000000443e467220 */ /* 0x080fe20000410000 */
[----:B------:R-:W-:Y:S01]  /*f2c0*/  FMUL.FTZ R75, R47, R68 ;  /* 0x000000442f4b7220 */ /* 0x000fe20000410000 */
[----:B------:R-:W-:Y:S02]  /*f2d0*/  HADD2.F32 R65, -RZ, R63.H0_H0 ;  /* 0x2000003fff417230 */ /* 0x000fe40000004100 */
[CC--:B------:R-:W-:Y:S01]  /*f2e0*/  FMUL.FTZ R68, R40.reuse, R69.reuse ;  /* 0x0000004528447220 */ /* 0x0c0fe20000410000 */
[----:B------:R-:W-:Y:S01]  /*f2f0*/  FMUL.FTZ R69, R59, R69 ;  /* 0x000000453b457220 */ /* 0x000fe20000410000 */
[----:B------:R-:W-:Y:S01]  /*f300*/  HADD2.F32 R60, -RZ, R60.H1_H1 ;  /* 0x3000003cff3c7230 */ /* 0x000fe20000004100 */
[----:B------:R-:W-:Y:S01]  /*f310*/  F2FP.SATFINITE.E4M3.F32.PACK_AB_MERGE_C R42, R71, R42, RZ ;  /* 0x0000002a472a723e */ /* 0x000fe200048070ff */
[----:B------:R-:W-:Y:S02]  /*f320*/  HADD2.F32 R67, -RZ, R67.H1_H1 ;  /* 0x30000043ff437230 */ /* 0x000fe40000004100 */
[----:B------:R-:W-:Y:S01]  /*f330*/  FFMA.FTZ R69, R40, R65, R69 ;  /* 0x0000004128457223 */ /* 0x000fe20000010045 */
[----:B------:R-:W-:-:S02]  /*f340*/  HADD2.F32 R43, -RZ, R43.H1_H1 ;  /* 0x3000002bff2b7230 */ /* 0x000fc40000004100 */
[----:B------:R-:W-:Y:S01]  /*f350*/  FFMA.FTZ R68, R59, R65, -R68 ;  /* 0x000000413b447223 */ /* 0x000fe20000010844 */
[----:B------:R-:W-:Y:S02]  /*f360*/  HADD2.F32 R64, -RZ, R41.H0_H0 ;  /* 0x20000029ff407230 */ /* 0x000fe40000004100 */
[-C--:B------:R-:W-:Y:S01]  /*f370*/  FMUL.FTZ R40, R60, R67.reuse ;  /* 0x000000433c287220 */ /* 0x080fe20000410000 */
[----:B------:R-:W-:Y:S02]  /*f380*/  HADD2.F32 R61, -RZ, R61.H1_H1 ;  /* 0x3000003dff3d7230 */ /* 0x000fe40000004100 */
[----:B------:R-:W-:Y:S01]  /*f390*/  FMUL.FTZ R67, R43, R67 ;  /* 0x000000432b437220 */ /* 0x000fe20000410000 */
[----:B------:R-:W-:Y:S02]  /*f3a0*/  HADD2.F32 R66, -RZ, R66.H1_H1 ;  /* 0x30000042ff427230 */ /* 0x000fe40000004100 */
[----:B------:R-:W-:Y:S01]  /*f3b0*/  FFMA.FTZ R70, R47, R64, -R70 ;  /* 0x000000402f467223 */ /* 0x000fe20000010846 */
[----:B------:R-:W-:-:S02]  /*f3c0*/  HADD2.F32 R63, -RZ, R63.H1_H1 ;  /* 0x3000003fff3f7230 */ /* 0x000fc40000004100 */
[----:B------:R-:W-:Y:S01]  /*f3d0*/  FFMA.FTZ R75, R62, R64, R75 ;  /* 0x000000403e4b7223 */ /* 0x000fe2000001004b */
[----:B------:R-:W-:Y:S02]  /*f3e0*/  HADD2.F32 R58, -RZ, R58.H1_H1 ;  /* 0x3000003aff3a7230 */ /* 0x000fe40000004100 */
[-C--:B------:R-:W-:Y:S01]  /*f3f0*/  FMUL.FTZ R47, R61, R66.reuse ;  /* 0x000000423d2f7220 */ /* 0x080fe20000410000 */
[----:B------:R-:W-:Y:S02]  /*f400*/  HADD2.F32 R41, -RZ, R41.H1_H1 ;  /* 0x30000029ff297230 */ /* 0x000fe40000004100 */
[-C--:B------:R-:W-:Y:S01]  /*f410*/  FFMA.FTZ R43, R43, R63.reuse, -R40 ;  /* 0x0000003f2b2b7223 */ /* 0x080fe20000010828 */
[----:B------:R-:W-:Y:S01]  /*f420*/  FFMA.FTZ R60, R60, R63, R67 ;  /* 0x0000003f3c3c7223 */ /* 0x000fe20000010043 */
[C---:B------:R-:W-:Y:S01]  /*f430*/  FMUL.FTZ R66, R58.reuse, R66 ;  /* 0x000000423a427220 */ /* 0x040fe20000410000 */
[----:B------:R-:W-:Y:S01]  /*f440*/  F2FP.SATFINITE.E4M3.F32.PACK_AB_MERGE_C R50, R73, R50, RZ ;  /* 0x000000324932723e */ /* 0x000fe200048070ff */
[-C--:B------:R-:W-:Y:S01]  /*f450*/  FFMA.FTZ R47, R58, R41.reuse, -R47 ;  /* 0x000000293a2f7223 */ /* 0x080fe2000001082f */
[----:B------:R-:W-:Y:S01]  /*f460*/  F2FP.SATFINITE.E4M3.F32.PACK_AB_MERGE_C R43, R43, R68, RZ ;  /* 0x000000442b2b723e */ /* 0x000fe200048070ff */
[----:B------:R-:W-:Y:S01]  /*f470*/  FFMA.FTZ R66, R61, R41, R66 ;  /* 0x000000293d427223 */ /* 0x000fe20000010042 */
[----:B------:R-:W-:Y:S01]  /*f480*/  F2FP.SATFINITE.E4M3.F32.PACK_AB_MERGE_C R60, R60, R69, RZ ;  /* 0x000000453c3c723e */ /* 0x000fe200048070ff */
[----:B------:R-:W-:Y:S01]  /*f490*/  IMAD.MOV.U32 R40, RZ, RZ, R55 ;  /* 0x000000ffff287224 */ /* 0x000fe200078e0037 */
[----:B------:R-:W-:Y:S01]  /*f4a0*/  F2FP.SATFINITE.E4M3.F32.PACK_AB_MERGE_C R41, R45, R56, R42 ;  /* 0x000000382d29723e */ /* 0x000fe2000480702a */
[----:B------:R-:W-:Y:S01]  /*f4b0*/  IMAD.MOV.U32 R42, RZ, RZ, R53 ;  /* 0x000000ffff2a7224 */ /* 0x000fe200078e0035 */
[----:B------:R-:W-:-:S02]  /*f4c0*/  F2FP.SATFINITE.E4M3.F32.PACK_AB_MERGE_C R43, R47, R70, R43 ;  /* 0x000000462f2b723e */ /* 0x000fc4000480702b */
[----:B------:R-:W-:Y:S01]  /*f4d0*/  F2FP.SATFINITE.E4M3.F32.PACK_AB_MERGE_C R45, R44, R57, R50 ;  /* 0x000000392c2d723e */ /* 0x000fe20004807032 */
[----:B------:R-:W-:Y:S01]  /*f4e0*/  IMAD.MOV.U32 R44, RZ, RZ, R54 ;  /* 0x000000ffff2c7224 */ /* 0x000fe200078e0036 */
[----:B------:R-:W-:-:S07]  /*f4f0*/  F2FP.SATFINITE.E4M3.F32.PACK_AB_MERGE_C R47, R66, R75, R60 ;  /* 0x0000004b422f723e */ /* 0x000fce000480703c */
.L_x_420:
[----:B------:R-:W-:Y:S05]  /*f500*/  BSYNC B1 ;  /* 0x0000000000017941 */ /* 0x000fea0003800000 */
.L_x_419:
[----:B-1----:R1:W-:Y:S01]  /*f510*/  STG.E.128 desc[UR54][R48.64], R40 ;  /* 0x0000002830007986 */ /* 0x0023e2000c101d36 */
[----:B------:R-:W-:-:S13]  /*f520*/  ISETP.GE.AND P3, PT, R51, R154, PT ;  /* 0x0000009a3300720c */ /* 0x000fda0003f66270 */
[----:B------:R-:W-:Y:S05]  /*f530*/  @P3 BRA `(.L_x_369) ;  /* 0x0000000000f43947 */ /* 0x000fea0003800000 */
[--C-:B-1----:R-:W-:Y:S02]  /*f540*/  SHF.R.S32.HI R41, RZ, 0x1f, R51.reuse ;  /* 0x0000001fff297819 */ /* 0x102fe40000011433 */
[----:B------:R-:W-:-:S04]  /*f550*/  IADD3 R51, P3, P4, R116, R136, R51 ;  /* 0x0000008874337210 */ /* 0x000fc80007c7e033 */
[----:B------:R-:W-:Y:S02]  /*f560*/  IADD3.X R52, R4, R52, R41, P3, P4 ;  /* 0x0000003404347210 */ /* 0x000fe40001fe8429 */
[----:B------:R-:W-:-:S05]  /*f570*/  IADD3 R124, P3, R51, R124, RZ ;  /* 0x0000007c337c7210 */ /* 0x000fca0007f7e0ff */
[----:B------:R-:W-:-:S05]  /*f580*/  IMAD.X R125, R52, 0x1, R125, P3 ;  /* 0x00000001347d7824 */ /* 0x000fca00018e067d */
[----:B---3--:R1:W-:Y:S01]  /*f590*/  STG.E.128 desc[UR54][R124.64], R44 ;  /* 0x0000002c7c007986 */ /* 0x0083e2000c101d36 */
[----:B------:R-:W-:Y:S05]  /*f5a0*/  BRA `(.L_x_369) ;  /* 0x0000000000d87947 */ /* 0x000fea0003800000 */
.L_x_336:
[----:B------:R-:W-:-:S06]  /*f5b0*/  UISETP.NE.AND UP0, UPT, UR53, 0x3, UPT ;  /* 0x000000033500788c */ /* 0x000fcc000bf05270 */
[----:B------:R-:W-:-:S13]  /*f5c0*/  PLOP3.LUT P2, PT, PT, PT, UP0, 0x80, 0x0 ;  /* 0x000000000000781c */ /* 0x000fda0003f4f008 */
[----:B------:R-:W-:Y:S05]  /*f5d0*/  @!P2 BRA `(.L_x_421) ;  /* 0x000000000004a947 */ /* 0x000fea0003800000 */
[----:B------:R-:W-:Y:S01]  /*f5e0*/  BPT.TRAP 0x1 ;  /* 0x000000040000795c */ /* 0x000fe20000300000 */
.L_x_421:
[----:B------:R-:W-:Y:S01]  /*f5f0*/  IMAD R97, R17, 0x8, R16 ;  /* 0x0000000811617824 */ /* 0x000fe200078e0210 */
[----:B------:R-:W-:Y:S01]  /*f600*/  SHF.L.U32 R98, R169, 0x1f, RZ ;  /* 0x0000001fa9627819 */ /* 0x000fe200000006ff */
[----:B------:R-:W-:Y:S01]  /*f610*/  IMAD R96, R24, -0xa0, R2 ;  /* 0xffffff6018607824 */ /* 0x000fe200078e0202 */
[----:B------:R-:W-:Y:S02]  /*f620*/  BSSY B1, `(.L_x_422) ;  /* 0x0000004000017945 */ /* 0x000fe40003800000 */
[----:B------:R-:W1:Y:S02]  /*f630*/  SYNCS.PHASECHK.TRANS64.TRYWAIT P3, [R97+URZ+0x29890], R98 ;  /* 0x02989062610075a7 */ /* 0x000e64000806017f */
[----:B------:R-:W-:Y:S01]  /*f640*/  VIMNMX R96, R96, 0xa0, PT ;  /* 0x000000a060607848 */ /* 0x000fe20003fe0100 */
[----:B-1----:R-:W-:Y:S06]  /*f650*/  @!P3 BRA `(.L_x_423) ;  /* 0x000001a400e0b947 */ /* 0x002fec0003800000 */
.L_x_665:
[----:B------:R-:W-:Y:S05]  /*f660*/  BSYNC B1 ;  /* 0x0000000000017941 */ /* 0x000fea0003800000 */
.L_x_422:
[----:B------:R-:W-:Y:S01]  /*f670*/  ISETP.GE.AND P3, PT, R168, R96, PT ;  /* 0x00000060a800720c */ /* 0x000fe20003f66270 */
[----:B------:R-:W-:-:S12]  /*f680*/  BSSY B1, `(.L_x_424) ;  /* 0x0000014000017945 */ /* 0x000fd80003800000 */
[----:B------:R-:W-:Y:S05]  /*f690*/  @P3 BRA `(.L_x_425) ;  /* 0x0000000000483947 */ /* 0x000fea0003800000 */
[----:B------:R-:W-:-:S13]  /*f6a0*/  ISETP.NE.AND P3, PT, R34, RZ, PT ;  /* 0x000000ff2200720c */ /* 0x000fda0003f65270 */
[----:B0-----:R-:W0:Y:S04]  /*f6b0*/  @P3 LDS.128 R40, [R47+0x1a400] ;  /* 0x01a400002f283984 */ /* 0x001e280000000c00 */
[----:B0-----:R-:W-:Y:S01]  /*f6c0*/  @P3 STG.E.128 desc[UR54][R48.64], R40 ;  /* 0x0000002830003986 */ /* 0x001fe2000c101d36 */
[----:B------:R-:W-:-:S13]  /*f6d0*/  ISETP.NE.AND P3, PT, R35, RZ, PT ;  /* 0x000000ff2300720c */ /* 0x000fda0003f65270 */
[----:B------:R-:W0:Y:S04]  /*f6e0*/  @P3 LDS.128 R40, [R46+0x1a400] ;  /* 0x01a400002e283984 */ /* 0x000e280000000c00 */
        /* <DEDUP_REMOVED lines=12> */
[----:B0-----:R2:W-:Y:S02]  /*f7b0*/  @P3 STG.E.128 desc[UR54][R48.64+0xa0], R40 ;  /* 0x0000a02830003986 */ /* 0x0015e4000c101d36 */
.L_x_425:
[----:B------:R-:W-:Y:S05]  /*f7c0*/  BSYNC B1 ;  /* 0x0000000000017941 */ /* 0x000fea0003800000 */
.L_x_424:
[----:B------:R-:W-:-:S13]  /*f7d0*/  ISETP.GE.AND P3, PT, R216, R96, PT ;  /* 0x00000060d800720c */ /* 0x000fda0003f66270 */
[----:B------:R-:W-:Y:S05]  /*f7e0*/  @P3 BRA `(.L_x_369) ;  /* 0x0000000000483947 */ /* 0x000fea0003800000 */
[----:B------:R-:W-:-:S13]  /*f7f0*/  ISETP.NE.AND P3, PT, R34, RZ, PT ;  /* 0x000000ff2200720c */ /* 0x000fda0003f65270 */
[----:B0-2---:R-:W0:Y:S04]  /*f800*/  @P3 LDS.128 R40, [R47+0x1c400] ;  /* 0x01c400002f283984 */ /* 0x005e280000000c00 */
        /* <DEDUP_REMOVED lines=16> */
.L_x_369:
[----:B------:R-:W-:Y:S05]  /*f910*/  BSYNC B0 ;  /* 0x0000000000007941 */ /* 0x000fea0003800000 */
.L_x_335:
[----:B012-4-:R-:W0:Y:S01]  /*f920*/  S2R R40, SR_TID.X ;  /* 0x0000000000287919 */ /* 0x017e220000002100 */
[----:B------:R-:W-:Y:S01]  /*f930*/  @!PT LDS RZ, [RZ] ;  /* 0x00000000fffff984 */ /* 0x000fe20000000800 */
[----:B------:R-:W-:Y:S01]  /*f940*/  @!PT LDS RZ, [RZ] ;  /* 0x00000000fffff984 */ /* 0x000fe20000000800 */
[----:B------:R-:W-:Y:S01]  /*f950*/  @!PT LDS RZ, [RZ] ;  /* 0x00000000fffff984 */ /* 0x000fe20000000800 */
[----:B------:R-:W-:Y:S01]  /*f960*/  @!PT LDS RZ, [RZ] ;  /* 0x00000000fffff984 */ /* 0x000fe20000000800 */
[----:B------:R1:W-:Y:S06]  /*f970*/  MEMBAR.ALL.CTA ;  /* 0x0000000000007992 */ /* 0x0003ec0000008000 */
[----:B-1----:R-:W1:Y:S01]  /*f980*/  FENCE.VIEW.ASYNC.S ;  /* 0x00000000000073c6 */ /* 0x002e620000000000 */
[----:B------:R-:W-:Y:S05]  /*f990*/  WARPSYNC.ALL ;  /* 0x0000000000007948 */ /* 0x000fea0003800000 */
[----:B------:R-:W-:Y:S01]  /*f9a0*/  BSSY B0, `(.L_x_426) ;  /* 0x0000009000007945 */ /* 0x000fe20003800000 */
[----:B0-----:R-:W-:Y:S01]  /*f9b0*/  LOP3.LUT R40, R40, 0x7f, RZ, 0xc0, !PT ;  /* 0x0000007f28287812 */ /* 0x001fe200078ec0ff */
[----:B-1----:R0:W-:Y:S03]  /*f9c0*/  BAR.SYNC.DEFER_BLOCKING R195, 0x80 ;  /* 0x000200c30000751d */ /* 0x0021e60000010000 */
[----:B------:R-:W-:-:S13]  /*f9d0*/  ISETP.NE.AND P3, PT, R40, RZ, PT ;  /* 0x000000ff2800720c */ /* 0x000fda0003f65270 */
[----:B------:R-:W-:-:S04]  /*f9e0*/  @!P3 IADD3 R40, R97, 0x298a0, RZ ;  /* 0x000298a06128b810 */ /* 0x000fc80007ffe0ff */
[----:B------:R-:W-:-:S04]  /*f9f0*/  @!P3 PRMT R40, RZ, 0x654, R40 ;  /* 0x00000654ff28b816 */ /* 0x000fc80000000028 */
[----:B------:R0:W-:Y:S01]  /*fa00*/  @!P3 SYNCS.ARRIVE.TRANS64.RED.A1T0 RZ, [R40+URZ], RZ ;  /* 0x000000ff28ffb9a7 */ /* 0x0001e2000810043f */
[----:B------:R-:W-:Y:S05]  /*fa10*/  @!P2 BRA `(.L_x_427) ;  /* 0x000000000004a947 */ /* 0x000fea0003800000 */
[----:B------:R-:W-:Y:S01]  /*fa20*/  BPT.TRAP 0x1 ;  /* 0x000000040000795c */ /* 0x000fe20000300000 */
.L_x_427:
[----:B------:R-:W-:Y:S05]  /*fa30*/  BSYNC B0 ;  /* 0x0000000000007941 */ /* 0x000fea0003800000 */
.L_x_426:
[----:B------:R-:W1:Y:S01]  /*fa40*/  SYNCS.PHASECHK.TRANS64.TRYWAIT P2, [R97+URZ+0x298b0], R98 ;  /* 0x0298b062610075a7 */ /* 0x000e62000804017f */
[----:B------:R-:W-:Y:S01]  /*fa50*/  IMAD R41, R17, 0x5000, R208 ;  /* 0x0000500011297824 */ /* 0x000fe200078e02d0 */
[----:B------:R-:W-:Y:S01]  /*fa60*/  ULDC UR42, c[0x0][0x320] ;  /* 0x0000c800002a7ab9 */ /* 0x000fe20000000800 */
[----:B------:R-:W-:Y:S01]  /*fa70*/  ULDC.64 UR40, c[0x0][0x328] ;  /* 0x0000ca0000287ab9 */ /* 0x000fe20000000a00 */
[----:B------:R-:W-:Y:S01]  /*fa80*/  ULDC.64 UR38, c[0x0][0x318] ;  /* 0x0000c60000267ab9 */ /* 0x000fe20000000a00 */
[----:B------:R-:W-:Y:S01]  /*fa90*/  BSSY B0, `(.L_x_428) ;  /* 0x0000003000007945 */ /* 0x000fe20003800000 */
[----:B------:R-:W-:-:S03]  /*faa0*/  IMAD.IADD R48, R16, 0x1, R41 ;  /* 0x0000000110307824 */ /* 0x000fc600078e0229 */
[----:B-1----:R-:W-:Y:S05]  /*fab0*/  @!P2 BRA `(.L_x_429) ;  /* 0x000001a000dca947 */ /* 0x002fea0003800000 */
.L_x_666:
[----:B------:R-:W-:Y:S05]  /*fac0*/  BSYNC B0 ;  /* 0x0000000000007941 */ /* 0x000fea0003800000 */
.L_x_428:
[----:B------:R-:W-:Y:S01]  /*fad0*/  ISETP.GE.AND P2, PT, R168, R96, PT ;  /* 0x00000060a800720c */ /* 0x000fe20003f46270 */
[----:B------:R-:W-:Y:S01]  /*fae0*/  BSSY B0, `(.L_x_430) ;  /* 0x0000019000007945 */ /* 0x000fe20003800000 */
[-C--:B------:R-:W-:Y:S01]  /*faf0*/  IADD3 R49, R16, R41.reuse, R122 ;  /* 0x0000002910317210 */ /* 0x080fe20007ffe07a */
[----:B---3--:R-:W-:Y:S01]  /*fb00*/  IMAD.WIDE R44, R24, 0xa0, R118 ;  /* 0x000000a0182c7825 */ /* 0x008fe200078e0276 */
[CC--:B------:R-:W-:Y:S02]  /*fb10*/  IADD3 R50, R16.reuse, R41.reuse, R120 ;  /* 0x0000002910327210 */ /* 0x0c0fe40007ffe078 */
[----:B------:R-:W-:-:S07]  /*fb20*/  IADD3 R51, R16, R41, R130 ;  /* 0x0000002910337210 */ /* 0x000fce0007ffe082 */
[----:B------:R-:W-:Y:S05]  /*fb30*/  @P2 BRA `(.L_x_431) ;  /* 0x00000000004c2947 */ /* 0x000fea0003800000 */
[----:B0-----:R-:W-:Y:S02]  /*fb40*/  IMAD.MOV.U32 R40, RZ, RZ, R114 ;  /* 0x000000ffff287224 */ /* 0x001fe400078e0072 */
[----:B------:R-:W-:Y:S02]  /*fb50*/  IMAD.MOV.U32 R41, RZ, RZ, R33 ;  /* 0x000000ffff297224 */ /* 0x000fe400078e0021 */
[----:B------:R-:W-:Y:S02]  /*fb60*/  IMAD R43, R45, UR40, RZ ;  /* 0x000000282d2b7c24 */ /* 0x000fe4000f8e02ff */
[----:B------:R-:W-:-:S04]  /*fb70*/  IMAD.WIDE.U32 R40, R44, UR40, R40 ;  /* 0x000000282c287c25 */ /* 0x000fc8000f8e0028 */
[----:B------:R-:W-:Y:S01]  /*fb80*/  IMAD R43, R44, UR41, R43 ;  /* 0x000000292c2b7c24 */ /* 0x000fe2000f8e022b */
[----:B------:R-:W-:-:S04]  /*fb90*/  IADD3 R46, P2, R40, UR38, RZ ;  /* 0x00000026282e7c10 */ /* 0x000fc8000ff5e0ff */
[----:B------:R-:W-:Y:S02]  /*fba0*/  IADD3.X R47, R41, UR39, R43, P2, !PT ;  /* 0x00000027292f7c10 */ /* 0x000fe400097fe42b */
[----:B------:R-:W-:-:S13]  /*fbb0*/  ISETP.GE.AND P2, PT, R18, UR42, PT ;  /* 0x0000002a12007c0c */ /* 0x000fda000bf46270 */
[----:B------:R-:W0:Y:S04]  /*fbc0*/  @!P2 LDS.128 R40, [R48+0xa400] ;  /* 0x00a400003028a984 */ /* 0x000e280000000c00 */
[----:B0-----:R-:W-:Y:S01]  /*fbd0*/  @!P2 STG.E.128 desc[UR54][R46.64], R40 ;  /* 0x000000282e00a986 */ /* 0x001fe2000c101d36 */
        /* <DEDUP_REMOVED lines=8> */
[----:B0-----:R2:W-:Y:S02]  /*fc60*/  @!P2 STG.E.128 desc[UR54][R46.64+0x60], R40 ;  /* 0x000060282e00a986 */ /* 0x0015e4000c101d36 */
.L_x_431:
[----:B------:R-:W-:Y:S05]  /*fc70*/  BSYNC B0 ;  /* 0x0000000000007941 */ /* 0x000fea0003800000 */
.L_x_430:
[----:B------:R-:W-:Y:S01]  /*fc80*/  ISETP.GE.AND P2, PT, R216, R96, PT ;  /* 0x00000060d800720c */ /* 0x000fe20003f46270 */
[----:B------:R-:W-:-:S12]  /*fc90*/  BSSY B0, `(.L_x_432) ;  /* 0x0000017000007945 */ /* 0x000fd80003800000 */
[----:B------:R-:W-:Y:S05]  /*fca0*/  @P2 BRA `(.L_x_433) ;  /* 0x0000000000542947 */ /* 0x000fea0003800000 */
[----:B--2---:R-:W-:Y:S01]  /*fcb0*/  IADD3 R43, P2, R44, 0x80, RZ ;  /* 0x000000802c2b7810 */ /* 0x004fe20007f5e0ff */
[----:B0-----:R-:W-:Y:S01]  /*fcc0*/  IMAD.MOV.U32 R40, RZ, RZ, R114 ;  /* 0x000000ffff287224 */ /* 0x001fe200078e0072 */
[----:B------:R-:W-:-:S03]  /*fcd0*/  MOV R41, R33 ;  /* 0x0000002100297202 */ /* 0x000fc60000000f00 */
[----:B------:R-:W-:Y:S02]  /*fce0*/  IMAD.X R44, RZ, RZ, R45, P2 ;  /* 0x000000ffff2c7224 */ /* 0x000fe400010e062d */
[----:B------:R-:W-:-:S04]  /*fcf0*/  IMAD.WIDE.U32 R40, R43, UR40, R40 ;  /* 0x000000282b287c25 */ /* 0x000fc8000f8e0028 */
[----:B------:R-:W-:-:S04]  /*fd00*/  IMAD R44, R44, UR40, RZ ;  /* 0x000000282c2c7c24 */ /* 0x000fc8000f8e02ff */
        /* <DEDUP_REMOVED lines=15> */
.L_x_433:
[----:B------:R-:W-:Y:S05]  /*fe00*/  BSYNC B0 ;  /* 0x0000000000007941 */ /* 0x000fea0003800000 */
.L_x_432:
[----:B0-23--:R-:W2:Y:S01]  /*fe10*/  LDL R40, [R1+0x10] ;  /* 0x0000100001287983 */ /* 0x00dea20000100800 */
[----:B------:R-:W-:Y:S02]  /*fe20*/  VIADD R17, R17, 0x1 ;  /* 0x0000000111117836 */ /* 0x000fe40000000000 */
[----:B-1----:R-:W-:Y:S01]  /*fe30*/  @!P3 VIADD R97, R97, 0x298c0 ;  /* 0x000298c06161b836 */ /* 0x002fe20000000000 */
[----:B------:R-:W-:Y:S01]  /*fe40*/  @!PT LDS RZ, [RZ] ;  /* 0x00000000fffff984 */ /* 0x000fe20000000800 */
[----:B------:R-:W-:Y:S01]  /*fe50*/  @!PT LDS RZ, [RZ] ;  /* 0x00000000fffff984 */ /* 0x000fe20000000800 */
[----:B------:R-:W-:Y:S01]  /*fe60*/  @!PT LDS RZ, [RZ] ;  /* 0x00000000fffff984 */ /* 0x000fe20000000800 */
[----:B------:R-:W-:Y:S01]  /*fe70*/  @!PT LDS RZ, [RZ] ;  /* 0x00000000fffff984 */ /* 0x000fe20000000800 */
[----:B------:R0:W-:Y:S06]  /*fe80*/  MEMBAR.ALL.CTA ;  /* 0x0000000000007992 */ /* 0x0001ec0000008000 */
[----:B0-----:R-:W0:Y:S02]  /*fe90*/  FENCE.VIEW.ASYNC.S ;  /* 0x00000000000073c6 */ /* 0x001e240000000000 */
[----:B0-----:R0:W-:Y:S01]  /*fea0*/  BAR.SYNC.DEFER_BLOCKING R195, 0x80 ;  /* 0x000200c30000751d */ /* 0x0011e20000010000 */
[----:B------:R-:W-:-:S02]  /*feb0*/  ISETP.NE.AND P2, PT, R17, 0x2, PT ;  /* 0x000000021100780c */ /* 0x000fc40003f45270 */
[----:B------:R-:W-:Y:S02]  /*fec0*/  @!P3 PRMT R97, RZ, 0x654, R97 ;  /* 0x00000654ff61b816 */ /* 0x000fe40000000061 */
[----:B------:R-:W-:Y:S02]  /*fed0*/  SEL R17, R17, RZ, P2 ;  /* 0x000000ff11117207 */ /* 0x000fe40001000000 */
[----:B------:R0:W-:Y:S01]  /*fee0*/  @!P3 SYNCS.ARRIVE.TRANS64.RED.A1T0 RZ, [R97+URZ], RZ ;  /* 0x000000ff61ffb9a7 */ /* 0x0001e2000810043f */
[----:B--2---:R-:W-:Y:S02]  /*fef0*/  LOP3.LUT P4, RZ, R40, 0x2, RZ, 0xc0, !PT ;  /* 0x0000000228ff7812 */ /* 0x004fe4000788c0ff */
[----:B------:R-:W-:-:S04]  /*ff00*/  SEL R40, RZ, 0x1, P2 ;  /* 0x00000001ff287807 */ /* 0x000fc80001000000 */
[----:B------:R-:W-:-:S07]  /*ff10*/  LOP3.LUT R169, R169, R40, RZ, 0x3c, !PT ;  /* 0x00000028a9a97212 */ /* 0x000fce00078e3cff */
[----:B0-----:R-:W-:Y:S05]  /*ff20*/  @P4 BRA `(.L_x_434) ;  /* 0xffffff2c00b44947 */ /* 0x001fea000383ffff */
[----:B------:R-:W0:Y:S01]  /*ff30*/  S2R R41, SR_TID.X ;  /* 0x0000000000297919 */ /* 0x000e220000002100 */
[----:B------:R-:W-:Y:S02]  /*ff40*/  PLOP3.LUT P0, PT, PT, PT, PT, 0x8, 0x0 ;  /* 0x000000000000781c */ /* 0x000fe40003f0e170 */
[----:B0-----:R-:W-:-:S04]  /*ff50*/  SHF.R.U32.HI R41, RZ, 0x7, R41 ;  /* 0x00000007ff297819 */ /* 0x001fc80000011629 */
[----:B------:R-:W-:-:S13]  /*ff60*/  ISETP.NE.AND P4, PT, R41, 0x1, PT ;  /* 0x000000012900780c */ /* 0x000fda0003f85270 */
[----:B------:R-:W-:Y:S06]  /*ff70*/  @!P4 BAR.ARV 0x9, 0x100 ;  /* 0x024400000000cb1d */ /* 0x000fec0000002000 */
.L_x_330:
[----:B------:R-:W-:Y:S05]  /*ff80*/  @P0 BRA `(.L_x_435) ;  /* 0x00000000000c0947 */ /* 0x000fea0003800000 */
[----:B------:R-:W1:Y:S01]  /*ff90*/  FENCE.VIEW.ASYNC.G ;  /* 0x00000000000073c6 */ /* 0x000e620000000100 */
[----:B------:R-:W-:Y:S05]  /*ffa0*/  WARPSYNC.ALL ;  /* 0x0000000000007948 */ /* 0x000fea0003800000 */
[----:B-1----:R-:W-:Y:S06]  /*ffb0*/  BAR.ARV 0xc, 0x180 ;  /* 0x0306000000007b1d */ /* 0x002fec0000002000 */
.L_x_435:
[----:B------:R-:W2:Y:S01]  /*ffc0*/  LDL R0, [R1+0x10] ;  /* 0x0000100001007983 */ /* 0x000ea20000100800 */
[----:B------:R-:W-:Y:S01]  /*ffd0*/  ULDC.64 UR6, c[0x0][0x998] ;  /* 0x0002660000067ab9 */ /* 0x000fe20000000a00 */
[----:B------:R-:W-:Y:S01]  /*ffe0*/  ULDC.64 UR4, c[0x0][0x990] ;  /* 0x0002640000047ab9 */ /* 0x000fe20000000a00 */
[----:B------:R-:W-:Y:S02]  /*fff0*/  ISETP.NE.U32.AND P1, PT, RZ, UR6, PT ;  /* 0x00000006ff007c0c */ /* 0x000fe4000bf25070 */
[----:B------:R-:W-:Y:S02]  /*10000*/  ISETP.NE.U32.AND P0, PT, RZ, UR4, PT ;  /* 0x00000004ff007c0c */ /* 0x000fe4000bf05070 */
[----:B------:R-:W-:Y:S02]  /*10010*/  ISETP.NE.AND.EX P1, PT, RZ, UR7, PT, P1 ;  /* 0x00000007ff007c0c */ /* 0x000fe4000bf25310 */
[----:B------:R-:W-:-:S11]  /*10020*/  ISETP.NE.AND.EX P0, PT, RZ, UR5, PT, P0 ;  /* 0x00000005ff007c0c */ /* 0x000fd6000bf05300 */
[----:B------:R-:W1:Y:S08]  /*10030*/  @P1 LDC.64 R8, c[0x0][0x9b8] ;  /* 0x00026e00ff081b82 */ /* 0x000e700000000a00 */
[----:B0-----:R-:W0:Y:S08]  /*10040*/  @P0 LDC.64 R6, c[0x0][0x9a8] ;  /* 0x00026a00ff060b82 */ /* 0x001e300000000a00 */
[----:B------:R-:W3:Y:S08]  /*10050*/  @P0 LDC.64 R10, c[0x0][0x9b0] ;  /* 0x00026c00ff0a0b82 */ /* 0x000ef00000000a00 */
[----:B------:R-:W4:Y:S01]  /*10060*/  @P1 LDC.64 R12, c[0x0][0x9c0] ;  /* 0x00027000ff0c1b82 */ /* 0x000f220000000a00 */
[----:B-1----:R-:W-:-:S02]  /*10070*/  @P1 IMAD R2, R214, R8, RZ ;  /* 0x00000008d6021224 */ /* 0x002fc400078e02ff */
[----:B------:R-:W-:-:S04]  /*10080*/  @P1 IMAD.WIDE.U32 R4, R206, R8, RZ ;  /* 0x00000008ce041225 */ /* 0x000fc800078e00ff */
[C---:B------:R-:W-:Y:S02]  /*10090*/  @P1 IMAD R9, R206.reuse, R9, R2 ;  /* 0x00000009ce091224 */ /* 0x040fe400078e0202 */
[----:B0-----:R-:W-:-:S04]  /*100a0*/  @P0 IMAD.WIDE.U32 R2, R206, R6, RZ ;  /* 0x00000006ce020225 */ /* 0x001fc800078e00ff */
[----:B------:R-:W-:Y:S01]  /*100b0*/  @P1 IMAD.IADD R5, R5, 0x1, R9 ;  /* 0x0000000105051824 */ /* 0x000fe200078e0209 */
[----:B--2---:R-:W-:Y:S01]  /*100c0*/  LOP3.LUT P4, RZ, R0, 0x4, RZ, 0xc0, !PT ;  /* 0x0000000400ff7812 */ /* 0x004fe2000788c0ff */
[----:B------:R-:W-:-:S04]  /*100d0*/  @P0 IMAD R0, R214, R6, RZ ;  /* 0x00000006d6000224 */ /* 0x000fc800078e02ff */
[----:B------:R-:W-:Y:S01]  /*100e0*/  @P0 IMAD R7, R206, R7, R0 ;  /* 0x00000007ce070224 */ /* 0x000fe200078e0200 */
[----:B------:R-:W-:-:S03]  /*100f0*/  MOV R0, 0x3f800000 ;  /* 0x3f80000000007802 */ /* 0x000fc60000000f00 */
[----:B------:R-:W-:Y:S02]  /*10100*/  @P0 IMAD.IADD R3, R3, 0x1, R7 ;  /* 0x0000000103030824 */ /* 0x000fe400078e0207 */
[----:B----4-:R-:W-:-:S04]  /*10110*/  @P1 IMAD.WIDE.U32 R6, R204, R12, R4 ;  /* 0x0000000ccc061225 */ /* 0x010fc800078e0004 */
[----:B---3--:R-:W-:Y:S01]  /*10120*/  @P0 IMAD.WIDE.U32 R2, R204, R10, R2 ;  /* 0x0000000acc020225 */ /* 0x008fe200078e0002 */
[----:B------:R-:W-:-:S03]  /*10130*/  @P1 LEA R8, P3, R6, UR6, 0x2 ;  /* 0x0000000606081c11 */ /* 0x000fc6000f8610ff */
[----:B------:R-:W-:Y:S01]  /*10140*/  @P0 IMAD R5, R204, R11, R3 ;  /* 0x0000000bcc050224 */ /* 0x000fe200078e0203 */
[----:B------:R-:W-:Y:S01]  /*10150*/  @P0 LEA R4, P2, R2, UR4, 0x2 ;  /* 0x0000000402040c11 */ /* 0x000fe2000f8410ff */
[----:B------:R-:W-:Y:S01]  /*10160*/  @P1 IMAD R3, R204, R13, R7 ;  /* 0x0000000dcc031224 */ /* 0x000fe200078e0207 */
[----:B------:R-:W-:Y:S02]  /*10170*/  ULDC UR4, c[0x0][0x988] ;  /* 0x0002620000047ab9 */ /* 0x000fe40000000800 */
[----:B------:R-:W-:Y:S02]  /*10180*/  @P0 LEA.HI.X R5, R2, UR5, R5, 0x2, P2 ;  /* 0x0000000502050c11 */ /* 0x000fe400090f1405 */
[----:B------:R-:W-:Y:S01]  /*10190*/  @P1 LEA.HI.X R9, R6, UR7, R3, 0x2, P3 ;  /* 0x0000000706091c11 */ /* 0x000fe200098f1403 */
[----:B------:R-:W-:-:S04]  /*101a0*/  IMAD.MOV.U32 R3, RZ, RZ, 0x3f800000 ;  /* 0x3f800000ff037424 */ /* 0x000fc800078e00ff */
[----:B------:R-:W2:Y:S04]  /*101b0*/  @P1 LDG.E R0, desc[UR54][R8.64] ;  /* 0x0000003608001981 */ /* 0x000ea8000c1e1900 */
[----:B------:R-:W2:Y:S01]  /*101c0*/  @P0 LDG.E R3, desc[UR54][R4.64] ;  /* 0x0000003604030981 */ /* 0x000ea2000c1e1900 */
[----:B------:R-:W-:Y:S01]  /*101d0*/  BSSY B0, `(.L_x_436) ;  /* 0x0000022000007945 */ /* 0x000fe20003800000 */
[----:B------:R-:W-:Y:S02]  /*101e0*/  IMAD.MOV.U32 R6, RZ, RZ, RZ ;  /* 0x000000ffff067224 */ /* 0x000fe400078e00ff */
[----:B--2---:R-:W-:-:S04]  /*101f0*/  FMUL.FTZ R0, R3, R0 ;  /* 0x0000000003007220 */ /* 0x004fc80000410000 */
[----:B------:R-:W-:Y:S01]  /*10200*/  FMUL.FTZ R2, R0, UR4 ;  /* 0x0000000400027c20 */ /* 0x000fe20008410000 */
[----:B------:R-:W-:Y:S06]  /*10210*/  @!P4 BRA `(.L_x_437) ;  /* 0x000000000074c947 */ /* 0x000fec0003800000 */
[----:B------:R-:W-:Y:S01]  /*10220*/  ISETP.NE.AND P0, PT, R211, RZ, PT ;  /* 0x000000ffd300720c */ /* 0x000fe20003f05270 */
[----:B------:R-:W-:-:S03]  /*10230*/  ULDC UR4, c[0x0][0x9f0] ;  /* 0x00027c0000047ab9 */ /* 0x000fc60000000800 */
[----:B------:R-:W-:-:S04]  /*10240*/  SEL R9, R211, UR4, P0 ;  /* 0x00000004d3097c07 */ /* 0x000fc80008000000 */
[-C--:B------:R-:W-:Y:S02]  /*10250*/  IABS R6, R9.reuse ;  /* 0x0000000900067213 */ /* 0x080fe40000000000 */
[----:B------:R-:W-:Y:S02]  /*10260*/  IADD3 R0, R147, -0x1, R9 ;  /* 0xffffffff93007810 */ /* 0x000fe40007ffe009 */
[----:B------:R-:W0:Y:S01]  /*10270*/  I2F.RP R3, R6 ;  /* 0x0000000600037306 */ /* 0x000e220000209400 */
[-C--:B------:R-:W-:Y:S02]  /*10280*/  IABS R10, R9.reuse ;  /* 0x00000009000a7213 */ /* 0x080fe40000000000 */
        /* <DEDUP_REMOVED lines=19> */
[----:B------:R-:W-:Y:S01]  /*103c0*/  @!P2 IMAD.MOV R5, RZ, RZ, -R5 ;  /* 0x000000ffff05a224 */ /* 0x000fe200078e0a05 */
[----:B------:R-:W-:-:S05]  /*103d0*/  @!P1 LOP3.LUT R5, RZ, R9, RZ, 0x33, !PT ;  /* 0x00000009ff059212 */ /* 0x000fca00078e33ff */
[----:B------:R-:W-:-:S07]  /*103e0*/  IMAD.MOV.U32 R6, RZ, RZ, R5 ;  /* 0x000000ffff067224 */ /* 0x000fce00078e0005 */
.L_x_437:
[----:B------:R-:W-:Y:S05]  /*103f0*/  BSYNC B0 ;  /* 0x0000000000007941 */ /* 0x000fea0003800000 */
.L_x_436:
[-C--:B------:R-:W-:Y:S01]  /*10400*/  IMAD R201, R217, R6.reuse, RZ ;  /* 0x00000006d9c97224 */ /* 0x080fe200078e02ff */
[----:B------:R-:W-:Y:S02]  /*10410*/  PLOP3.LUT P0, PT, PT, PT, PT, 0x80, 0x0 ;  /* 0x000000000000781c */ /* 0x000fe40003f0f070 */
[----:B------:R-:W-:Y:S02]  /*10420*/  CS2R R8, SRZ ;  /* 0x0000000000087805 */ /* 0x000fe4000001ff00 */
[----:B------:R-:W-:Y:S02]  /*10430*/  CS2R R88, SRZ ;  /* 0x0000000000587805 */ /* 0x000fe4000001ff00 */
[----:B------:R-:W-:Y:S02]  /*10440*/  CS2R R4, SRZ ;  /* 0x0000000000047805 */ /* 0x000fe4000001ff00 */
[----:B------:R-:W-:Y:S01]  /*10450*/  VIADDMNMX R147, R201, R6, R147, PT ;  /* 0x00000006c9937246 */ /* 0x000fe20003800193 */
[----:B------:R-:W-:Y:S01]  /*10460*/  IMAD.MOV.U32 R104, RZ, RZ, RZ ;  /* 0x000000ffff687224 */ /* 0x000fe200078e00ff */
[----:B------:R-:W-:-:S02]  /*10470*/  CS2R R52, SRZ ;  /* 0x0000000000347805 */ /* 0x000fc4000001ff00 */
[----:B------:R-:W-:Y:S02]  /*10480*/  CS2R R48, SRZ ;  /* 0x0000000000307805 */ /* 0x000fe4000001ff00 */
[----:B------:R-:W-:Y:S02]  /*10490*/  ISETP.GT.AND P1, PT, R147, R201, PT ;  /* 0x000000c99300720c */ /* 0x000fe40003f24270 */
[----:B------:R-:W-:Y:S02]  /*104a0*/  CS2R R108, SRZ ;  /* 0x00000000006c7805 */ /* 0x000fe4000001ff00 */
[----:B------:R-:W-:Y:S02]  /*104b0*/  MOV R42, RZ ;  /* 0x000000ff002a7202 */ /* 0x000fe40000000f00 */
        /* <DEDUP_REMOVED lines=10> */
[----:B------:R-:W-:-:S02]  /*10560*/  CS2R R64, SRZ ;  /* 0x0000000000407805 */ /* 0x000fc4000001ff00 */
[----:B------:R-:W-:Y:S02]  /*10570*/  MOV R47, RZ ;  /* 0x000000ff002f7202 */ /* 0x000fe40000000f00 */
[----:B------:R-:W-:Y:S01]  /*10580*/  CS2R R98, SRZ ;  /* 0x0000000000627805 */ /* 0x000fe2000001ff00 */
[----:B------:R-:W-:Y:S01]  /*10590*/  IMAD.MOV.U32 R120, RZ, RZ, RZ ;  /* 0x000000ffff787224 */ /* 0x000fe200078e00ff */
[----:B------:R-:W-:Y:S01]  /*105a0*/  CS2R R72, SRZ ;  /* 0x0000000000487805 */ /* 0x000fe2000001ff00 */
[----:B------:R-:W-:Y:S01]  /*105b0*/  IMAD.MOV.U32 R39, RZ, RZ, RZ ;  /* 0x000000ffff277224 */ /* 0x000fe200078e00ff */
[----:B------:R-:W-:Y:S02]  /*105c0*/  CS2R R110, SRZ ;  /* 0x00000000006e7805 */ /* 0x000fe4000001ff00 */
[----:B------:R-:W-:Y:S01]  /*105d0*/  CS2R R54, SRZ ;  /* 0x0000000000367805 */ /* 0x000fe2000001ff00 */
[----:B------:R-:W-:Y:S01]  /*105e0*/  IMAD.MOV.U32 R152, RZ, RZ, RZ ;  /* 0x000000ffff987224 */ /* 0x000fe200078e00ff */
[----:B------:R-:W-:Y:S01]  /*105f0*/  MOV R74, RZ ;  /* 0x000000ff004a7202 */ /* 0x000fe20000000f00 */
[----:B------:R-:W-:Y:S01]  /*10600*/  IMAD.MOV.U32 R77, RZ, RZ, RZ ;  /* 0x000000ffff4d7224 */ /* 0x000fe200078e00ff */
[----:B------:R-:W-:Y:S01]  /*10610*/  CS2R R32, SRZ ;  /* 0x0000000000207805 */ /* 0x000fe2000001ff00 */
[----:B------:R-:W-:Y:S01]  /*10620*/  IMAD.MOV.U32 R112, RZ, RZ, RZ ;  /* 0x000000ffff707224 */ /* 0x000fe200078e00ff */
[----:B------:R-:W-:Y:S01]  /*10630*/  CS2R R84, SRZ ;  /* 0x0000000000547805 */ /* 0x000fe2000001ff00 */
[----:B------:R-:W-:Y:S01]  /*10640*/  IMAD.MOV.U32 R118, RZ, RZ, RZ ;  /* 0x000000ffff767224 */ /* 0x000fe200078e00ff */
[----:B------:R-:W-:Y:S01]  /*10650*/  CS2R R24, SRZ ;  /* 0x0000000000187805 */ /* 0x000fe2000001ff00 */
[----:B------:R-:W-:Y:S01]  /*10660*/  IMAD.MOV.U32 R63, RZ, RZ, RZ ;  /* 0x000000ffff3f7224 */ /* 0x000fe200078e00ff */
[----:B------:R-:W-:Y:S01]  /*10670*/  MOV R12, RZ ;  /* 0x000000ff000c7202 */ /* 0x000fe20000000f00 */
[----:B------:R-:W-:Y:S01]  /*10680*/  IMAD.MOV.U32 R69, RZ, RZ, RZ ;  /* 0x000000ffff457224 */ /* 0x000fe200078e00ff */
[----:B------:R-:W-:Y:S01]  /*10690*/  MOV R81, RZ ;  /* 0x000000ff00517202 */ /* 0x000fe20000000f00 */
[----:B------:R-:W-:-:S02]  /*106a0*/  IMAD.MOV.U32 R34, RZ, RZ, RZ ;  /* 0x000000ffff227224 */ /* 0x000fc400078e00ff */
[----:B------:R-:W-:Y:S02]  /*106b0*/  IMAD.MOV.U32 R67, RZ, RZ, RZ ;  /* 0x000000ffff437224 */ /* 0x000fe400078e00ff */
[----:B------:R-:W-:Y:S02]  /*106c0*/  IMAD.MOV.U32 R79, RZ, RZ, RZ ;  /* 0x000000ffff4f7224 */ /* 0x000fe400078e00ff */
[----:B------:R-:W-:Y:S02]  /*106d0*/  IMAD.MOV.U32 R61, RZ, RZ, RZ ;  /* 0x000000ffff3d7224 */ /* 0x000fe400078e00ff */
[----:B------:R-:W-:Y:S02]  /*106e0*/  IMAD.MOV.U32 R150, RZ, RZ, RZ ;  /* 0x000000ffff967224 */ /* 0x000fe400078e00ff */
[----:B------:R-:W-:Y:S02]  /*106f0*/  IMAD.MOV.U32 R6, RZ, RZ, RZ ;  /* 0x000000ffff067224 */ /* 0x000fe400078e00ff */
[----:B------:R-:W-:-:S02]  /*10700*/  IMAD.MOV.U32 R0, RZ, RZ, RZ ;  /* 0x000000ffff007224 */ /* 0x000fc400078e00ff */
[----:B------:R-:W-:Y:S02]  /*10710*/  IMAD.MOV.U32 R87, RZ, RZ, RZ ;  /* 0x000000ffff577224 */ /* 0x000fe400078e00ff */
[----:B------:R-:W-:Y:S01]  /*10720*/  IMAD.MOV.U32 R83, RZ, RZ, RZ ;  /* 0x000000ffff537224 */ /* 0x000fe200078e00ff */
[----:B------:R-:W-:Y:S06]  /*10730*/  @!P1 BRA `(.L_x_438) ;  /* 0x000000e400089947 */ /* 0x000fec0003800000 */
[----:B------:R-:W-:-:S03]  /*10740*/  UMOV UR4, 0xffffffff ;  /* 0xffffffff00047882 */ /* 0x000fc60000000000 */
[----:B------:R-:W-:Y:S05]  /*10750*/  BRA.DIV UR4, `(.L_x_439) ;  /* 0x0000019604c87947 */ /* 0x000fea000b800000 */
[----:B------:R-:W0:Y:S02]  /*10760*/  S2R R0, SR_TID.X ;  /* 0x0000000000007919 */ /* 0x000e240000002100 */
[----:B0-----:R-:W-:-:S05]  /*10770*/  VIADD R3, R0, 0xffffff80 ;  /* 0xffffff8000037836 */ /* 0x001fca0000000000 */
[----:B------:R-:W-:-:S04]  /*10780*/  SHF.R.S32.HI R0, RZ, 0x1f, R3 ;  /* 0x0000001fff007819 */ /* 0x000fc80000011403 */
[----:B------:R-:W-:-:S04]  /*10790*/  LEA.HI R0, R0, R3, RZ, 0x7 ;  /* 0x0000000300007211 */ /* 0x000fc800078f38ff */
[----:B------:R-:W-:-:S05]  /*107a0*/  SHF.R.S32.HI R0, RZ, 0x7, R0 ;  /* 0x00000007ff007819 */ /* 0x000fca0000011400 */
[----:B------:R0:W1:Y:S02]  /*107b0*/  SHFL.IDX PT, R202, R0, RZ, 0x1f ;  /* 0x00001fff00ca7589 */ /* 0x00006400000e0000 */
.L_x_669:
[----:B01----:R-:W-:Y:S01]  /*107c0*/  LEA.HI R0, R202, R202, RZ, 0x1 ;  /* 0x000000caca007211 */ /* 0x003fe200078f08ff */
[----:B------:R-:W-:-:S03]  /*107d0*/  ULOP3.LUT UP0, URZ, UR52, 0x9f, URZ, 0xc0, !UPT ;  /* 0x0000009f343f7892 */ /* 0x000fc6000f80c03f */
[----:B------:R-:W-:-:S03]  /*107e0*/  LOP3.LUT R3, R0, 0x3e, RZ, 0xc0, !PT ;  /* 0x0000003e00037812 */ /* 0x000fc600078ec0ff */
[----:B------:R-:W-:Y:S02]  /*107f0*/  PLOP3.LUT P0, PT, PT, PT, UP0, 0x80, 0x0 ;  /* 0x000000000000781c */ /* 0x000fe40003f0f008 */
[----:B------:R-:W-:-:S05]  /*10800*/  IMAD.IADD R3, R202, 0x1, -R3 ;  /* 0x00000001ca037824 */ /* 0x000fca00078e0a03 */
[----:B------:R-:W-:-:S04]  /*10810*/  LEA R3, R3, UR52, 0xc ;  /* 0x0000003403037c11 */ /* 0x000fc8000f8e60ff */
[----:B------:R-:W-:-:S04]  /*10820*/  SHF.R.U32.HI R3, RZ, 0x4, R3 ;  /* 0x00000004ff037819 */ /* 0x000fc80000011603 */
[----:B------:R-:W-:Y:S01]  /*10830*/  LOP3.LUT R44, R3, 0x3fff, RZ, 0xc0, !PT ;  /* 0x00003fff032c7812 */ /* 0x000fe200078ec0ff */
[----:B------:R-:W-:Y:S06]  /*10840*/  @!P0 BRA `(.L_x_440) ;  /* 0x0000000000408947 */ /* 0x000fec0003800000 */
[----:B------:R-:W-:Y:S01]  /*10850*/  MOV R0, 0x0 ;  /* 0x0000000000007802 */ /* 0x000fe20000000f00 */
[----:B------:R-:W-:Y:S01]  /*10860*/  ULDC.64 UR4, c[0x4][0xa0] ;  /* 0x0100280000047ab9 */ /* 0x000fe20000000a00 */
[----:B------:R-:W-:Y:S01]  /*10870*/  ULDC.64 UR6, c[0x4][0xa8] ;  /* 0x01002a0000067ab9 */ /* 0x000fe20000000a00 */
[----:B------:R-:W-:Y:S01]  /*10880*/  IMAD.U32 R4, RZ, RZ, UR4 ;  /* 0x00000004ff047e24 */ /* 0x000fe2000f8e00ff */
[----:B------:R0:W1:Y:S01]  /*10890*/  LDC.64 R14, c[0x4][R0] ;  /* 0x01000000000e7b82 */ /* 0x0000620000000a00 */
[----:B------:R-:W-:Y:S01]  /*108a0*/  MOV R5, UR5 ;  /* 0x0000000500057c02 */ /* 0x000fe20008000f00 */
[----:B------:R-:W-:Y:S01]  /*108b0*/  ULDC.64 UR4, c[0x4][0x38] ;  /* 0x01000e0000047ab9 */ /* 0x000fe20000000a00 */
[----:B------:R-:W-:Y:S01]  /*108c0*/  IMAD.U32 R6, RZ, RZ, UR6 ;  /* 0x00000006ff067e24 */ /* 0x000fe2000f8e00ff */
[----:B------:R-:W-:Y:S01]  /*108d0*/  MOV R12, 0x1 ;  /* 0x00000001000c7802 */ /* 0x000fe20000000f00 */
[----:B------:R-:W-:Y:S02]  /*108e0*/  IMAD.U32 R7, RZ, RZ, UR7 ;  /* 0x00000007ff077e24 */ /* 0x000fe4000f8e00ff */
[----:B------:R-:W-:-:S02]  /*108f0*/  IMAD.U32 R10, RZ, RZ, UR4 ;  /* 0x00000004ff0a7e24 */ /* 0x000fc4000f8e00ff */
[----:B------:R-:W-:Y:S02]  /*10900*/  IMAD.U32 R11, RZ, RZ, UR5 ;  /* 0x00000005ff0b7e24 */ /* 0x000fe4000f8e00ff */
[----:B------:R-:W-:Y:S02]  /*10910*/  IMAD.MOV.U32 R8, RZ, RZ, 0x70 ;  /* 0x00000070ff087424 */ /* 0x000fe400078e00ff */
[----:B0-----:R-:W-:-:S07]  /*10920*/  IMAD.MOV.U32 R13, RZ, RZ, RZ ;  /* 0x000000ffff0d7224 */ /* 0x001fce00078e00ff */
[----:B------:R-:W-:-:S07]  /*10930*/  LEPC R20, `(.L_x_440) ;  /* 0x000000001014794e */ /* 0x000fce0000000000 */
[----:B-1---5:R-:W-:Y:S05]  /*10940*/  CALL.ABS.NOINC R14 ;  /* 0x000000000e007343 */ /* 0x022fea0003c00000 */
.L_x_440:
[----:B------:R-:W-:Y:S02]  /*10950*/  ULDC UR4, c[0x0][0x3f4] ;  /* 0x0000fd0000047ab9 */ /* 0x000fe40000000800 */
[----:B------:R-:W-:-:S13]  /*10960*/  ISETP.LT.AND P0, PT, RZ, UR4, PT ;  /* 0x00000004ff007c0c */ /* 0x000fda000bf01270 */
[----:B------:R-:W-:Y:S05]  /*10970*/  @P0 BRA `(.L_x_441) ;  /* 0x0000000000400947 */ /* 0x000fea0003800000 */
[----:B------:R-:W-:-:S04]  /*10980*/  ULEA.HI UR4, UR43, UR43, URZ, 0x1 ;  /* 0x0000002b2b047291 */ /* 0x000fc8000f8f083f */
[----:B------:R-:W-:-:S04]  /*10990*/  ULOP3.LUT UR4, UR4, 0xfffffffe, URZ, 0xc0, !UPT ;  /* 0xfffffffe04047892 */ /* 0x000fc8000f8ec03f */
[----:B------:R-:W-:-:S06]  /*109a0*/  UIADD3 UR4, UR43, -UR4, URZ ;  /* 0x800000042b047290 */ /* 0x000fcc000fffe03f */
[----:B------:R-:W-:-:S05]  /*109b0*/  IMAD.U32 R3, RZ, RZ, UR4 ;  /* 0x00000004ff037e24 */ /* 0x000fca000f8e00ff */
[----:B------:R-:W-:-:S04]  /*109c0*/  SHF.L.U32 R3, R3, 0x1f, RZ ;  /* 0x0000001f03037819 */ /* 0x000fc800000006ff */
[----:B------:R0:W1:Y:S03]  /*109d0*/  SYNCS.PHASECHK.TRANS64.TRYWAIT P0, [R16+URZ+0x29800], R3 ;  /* 0x02980003100075a7 */ /* 0x000066000800017f */
[----:B-1----:R-:W-:Y:S05]  /*109e0*/  @!P0 NANOSLEEP.SYNCS 0x989680 ;  /* 0x009896800000895d */ /* 0x002fea0003900000 */
[----:B------:R-:W1:Y:S01]  /*109f0*/  @!P0 SYNCS.PHASECHK.TRANS64 P0, [R16+URZ+0x29800], R3 ;  /* 0x02980003100085a7 */ /* 0x000e62000800007f */
[----:B------:R-:W-:Y:S04]  /*10a00*/  BSSY B0, `(.L_x_442) ;  /* 0x0000006000007945 */ /* 0x000fe80003800000 */
[----:B-1----:R-:W-:Y:S05]  /*10a10*/  @P0 BRA `(.L_x_443) ;  /* 0x0000000000100947 */ /* 0x002fea0003800000 */
.L_x_444:
[----:B-1----:R1:W2:Y:S02]  /*10a20*/  SYNCS.PHASECHK.TRANS64.TRYWAIT P0, [R16+URZ+0x29800], R3 ;  /* 0x02980003100075a7 */ /* 0x0022a4000800017f */
[----:B--2---:R-:W-:Y:S05]  /*10a30*/  @!P0 NANOSLEEP.SYNCS 0x989680 ;  /* 0x009896800000895d */ /* 0x004fea0003900000 */
[----:B------:R-:W2:Y:S02]  /*10a40*/  @!P0 SYNCS.PHASECHK.TRANS64 P0, [R16+URZ+0x29800], R3 ;  /* 0x02980003100085a7 */ /* 0x000ea4000800007f */
[----:B--2---:R-:W-:Y:S05]  /*10a50*/  @!P0 BRA `(.L_x_444) ;  /* 0xfffffffc00f08947 */ /* 0x004fea000383ffff */
.L_x_443:
[----:B------:R-:W-:Y:S05]  /*10a60*/  BSYNC B0 ;  /* 0x0000000000007941 */ /* 0x000fea0003800000 */
.L_x_442:
[----:B------:R-:W-:Y:S05]  /*10a70*/  BRA `(.L_x_445) ;  /* 0x0000006c00287947 */ /* 0x000fea0003800000 */
.L_x_441:
[----:B------:R-:W0:Y:S01]  /*10a80*/  LDC.64 R26, c[0x0][0x3e8] ;  /* 0x0000fa00ff1a7b82 */ /* 0x000e220000000a00 */
[----:B------:R-:W-:Y:S01]  /*10a90*/  ULOP3.LUT UP0, URZ, UR52, 0x1bf, URZ, 0xc0, !UPT ;  /* 0x000001bf343f7892 */ /* 0x000fe2000f80c03f */
[----:B-----5:R-:W-:Y:S01]  /*10aa0*/  SHF.R.S32.HI R0, RZ, 0x1f, R144 ;  /* 0x0000001fff007819 */ /* 0x020fe20000011490 */
[----:B------:R-:W-:Y:S01]  /*10ab0*/  ULDC.64 UR4, c[0x0][0x3f8] ;  /* 0x0000fe0000047ab9 */ /* 0x000fe20000000a00 */
[----:B------:R-:W-:-:S03]  /*10ac0*/  ULDC.64 UR6, c[0x0][0x408] ;  /* 0x0001020000067ab9 */ /* 0x000fc60000000a00 */
[----:B------:R-:W-:Y:S01]  /*10ad0*/  PLOP3.LUT P0, PT, PT, PT, UP0, 0x80, 0x0 ;  /* 0x000000000000781c */ /* 0x000fe20003f0f008 */
[----:B------:R-:W1:Y:S01]  /*10ae0*/  LDC.64 R24, c[0x0][0x400] ;  /* 0x00010000ff187b82 */ /* 0x000e620000000a00 */
[C---:B------:R-:W-:Y:S02]  /*10af0*/  IMAD R3, R0.reuse, UR4, RZ ;  /* 0x0000000400037c24 */ /* 0x040fe4000f8e02ff */
[----:B------:R-:W-:Y:S02]  /*10b00*/  IMAD R5, R0, UR6, RZ ;  /* 0x0000000600057c24 */ /* 0x000fe4000f8e02ff */
[C---:B------:R-:W-:Y:S02]  /*10b10*/  IMAD R3, R144.reuse, UR5, R3 ;  /* 0x0000000590037c24 */ /* 0x040fe4000f8e0203 */
[C---:B------:R-:W-:Y:S02]  /*10b20*/  IMAD R5, R144.reuse, UR7, R5 ;  /* 0x0000000790057c24 */ /* 0x040fe4000f8e0205 */
[----:B0-----:R-:W-:-:S04]  /*10b30*/  IMAD.WIDE.U32 R26, R144, UR4, R26 ;  /* 0x00000004901a7c25 */ /* 0x001fc8000f8e001a */
[----:B------:R-:W-:Y:S02]  /*10b40*/  IMAD.IADD R28, R3, 0x1, R27 ;  /* 0x00000001031c7824 */ /* 0x000fe400078e021b */
[----:B-1----:R-:W-:-:S04]  /*10b50*/  IMAD.WIDE.U32 R24, R144, UR6, R24 ;  /* 0x0000000690187c25 */ /* 0x002fc8000f8e0018 */
[----:B------:R-:W-:Y:S01]  /*10b60*/  IMAD.IADD R29, R5, 0x1, R25 ;  /* 0x00000001051d7824 */ /* 0x000fe200078e0219 */
        /* <DEDUP_REMOVED lines=16> */
[----:B-1----:R-:W-:Y:S05]  /*10c70*/  CALL.ABS.NOINC R14 ;  /* 0x000000000e007343 */ /* 0x002fea0003c00000 */
.L_x_446:
[----:B------:R-:W-:Y:S01]  /*10c80*/  ULDC.U8 UR4, c[0x0][0x410] ;  /* 0x0001040000047ab9 */ /* 0x000fe20000000000 */
[----:B------:R-:W-:Y:S01]  /*10c90*/  BSSY B0, `(.L_x_447) ;  /* 0x00006a0000007945 */ /* 0x000fe20003800000 */
[----:B------:R-:W-:Y:S01]  /*10ca0*/  ISETP.NE.AND P0, PT, RZ, UR4, PT ;  /* 0x00000004ff007c0c */ /* 0x000fe2000bf05270 */
[----:B------:R-:W-:-:S12]  /*10cb0*/  IMAD R4, R145, 0x80, R168 ;  /* 0x0000008091047824 */ /* 0x000fd800078e02a8 */
[----:B------:R-:W-:Y:S05]  /*10cc0*/  @!P0 BRA `(.L_x_448) ;  /* 0x00000034002c8947 */ /* 0x000fea0003800000 */
[----:B------:R-:W-:-:S03]  /*10cd0*/  UMOV UR4, 0xffffffff ;  /* 0xffffffff00047882 */ /* 0x000fc60000000000 */
[----:B------:R-:W-:Y:S05]  /*10ce0*/  BRA.DIV UR4, `(.L_x_449) ;  /* 0x0000019204a47947 */ /* 0x000fea000b800000 */
[----:B------:R0:W1:Y:S04]  /*10cf0*/  SHFL.IDX PT, R27, R26, RZ, 0x1e1f ;  /* 0x001e1fff1a1b7589 */ /* 0x00006800000e0000 */
[----:B------:R0:W2:Y:S04]  /*10d00*/  SHFL.IDX PT, R14, R24, RZ, 0x1e1f ;  /* 0x001e1fff180e7589 */ /* 0x0000a800000e0000 */
[----:B------:R0:W3:Y:S04]  /*10d10*/  SHFL.IDX PT, R0, R28, RZ, 0x1e1f ;  /* 0x001e1fff1c007589 */ /* 0x0000e800000e0000 */
[----:B------:R0:W4:Y:S02]  /*10d20*/  SHFL.IDX PT, R3, R29, RZ, 0x1e1f ;  /* 0x001e1fff1d037589 */ /* 0x00012400000e0000 */
.L_x_675:
[----:B------:R-:W-:Y:S01]  /*10d30*/  ULDC UR4, c[0x0][0x448] ;  /* 0x0001120000047ab9 */ /* 0x000fe20000000800 */
[----:B------:R-:W-:Y:S01]  /*10d40*/  BSSY B1, `(.L_x_450) ;  /* 0x000004d000017945 */ /* 0x000fe20003800000 */
[----:B------:R-:W-:Y:S01]  /*10d50*/  IMAD R149, R149, UR4, RZ ;  /* 0x0000000495957c24 */ /* 0x000fe2000f8e02ff */
[----:B------:R-:W-:Y:S02]  /*10d60*/  CS2R R40, SRZ ;  /* 0x0000000000287805 */ /* 0x000fe4000001ff00 */
[----:B------:R-:W-:Y:S02]  /*10d70*/  CS2R R34, SRZ ;  /* 0x0000000000227805 */ /* 0x000fe4000001ff00 */
[----:B------:R-:W-:Y:S02]  /*10d80*/  CS2R R32, SRZ ;  /* 0x0000000000207805 */ /* 0x000fe4000001ff00 */
[----:B0-----:R-:W-:Y:S02]  /*10d90*/  CS2R R24, SRZ ;  /* 0x0000000000187805 */ /* 0x001fe4000001ff00 */
[----:B------:R-:W-:-:S02]  /*10da0*/  ISETP.GE.AND P0, PT, R4, R149, PT ;  /* 0x000000950400720c */ /* 0x000fc40003f06270 */
        /* <DEDUP_REMOVED lines=8> */
[----:B------:R-:W-:Y:S06]  /*10e30*/  @P0 BRA `(.L_x_451) ;  /* 0x0000000000f40947 */ /* 0x000fec0003800000 */
[----:B------:R-:W-:Y:S01]  /*10e40*/  ULDC UR4, c[0x0][0x3f4] ;  /* 0x0000fd0000047ab9 */ /* 0x000fe20000000800 */
[----:B------:R-:W-:Y:S02]  /*10e50*/  SHF.R.S32.HI R7, RZ, 0x1f, R170 ;  /* 0x0000001fff077819 */ /* 0x000fe400000114aa */
[----:B------:R-:W-:Y:S02]  /*10e60*/  CS2R R36, SRZ ;  /* 0x0000000000247805 */ /* 0x000fe4000001ff00 */
[----:B------:R-:W-:Y:S02]  /*10e70*/  ISETP.GE.AND P4, PT, R170, UR4, PT ;  /* 0x00000004aa007c0c */ /* 0x000fe4000bf86270 */
[----:B------:R-:W-:Y:S02]  /*10e80*/  CS2R R34, SRZ ;  /* 0x0000000000227805 */ /* 0x000fe4000001ff00 */
[----:B------:R-:W-:Y:S02]  /*10e90*/  ISETP.GE.AND P3, PT, R172, UR4, PT ;  /* 0x00000004ac007c0c */ /* 0x000fe4000bf66270 */
[----:B------:R-:W-:-:S07]  /*10ea0*/  ISETP.GE.AND P2, PT, R173, UR4, PT ;  /* 0x00000004ad007c0c */ /* 0x000fce000bf46270 */
[C---:B-1----:R-:W-:Y:S02]  /*10eb0*/  @!P4 IADD3 R4, P0, R170.reuse, R27, RZ ;  /* 0x0000001baa04c210 */ /* 0x042fe40007f1e0ff */
[----:B--2---:R-:W-:-:S03]  /*10ec0*/  @!P4 IADD3 R6, P1, R170, R14, RZ ;  /* 0x0000000eaa06c210 */ /* 0x004fc60007f3e0ff */
[--C-:B---3--:R-:W-:Y:S02]  /*10ed0*/  @!P4 IMAD.X R5, R0, 0x1, R7.reuse, P0 ;  /* 0x000000010005c824 */ /* 0x108fe400000e0607 */
[----:B----4-:R-:W-:Y:S01]  /*10ee0*/  @!P4 IMAD.X R7, R3, 0x1, R7, P1 ;  /* 0x000000010307c824 */ /* 0x010fe200008e0607 */
[----:B------:R-:W-:Y:S02]  /*10ef0*/  ISETP.GE.AND P1, PT, R171, UR4, PT ;  /* 0x00000004ab007c0c */ /* 0x000fe4000bf26270 */
[----:B------:R0:W5:Y:S01]  /*10f00*/  @!P4 LD.E.64 R36, desc[UR54][R4.64] ;  /* 0x000000360424c980 */ /* 0x000162000c101b00 */
[----:B------:R-:W-:-:S03]  /*10f10*/  SHF.R.S32.HI R11, RZ, 0x1f, R172 ;  /* 0x0000001fff0b7819 */ /* 0x000fc600000114ac */
[----:B------:R1:W5:Y:S01]  /*10f20*/  @!P4 LD.E.64 R34, desc[UR54][R6.64] ;  /* 0x000000360622c980 */ /* 0x000362000c101b00 */
[CC--:B------:R-:W-:Y:S02]  /*10f30*/  @!P3 IADD3 R8, P4, R172.reuse, R27.reuse, RZ ;  /* 0x0000001bac08b210 */ /* 0x0c0fe40007f9e0ff */
[----:B------:R-:W-:Y:S02]  /*10f40*/  CS2R R30, SRZ ;  /* 0x00000000001e7805 */ /* 0x000fe4000001ff00 */
[----:B------:R-:W-:Y:S02]  /*10f50*/  @!P3 IADD3 R10, P5, R172, R14, RZ ;  /* 0x0000000eac0ab210 */ /* 0x000fe40007fbe0ff */
[----:B------:R-:W-:Y:S02]  /*10f60*/  CS2R R32, SRZ ;  /* 0x0000000000207805 */ /* 0x000fe4000001ff00 */
[----:B------:R-:W-:Y:S01]  /*10f70*/  SHF.R.S32.HI R12, RZ, 0x1f, R173 ;  /* 0x0000001fff0c7819 */ /* 0x000fe200000114ad */
[----:B------:R-:W-:Y:S01]  /*10f80*/  @!P3 IMAD.X R9, R0, 0x1, R11, P4 ;  /* 0x000000010009b824 */ /* 0x000fe200020e060b */
[----:B------:R-:W-:-:S02]  /*10f90*/  @!P2 IADD3 R48, P4, R173, R27, RZ ;  /* 0x0000001bad30a210 */ /* 0x000fc40007f9e0ff */
[----:B------:R-:W-:Y:S02]  /*10fa0*/  ISETP.GE.AND P0, PT, R22, UR4, PT ;  /* 0x0000000416007c0c */ /* 0x000fe4000bf06270 */
[----:B------:R-:W-:Y:S01]  /*10fb0*/  @!P3 IADD3.X R11, R3, R11, RZ, P5, !PT ;  /* 0x0000000b030bb210 */ /* 0x000fe20002ffe4ff */
[C-C-:B------:R-:W-:Y:S01]  /*10fc0*/  @!P2 IMAD.X R49, R0.reuse, 0x1, R12.reuse, P4 ;  /* 0x000000010031a824 */ /* 0x140fe200020e060c */
[-C--:B------:R-:W-:Y:S01]  /*10fd0*/  @!P2 IADD3 R50, P5, R173, R14.reuse, RZ ;  /* 0x0000000ead32a210 */ /* 0x080fe20007fbe0ff */
[----:B------:R-:W5:Y:S01]  /*10fe0*/  @!P3 LD.E.64 R30, desc[UR54][R8.64] ;  /* 0x00000036081eb980 */ /* 0x000f62000c101b00 */
[----:B------:R-:W-:Y:S02]  /*10ff0*/  SHF.R.S32.HI R13, RZ, 0x1f, R171 ;  /* 0x0000001fff0d7819 */ /* 0x000fe400000114ab */
[----:B------:R-:W-:Y:S01]  /*11000*/  @!P1 IADD3 R42, P4, R171, R27, RZ ;  /* 0x0000001bab2a9210 */ /* 0x000fe20007f9e0ff */
[----:B------:R-:W-:Y:S01]  /*11010*/  @!P2 IMAD.X R51, R3, 0x1, R12, P5 ;  /* 0x000000010333a824 */ /* 0x000fe200028e060c */
[----:B------:R-:W-:Y:S01]  /*11020*/  @!P1 IADD3 R46, P5, R171, R14, RZ ;  /* 0x0000000eab2e9210 */ /* 0x000fe20007fbe0ff */
[----:B------:R2:W5:Y:S01]  /*11030*/  @!P3 LD.E.64 R32, desc[UR54][R10.64] ;  /* 0x000000360a20b980 */ /* 0x000562000c101b00 */
[----:B------:R-:W-:Y:S01]  /*11040*/  SHF.R.S32.HI R12, RZ, 0x1f, R174 ;  /* 0x0000001fff0c7819 */ /* 0x000fe200000114ae */
[--C-:B------:R-:W-:Y:S01]  /*11050*/  @!P1 IMAD.X R43, R0, 0x1, R13.reuse, P4 ;  /* 0x00000001002b9824 */ /* 0x100fe200020e060d */
[----:B------:R-:W-:Y:S01]  /*11060*/  ISETP.GE.AND P4, PT, R174, UR4, PT ;  /* 0x00000004ae007c0c */ /* 0x000fe2000bf86270 */
[----:B------:R-:W-:Y:S01]  /*11070*/  @!P1 IMAD.X R47, R3, 0x1, R13, P5 ;  /* 0x00000001032f9824 */ /* 0x000fe200028e060d */
[----:B0-----:R-:W-:-:S02]  /*11080*/  @!P0 SHF.R.S32.HI R5, RZ, 0x1f, R22 ;  /* 0x0000001fff058819 */ /* 0x001fc40000011416 */
[----:B-1----:R-:W-:-:S05]  /*11090*/  @!P0 IADD3 R6, P5, R22, R27, RZ ;  /* 0x0000001b16068210 */ /* 0x002fca0007fbe0ff */
[----:B------:R-:W-:Y:S01]  /*110a0*/  @!P0 IMAD.X R7, R0, 0x1, R5, P5 ;  /* 0x0000000100078824 */ /* 0x000fe200028e0605 */
[----:B------:R-:W-:-:S04]  /*110b0*/  @!P0 IADD3 R4, P5, R22, R14, RZ ;  /* 0x0000000e16048210 */ /* 0x000fc80007fbe0ff */
[----:B------:R-:W-:Y:S02]  /*110c0*/  @!P0 IADD3.X R5, R3, R5, RZ, P5, !PT ;  /* 0x0000000503058210 */ /* 0x000fe40002ffe4ff */
[----:B------:R-:W-:-:S05]  /*110d0*/  @!P4 IADD3 R26, P5, R174, R27, RZ ;  /* 0x0000001bae1ac210 */ /* 0x000fca0007fbe0ff */
[--C-:B------:R-:W-:Y:S01]  /*110e0*/  @!P4 IMAD.X R27, R0, 0x1, R12.reuse, P5 ;  /* 0x00000001001bc824 */ /* 0x100fe200028e060c */
[----:B------:R-:W-:Y:S02]  /*110f0*/  @!P4 IADD3 R14, P5, R174, R14, RZ ;  /* 0x0000000eae0ec210 */ /* 0x000fe40007fbe0ff */
[----:B------:R-:W-:Y:S02]  /*11100*/  CS2R R28, SRZ ;  /* 0x00000000001c7805 */ /* 0x000fe4000001ff00 */
[----:B------:R-:W-:Y:S02]  /*11110*/  CS2R R24, SRZ ;  /* 0x0000000000187805 */ /* 0x000fe4000001ff00 */
[----:B------:R-:W-:Y:S02]  /*11120*/  CS2R R20, SRZ ;  /* 0x0000000000147805 */ /* 0x000fe4000001ff00 */
[----:B------:R-:W-:Y:S01]  /*11130*/  CS2R R38, SRZ ;  /* 0x0000000000267805 */ /* 0x000fe2000001ff00 */
[----:B------:R-:W-:Y:S01]  /*11140*/  @!P4 IMAD.X R15, R3, 0x1, R12, P5 ;  /* 0x00000001030fc824 */ /* 0x000fe200028e060c */
[----:B------:R-:W-:-:S02]  /*11150*/  CS2R R12, SRZ ;  /* 0x00000000000c7805 */ /* 0x000fc4000001ff00 */
[----:B------:R-:W-:Y:S02]  /*11160*/  CS2R R40, SRZ ;  /* 0x0000000000287805 */ /* 0x000fe4000001ff00 */
[----:B--2---:R-:W-:Y:S02]  /*11170*/  CS2R R10, SRZ ;  /* 0x00000000000a7805 */ /* 0x004fe4000001ff00 */
[----:B------:R-:W-:Y:S01]  /*11180*/  CS2R R8, SRZ ;  /* 0x0000000000087805 */ /* 0x000fe2000001ff00 */
[----:B------:R0:W5:Y:S04]  /*11190*/  @!P2 LD.E.64 R28, desc[UR54][R48.64] ;  /* 0x00000036301ca980 */ /* 0x000168000c101b00 */
[----:B------:R0:W5:Y:S04]  /*111a0*/  @!P2 LD.E.64 R24, desc[UR54][R50.64] ;  /* 0x000000363218a980 */ /* 0x000168000c101b00 */
[----:B------:R0:W5:Y:S04]  /*111b0*/  @!P1 LD.E.64 R20, desc[UR54][R42.64] ;  /* 0x000000362a149980 */ /* 0x000168000c101b00 */
[----:B------:R0:W5:Y:S04]  /*111c0*/  @!P1 LD.E.64 R12, desc[UR54][R46.64] ;  /* 0x000000362e0c9980 */ /* 0x000168000c101b00 */
[----:B------:R0:W5:Y:S04]  /*111d0*/  @!P0 LD.E.64 R38, desc[UR54][R6.64] ;  /* 0x0000003606268980 */ /* 0x000168000c101b00 */
[----:B------:R0:W5:Y:S04]  /*111e0*/  @!P0 LD.E.64 R40, desc[UR54][R4.64] ;  /* 0x0000003604288980 */ /* 0x000168000c101b00 */
[----:B------:R0:W5:Y:S04]  /*111f0*/  @!P4 LD.E.64 R10, desc[UR54][R26.64] ;  /* 0x000000361a0ac980 */ /* 0x000168000c101b00 */
[----:B------:R0:W5:Y:S02]  /*11200*/  @!P4 LD.E.64 R8, desc[UR54][R14.64] ;  /* 0x000000360e08c980 */ /* 0x000164000c101b00 */
.L_x_451:
[----:B------:R-:W-:Y:S05]  /*11210*/  BSYNC B1 ;  /* 0x0000000000017941 */ /* 0x000fea0003800000 */
.L_x_450:
[----:B------:R-:W-:Y:S01]  /*11220*/  ULEA.HI UR4, UR43, UR43, URZ, 0x1 ;  /* 0x0000002b2b047291 */ /* 0x000fe2000f8f083f */
[----:B---3--:R-:W-:Y:S01]  /*11230*/  IMAD R0, R145, -0x80, R149 ;  /* 0xffffff8091007824 */ /* 0x008fe200078e0295 */
[----:B------:R-:W-:Y:S02]  /*11240*/  BSSY B1, `(.L_x_452) ;  /* 0x0000009000017945 */ /* 0x000fe40003800000 */
[----:B------:R-:W-:Y:S02]  /*11250*/  ULOP3.LUT UR4, UR4, 0xfffffffe, URZ, 0xc0, !UPT ;  /* 0xfffffffe04047892 */ /* 0x000fe4000f8ec03f */
[----:B----4-:R-:W-:Y:S02]  /*11260*/  VIMNMX R3, R0, 0x80, PT ;  /* 0x0000008000037848 */ /* 0x010fe40003fe0100 */
[----:B------:R-:W-:Y:S02]  /*11270*/  UIADD3 UR4, UR43, -UR4, URZ ;  /* 0x800000042b047290 */ /* 0x000fe4000fffe03f */
[----:B------:R-:W-:-:S04]  /*11280*/  ISETP.GE.AND P1, PT, R168, R3, PT ;  /* 0x00000003a800720c */ /* 0x000fc80003f26270 */
[----:B0-----:R-:W-:-:S05]  /*11290*/  IMAD.U32 R5, RZ, RZ, UR4 ;  /* 0x00000004ff057e24 */ /* 0x001fca000f8e00ff */
[----:B------:R-:W-:-:S04]  /*112a0*/  SHF.L.U32 R5, R5, 0x1f, RZ ;  /* 0x0000001f05057819 */ /* 0x000fc800000006ff */
[----:B------:R-:W0:Y:S02]  /*112b0*/  SYNCS.PHASECHK.TRANS64.TRYWAIT P0, [R16+URZ+0x29800], R5 ;  /* 0x02980005100075a7 */ /* 0x000e24000800017f */
[----:B0-----:R-:W-:Y:S05]  /*112c0*/  @!P0 BRA `(.L_x_453) ;  /* 0x0000018c009c8947 */ /* 0x001fea0003800000 */
.L_x_676:
[----:B------:R-:W-:Y:S05]  /*112d0*/  BSYNC B1 ;  /* 0x0000000000017941 */ /* 0x000fea0003800000 */
.L_x_452:
[----:B------:R-:W-:Y:S05]  /*112e0*/  @P1 BRA `(.L_x_454) ;  /* 0x0000006000e81947 */ /* 0x000fea0003800000 */
[----:B------:R-:W3:Y:S01]  /*112f0*/  LDC R3, c[0x0][0x3f4] ;  /* 0x0000fd00ff037b82 */ /* 0x000ee20000000800 */
[----:B------:R-:W-:Y:S01]  /*11300*/  BSSY B1, `(.L_x_455) ;  /* 0x000007f000017945 */ /* 0x000fe20003800000 */
[----:B------:R-:W-:Y:S01]  /*11310*/  IMAD.IADD R0, R16, 0x1, R205 ;  /* 0x0000000110007824 */ /* 0x000fe200078e02cd */
[-C--:B---3--:R-:W-:Y:S02]  /*11320*/  ISETP.GE.AND P0, PT, R22, R3.reuse, PT ;  /* 0x000000031600720c */ /* 0x088fe40003f06270 */
[-C--:B------:R-:W-:Y:S02]  /*11330*/  ISETP.GE.AND P1, PT, R170, R3.reuse, PT ;  /* 0x00000003aa00720c */ /* 0x080fe40003f26270 */
[-C--:B------:R-:W-:Y:S02]  /*11340*/  ISETP.GE.AND P2, PT, R172, R3.reuse, PT ;  /* 0x00000003ac00720c */ /* 0x080fe40003f46270 */
[-C--:B------:R-:W-:Y:S02]  /*11350*/  ISETP.GE.AND P3, PT, R173, R3.reuse, PT ;  /* 0x00000003ad00720c */ /* 0x080fe40003f66270 */
[----:B------:R-:W-:-:S02]  /*11360*/  ISETP.GE.AND P4, PT, R171, R3, PT ;  /* 0x00000003ab00720c */ /* 0x000fc40003f86270 */
[----:B------:R-:W-:-:S03]  /*11370*/  ISETP.GE.AND P5, PT, R174, R3, PT ;  /* 0x00000003ae00720c */ /* 0x000fc60003fa6270 */
[----:B------:R-:W-:Y:S10]  /*11380*/  @P0 BRA `(.L_x_456) ;  /* 0x0000000400d80947 */ /* 0x000ff40003800000 */
[----:B0-----:R-:W0:Y:S01]  /*11390*/  LDS.128 R4, [R0+0x14400] ;  /* 0x0144000000047984 */ /* 0x001e220000000c00 */
[----:B--2--5:R-:W-:Y:S02]  /*113a0*/  SHF.R.U32.HI R14, RZ, 0x8, R38 ;  /* 0x00000008ff0e7819 */ /* 0x024fe40000011626 */
[----:B------:R-:W-:Y:S02]  /*113b0*/  LOP3.LUT R3, R38, 0xff, RZ, 0xc0, !PT ;  /* 0x000000ff26037812 */ /* 0x000fe400078ec0ff */
[----:B------:R-:W-:Y:S02]  /*113c0*/  LOP3.LUT R14, R14, 0xff, RZ, 0xc0, !PT ;  /* 0x000000ff0e0e7812 */ /* 0x000fe400078ec0ff */
[----:B------:R-:W-:Y:S02]  /*113d0*/  SHF.R.U32.HI R26, RZ, 0x8, R39 ;  /* 0x00000008ff1a7819 */ /* 0x000fe40000011627 */
[----:B------:R-:W-:Y:S02]  /*113e0*/  SHF.R.U32.HI R43, RZ, 0x8, R41 ;  /* 0x00000008ff2b7819 */ /* 0x000fe40000011629 */
[----:B------:R-:W-:-:S02]  /*113f0*/  PRMT R3, R14, 0x7604, R3 ;  /* 0x000076040e037816 */ /* 0x000fc40000000003 */
[----:B------:R-:W-:Y:S02]  /*11400*/  LOP3.LUT R15, R39, 0xff, RZ, 0xc0, !PT ;  /* 0x000000ff270f7812 */ /* 0x000fe400078ec0ff */
[----:B------:R-:W-:Y:S02]  /*11410*/  LOP3.LUT R26, R26, 0xff, RZ, 0xc0, !PT ;  /* 0x000000ff1a1a7812 */ /* 0x000fe400078ec0ff */
[----:B------:R-:W-:Y:S02]  /*11420*/  SHF.R.U32.HI R46, RZ, 0x10, R39 ;  /* 0x00000010ff2e7819 */ /* 0x000fe40000011627 */
[----:B------:R-:W-:Y:S02]  /*11430*/  SHF.R.U32.HI R14, RZ, 0x8, R40 ;  /* 0x00000008ff0e7819 */ /* 0x000fe40000011628 */
[----:B------:R-:W-:Y:S02]  /*11440*/  LOP3.LUT R42, R41, 0xff, RZ, 0xc0, !PT ;  /* 0x000000ff292a7812 */ /* 0x000fe400078ec0ff */
[----:B------:R-:W-:-:S02]  /*11450*/  LOP3.LUT R43, R43, 0xff, RZ, 0xc0, !PT ;  /* 0x000000ff2b2b7812 */ /* 0x000fc400078ec0ff */
[----:B------:R-:W-:Y:S02]  /*11460*/  SHF.R.U32.HI R45, RZ, 0x10, R41 ;  /* 0x00000010ff2d7819 */ /* 0x000fe40000011629 */
[----:B------:R-:W-:Y:S02]  /*11470*/  PRMT R15, R26, 0x7604, R15 ;  /* 0x000076041a0f7816 */ /* 0x000fe4000000000f */
[----:B-1----:R-:W-:Y:S01]  /*11480*/  LOP3.LUT R27, R14, 0xff, RZ, 0xc0, !PT ;  /* 0x000000ff0e1b7812 */ /* 0x002fe200078ec0ff */
[----:B------:R-:W-:Y:S01]  /*11490*/  IMAD.U32 R14, R46, 0x10000, RZ ;  /* 0x000100002e0e7824 */ /* 0x000fe200078e00ff */
[----:B------:R-:W-:Y:S02]  /*114a0*/  LOP3.LUT R26, R40, 0xff, RZ, 0xc0, !PT ;  /* 0x000000ff281a7812 */ /* 0x000fe400078ec0ff */
[----:B------:R-:W-:Y:S02]  /*114b0*/  PRMT R42, R43, 0x7604, R42 ;  /* 0x000076042b2a7816 */ /* 0x000fe4000000002a */
[----:B------:R-:W-:-:S02]  /*114c0*/  SHF.L.U32 R45, R45, 0x10, RZ ;  /* 0x000000102d2d7819 */ /* 0x000fc400000006ff */
[----:B------:R-:W-:Y:S02]  /*114d0*/  PRMT R43, R27, 0x7604, R26 ;  /* 0x000076041b2b7816 */ /* 0x000fe4000000001a */
[----:B------:R-:W-:Y:S02]  /*114e0*/  LOP3.LUT R27, R15, 0xff0000, R14, 0xf8, !PT ;  /* 0x00ff00000f1b7812 */ /* 0x000fe400078ef80e */
[----:B------:R-:W-:Y:S02]  /*114f0*/  LOP3.LUT R45, R42, 0xff0000, R45, 0xf8, !PT ;  /* 0x00ff00002a2d7812 */ /* 0x000fe400078ef82d */
[----:B------:R-:W-:Y:S02]  /*11500*/  LOP3.LUT R43, R43, 0xff0000, R40, 0xf8, !PT ;  /* 0x00ff00002b2b7812 */ /* 0x000fe400078ef828 */
[----:B------:R-:W-:Y:S02]  /*11510*/  LOP3.LUT R45, R45, 0xff000000, R41, 0xf8, !PT ;  /* 0xff0000002d2d7812 */ /* 0x000fe400078ef829 */
[----:B------:R-:W-:-:S02]  /*11520*/  LOP3.LUT R39, R27, 0xff000000, R39, 0xf8, !PT ;  /* 0xff0000001b277812 */ /* 0x000fc400078ef827 */
[----:B------:R-:W-:Y:S02]  /*11530*/  LOP3.LUT R15, R3, 0xff0000, R38, 0xf8, !PT ;  /* 0x00ff0000030f7812 */ /* 0x000fe400078ef826 */
[----:B------:R-:W-:Y:S02]  /*11540*/  LOP3.LUT R43, R43, 0xff000000, R40, 0xf8, !PT ;  /* 0xff0000002b2b7812 */ /* 0x000fe400078ef828 */
[-C--:B0-----:R-:W-:Y:S02]  /*11550*/  F2FP.F16.E4M3.UNPACK_B R3, R6.reuse.H1 ;  /* 0x00000006ff03723e */ /* 0x081fe400030006ff */
[----:B------:R-:W-:Y:S02]  /*11560*/  F2FP.F16.E4M3.UNPACK_B R42, R45 ;  /* 0x0000002dff2a723e */ /* 0x000fe400020006ff */
[----:B------:R-:W-:Y:S01]  /*11570*/  F2FP.F16.E4M3.UNPACK_B R40, R39 ;  /* 0x00000027ff28723e */ /* 0x000fe200020006ff */
[--C-:B------:R-:W-:Y:S01]  /*11580*/  HADD2.F32 R14, -RZ, R3.reuse.H1_H1 ;  /* 0x30000003ff0e7230 */ /* 0x100fe20000004100 */
[----:B------:R-:W-:Y:S01]  /*11590*/  F2FP.F16.E4M3.UNPACK_B R6, R6 ;  /* 0x00000006ff06723e */ /* 0x000fe200020006ff */
[----:B------:R-:W-:Y:S01]  /*115a0*/  HADD2.F32 R46, -RZ, R42.H1_H1 ;  /* 0x3000002aff2e7230 */ /* 0x000fe20000004100 */
[----:B------:R-:W-:Y:S01]  /*115b0*/  LOP3.LUT R38, R15, 0xff000000, R38, 0xf8, !PT ;  /* 0xff0000000f267812 */ /* 0x000fe200078ef826 */
[----:B------:R-:W-:Y:S01]  /*115c0*/  HADD2.F32 R41, -RZ, R40.H1_H1 ;  /* 0x30000028ff297230 */ /* 0x000fe20000004100 */
[-C--:B------:R-:W-:Y:S01]  /*115d0*/  F2FP.F16.E4M3.UNPACK_B R26, R7.reuse ;  /* 0x00000007ff1a723e */ /* 0x080fe200020006ff */
[----:B------:R-:W-:Y:S01]  /*115e0*/  HADD2.F32 R15, -RZ, R3.H0_H0 ;  /* 0x20000003ff0f7230 */ /* 0x000fe20000004100 */
[----:B------:R-:W-:Y:S01]  /*115f0*/  F2FP.F16.E4M3.UNPACK_B R27, R7.H1 ;  /* 0x00000007ff1b723e */ /* 0x000fe200030006ff */
[C---:B------:R-:W-:Y:S01]  /*11600*/  FMUL.FTZ R48, R14.reuse, R46 ;  /* 0x0000002e0e307220 */ /* 0x040fe20000410000 */
[----:B------:R-:W-:Y:S01]  /*11610*/  FMUL.FTZ R47, R14, R41 ;  /* 0x000000290e2f7220 */ /* 0x000fe20000410000 */
[-C--:B------:R-:W-:Y:S01]  /*11620*/  F2FP.F16.E4M3.UNPACK_B R7, R5.reuse ;  /* 0x00000005ff07723e */ /* 0x080fe200020006ff */
[----:B------:R-:W-:Y:S01]  /*11630*/  HADD2.F32 R42, -RZ, R42.H0_H0 ;  /* 0x2000002aff2a7230 */ /* 0x000fe20000004100 */
[----:B------:R-:W-:Y:S01]  /*11640*/  F2FP.F16.E4M3.UNPACK_B R14, R5.H1 ;  /* 0x00000005ff0e723e */ /* 0x000fe200030006ff */
[----:B------:R-:W-:-:S02]  /*11650*/  HADD2.F32 R5, -RZ, R6.H1_H1 ;  /* 0x30000006ff057230 */ /* 0x000fc40000004100 */
[C---:B------:R-:W-:Y:S01]  /*11660*/  FFMA.FTZ R48, R15.reuse, R41, -R48 ;  /* 0x000000290f307223 */ /* 0x040fe20000010830 */
[----:B------:R-:W-:Y:S02]  /*11670*/  HADD2.F32 R40, -RZ, R40.H0_H0 ;  /* 0x20000028ff287230 */ /* 0x000fe40000004100 */
[----:B------:R-:W-:Y:S01]  /*11680*/  FFMA.FTZ R49, R15, R46, R47 ;  /* 0x0000002e0f317223 */ /* 0x000fe2000001002f */
[----:B------:R-:W-:Y:S01]  /*11690*/  HADD2.F32 R6, -RZ, R6.H0_H0 ;  /* 0x20000006ff067230 */ /* 0x000fe20000004100 */
[----:B------:R-:W-:Y:S01]  /*116a0*/  F2FP.F16.E4M3.UNPACK_B R45, R45.H1 ;  /* 0x0000002dff2d723e */ /* 0x000fe200030006ff */
[C---:B------:R-:W-:Y:S01]  /*116b0*/  FMUL.FTZ R15, R5.reuse, R42 ;  /* 0x0000002a050f7220 */ /* 0x040fe20000410000 */
[----:B------:R-:W-:Y:S01]  /*116c0*/  F2FP.F16.E4M3.UNPACK_B R39, R39.H1 ;  /* 0x00000027ff27723e */ /* 0x000fe200030006ff */
[-C--:B------:R-:W-:Y:S01]  /*116d0*/  FMUL.FTZ R47, R5, R40.reuse ;  /* 0x00000028052f7220 */ /* 0x080fe20000410000 */
[----:B------:R-:W-:Y:S02]  /*116e0*/  HADD2.F32 R5, -RZ, R26.H1_H1 ;  /* 0x3000001aff057230 */ /* 0x000fe40000004100 */
[----:B------:R-:W-:Y:S01]  /*116f0*/  FFMA.FTZ R46, R6, R40, -R15 ;  /* 0x00000028062e7223 */ /* 0x000fe2000001080f */
[----:B------:R-:W-:-:S02]  /*11700*/  HADD2.F32 R41, -RZ, R45.H0_H0 ;  /* 0x2000002dff297230 */ /* 0x000fc40000004100 */
[----:B------:R-:W-:Y:S01]  /*11710*/  FFMA.FTZ R47, R6, R42, R47 ;  /* 0x0000002a062f7223 */ /* 0x000fe2000001002f */
[----:B------:R-:W-:Y:S01]  /*11720*/  HADD2.F32 R15, -RZ, R39.H0_H0 ;  /* 0x20000027ff0f7230 */ /* 0x000fe20000004100 */
[----:B------:R-:W-:Y:S01]  /*11730*/  F2FP.F16.E4M3.UNPACK_B R3, R4 ;  /* 0x00000004ff03723e */ /* 0x000fe200020006ff */
[----:B------:R-:W-:Y:S02]  /*11740*/  HADD2.F32 R26, -RZ, R26.H0_H0 ;  /* 0x2000001aff1a7230 */ /* 0x000fe40000004100 */
[C---:B------:R-:W-:Y:S01]  /*11750*/  FMUL.FTZ R51, R5.reuse, R41 ;  /* 0x0000002905337220 */ /* 0x040fe20000410000 */
[----:B------:R-:W-:Y:S02]  /*11760*/  HADD2.F32 R45, -RZ, R45.H1_H1 ;  /* 0x3000002dff2d7230 */ /* 0x000fe40000004100 */
[-C--:B------:R-:W-:Y:S01]  /*11770*/  FMUL.FTZ R5, R5, R15.reuse ;  /* 0x0000000f05057220 */ /* 0x080fe20000410000 */
[----:B------:R-:W-:Y:S02]  /*11780*/  HADD2.F32 R6, -RZ, R27.H1_H1 ;  /* 0x3000001bff067230 */ /* 0x000fe40000004100 */
[----:B------:R-:W-:Y:S01]  /*11790*/  FFMA.FTZ R51, R26, R15, -R51 ;  /* 0x0000000f1a337223 */ /* 0x000fe20000010833 */
[----:B------:R-:W-:-:S02]  /*117a0*/  HADD2.F32 R39, -RZ, R39.H1_H1 ;  /* 0x30000027ff277230 */ /* 0x000fc40000004100 */
[----:B------:R-:W-:Y:S01]  /*117b0*/  FFMA.FTZ R50, R26, R41, R5 ;  /* 0x000000291a327223 */ /* 0x000fe20000010005 */
[----:B------:R-:W-:Y:S02]  /*117c0*/  HADD2.F32 R27, -RZ, R27.H0_H0 ;  /* 0x2000001bff1b7230 */ /* 0x000fe40000004100 */
[C---:B------:R-:W-:Y:S01]  /*117d0*/  FMUL.FTZ R40, R6.reuse, R45 ;  /* 0x0000002d06287220 */ /* 0x040fe20000410000 */
[----:B------:R-:W-:Y:S01]  /*117e0*/  F2FP.F16.E4M3.UNPACK_B R5, R43 ;  /* 0x0000002bff05723e */ /* 0x000fe200020006ff */
[-C--:B------:R-:W-:Y:S01]  /*117f0*/  FMUL.FTZ R26, R6, R39.reuse ;  /* 0x00000027061a7220 */ /* 0x080fe20000410000 */
[----:B------:R-:W-:Y:S01]  /*11800*/  F2FP.F16.E4M3.UNPACK_B R4, R4.H1 ;  /* 0x00000004ff04723e */ /* 0x000fe200030006ff */
[C---:B------:R-:W-:Y:S01]  /*11810*/  FFMA.FTZ R52, R27.reuse, R39, -R40 ;  /* 0x000000271b347223 */ /* 0x040fe20000010828 */
[-C--:B------:R-:W-:Y:S01]  /*11820*/  F2FP.F16.E4M3.UNPACK_B R15, R38.reuse ;  /* 0x00000026ff0f723e */ /* 0x080fe200020006ff */
[----:B------:R-:W-:Y:S01]  /*11830*/  FFMA.FTZ R45, R27, R45, R26 ;  /* 0x0000002d1b2d7223 */ /* 0x000fe2000001001a */
[--C-:B------:R-:W-:Y:S01]  /*11840*/  HADD2.F32 R39, -RZ, R5.reuse.H1_H1 ;  /* 0x30000005ff277230 */ /* 0x100fe20000004100 */
[----:B------:R-:W-:Y:S01]  /*11850*/  F2FP.F16.E4M3.UNPACK_B R38, R38.H1 ;  /* 0x00000026ff26723e */ /* 0x000fe200030006ff */
[----:B------:R-:W-:Y:S01]  /*11860*/  HADD2.F32 R27, -RZ, R5.H0_H0 ;  /* 0x20000005ff1b7230 */ /* 0x000fe20000004100 */
[----:B------:R-:W-:Y:S01]  /*11870*/  F2FP.F16.E4M3.UNPACK_B R43, R43.H1 ;  /* 0x0000002bff2b723e */ /* 0x000fe200030006ff */
[----:B------:R-:W-:-:S02]  /*11880*/  HADD2.F32 R6, -RZ, R4.H1_H1 ;  /* 0x30000004ff067230 */ /* 0x000fc40000004100 */
[----:B------:R-:W-:Y:S02]  /*11890*/  HADD2.F32 R26, -RZ, R15.H1_H1 ;  /* 0x3000000fff1a7230 */ /* 0x000fe40000004100 */
[----:B------:R-:W-:Y:S02]  /*118a0*/  HADD2.F32 R5, -RZ, R4.H0_H0 ;  /* 0x20000004ff057230 */ /* 0x000fe40000004100 */
[C---:B------:R-:W-:Y:S01]  /*118b0*/  FMUL.FTZ R40, R6.reuse, R39 ;  /* 0x0000002706287220 */ /* 0x040fe20000410000 */
[----:B------:R-:W-:Y:S02]  /*118c0*/  HADD2.F32 R4, -RZ, R3.H1_H1 ;  /* 0x30000003ff047230 */ /* 0x000fe40000004100 */
[-C--:B------:R-:W-:Y:S01]  /*118d0*/  FMUL.FTZ R42, R6, R26.reuse ;  /* 0x0000001a062a7220 */ /* 0x080fe20000410000 */
[----:B------:R-:W-:Y:S02]  /*118e0*/  HADD2.F32 R15, -RZ, R15.H0_H0 ;  /* 0x2000000fff0f7230 */ /* 0x000fe40000004100 */
[----:B------:R-:W-:Y:S01]  /*118f0*/  FFMA.FTZ R40, R5, R26, -R40 ;  /* 0x0000001a05287223 */ /* 0x000fe20000010828 */
[----:B------:R-:W-:-:S02]  /*11900*/  HADD2.F32 R3, -RZ, R3.H0_H0 ;  /* 0x20000003ff037230 */ /* 0x000fc40000004100 */
[C---:B------:R-:W-:Y:S01]  /*11910*/  FMUL.FTZ R6, R4.reuse, R27 ;  /* 0x0000001b04067220 */ /* 0x040fe20000410000 */
[----:B------:R-:W-:Y:S01]  /*11920*/  FFMA.FTZ R39, R5, R39, R42 ;  /* 0x0000002705277223 */ /* 0x000fe2000001002a */
[-C--:B------:R-:W-:Y:S01]  /*11930*/  FMUL.FTZ R4, R4, R15.reuse ;  /* 0x0000000f04047220 */ /* 0x080fe20000410000 */
[----:B------:R-:W-:Y:S02]  /*11940*/  HADD2.F32 R5, -RZ, R38.H1_H1 ;  /* 0x30000026ff057230 */ /* 0x000fe40000004100 */
[C---:B------:R-:W-:Y:S01]  /*11950*/  FFMA.FTZ R26, R3.reuse, R15, -R6 ;  /* 0x0000000f031a7223 */ /* 0x040fe20000010806 */
[--C-:B------:R-:W-:Y:S02]  /*11960*/  HADD2.F32 R15, -RZ, R43.reuse.H1_H1 ;  /* 0x3000002bff0f7230 */ /* 0x100fe40000004100 */
[----:B------:R-:W-:Y:S01]  /*11970*/  FFMA.FTZ R27, R3, R27, R4 ;  /* 0x0000001b031b7223 */ /* 0x000fe20000010004 */
[----:B------:R-:W-:Y:S02]  /*11980*/  HADD2.F32 R4, -RZ, R14.H1_H1 ;  /* 0x3000000eff047230 */ /* 0x000fe40000004100 */
[----:B------:R-:W-:-:S02]  /*11990*/  HADD2.F32 R6, -RZ, R43.H0_H0 ;  /* 0x2000002bff067230 */ /* 0x000fc40000004100 */
[--C-:B------:R-:W-:Y:S02]  /*119a0*/  HADD2.F32 R3, -RZ, R7.reuse.H1_H1 ;  /* 0x30000007ff037230 */ /* 0x100fe40000004100 */
[C---:B------:R-:W-:Y:S01]  /*119b0*/  FMUL.FTZ R41, R4.reuse, R15 ;  /* 0x0000000f04297220 */ /* 0x040fe20000410000 */
[----:B------:R-:W-:Y:S02]  /*119c0*/  HADD2.F32 R38, -RZ, R38.H0_H0 ;  /* 0x20000026ff267230 */ /* 0x000fe40000004100 */
[-C--:B------:R-:W-:Y:S01]  /*119d0*/  FMUL.FTZ R42, R4, R5.reuse ;  /* 0x00000005042a7220 */ /* 0x080fe20000410000 */
[----:B------:R-:W-:Y:S02]  /*119e0*/  HADD2.F32 R14, -RZ, R14.H0_H0 ;  /* 0x2000000eff0e7230 */ /* 0x000fe40000004100 */
[C---:B------:R-:W-:Y:S01]  /*119f0*/  FMUL.FTZ R4, R3.reuse, R6 ;  /* 0x0000000603047220 */ /* 0x040fe20000410000 */
[----:B------:R-:W-:Y:S02]  /*11a00*/  HADD2.F32 R7, -RZ, R7.H0_H0 ;  /* 0x20000007ff077230 */ /* 0x000fe40000004100 */
[-C--:B------:R-:W-:Y:S01]  /*11a10*/  FMUL.FTZ R3, R3, R38.reuse ;  /* 0x0000002603037220 */ /* 0x080fe20000410000 */
[C---:B------:R-:W-:Y:S01]  /*11a20*/  FFMA.FTZ R41, R14.reuse, R5, -R41 ;  /* 0x000000050e297223 */ /* 0x040fe20000010829 */
[----:B------:R-:W-:Y:S01]  /*11a30*/  FFMA.FTZ R42, R14, R15, R42 ;  /* 0x0000000f0e2a7223 */ /* 0x000fe2000001002a */
[C---:B------:R-:W-:Y:S01]  /*11a40*/  FFMA.FTZ R5, R7.reuse, R38, -R4 ;  /* 0x0000002607057223 */ /* 0x040fe20000010804 */
[----:B------:R-:W-:Y:S01]  /*11a50*/  FFMA.FTZ R14, R7, R6, R3 ;  /* 0x00000006070e7223 */ /* 0x000fe20000010003 */
[----:B------:R-:W-:-:S02]  /*11a60*/  F2FP.SATFINITE.E4M3.F32.PACK_AB_MERGE_C R6, R49, R48, RZ ;  /* 0x000000303106723e */ /* 0x000fc400048070ff */
[----:B------:R-:W-:Y:S02]  /*11a70*/  F2FP.SATFINITE.E4M3.F32.PACK_AB_MERGE_C R7, R45, R52, RZ ;  /* 0x000000342d07723e */ /* 0x000fe400048070ff */
[----:B------:R-:W-:Y:S02]  /*11a80*/  F2FP.SATFINITE.E4M3.F32.PACK_AB_MERGE_C R4, R39, R40, RZ ;  /* 0x000000282704723e */ /* 0x000fe400048070ff */
[----:B------:R-:W-:Y:S02]  /*11a90*/  F2FP.SATFINITE.E4M3.F32.PACK_AB_MERGE_C R41, R42, R41, RZ ;  /* 0x000000292a29723e */ /* 0x000fe400048070ff */
[----:B------:R-:W-:Y:S02]  /*11aa0*/  F2FP.SATFINITE.E4M3.F32.PACK_AB_MERGE_C R6, R47, R46, R6 ;  /* 0x0000002e2f06723e */ /* 0x000fe40004807006 */
[----:B------:R-:W-:Y:S02]  /*11ab0*/  F2FP.SATFINITE.E4M3.F32.PACK_AB_MERGE_C R7, R50, R51, R7 ;  /* 0x000000333207723e */ /* 0x000fe40004807007 */
[----:B------:R-:W-:-:S02]  /*11ac0*/  F2FP.SATFINITE.E4M3.F32.PACK_AB_MERGE_C R4, R27, R26, R4 ;  /* 0x0000001a1b04723e */ /* 0x000fc40004807004 */
[----:B------:R-:W-:-:S05]  /*11ad0*/  F2FP.SATFINITE.E4M3.F32.PACK_AB_MERGE_C R5, R14, R5, R41 ;  /* 0x000000050e05723e */ /* 0x000fca0004807029 */
[----:B------:R3:W-:Y:S02]  /*11ae0*/  STS.128 [R0+0x14400], R4 ;  /* 0x0144000400007388 */ /* 0x0007e40000000c00 */
.L_x_456:
[----:B------:R-:W-:Y:S05]  /*11af0*/  BSYNC B1 ;  /* 0x0000000000017941 */ /* 0x000fea0003800000 */
.L_x_455:
[----:B------:R-:W-:Y:S04]  /*11b00*/  BSSY B1, `(.L_x_457) ;  /* 0x000007c000017945 */ /* 0x000fe80003800000 */
[----:B------:R-:W-:Y:S05]  /*11b10*/  @P1 BRA `(.L_x_458) ;  /* 0x0000000400e81947 */ /* 0x000fea0003800000 */
[----:B0--3--:R-:W0:Y:S01]  /*11b20*/  LDS.128 R4, [R234] ;  /* 0x00000000ea047984 */ /* 0x009e220000000c00 */
[----:B-----5:R-:W-:Y:S02]  /*11b30*/  SHF.R.U32.HI R15, RZ, 0x8, R37 ;  /* 0x00000008ff0f7819 */ /* 0x020fe40000011625 */
[----:B------:R-:W-:Y:S02]  /*11b40*/  SHF.R.U32.HI R40, RZ, 0x8, R35 ;  /* 0x00000008ff287819 */ /* 0x000fe40000011623 */
[----:B-1----:R-:W-:Y:S02]  /*11b50*/  SHF.R.U32.HI R27, RZ, 0x8, R34 ;  /* 0x00000008ff1b7819 */ /* 0x002fe40000011622 */
[----:B------:R-:W-:Y:S02]  /*11b60*/  LOP3.LUT R26, R37, 0xff, RZ, 0xc0, !PT ;  /* 0x000000ff251a7812 */ /* 0x000fe400078ec0ff */
[----:B------:R-:W-:Y:S02]  /*11b70*/  LOP3.LUT R41, R35, 0xff, RZ, 0xc0, !PT ;  /* 0x000000ff23297812 */ /* 0x000fe400078ec0ff */
[----:B------:R-:W-:-:S02]  /*11b80*/  LOP3.LUT R15, R15, 0xff, RZ, 0xc0, !PT ;  /* 0x000000ff0f0f7812 */ /* 0x000fc400078ec0ff */
[----:B------:R-:W-:Y:S02]  /*11b90*/  LOP3.LUT R40, R40, 0xff, RZ, 0xc0, !PT ;  /* 0x000000ff28287812 */ /* 0x000fe400078ec0ff */
[----:B------:R-:W-:Y:S02]  /*11ba0*/  SHF.R.U32.HI R3, RZ, 0x8, R36 ;  /* 0x00000008ff037819 */ /* 0x000fe40000011624 */
[----:B------:R-:W-:Y:S02]  /*11bb0*/  LOP3.LUT R38, R27, 0xff, RZ, 0xc0, !PT ;  /* 0x000000ff1b267812 */ /* 0x000fe400078ec0ff */
[----:B------:R-:W-:Y:S02]  /*11bc0*/  PRMT R27, R15, 0x7604, R26 ;  /* 0x000076040f1b7816 */ /* 0x000fe4000000001a */
[----:B------:R-:W-:Y:S02]  /*11bd0*/  PRMT R41, R40, 0x7604, R41 ;  /* 0x0000760428297816 */ /* 0x000fe40000000029 */
[----:B------:R-:W-:-:S02]  /*11be0*/  SHF.R.U32.HI R26, RZ, 0x10, R37 ;  /* 0x00000010ff1a7819 */ /* 0x000fc40000011625 */
[----:B------:R-:W-:Y:S02]  /*11bf0*/  SHF.R.U32.HI R40, RZ, 0x10, R35 ;  /* 0x00000010ff287819 */ /* 0x000fe40000011623 */
[----:B--2---:R-:W-:Y:S02]  /*11c00*/  LOP3.LUT R14, R36, 0xff, RZ, 0xc0, !PT ;  /* 0x000000ff240e7812 */ /* 0x004fe400078ec0ff */
[----:B------:R-:W-:Y:S02]  /*11c10*/  LOP3.LUT R39, R34, 0xff, RZ, 0xc0, !PT ;  /* 0x000000ff22277812 */ /* 0x000fe400078ec0ff */
[----:B------:R-:W-:Y:S02]  /*11c20*/  LOP3.LUT R3, R3, 0xff, RZ, 0xc0, !PT ;  /* 0x000000ff03037812 */ /* 0x000fe400078ec0ff */
[----:B------:R-:W-:Y:S02]  /*11c30*/  SHF.R.U32.HI R15, RZ, 0x10, R34 ;  /* 0x00000010ff0f7819 */ /* 0x000fe40000011622 */
[----:B------:R-:W-:-:S02]  /*11c40*/  LOP3.LUT R26, R26, 0xff, RZ, 0xc0, !PT ;  /* 0x000000ff1a1a7812 */ /* 0x000fc400078ec0ff */
[----:B------:R-:W-:Y:S02]  /*11c50*/  LOP3.LUT R40, R40, 0xff, RZ, 0xc0, !PT ;  /* 0x000000ff28287812 */ /* 0x000fe400078ec0ff */
[----:B------:R-:W-:Y:S02]  /*11c60*/  PRMT R14, R3, 0x7604, R14 ;  /* 0x00007604030e7816 */ /* 0x000fe4000000000e */
[----:B------:R-:W-:Y:S02]  /*11c70*/  PRMT R39, R38, 0x7604, R39 ;  /* 0x0000760426277816 */ /* 0x000fe40000000027 */
[----:B------:R-:W-:Y:S02]  /*11c80*/  SHF.R.U32.HI R3, RZ, 0x10, R36 ;  /* 0x00000010ff037819 */ /* 0x000fe40000011624 */
[----:B------:R-:W-:Y:S02]  /*11c90*/  LOP3.LUT R38, R15, 0xff, RZ, 0xc0, !PT ;  /* 0x000000ff0f267812 */ /* 0x000fe400078ec0ff */
[----:B------:R-:W-:-:S02]  /*11ca0*/  PRMT R27, R26, 0x7054, R27 ;  /* 0x000070541a1b7816 */ /* 0x000fc4000000001b */
[----:B------:R-:W-:Y:S02]  /*11cb0*/  PRMT R41, R40, 0x7054, R41 ;  /* 0x0000705428297816 */ /* 0x000fe40000000029 */
[----:B------:R-:W-:Y:S02]  /*11cc0*/  LOP3.LUT R3, R3, 0xff, RZ, 0xc0, !PT ;  /* 0x000000ff03037812 */ /* 0x000fe400078ec0ff */
[----:B------:R-:W-:Y:S02]  /*11cd0*/  PRMT R39, R38, 0x7054, R39 ;  /* 0x0000705426277816 */ /* 0x000fe40000000027 */
[----:B------:R-:W-:Y:S02]  /*11ce0*/  LOP3.LUT R41, R41, 0xff000000, R35, 0xf8, !PT ;  /* 0xff00000029297812 */ /* 0x000fe400078ef823 */
[----:B------:R-:W-:Y:S02]  /*11cf0*/  LOP3.LUT R37, R27, 0xff000000, R37, 0xf8, !PT ;  /* 0xff0000001b257812 */ /* 0x000fe400078ef825 */
[----:B------:R-:W-:-:S02]  /*11d00*/  PRMT R15, R3, 0x7054, R14 ;  /* 0x00007054030f7816 */ /* 0x000fc4000000000e */
        /* <DEDUP_REMOVED lines=90> */
[----:B------:R4:W-:Y:S02]  /*122b0*/  STS.128 [R234], R4 ;  /* 0x00000004ea007388 */ /* 0x0009e40000000c00 */
.L_x_458:
[----:B------:R-:W-:Y:S05]  /*122c0*/  BSYNC B1 ;  /* 0x0000000000017941 */ /* 0x000fea0003800000 */
.L_x_457:
[----:B------:R-:W-:Y:S04]  /*122d0*/  BSSY B1, `(.L_x_459) ;  /* 0x0000078000017945 */ /* 0x000fe80003800000 */
[----:B------:R-:W-:Y:S05]  /*122e0*/  @P2 BRA `(.L_x_460) ;  /* 0x0000000400d82947 */ /* 0x000fea0003800000 */
[----:B0--34-:R-:W0:Y:S01]  /*122f0*/  LDS.128 R4, [R0+0x16400] ;  /* 0x0164000000047984 */ /* 0x019e220000000c00 */
        /* <DEDUP_REMOVED lines=10> */
[----:B------:R-:W-:Y:S02]  /*123a0*/  SHF.R.U32.HI R37, RZ, 0x10, R33 ;  /* 0x00000010ff257819 */ /* 0x000fe40000011621 */
[----:B------:R-:W-:-:S02]  /*123b0*/  LOP3.LUT R34, R33, 0xff, RZ, 0xc0, !PT ;  /* 0x000000ff21227812 */ /* 0x000fc400078ec0ff */
[----:B------:R-:W-:Y:S01]  /*123c0*/  LOP3.LUT R35, R35, 0xff, RZ, 0xc0, !PT ;  /* 0x000000ff23237812 */ /* 0x000fe200078ec0ff */
[----:B------:R-:W-:Y:S01]  /*123d0*/  IMAD.U32 R37, R37, 0x10000, RZ ;  /* 0x0001000025257824 */ /* 0x000fe200078e00ff */
[----:B------:R-:W-:Y:S02]  /*123e0*/  PRMT R15, R26, 0x7604, R15 ;  /* 0x000076041a0f7816 */ /* 0x000fe4000000000f */
[----:B-1----:R-:W-:Y:S01]  /*123f0*/  LOP3.LUT R27, R14, 0xff, RZ, 0xc0, !PT ;  /* 0x000000ff0e1b7812 */ /* 0x002fe200078ec0ff */
[----:B------:R-:W-:Y:S01]  /*12400*/  IMAD.U32 R14, R36, 0x10000, RZ ;  /* 0x00010000240e7824 */ /* 0x000fe200078e00ff */
[----:B------:R-:W-:Y:S02]  /*12410*/  LOP3.LUT R26, R32, 0xff, RZ, 0xc0, !PT ;  /* 0x000000ff201a7812 */ /* 0x000fe400078ec0ff */
[----:B------:R-:W-:Y:S02]  /*12420*/  PRMT R34, R35, 0x7604, R34 ;  /* 0x0000760423227816 */ /* 0x000fe40000000022 */
[----:B------:R-:W-:-:S02]  /*12430*/  PRMT R35, R27, 0x7604, R26 ;  /* 0x000076041b237816 */ /* 0x000fc4000000001a */
[----:B------:R-:W-:Y:S02]  /*12440*/  LOP3.LUT R27, R15, 0xff0000, R14, 0xf8, !PT ;  /* 0x00ff00000f1b7812 */ /* 0x000fe400078ef80e */
[----:B------:R-:W-:Y:S02]  /*12450*/  LOP3.LUT R37, R34, 0xff0000, R37, 0xf8, !PT ;  /* 0x00ff000022257812 */ /* 0x000fe400078ef825 */
[----:B------:R-:W-:Y:S02]  /*12460*/  LOP3.LUT R35, R35, 0xff0000, R32, 0xf8, !PT ;  /* 0x00ff000023237812 */ /* 0x000fe400078ef820 */
[----:B------:R-:W-:Y:S02]  /*12470*/  LOP3.LUT R37, R37, 0xff000000, R33, 0xf8, !PT ;  /* 0xff00000025257812 */ /* 0x000fe400078ef821 */
[----:B------:R-:W-:Y:S02]  /*12480*/  LOP3.LUT R31, R27, 0xff000000, R31, 0xf8, !PT ;  /* 0xff0000001b1f7812 */ /* 0x000fe400078ef81f */
[----:B------:R-:W-:-:S02]  /*12490*/  LOP3.LUT R15, R3, 0xff0000, R30, 0xf8, !PT ;  /* 0x00ff0000030f7812 */ /* 0x000fc400078ef81e */
        /* <DEDUP_REMOVED lines=91> */
.L_x_460:
[----:B------:R-:W-:Y:S05]  /*12a50*/  BSYNC B1 ;  /* 0x0000000000017941 */ /* 0x000fea0003800000 */
.L_x_459:
[----:B------:R-:W-:Y:S04]  /*12a60*/  BSSY B1, `(.L_x_461) ;  /* 0x000007c000017945 */ /* 0x000fe80003800000 */
[----:B------:R-:W-:Y:S05]  /*12a70*/  @P3 BRA `(.L_x_462) ;  /* 0x0000000400e83947 */ /* 0x000fea0003800000 */
[----:B0--34-:R-:W0:Y:S01]  /*12a80*/  LDS.128 R4, [R234+0x2000] ;  /* 0x00200000ea047984 */ /* 0x019e220000000c00 */
[----:B-----5:R-:W-:Y:S02]  /*12a90*/  SHF.R.U32.HI R15, RZ, 0x8, R29 ;  /* 0x00000008ff0f7819 */ /* 0x020fe4000001161d */
[----:B------:R-:W-:Y:S02]  /*12aa0*/  SHF.R.U32.HI R32, RZ, 0x8, R25 ;  /* 0x00000008ff207819 */ /* 0x000fe40000011619 */
[----:B------:R-:W-:Y:S02]  /*12ab0*/  SHF.R.U32.HI R3, RZ, 0x8, R28 ;  /* 0x00000008ff037819 */ /* 0x000fe4000001161c */
[----:B-1----:R-:W-:Y:S02]  /*12ac0*/  SHF.R.U32.HI R27, RZ, 0x8, R24 ;  /* 0x00000008ff1b7819 */ /* 0x002fe40000011618 */
[----:B------:R-:W-:Y:S02]  /*12ad0*/  LOP3.LUT R26, R29, 0xff, RZ, 0xc0, !PT ;  /* 0x000000ff1d1a7812 */ /* 0x000fe400078ec0ff */
[----:B------:R-:W-:-:S02]  /*12ae0*/  LOP3.LUT R33, R25, 0xff, RZ, 0xc0, !PT ;  /* 0x000000ff19217812 */ /* 0x000fc400078ec0ff */
[----:B------:R-:W-:Y:S02]  /*12af0*/  LOP3.LUT R15, R15, 0xff, RZ, 0xc0, !PT ;  /* 0x000000ff0f0f7812 */ /* 0x000fe400078ec0ff */
[----:B------:R-:W-:Y:S02]  /*12b00*/  LOP3.LUT R32, R32, 0xff, RZ, 0xc0, !PT ;  /* 0x000000ff20207812 */ /* 0x000fe400078ec0ff */
[----:B--2---:R-:W-:Y:S02]  /*12b10*/  LOP3.LUT R14, R28, 0xff, RZ, 0xc0, !PT ;  /* 0x000000ff1c0e7812 */ /* 0x004fe400078ec0ff */
[----:B------:R-:W-:Y:S02]  /*12b20*/  LOP3.LUT R3, R3, 0xff, RZ, 0xc0, !PT ;  /* 0x000000ff03037812 */ /* 0x000fe400078ec0ff */
[----:B------:R-:W-:Y:S02]  /*12b30*/  LOP3.LUT R30, R27, 0xff, RZ, 0xc0, !PT ;  /* 0x000000ff1b1e7812 */ /* 0x000fe400078ec0ff */
[----:B------:R-:W-:-:S02]  /*12b40*/  PRMT R27, R15, 0x7604, R26 ;  /* 0x000076040f1b7816 */ /* 0x000fc4000000001a */
[----:B------:R-:W-:Y:S02]  /*12b50*/  PRMT R33, R32, 0x7604, R33 ;  /* 0x0000760420217816 */ /* 0x000fe40000000021 */
[----:B------:R-:W-:Y:S02]  /*12b60*/  SHF.R.U32.HI R26, RZ, 0x10, R29 ;  /* 0x00000010ff1a7819 */ /* 0x000fe4000001161d */
[----:B------:R-:W-:Y:S02]  /*12b70*/  SHF.R.U32.HI R32, RZ, 0x10, R25 ;  /* 0x00000010ff207819 */ /* 0x000fe40000011619 */
[----:B------:R-:W-:Y:S02]  /*12b80*/  PRMT R14, R3, 0x7604, R14 ;  /* 0x00007604030e7816 */ /* 0x000fe4000000000e */
[----:B------:R-:W-:Y:S02]  /*12b90*/  SHF.R.U32.HI R3, RZ, 0x10, R28 ;  /* 0x00000010ff037819 */ /* 0x000fe4000001161c */
[----:B------:R-:W-:-:S02]  /*12ba0*/  LOP3.LUT R26, R26, 0xff, RZ, 0xc0, !PT ;  /* 0x000000ff1a1a7812 */ /* 0x000fc400078ec0ff */
[----:B------:R-:W-:Y:S02]  /*12bb0*/  LOP3.LUT R32, R32, 0xff, RZ, 0xc0, !PT ;  /* 0x000000ff20207812 */ /* 0x000fe400078ec0ff */
[----:B------:R-:W-:Y:S02]  /*12bc0*/  LOP3.LUT R31, R24, 0xff, RZ, 0xc0, !PT ;  /* 0x000000ff181f7812 */ /* 0x000fe400078ec0ff */
[----:B------:R-:W-:Y:S02]  /*12bd0*/  SHF.R.U32.HI R15, RZ, 0x10, R24 ;  /* 0x00000010ff0f7819 */ /* 0x000fe40000011618 */
[----:B------:R-:W-:Y:S02]  /*12be0*/  LOP3.LUT R3, R3, 0xff, RZ, 0xc0, !PT ;  /* 0x000000ff03037812 */ /* 0x000fe400078ec0ff */
[----:B------:R-:W-:Y:S02]  /*12bf0*/  PRMT R27, R26, 0x7054, R27 ;  /* 0x000070541a1b7816 */ /* 0x000fe4000000001b */
        /* <DEDUP_REMOVED lines=98> */
.L_x_462:
[----:B------:R-:W-:Y:S05]  /*13220*/  BSYNC B1 ;  /* 0x0000000000017941 */ /* 0x000fea0003800000 */
.L_x_461:
[----:B------:R-:W-:Y:S04]  /*13230*/  BSSY B1, `(.L_x_463) ;  /* 0x0000078000017945 */ /* 0x000fe80003800000 */
[----:B------:R-:W-:Y:S05]  /*13240*/  @P4 BRA `(.L_x_464) ;  /* 0x0000000400d84947 */ /* 0x000fea0003800000 */
[----:B0--34-:R-:W0:Y:S01]  /*13250*/  LDS.128 R4, [R0+0x18400] ;  /* 0x0184000000047984 */ /* 0x019e220000000c00 */
[----:B--2--5:R-:W-:Y:S02]  /*13260*/  SHF.R.U32.HI R14, RZ, 0x8, R20 ;  /* 0x00000008ff0e7819 */ /* 0x024fe40000011614 */
[----:B------:R-:W-:Y:S02]  /*13270*/  LOP3.LUT R3, R20, 0xff, RZ, 0xc0, !PT ;  /* 0x000000ff14037812 */ /* 0x000fe400078ec0ff */
[----:B------:R-:W-:Y:S02]  /*13280*/  LOP3.LUT R14, R14, 0xff, RZ, 0xc0, !PT ;  /* 0x000000ff0e0e7812 */ /* 0x000fe400078ec0ff */
[----:B------:R-:W-:Y:S02]  /*13290*/  SHF.R.U32.HI R24, RZ, 0x8, R21 ;  /* 0x00000008ff187819 */ /* 0x000fe40000011615 */
[----:B-1----:R-:W-:Y:S02]  /*132a0*/  SHF.R.U32.HI R27, RZ, 0x8, R13 ;  /* 0x00000008ff1b7819 */ /* 0x002fe4000001160d */
        /* <DEDUP_REMOVED lines=10> */
[----:B------:R-:W-:Y:S01]  /*13350*/  LOP3.LUT R25, R14, 0xff, RZ, 0xc0, !PT ;  /* 0x000000ff0e197812 */ /* 0x000fe200078ec0ff */
        /* <DEDUP_REMOVED lines=9> */
[----:B0-----:R-:W-:-:S02]  /*133f0*/  F2FP.F16.E4M3.UNPACK_B R3, R6.H1 ;  /* 0x00000006ff03723e */ /* 0x001fc400030006ff */
[--C-:B------:R-:W-:Y:S02]  /*13400*/  LOP3.LUT R27, R27, 0xff0000, R12.reuse, 0xf8, !PT ;  /* 0x00ff00001b1b7812 */ /* 0x100fe400078ef80c */
[----:B------:R-:W-:Y:S01]  /*13410*/  F2FP.F16.E4M3.UNPACK_B R26, R29 ;  /* 0x0000001dff1a723e */ /* 0x000fe200020006ff */
[--C-:B------:R-:W-:Y:S01]  /*13420*/  HADD2.F32 R13, -RZ, R3.reuse.H0_H0 ;  /* 0x20000003ff0d7230 */ /* 0x100fe20000004100 */
[----:B------:R-:W-:Y:S02]  /*13430*/  F2FP.F16.E4M3.UNPACK_B R21, R25 ;  /* 0x00000019ff15723e */ /* 0x000fe400020006ff */
[----:B------:R-:W-:Y:S01]  /*13440*/  LOP3.LUT R27, R27, 0xff000000, R12, 0xf8, !PT ;  /* 0xff0000001b1b7812 */ /* 0x000fe200078ef80c */
[----:B------:R-:W-:Y:S01]  /*13450*/  HADD2.F32 R12, -RZ, R3.H1_H1 ;  /* 0x30000003ff0c7230 */ /* 0x000fe20000004100 */
[----:B------:R-:W-:Y:S01]  /*13460*/  F2FP.F16.E4M3.UNPACK_B R6, R6 ;  /* 0x00000006ff06723e */ /* 0x000fe200020006ff */
[--C-:B------:R-:W-:Y:S01]  /*13470*/  HADD2.F32 R28, -RZ, R26.reuse.H1_H1 ;  /* 0x3000001aff1c7230 */ /* 0x100fe20000004100 */
[----:B------:R-:W-:Y:S01]  /*13480*/  LOP3.LUT R20, R15, 0xff000000, R20, 0xf8, !PT ;  /* 0xff0000000f147812 */ /* 0x000fe200078ef814 */
[--C-:B------:R-:W-:Y:S01]  /*13490*/  HADD2.F32 R24, -RZ, R21.reuse.H1_H1 ;  /* 0x30000015ff187230 */ /* 0x100fe20000004100 */
        /* <DEDUP_REMOVED lines=81> */
.L_x_464:
[----:B------:R-:W-:Y:S05]  /*139b0*/  BSYNC B1 ;  /* 0x0000000000017941 */ /* 0x000fea0003800000 */
.L_x_463:
[----:B------:R-:W-:Y:S05]  /*139c0*/  @P5 BRA `(.L_x_454) ;  /* 0x0000003c00305947 */ /* 0x000fea0003800000 */
[----:B0--34-:R-:W0:Y:S01]  /*139d0*/  LDS.128 R4, [R234+0x4000] ;  /* 0x00400000ea047984 */ /* 0x019e220000000c00 */
[----:B-----5:R-:W-:Y:S02]  /*139e0*/  SHF.R.U32.HI R12, RZ, 0x8, R11 ;  /* 0x00000008ff0c7819 */ /* 0x020fe4000001160b */
[----:B------:R-:W-:Y:S02]  /*139f0*/  SHF.R.U32.HI R20, RZ, 0x8, R9 ;  /* 0x00000008ff147819 */ /* 0x000fe40000011609 */
[----:B------:R-:W-:Y:S02]  /*13a00*/  LOP3.LUT R13, R11, 0xff, RZ, 0xc0, !PT ;  /* 0x000000ff0b0d7812 */ /* 0x000fe400078ec0ff */
[----:B------:R-:W-:Y:S02]  /*13a10*/  LOP3.LUT R21, R9, 0xff, RZ, 0xc0, !PT ;  /* 0x000000ff09157812 */ /* 0x000fe400078ec0ff */
[----:B------:R-:W-:Y:S02]  /*13a20*/  LOP3.LUT R12, R12, 0xff, RZ, 0xc0, !PT ;  /* 0x000000ff0c0c7812 */ /* 0x000fe400078ec0ff */
[----:B------:R-:W-:-:S02]  /*13a30*/  LOP3.LUT R20, R20, 0xff, RZ, 0xc0, !PT ;  /* 0x000000ff14147812 */ /* 0x000fc400078ec0ff */
[----:B------:R-:W-:Y:S02]  /*13a40*/  SHF.R.U32.HI R0, RZ, 0x8, R10 ;  /* 0x00000008ff007819 */ /* 0x000fe4000001160a */
[----:B--2---:R-:W-:Y:S02]  /*13a50*/  SHF.R.U32.HI R14, RZ, 0x8, R8 ;  /* 0x00000008ff0e7819 */ /* 0x004fe40000011608 */
[----:B------:R-:W-:Y:S02]  /*13a60*/  PRMT R13, R12, 0x7604, R13 ;  /* 0x000076040c0d7816 */ /* 0x000fe4000000000d */
[----:B------:R-:W-:Y:S02]  /*13a70*/  PRMT R21, R20, 0x7604, R21 ;  /* 0x0000760414157816 */ /* 0x000fe40000000015 */
[----:B------:R-:W-:Y:S02]  /*13a80*/  SHF.R.U32.HI R12, RZ, 0x10, R11 ;  /* 0x00000010ff0c7819 */ /* 0x000fe4000001160b */
[----:B------:R-:W-:-:S02]  /*13a90*/  SHF.R.U32.HI R20, RZ, 0x10, R9 ;  /* 0x00000010ff147819 */ /* 0x000fc40000011609 */
[----:B------:R-:W-:Y:S02]  /*13aa0*/  LOP3.LUT R3, R10, 0xff, RZ, 0xc0, !PT ;  /* 0x000000ff0a037812 */ /* 0x000fe400078ec0ff */
[----:B------:R-:W-:Y:S02]  /*13ab0*/  LOP3.LUT R15, R8, 0xff, RZ, 0xc0, !PT ;  /* 0x000000ff080f7812 */ /* 0x000fe400078ec0ff */
[----:B------:R-:W-:Y:S02]  /*13ac0*/  LOP3.LUT R0, R0, 0xff, RZ, 0xc0, !PT ;  /* 0x000000ff00007812 */ /* 0x000fe400078ec0ff */
[----:B------:R-:W-:Y:S02]  /*13ad0*/  LOP3.LUT R14, R14, 0xff, RZ, 0xc0, !PT ;  /* 0x000000ff0e0e7812 */ /* 0x000fe400078ec0ff */
[----:B------:R-:W-:Y:S02]  /*13ae0*/  LOP3.LUT R12, R12, 0xff, RZ, 0xc0, !PT ;  /* 0x000000ff0c0c7812 */ /* 0x000fe400078ec0ff */
[----:B------:R-:W-:-:S02]  /*13af0*/  LOP3.LUT R20, R20, 0xff, RZ, 0xc0, !PT ;  /* 0x000000ff14147812 */ /* 0x000fc400078ec0ff */
[----:B------:R-:W-:Y:S02]  /*13b00*/  PRMT R3, R0, 0x7604, R3 ;  /* 0x0000760400037816 */ /* 0x000fe40000000003 */
[----:B------:R-:W-:Y:S02]  /*13b10*/  PRMT R15, R14, 0x7604, R15 ;  /* 0x000076040e0f7816 */ /* 0x000fe4000000000f */
[----:B------:R-:W-:Y:S02]  /*13b20*/  SHF.R.U32.HI R0, RZ, 0x10, R10 ;  /* 0x00000010ff007819 */ /* 0x000fe4000001160a */
[----:B------:R-:W-:Y:S02]  /*13b30*/  SHF.R.U32.HI R14, RZ, 0x10, R8 ;  /* 0x00000010ff0e7819 */ /* 0x000fe40000011608 */
[----:B------:R-:W-:Y:S02]  /*13b40*/  PRMT R13, R12, 0x7054, R13 ;  /* 0x000070540c0d7816 */ /* 0x000fe4000000000d */
[----:B------:R-:W-:-:S02]  /*13b50*/  PRMT R21, R20, 0x7054, R21 ;  /* 0x0000705414157816 */ /* 0x000fc40000000015 */
[----:B------:R-:W-:Y:S02]  /*13b60*/  LOP3.LUT R0, R0, 0xff, RZ, 0xc0, !PT ;  /* 0x000000ff00007812 */ /* 0x000fe400078ec0ff */
[----:B------:R-:W-:Y:S02]  /*13b70*/  LOP3.LUT R14, R14, 0xff, RZ, 0xc0, !PT ;  /* 0x000000ff0e0e7812 */ /* 0x000fe400078ec0ff */
[----:B------:R-:W-:Y:S02]  /*13b80*/  LOP3.LUT R21, R21, 0xff000000, R9, 0xf8, !PT ;  /* 0xff00000015157812 */ /* 0x000fe400078ef809 */
[----:B------:R-:W-:Y:S02]  /*13b90*/  LOP3.LUT R13, R13, 0xff000000, R11, 0xf8, !PT ;  /* 0xff0000000d0d7812 */ /* 0x000fe400078ef80b */
[----:B------:R-:W-:Y:S02]  /*13ba0*/  PRMT R3, R0, 0x7054, R3 ;  /* 0x0000705400037816 */ /* 0x000fe40000000003 */
[----:B------:R-:W-:-:S02]  /*13bb0*/  PRMT R15, R14, 0x7054, R15 ;  /* 0x000070540e0f7816 */ /* 0x000fc4000000000f */
[-C--:B0-----:R-:W-:Y:S02]  /*13bc0*/  F2FP.F16.E4M3.UNPACK_B R0, R6.reuse.H1 ;  /* 0x00000006ff00723e */ /* 0x081fe400030006ff */
[----:B------:R-:W-:Y:S02]  /*13bd0*/  F2FP.F16.E4M3.UNPACK_B R24, R21 ;  /* 0x00000015ff18723e */ /* 0x000fe400020006ff */
[----:B------:R-:W-:Y:S01]  /*13be0*/  F2FP.F16.E4M3.UNPACK_B R14, R13 ;  /* 0x0000000dff0e723e */ /* 0x000fe200020006ff */
[----:B------:R-:W-:Y:S01]  /*13bf0*/  HADD2.F32 R9, -RZ, R0.H1_H1 ;  /* 0x30000000ff097230 */ /* 0x000fe20000004100 */
[----:B------:R-:W-:Y:S01]  /*13c00*/  LOP3.LUT R12, R3, 0xff000000, R10, 0xf8, !PT ;  /* 0xff000000030c7812 */ /* 0x000fe200078ef80a */
[----:B------:R-:W-:Y:S01]  /*13c10*/  HADD2.F32 R25, -RZ, R24.H1_H1 ;  /* 0x30000018ff197230 */ /* 0x000fe20000004100 */
[----:B------:R-:W-:Y:S01]  /*13c20*/  LOP3.LUT R20, R15, 0xff000000, R8, 0xf8, !PT ;  /* 0xff0000000f147812 */ /* 0x000fe200078ef808 */
[----:B------:R-:W-:Y:S01]  /*13c30*/  HADD2.F32 R15, -RZ, R14.H1_H1 ;  /* 0x3000000eff0f7230 */ /* 0x000fe20000004100 */
[----:B------:R-:W-:Y:S01]  /*13c40*/  F2FP.F16.E4M3.UNPACK_B R3, R6 ;  /* 0x00000006ff03723e */ /* 0x000fe200020006ff */
[----:B------:R-:W-:Y:S01]  /*13c50*/  HADD2.F32 R8, -RZ, R0.H0_H0 ;  /* 0x20000000ff087230 */ /* 0x000fe20000004100 */
[----:B------:R-:W-:Y:S01]  /*13c60*/  F2FP.F16.E4M3.UNPACK_B R10, R7 ;  /* 0x00000007ff0a723e */ /* 0x000fe200020006ff */
[C---:B-1----:R-:W-:Y:S01]  /*13c70*/  FMUL.FTZ R27, R9.reuse, R25 ;  /* 0x00000019091b7220 */ /* 0x042fe20000410000 */
[----:B------:R-:W-:Y:S01]  /*13c80*/  F2FP.F16.E4M3.UNPACK_B R11, R7.H1 ;  /* 0x00000007ff0b723e */ /* 0x000fe200030006ff */
[----:B------:R-:W-:Y:S01]  /*13c90*/  FMUL.FTZ R26, R9, R15 ;  /* 0x0000000f091a7220 */ /* 0x000fe20000410000 */
[-C--:B------:R-:W-:Y:S01]  /*13ca0*/  F2FP.F16.E4M3.UNPACK_B R6, R5.reuse ;  /* 0x00000005ff06723e */ /* 0x080fe200020006ff */
[----:B------:R-:W-:Y:S01]  /*13cb0*/  HADD2.F32 R24, -RZ, R24.H0_H0 ;  /* 0x20000018ff187230 */ /* 0x000fe20000004100 */
[----:B------:R-:W-:Y:S01]  /*13cc0*/  F2FP.F16.E4M3.UNPACK_B R7, R5.H1 ;  /* 0x00000005ff07723e */ /* 0x000fe200030006ff */
[----:B------:R-:W-:Y:S01]  /*13cd0*/  HADD2.F32 R5, -RZ, R3.H1_H1 ;  /* 0x30000003ff057230 */ /* 0x000fe20000004100 */
[----:B------:R-:W-:Y:S01]  /*13ce0*/  F2FP.F16.E4M3.UNPACK_B R21, R21.H1 ;  /* 0x00000015ff15723e */ /* 0x000fe200030006ff */
[----:B------:R-:W-:-:S02]  /*13cf0*/  HADD2.F32 R14, -RZ, R14.H0_H0 ;  /* 0x2000000eff0e7230 */ /* 0x000fc40000004100 */
[C---:B------:R-:W-:Y:S01]  /*13d00*/  FFMA.FTZ R27, R8.reuse, R15, -R27 ;  /* 0x0000000f081b7223 */ /* 0x040fe2000001081b */
[----:B------:R-:W-:Y:S01]  /*13d10*/  FFMA.FTZ R26, R8, R25, R26 ;  /* 0x00000019081a7223 */ /* 0x000fe2000001001a */
[----:B------:R-:W-:Y:S01]  /*13d20*/  HADD2.F32 R3, -RZ, R3.H0_H0 ;  /* 0x20000003ff037230 */ /* 0x000fe20000004100 */
[----:B------:R-:W-:Y:S01]  /*13d30*/  F2FP.F16.E4M3.UNPACK_B R13, R13.H1 ;  /* 0x0000000dff0d723e */ /* 0x000fe200030006ff */
[C---:B------:R-:W-:Y:S01]  /*13d40*/  FMUL.FTZ R8, R5.reuse, R24 ;  /* 0x0000001805087220 */ /* 0x040fe20000410000 */
[----:B------:R-:W-:Y:S01]  /*13d50*/  FMUL.FTZ R15, R5, R14 ;  /* 0x0000000e050f7220 */ /* 0x000fe20000410000 */
[--C-:B------:R-:W-:Y:S01]  /*13d60*/  HADD2.F32 R5, -RZ, R10.reuse.H1_H1 ;  /* 0x3000000aff057230 */ /* 0x100fe20000004100 */
[----:B------:R-:W-:Y:S01]  /*13d70*/  F2FP.F16.E4M3.UNPACK_B R0, R4 ;  /* 0x00000004ff00723e */ /* 0x000fe200020006ff */
[----:B------:R-:W-:Y:S02]  /*13d80*/  HADD2.F32 R9, -RZ, R21.H0_H0 ;  /* 0x20000015ff097230 */ /* 0x000fe40000004100 */
[C---:B------:R-:W-:Y:S01]  /*13d90*/  FFMA.FTZ R25, R3.reuse, R14, -R8 ;  /* 0x0000000e03197223 */ /* 0x040fe20000010808 */
[----:B------:R-:W-:Y:S01]  /*13da0*/  FFMA.FTZ R24, R3, R24, R15 ;  /* 0x0000001803187223 */ /* 0x000fe2000001000f */
[----:B------:R-:W-:Y:S01]  /*13db0*/  HADD2.F32 R8, -RZ, R13.H0_H0 ;  /* 0x2000000dff087230 */ /* 0x000fe20000004100 */
[----:B------:R-:W-:Y:S01]  /*13dc0*/  F2FP.F16.E4M3.UNPACK_B R4, R4.H1 ;  /* 0x00000004ff04723e */ /* 0x000fe200030006ff */
[----:B------:R-:W-:-:S02]  /*13dd0*/  HADD2.F32 R10, -RZ, R10.H0_H0 ;  /* 0x2000000aff0a7230 */ /* 0x000fc40000004100 */
[CC--:B------:R-:W-:Y:S01]  /*13de0*/  FMUL.FTZ R15, R5.reuse, R9.reuse ;  /* 0x00000009050f7220 */ /* 0x0c0fe20000410000 */
[----:B------:R-:W-:Y:S02]  /*13df0*/  HADD2.F32 R14, -RZ, R21.H1_H1 ;  /* 0x30000015ff0e7230 */ /* 0x000fe40000004100 */
[-C--:B------:R-:W-:Y:S01]  /*13e00*/  FMUL.FTZ R5, R5, R8.reuse ;  /* 0x0000000805057220 */ /* 0x080fe20000410000 */
[----:B------:R-:W-:Y:S02]  /*13e10*/  HADD2.F32 R3, -RZ, R11.H1_H1 ;  /* 0x3000000bff037230 */ /* 0x000fe40000004100 */
[C---:B------:R-:W-:Y:S01]  /*13e20*/  FFMA.FTZ R21, R10.reuse, R8, -R15 ;  /* 0x000000080a157223 */ /* 0x040fe2000001080f */
[----:B------:R-:W-:Y:S02]  /*13e30*/  HADD2.F32 R8, -RZ, R13.H1_H1 ;  /* 0x3000000dff087230 */ /* 0x000fe40000004100 */
[----:B------:R-:W-:Y:S01]  /*13e40*/  FFMA.FTZ R28, R10, R9, R5 ;  /* 0x000000090a1c7223 */ /* 0x000fe20000010005 */
[----:B------:R-:W-:-:S02]  /*13e50*/  HADD2.F32 R11, -RZ, R11.H0_H0 ;  /* 0x2000000bff0b7230 */ /* 0x000fc40000004100 */
[C---:B------:R-:W-:Y:S01]  /*13e60*/  FMUL.FTZ R30, R3.reuse, R14 ;  /* 0x0000000e031e7220 */ /* 0x040fe20000410000 */
[----:B------:R-:W-:Y:S01]  /*13e70*/  F2FP.F16.E4M3.UNPACK_B R9, R20 ;  /* 0x00000014ff09723e */ /* 0x000fe200020006ff */
[-C--:B------:R-:W-:Y:S01]  /*13e80*/  FMUL.FTZ R10, R3, R8.reuse ;  /* 0x00000008030a7220 */ /* 0x080fe20000410000 */
[----:B------:R-:W-:Y:S02]  /*13e90*/  HADD2.F32 R5, -RZ, R4.H1_H1 ;  /* 0x30000004ff057230 */ /* 0x000fe40000004100 */
[C---:B------:R-:W-:Y:S01]  /*13ea0*/  FFMA.FTZ R30, R11.reuse, R8, -R30 ;  /* 0x000000080b1e7223 */ /* 0x040fe2000001081e */
[----:B------:R-:W-:Y:S01]  /*13eb0*/  F2FP.F16.E4M3.UNPACK_B R8, R12 ;  /* 0x0000000cff08723e */ /* 0x000fe200020006ff */
[----:B------:R-:W-:Y:S01]  /*13ec0*/  FFMA.FTZ R29, R11, R14, R10 ;  /* 0x0000000e0b1d7223 */ /* 0x000fe2000001000a */
[--C-:B------:R-:W-:Y:S01]  /*13ed0*/  HADD2.F32 R13, -RZ, R9.reuse.H1_H1 ;  /* 0x30000009ff0d7230 */ /* 0x100fe20000004100 */
[----:B------:R-:W-:Y:S01]  /*13ee0*/  F2FP.F16.E4M3.UNPACK_B R12, R12.H1 ;  /* 0x0000000cff0c723e */ /* 0x000fe200030006ff */
[----:B------:R-:W-:Y:S01]  /*13ef0*/  HADD2.F32 R10, -RZ, R9.H0_H0 ;  /* 0x20000009ff0a7230 */ /* 0x000fe20000004100 */
[----:B------:R-:W-:Y:S01]  /*13f00*/  F2FP.F16.E4M3.UNPACK_B R20, R20.H1 ;  /* 0x00000014ff14723e */ /* 0x000fe200030006ff */
[----:B------:R-:W-:-:S02]  /*13f10*/  HADD2.F32 R9, -RZ, R8.H1_H1 ;  /* 0x30000008ff097230 */ /* 0x000fc40000004100 */
[C---:B------:R-:W-:Y:S01]  /*13f20*/  FMUL.FTZ R11, R5.reuse, R13 ;  /* 0x0000000d050b7220 */ /* 0x040fe20000410000 */
[----:B------:R-:W-:Y:S02]  /*13f30*/  HADD2.F32 R3, -RZ, R0.H1_H1 ;  /* 0x30000000ff037230 */ /* 0x000fe40000004100 */
        /* <DEDUP_REMOVED lines=10> */
[----:B------:R-:W-:-:S02]  /*13fe0*/  HADD2.F32 R4, -RZ, R12.H1_H1 ;  /* 0x3000000cff047230 */ /* 0x000fc40000004100 */
[--C-:B------:R-:W-:Y:S02]  /*13ff0*/  HADD2.F32 R3, -RZ, R7.reuse.H1_H1 ;  /* 0x30000007ff037230 */ /* 0x100fe40000004100 */
[--C-:B------:R-:W-:Y:S02]  /*14000*/  HADD2.F32 R8, -RZ, R20.reuse.H1_H1 ;  /* 0x30000014ff087230 */ /* 0x100fe40000004100 */
[----:B------:R-:W-:Y:S02]  /*14010*/  HADD2.F32 R9, -RZ, R20.H0_H0 ;  /* 0x20000014ff097230 */ /* 0x000fe40000004100 */
[C---:B------:R-:W-:Y:S01]  /*14020*/  FMUL.FTZ R13, R3.reuse, R4 ;  /* 0x00000004030d7220 */ /* 0x040fe20000410000 */
[----:B------:R-:W-:Y:S02]  /*14030*/  HADD2.F32 R0, -RZ, R6.H1_H1 ;  /* 0x30000006ff007230 */ /* 0x000fe40000004100 */
[----:B------:R-:W-:Y:S02]  /*14040*/  HADD2.F32 R5, -RZ, R12.H0_H0 ;  /* 0x2000000cff057230 */ /* 0x000fe40000004100 */
[----:B------:R-:W-:Y:S01]  /*14050*/  FMUL.FTZ R12, R3, R8 ;  /* 0x00000008030c7220 */ /* 0x000fe20000410000 */
[----:B------:R-:W-:-:S02]  /*14060*/  HADD2.F32 R7, -RZ, R7.H0_H0 ;  /* 0x20000007ff077230 */ /* 0x000fc40000004100 */
[C---:B------:R-:W-:Y:S01]  /*14070*/  FMUL.FTZ R3, R0.reuse, R9 ;  /* 0x0000000900037220 */ /* 0x040fe20000410000 */
[----:B------:R-:W-:Y:S02]  /*14080*/  HADD2.F32 R6, -RZ, R6.H0_H0 ;  /* 0x20000006ff067230 */ /* 0x000fe40000004100 */
[-C--:B------:R-:W-:Y:S01]  /*14090*/  FMUL.FTZ R0, R0, R5.reuse ;  /* 0x0000000500007220 */ /* 0x080fe20000410000 */
[C---:B------:R-:W-:Y:S01]  /*140a0*/  FFMA.FTZ R12, R7.reuse, R4, -R12 ;  /* 0x00000004070c7223 */ /* 0x040fe2000001080c */
[----:B------:R-:W-:Y:S01]  /*140b0*/  FFMA.FTZ R13, R7, R8, R13 ;  /* 0x00000008070d7223 */ /* 0x000fe2000001000d */
[C---:B------:R-:W-:Y:S01]  /*140c0*/  FFMA.FTZ R5, R6.reuse, R5, -R3 ;  /* 0x0000000506057223 */ /* 0x040fe20000010803 */
[----:B------:R-:W-:Y:S01]  /*140d0*/  FFMA.FTZ R0, R6, R9, R0 ;  /* 0x0000000906007223 */ /* 0x000fe20000010000 */
[----:B------:R-:W-:Y:S02]  /*140e0*/  F2FP.SATFINITE.E4M3.F32.PACK_AB_MERGE_C R6, R26, R27, RZ ;  /* 0x0000001b1a06723e */ /* 0x000fe400048070ff */
[----:B------:R-:W-:-:S02]  /*140f0*/  F2FP.SATFINITE.E4M3.F32.PACK_AB_MERGE_C R7, R29, R30, RZ ;  /* 0x0000001e1d07723e */ /* 0x000fc400048070ff */
[----:B------:R-:W-:Y:S02]  /*14100*/  F2FP.SATFINITE.E4M3.F32.PACK_AB_MERGE_C R4, R15, R14, RZ ;  /* 0x0000000e0f04723e */ /* 0x000fe400048070ff */
[----:B------:R-:W-:Y:S02]  /*14110*/  F2FP.SATFINITE.E4M3.F32.PACK_AB_MERGE_C R12, R13, R12, RZ ;  /* 0x0000000c0d0c723e */ /* 0x000fe400048070ff */
[----:B------:R-:W-:Y:S02]  /*14120*/  F2FP.SATFINITE.E4M3.F32.PACK_AB_MERGE_C R6, R24, R25, R6 ;  /* 0x000000191806723e */ /* 0x000fe40004807006 */
[----:B------:R-:W-:Y:S02]  /*14130*/  F2FP.SATFINITE.E4M3.F32.PACK_AB_MERGE_C R7, R28, R21, R7 ;  /* 0x000000151c07723e */ /* 0x000fe40004807007 */
[----:B------:R-:W-:Y:S02]  /*14140*/  F2FP.SATFINITE.E4M3.F32.PACK_AB_MERGE_C R4, R10, R11, R4 ;  /* 0x0000000b0a04723e */ /* 0x000fe40004807004 */
[----:B------:R-:W-:-:S05]  /*14150*/  F2FP.SATFINITE.E4M3.F32.PACK_AB_MERGE_C R5, R0, R5, R12 ;  /* 0x000000050005723e */ /* 0x000fca000480700c */
[----:B------:R0:W-:Y:S01]  /*14160*/  STS.128 [R234+0x4000], R4 ;  /* 0x00400004ea007388 */ /* 0x0001e20000000c00 */
[----:B------:R-:W-:Y:S05]  /*14170*/  BRA `(.L_x_454) ;  /* 0x0000003400447947 */ /* 0x000fea0003800000 */
.L_x_448:
[----:B------:R-:W-:-:S03]  /*14180*/  UMOV UR4, 0xffffffff ;  /* 0xffffffff00047882 */ /* 0x000fc60000000000 */
[----:B------:R-:W-:Y:S05]  /*14190*/  BRA.DIV UR4, `(.L_x_465) ;  /* 0x0000015e04fc7947 */ /* 0x000fea000b800000 */
[----:B------:R0:W1:Y:S04]  /*141a0*/  SHFL.IDX PT, R3, R26, RZ, 0x1e1f ;  /* 0x001e1fff1a037589 */ /* 0x00006800000e0000 */
[----:B------:R0:W2:Y:S04]  /*141b0*/  SHFL.IDX PT, R21, R24, RZ, 0x1e1f ;  /* 0x001e1fff18157589 */ /* 0x0000a800000e0000 */
[----:B------:R0:W3:Y:S04]  /*141c0*/  SHFL.IDX PT, R0, R28, RZ, 0x1e1f ;  /* 0x001e1fff1c007589 */ /* 0x0000e800000e0000 */
[----:B------:R0:W4:Y:S02]  /*141d0*/  SHFL.IDX PT, R20, R29, RZ, 0x1e1f ;  /* 0x001e1fff1d147589 */ /* 0x00012400000e0000 */
.L_x_682:
[----:B------:R-:W-:Y:S01]  /*141e0*/  ULDC UR4, c[0x0][0x448] ;  /* 0x0001120000047ab9 */ /* 0x000fe20000000800 */
[----:B------:R-:W-:Y:S01]  /*141f0*/  BSSY B1, `(.L_x_466) ;  /* 0x000003b000017945 */ /* 0x000fe20003800000 */
[----:B------:R-:W-:Y:S01]  /*14200*/  IMAD R149, R149, UR4, RZ ;  /* 0x0000000495957c24 */ /* 0x000fe2000f8e02ff */
[----:B0-----:R-:W-:Y:S02]  /*14210*/  CS2R R28, SRZ ;  /* 0x00000000001c7805 */ /* 0x001fe4000001ff00 */
[----:B------:R-:W-:Y:S02]  /*14220*/  CS2R R30, SRZ ;  /* 0x00000000001e7805 */ /* 0x000fe4000001ff00 */
[----:B------:R-:W-:Y:S02]  /*14230*/  CS2R R6, SRZ ;  /* 0x0000000000067805 */ /* 0x000fe4000001ff00 */
[----:B------:R-:W-:Y:S02]  /*14240*/  CS2R R8, SRZ ;  /* 0x0000000000087805 */ /* 0x000fe4000001ff00 */
        /* <DEDUP_REMOVED lines=10> */
[----:B------:R-:W4:Y:S04]  /*142f0*/  LDL R41, [R1] ;  /* 0x0000000001297983 */ /* 0x000f280000100800 */
[----:B------:R-:W4:Y:S01]  /*14300*/  LDL R40, [R1+0xc] ;  /* 0x00000c0001287983 */ /* 0x000f220000100800 */
[C---:B------:R-:W-:Y:S01]  /*14310*/  VIADD R4, R18.reuse, 0x20 ;  /* 0x0000002012047836 */ /* 0x040fe20000000000 */
[----:B------:R-:W-:Y:S01]  /*14320*/  ULDC UR4, c[0x0][0x3f4] ;  /* 0x0000fd0000047ab9 */ /* 0x000fe20000000800 */
[C---:B------:R-:W-:Y:S02]  /*14330*/  IADD3 R5, R18.reuse, 0x40, RZ ;  /* 0x0000004012057810 */ /* 0x040fe40007ffe0ff */
[----:B------:R-:W-:Y:S02]  /*14340*/  CS2R R32, SRZ ;  /* 0x0000000000207805 */ /* 0x000fe4000001ff00 */
[----:B------:R-:W-:-:S02]  /*14350*/  ISETP.GE.AND P2, PT, R18, UR4, PT ;  /* 0x0000000412007c0c */ /* 0x000fc4000bf46270 */
[----:B------:R-:W-:Y:S02]  /*14360*/  CS2R R34, SRZ ;  /* 0x0000000000227805 */ /* 0x000fe4000001ff00 */
[----:B------:R-:W-:Y:S02]  /*14370*/  ISETP.GE.AND P1, PT, R4, UR4, PT ;  /* 0x0000000404007c0c */ /* 0x000fe4000bf26270 */
[----:B------:R-:W-:Y:S02]  /*14380*/  CS2R R28, SRZ ;  /* 0x00000000001c7805 */ /* 0x000fe4000001ff00 */
[----:B------:R-:W-:Y:S02]  /*14390*/  ISETP.GE.AND P0, PT, R5, UR4, PT ;  /* 0x0000000405007c0c */ /* 0x000fe4000bf06270 */
[----:B------:R-:W-:Y:S02]  /*143a0*/  CS2R R30, SRZ ;  /* 0x00000000001e7805 */ /* 0x000fe4000001ff00 */
[----:B------:R-:W-:-:S02]  /*143b0*/  CS2R R12, SRZ ;  /* 0x00000000000c7805 */ /* 0x000fc4000001ff00 */
[----:B------:R-:W-:Y:S02]  /*143c0*/  CS2R R14, SRZ ;  /* 0x00000000000e7805 */ /* 0x000fe4000001ff00 */
[----:B------:R-:W-:Y:S02]  /*143d0*/  @!P2 SHF.R.S32.HI R5, RZ, 0x1f, R18 ;  /* 0x0000001fff05a819 */ /* 0x000fe40000011412 */
[C---:B-1----:R-:W-:Y:S02]  /*143e0*/  @!P2 IADD3 R36, P3, R18.reuse, R3, RZ ;  /* 0x000000031224a210 */ /* 0x042fe40007f7e0ff */
[----:B--2---:R-:W-:-:S03]  /*143f0*/  @!P2 IADD3 R38, P4, R18, R21, RZ ;  /* 0x000000151226a210 */ /* 0x004fc60007f9e0ff */
[--C-:B---3--:R-:W-:Y:S02]  /*14400*/  @!P2 IMAD.X R37, R0, 0x1, R5.reuse, P3 ;  /* 0x000000010025a824 */ /* 0x108fe400018e0605 */
[----:B----4-:R-:W-:Y:S01]  /*14410*/  @!P2 IMAD.X R39, R20, 0x1, R5, P4 ;  /* 0x000000011427a824 */ /* 0x010fe200020e0605 */
[----:B------:R-:W-:Y:S02]  /*14420*/  CS2R R6, SRZ ;  /* 0x0000000000067805 */ /* 0x000fe4000001ff00 */
[----:B------:R-:W-:Y:S02]  /*14430*/  CS2R R24, SRZ ;  /* 0x0000000000187805 */ /* 0x000fe4000001ff00 */
[----:B------:R-:W-:Y:S02]  /*14440*/  CS2R R26, SRZ ;  /* 0x00000000001a7805 */ /* 0x000fe4000001ff00 */
[----:B------:R-:W-:Y:S02]  /*14450*/  CS2R R8, SRZ ;  /* 0x0000000000087805 */ /* 0x000fe4000001ff00 */
[----:B------:R-:W-:Y:S01]  /*14460*/  CS2R R10, SRZ ;  /* 0x00000000000a7805 */ /* 0x000fe2000001ff00 */
[----:B------:R0:W5:Y:S04]  /*14470*/  @!P2 LD.E.128 R32, desc[UR54][R36.64] ;  /* 0x000000362420a980 */ /* 0x000168000c101d00 */
[----:B------:R0:W5:Y:S01]  /*14480*/  @!P2 LD.E.128 R28, desc[UR54][R38.64] ;  /* 0x00000036261ca980 */ /* 0x000162000c101d00 */
[----:B------:R-:W-:-:S02]  /*14490*/  @!P1 IMAD.SHL.U32 R42, R41, 0x10, RZ ;  /* 0x00000010292a9824 */ /* 0x000fc400078e00ff */
[----:B------:R-:W-:-:S03]  /*144a0*/  @!P0 IMAD.SHL.U32 R48, R40, 0x10, RZ ;  /* 0x0000001028308824 */ /* 0x000fc600078e00ff */
[----:B------:R-:W-:Y:S02]  /*144b0*/  @!P1 SHF.R.S32.HI R5, RZ, 0x1f, R42 ;  /* 0x0000001fff059819 */ /* 0x000fe4000001142a */
[C---:B------:R-:W-:Y:S02]  /*144c0*/  @!P1 IADD3 R40, P5, R3.reuse, R42, RZ ;  /* 0x0000002a03289210 */ /* 0x040fe40007fbe0ff */
[----:B------:R-:W-:Y:S02]  /*144d0*/  @!P0 IADD3 R46, P3, R3, R48, RZ ;  /* 0x00000030032e8210 */ /* 0x000fe40007f7e0ff */
[C---:B------:R-:W-:Y:S01]  /*144e0*/  @!P1 IADD3 R42, P4, R21.reuse, R42, RZ ;  /* 0x0000002a152a9210 */ /* 0x040fe20007f9e0ff */
[----:B------:R-:W-:Y:S01]  /*144f0*/  @!P1 IMAD.X R41, R0, 0x1, R5, P5 ;  /* 0x0000000100299824 */ /* 0x000fe200028e0605 */
[----:B------:R-:W-:Y:S02]  /*14500*/  @!P0 SHF.R.S32.HI R3, RZ, 0x1f, R48 ;  /* 0x0000001fff038819 */ /* 0x000fe40000011430 */
[----:B------:R-:W-:-:S02]  /*14510*/  @!P0 IADD3 R48, P5, R21, R48, RZ ;  /* 0x0000003015308210 */ /* 0x000fc40007fbe0ff */
[----:B------:R-:W-:Y:S02]  /*14520*/  @!P1 IADD3.X R43, R20, R5, RZ, P4, !PT ;  /* 0x00000005142b9210 */ /* 0x000fe400027fe4ff */
[----:B------:R-:W-:Y:S01]  /*14530*/  CS2R R4, SRZ ;  /* 0x0000000000047805 */ /* 0x000fe2000001ff00 */
[--C-:B------:R-:W-:Y:S01]  /*14540*/  @!P0 IMAD.X R47, R0, 0x1, R3.reuse, P3 ;  /* 0x00000001002f8824 */ /* 0x100fe200018e0603 */
[----:B------:R0:W5:Y:S01]  /*14550*/  @!P1 LD.E.128 R12, desc[UR54][R40.64] ;  /* 0x00000036280c9980 */ /* 0x000162000c101d00 */
[----:B------:R-:W-:-:S03]  /*14560*/  @!P0 IMAD.X R49, R20, 0x1, R3, P5 ;  /* 0x0000000114318824 */ /* 0x000fc600028e0603 */
[----:B------:R0:W5:Y:S04]  /*14570*/  @!P1 LD.E.128 R4, desc[UR54][R42.64] ;  /* 0x000000362a049980 */ /* 0x000168000c101d00 */
[----:B------:R0:W5:Y:S04]  /*14580*/  @!P0 LD.E.128 R24, desc[UR54][R46.64] ;  /* 0x000000362e188980 */ /* 0x000168000c101d00 */
[----:B------:R0:W5:Y:S02]  /*14590*/  @!P0 LD.E.128 R8, desc[UR54][R48.64] ;  /* 0x0000003630088980 */ /* 0x000164000c101d00 */
.L_x_467:
[----:B------:R-:W-:Y:S05]  /*145a0*/  BSYNC B1 ;  /* 0x0000000000017941 */ /* 0x000fea0003800000 */
.L_x_466:
[----:B------:R-:W-:Y:S01]  /*145b0*/  ULEA.HI UR4, UR43, UR43, URZ, 0x1 ;  /* 0x0000002b2b047291 */ /* 0x000fe2000f8f083f */
[----:B---3--:R-:W-:Y:S01]  /*145c0*/  IMAD R0, R145, -0x80, R149 ;  /* 0xffffff8091007824 */ /* 0x008fe200078e0295 */
[----:B------:R-:W-:Y:S02]  /*145d0*/  BSSY B1, `(.L_x_468) ;  /* 0x0000009000017945 */ /* 0x000fe40003800000 */
[----:B------:R-:W-:Y:S02]  /*145e0*/  ULOP3.LUT UR4, UR4, 0xfffffffe, URZ, 0xc0, !UPT ;  /* 0xfffffffe04047892 */ /* 0x000fe4000f8ec03f */
[----:B-1----:R-:W-:Y:S02]  /*145f0*/  VIMNMX R3, R0, 0x80, PT ;  /* 0x0000008000037848 */ /* 0x002fe40003fe0100 */
[----:B------:R-:W-:Y:S02]  /*14600*/  UIADD3 UR4, UR43, -UR4, URZ ;  /* 0x800000042b047290 */ /* 0x000fe4000fffe03f */
[----:B------:R-:W-:-:S04]  /*14610*/  ISETP.GE.AND P1, PT, R168, R3, PT ;  /* 0x00000003a800720c */ /* 0x000fc80003f26270 */
[----:B--2---:R-:W-:-:S05]  /*14620*/  IMAD.U32 R21, RZ, RZ, UR4 ;  /* 0x00000004ff157e24 */ /* 0x004fca000f8e00ff */
[----:B------:R-:W-:-:S04]  /*14630*/  SHF.L.U32 R21, R21, 0x1f, RZ ;  /* 0x0000001f15157819 */ /* 0x000fc800000006ff */
[----:B------:R-:W1:Y:S02]  /*14640*/  SYNCS.PHASECHK.TRANS64.TRYWAIT P0, [R16+URZ+0x29800], R21 ;  /* 0x02980015100075a7 */ /* 0x000e64000800017f */
[----:B-1----:R-:W-:Y:S05]  /*14650*/  @!P0 BRA `(.L_x_469) ;  /* 0x0000015c00408947 */ /* 0x002fea0003800000 */
.L_x_683:
[----:B------:R-:W-:Y:S05]  /*14660*/  BSYNC B1 ;  /* 0x0000000000017941 */ /* 0x000fea0003800000 */
.L_x_468:
[----:B------:R-:W-:Y:S05]  /*14670*/  @P1 BRA `(.L_x_454) ;  /* 0x0000003000041947 */ /* 0x000fea0003800000 */
[----:B------:R-:W2:Y:S01]  /*14680*/  LDC R3, c[0x0][0x3f4] ;  /* 0x0000fd00ff037b82 */ /* 0x000ea20000000800 */
[C---:B------:R-:W-:Y:S01]  /*14690*/  VIADD R0, R18.reuse, 0x20 ;  /* 0x0000002012007836 */ /* 0x040fe20000000000 */
[----:B------:R-:W-:Y:S01]  /*146a0*/  BSSY B1, `(.L_x_470) ;  /* 0x0000102000017945 */ /* 0x000fe20003800000 */
[C---:B----4-:R-:W-:Y:S01]  /*146b0*/  VIADD R20, R18.reuse, 0x40 ;  /* 0x0000004012147836 */ /* 0x050fe20000000000 */
[-C--:B--2---:R-:W-:Y:S02]  /*146c0*/  ISETP.GE.AND P0, PT, R18, R3.reuse, PT ;  /* 0x000000031200720c */ /* 0x084fe40003f06270 */
[-C--:B------:R-:W-:Y:S02]  /*146d0*/  ISETP.GE.AND P1, PT, R0, R3.reuse, PT ;  /* 0x000000030000720c */ /* 0x080fe40003f26270 */
[----:B------:R-:W-:-:S09]  /*146e0*/  ISETP.GE.AND P2, PT, R20, R3, PT ;  /* 0x000000031400720c */ /* 0x000fd20003f46270 */
[----:B------:R-:W-:Y:S05]  /*146f0*/  @P0 BRA `(.L_x_471) ;  /* 0x0000000c00f00947 */ /* 0x000fea0003800000 */
[----:B------:R-:W2:Y:S01]  /*14700*/  LDL R65, [R1+0x58] ;  /* 0x0000580001417983 */ /* 0x000ea20000100800 */
[----:B0-----:R-:W0:Y:S01]  /*14710*/  S2R R36, SR_TID.X ;  /* 0x0000000000247919 */ /* 0x001e220000002100 */
[----:B-----5:R-:W-:Y:S02]  /*14720*/  SHF.R.U32.HI R0, RZ, 0x8, R32 ;  /* 0x00000008ff007819 */ /* 0x020fe40000011620 */
[----:B------:R-:W-:Y:S02]  /*14730*/  LOP3.LUT R20, R32, 0xff, RZ, 0xc0, !PT ;  /* 0x000000ff20147812 */ /* 0x000fe400078ec0ff */
[----:B-1----:R-:W-:-:S04]  /*14740*/  LOP3.LUT R21, R0, 0xff, RZ, 0xc0, !PT ;  /* 0x000000ff00157812 */ /* 0x002fc800078ec0ff */
[----:B------:R-:W-:Y:S02]  /*14750*/  PRMT R45, R21, 0x7604, R20 ;  /* 0x00007604152d7816 */ /* 0x000fe40000000014 */
[----:B0-----:R-:W-:-:S04]  /*14760*/  IADD3 R38, R36, -0x80, RZ ;  /* 0xffffff8024267810 */ /* 0x001fc80007ffe0ff */
[----:B------:R-:W-:-:S04]  /*14770*/  LEA.HI R40, R38, R38, RZ, 0x1 ;  /* 0x0000002626287211 */ /* 0x000fc800078f08ff */
[----:B------:R-:W-:-:S05]  /*14780*/  LOP3.LUT R40, R40, 0xfffffffe, RZ, 0xc0, !PT ;  /* 0xfffffffe28287812 */ /* 0x000fca00078ec0ff */
[----:B------:R-:W-:-:S05]  /*14790*/  IMAD.IADD R40, R38, 0x1, -R40 ;  /* 0x0000000126287824 */ /* 0x000fca00078e0a28 */
[----:B------:R-:W-:-:S04]  /*147a0*/  LEA.HI R0, R3, R40, RZ, 0x1c ;  /* 0x0000002803007211 */ /* 0x000fc800078fe0ff */
[----:B------:R-:W-:-:S04]  /*147b0*/  SHF.R.S32.HI R21, RZ, 0x1f, R0 ;  /* 0x0000001fff157819 */ /* 0x000fc80000011400 */
[----:B------:R-:W-:Y:S01]  /*147c0*/  LEA.HI R20, R21, R0, RZ, 0x2 ;  /* 0x0000000015147211 */ /* 0x000fe200078f10ff */
[----:B------:R-:W-:-:S04]  /*147d0*/  IMAD.SHL.U32 R0, R0, 0x10, RZ ;  /* 0x0000001000007824 */ /* 0x000fc800078e00ff */
[----:B------:R-:W-:Y:S01]  /*147e0*/  IMAD.SHL.U32 R20, R20, 0x800, RZ ;  /* 0x0000080014147824 */ /* 0x000fe200078e00ff */
[----:B------:R-:W-:Y:S02]  /*147f0*/  LOP3.LUT R21, R175, 0x30, R0, 0xf8, !PT ;  /* 0x00000030af157812 */ /* 0x000fe400078ef800 */
[----:B------:R-:W-:Y:S02]  /*14800*/  SHF.R.U32.HI R37, RZ, 0x8, R33 ;  /* 0x00000008ff257819 */ /* 0x000fe40000011621 */
[----:B------:R-:W-:Y:S02]  /*14810*/  SHF.R.U32.HI R39, RZ, 0x8, R34 ;  /* 0x00000008ff277819 */ /* 0x000fe40000011622 */
[----:B------:R-:W-:Y:S02]  /*14820*/  LOP3.LUT R21, R21, R196, RZ, 0x3c, !PT ;  /* 0x000000c415157212 */ /* 0x000fe400078e3cff */
[----:B------:R-:W-:Y:S02]  /*14830*/  LOP3.LUT R20, R20, 0xffffe000, RZ, 0xc0, !PT ;  /* 0xffffe00014147812 */ /* 0x000fe400078ec0ff */
[----:B------:R-:W-:-:S02]  /*14840*/  LOP3.LUT R36, R33, 0xff, RZ, 0xc0, !PT ;  /* 0x000000ff21247812 */ /* 0x000fc400078ec0ff */
[----:B------:R-:W-:Y:S02]  /*14850*/  LOP3.LUT R38, R34, 0xff, RZ, 0xc0, !PT ;  /* 0x000000ff22267812 */ /* 0x000fe400078ec0ff */
[----:B------:R-:W-:Y:S02]  /*14860*/  LOP3.LUT R37, R37, 0xff, RZ, 0xc0, !PT ;  /* 0x000000ff25257812 */ /* 0x000fe400078ec0ff */
[----:B------:R-:W-:Y:S02]  /*14870*/  LOP3.LUT R39, R39, 0xff, RZ, 0xc0, !PT ;  /* 0x000000ff27277812 */ /* 0x000fe400078ec0ff */
[----:B------:R-:W-:Y:S02]  /*14880*/  IADD3 R21, R21, R197, R20 ;  /* 0x000000c515157210 */ /* 0x000fe40007ffe014 */
[----:B------:R-:W-:Y:S02]  /*14890*/  PRMT R46, R37, 0x7604, R36 ;  /* 0x00007604252e7816 */ /* 0x000fe40000000024 */
[----:B------:R-:W-:Y:S01]  /*148a0*/  PRMT R47, R39, 0x7604, R38 ;  /* 0x00007604272f7816 */ /* 0x000fe20000000026 */
[----:B------:R-:W-:Y:S01]  /*148b0*/  IMAD.IADD R0, R16, 0x1, R21 ;  /* 0x0000000110007824 */ /* 0x000fe200078e0215 */
[----:B------:R-:W-:-:S02]  /*148c0*/  SHF.R.U32.HI R37, RZ, 0x8, R35 ;  /* 0x00000008ff257819 */ /* 0x000fc40000011623 */
[----:B------:R-:W-:Y:S02]  /*148d0*/  SHF.R.U32.HI R39, RZ, 0x8, R28 ;  /* 0x00000008ff277819 */ /* 0x000fe4000001161c */
[----:B------:R-:W-:Y:S02]  /*148e0*/  SHF.R.U32.HI R40, RZ, 0x8, R29 ;  /* 0x00000008ff287819 */ /* 0x000fe4000001161d */
[----:B------:R-:W-:Y:S02]  /*148f0*/  LOP3.LUT R36, R35, 0xff, RZ, 0xc0, !PT ;  /* 0x000000ff23247812 */ /* 0x000fe400078ec0ff */
[----:B------:R-:W-:Y:S02]  /*14900*/  LOP3.LUT R38, R28, 0xff, RZ, 0xc0, !PT ;  /* 0x000000ff1c267812 */ /* 0x000fe400078ec0ff */
[----:B------:R-:W-:Y:S02]  /*14910*/  LOP3.LUT R37, R37, 0xff, RZ, 0xc0, !PT ;  /* 0x000000ff25257812 */ /* 0x000fe400078ec0ff */
[----:B------:R-:W-:-:S02]  /*14920*/  LOP3.LUT R39, R39, 0xff, RZ, 0xc0, !PT ;  /* 0x000000ff27277812 */ /* 0x000fc400078ec0ff */
[----:B------:R-:W-:Y:S02]  /*14930*/  LOP3.LUT R21, R40, 0xff, RZ, 0xc0, !PT ;  /* 0x000000ff28157812 */ /* 0x000fe400078ec0ff */
[----:B------:R-:W0:Y:S01]  /*14940*/  LDS.128 R40, [R0+0x14400] ;  /* 0x0144000000287984 */ /* 0x000e220000000c00 */
[----:B------:R-:W-:Y:S02]  /*14950*/  PRMT R48, R37, 0x7604, R36 ;  /* 0x0000760425307816 */ /* 0x000fe40000000024 */
[----:B------:R-:W-:Y:S02]  /*14960*/  PRMT R51, R39, 0x7604, R38 ;  /* 0x0000760427337816 */ /* 0x000fe40000000026 */
[----:B------:R-:W-:Y:S02]  /*14970*/  SHF.R.U32.HI R53, RZ, 0x8, R31 ;  /* 0x00000008ff357819 */ /* 0x000fe4000001161f */
[----:B------:R-:W-:Y:S02]  /*14980*/  LOP3.LUT R52, R31, 0xff, RZ, 0xc0, !PT ;  /* 0x000000ff1f347812 */ /* 0x000fe400078ec0ff */
[----:B------:R-:W-:-:S02]  /*14990*/  LOP3.LUT R53, R53, 0xff, RZ, 0xc0, !PT ;  /* 0x000000ff35357812 */ /* 0x000fc400078ec0ff */
[----:B------:R-:W-:Y:S02]  /*149a0*/  LOP3.LUT R20, R29, 0xff, RZ, 0xc0, !PT ;  /* 0x000000ff1d147812 */ /* 0x000fe400078ec0ff */
[----:B------:R-:W-:Y:S02]  /*149b0*/  SHF.R.U32.HI R50, RZ, 0x8, R30 ;  /* 0x00000008ff327819 */ /* 0x000fe4000001161e */
[----:B------:R-:W-:Y:S02]  /*149c0*/  PRMT R52, R53, 0x7604, R52 ;  /* 0x0000760435347816 */ /* 0x000fe40000000034 */
[----:B------:R-:W-:Y:S02]  /*149d0*/  LOP3.LUT R49, R30, 0xff, RZ, 0xc0, !PT ;  /* 0x000000ff1e317812 */ /* 0x000fe400078ec0ff */
[----:B------:R-:W-:Y:S02]  /*149e0*/  LOP3.LUT R50, R50, 0xff, RZ, 0xc0, !PT ;  /* 0x000000ff32327812 */ /* 0x000fe400078ec0ff */
[----:B------:R-:W-:-:S02]  /*149f0*/  PRMT R20, R21, 0x7604, R20 ;  /* 0x0000760415147816 */ /* 0x000fc40000000014 */
[----:B------:R-:W-:Y:S02]  /*14a00*/  SHF.R.U32.HI R53, RZ, 0x10, R29 ;  /* 0x00000010ff357819 */ /* 0x000fe4000001161d */
[----:B------:R-:W-:Y:S02]  /*14a10*/  SHF.R.U32.HI R21, RZ, 0x10, R33 ;  /* 0x00000010ff157819 */ /* 0x000fe40000011621 */
[----:B------:R-:W-:Y:S01]  /*14a20*/  PRMT R57, R50, 0x7604, R49 ;  /* 0x0000760432397816 */ /* 0x000fe20000000031 */
[----:B------:R-:W-:Y:S01]  /*14a30*/  IMAD.U32 R53, R53, 0x10000, RZ ;  /* 0x0001000035357824 */ /* 0x000fe200078e00ff */
[----:B------:R-:W-:Y:S01]  /*14a40*/  SHF.R.U32.HI R49, RZ, 0x10, R35 ;  /* 0x00000010ff317819 */ /* 0x000fe20000011623 */
[----:B------:R-:W-:Y:S01]  /*14a50*/  IMAD.U32 R21, R21, 0x10000, RZ ;  /* 0x0001000015157824 */ /* 0x000fe200078e00ff */
[----:B------:R-:W-:Y:S02]  /*14a60*/  SHF.R.U32.HI R59, RZ, 0x10, R31 ;  /* 0x00000010ff3b7819 */ /* 0x000fe4000001161f */
[----:B------:R-:W-:-:S02]  /*14a70*/  SHF.L.U32 R49, R49, 0x10, RZ ;  /* 0x0000001031317819 */ /* 0x000fc400000006ff */
[----:B------:R-:W-:Y:S01]  /*14a80*/  LOP3.LUT R55, R20, 0xff0000, R53, 0xf8, !PT ;  /* 0x00ff000014377812 */ /* 0x000fe200078ef835 */
[----:B------:R-:W-:Y:S01]  /*14a90*/  IMAD.U32 R59, R59, 0x10000, RZ ;  /* 0x000100003b3b7824 */ /* 0x000fe200078e00ff */
[----:B------:R-:W-:Y:S02]  /*14aa0*/  LOP3.LUT R21, R46, 0xff0000, R21, 0xf8, !PT ;  /* 0x00ff00002e157812 */ /* 0x000fe400078ef815 */
[----:B------:R-:W-:Y:S02]  /*14ab0*/  LOP3.LUT R49, R48, 0xff0000, R49, 0xf8, !PT ;  /* 0x00ff000030317812 */ /* 0x000fe400078ef831 */
[----:B------:R-:W-:Y:S02]  /*14ac0*/  LOP3.LUT R45, R45, 0xff0000, R32, 0xf8, !PT ;  /* 0x00ff00002d2d7812 */ /* 0x000fe400078ef820 */
[----:B------:R-:W-:Y:S02]  /*14ad0*/  LOP3.LUT R47, R47, 0xff0000, R34, 0xf8, !PT ;  /* 0x00ff00002f2f7812 */ /* 0x000fe400078ef822 */
[----:B------:R-:W-:-:S02]  /*14ae0*/  LOP3.LUT R55, R55, 0xff000000, R29, 0xf8, !PT ;  /* 0xff00000037377812 */ /* 0x000fc400078ef81d */
[----:B------:R-:W-:Y:S02]  /*14af0*/  LOP3.LUT R53, R21, 0xff000000, R33, 0xf8, !PT ;  /* 0xff00000015357812 */ /* 0x000fe400078ef821 */
[----:B------:R-:W-:Y:S02]  /*14b00*/  LOP3.LUT R59, R52, 0xff0000, R59, 0xf8, !PT ;  /* 0x00ff0000343b7812 */ /* 0x000fe400078ef83b */
[----:B------:R-:W-:Y:S02]  /*14b10*/  LOP3.LUT R45, R45, 0xff000000, R32, 0xf8, !PT ;  /* 0xff0000002d2d7812 */ /* 0x000fe400078ef820 */
[----:B------:R-:W-:Y:S02]  /*14b20*/  LOP3.LUT R54, R49, 0xff000000, R35, 0xf8, !PT ;  /* 0xff00000031367812 */ /* 0x000fe400078ef823 */
[----:B------:R-:W-:Y:S02]  /*14b30*/  LOP3.LUT R20, R47, 0xff000000, R34, 0xf8, !PT ;  /* 0xff0000002f147812 */ /* 0x000fe400078ef822 */
[----:B------:R-:W-:-:S02]  /*14b40*/  F2FP.F16.E4M3.UNPACK_B R35, R55 ;  /* 0x00000037ff23723e */ /* 0x000fc400020006ff */
[----:B0-----:R-:W-:Y:S02]  /*14b50*/  F2FP.F16.E4M3.UNPACK_B R32, R41 ;  /* 0x00000029ff20723e */ /* 0x001fe400020006ff */
[----:B------:R-:W-:Y:S02]  /*14b60*/  F2FP.F16.E4M3.UNPACK_B R34, R53 ;  /* 0x00000035ff22723e */ /* 0x000fe400020006ff */
[----:B------:R-:W-:Y:S01]  /*14b70*/  LOP3.LUT R59, R59, 0xff000000, R31, 0xf8, !PT ;  /* 0xff0000003b3b7812 */ /* 0x000fe200078ef81f */
[----:B------:R-:W-:Y:S01]  /*14b80*/  HADD2.F32 R56, -RZ, R35.H0_H0 ;  /* 0x20000023ff387230 */ /* 0x000fe20000004100 */
[----:B------:R-:W-:Y:S01]  /*14b90*/  LOP3.LUT R51, R51, 0xff0000, R28, 0xf8, !PT ;  /* 0x00ff000033337812 */ /* 0x000fe200078ef81c */
[----:B------:R-:W-:Y:S01]  /*14ba0*/  HADD2.F32 R29, -RZ, R32.H0_H0 ;  /* 0x20000020ff1d7230 */ /* 0x000fe20000004100 */
[----:B------:R-:W-:Y:S02]  /*14bb0*/  LOP3.LUT R21, R57, 0xff0000, R30, 0xf8, !PT ;  /* 0x00ff000039157812 */ /* 0x000fe400078ef81e */
[----:B------:R-:W-:-:S02]  /*14bc0*/  LOP3.LUT R57, R51, 0xff000000, R28, 0xf8, !PT ;  /* 0xff00000033397812 */ /* 0x000fc400078ef81c */
[-C--:B------:R-:W-:Y:S02]  /*14bd0*/  F2FP.F16.E4M3.UNPACK_B R50, R40.reuse ;  /* 0x00000028ff32723e */ /* 0x080fe400020006ff */
[----:B------:R-:W-:Y:S01]  /*14be0*/  F2FP.F16.E4M3.UNPACK_B R51, R40.H1 ;  /* 0x00000028ff33723e */ /* 0x000fe200030006ff */
[----:B------:R-:W-:Y:S01]  /*14bf0*/  FMUL.FTZ R40, R29, R56 ;  /* 0x000000381d287220 */ /* 0x000fe20000410000 */
[-C--:B------:R-:W-:Y:S02]  /*14c00*/  F2FP.F16.E4M3.UNPACK_B R49, R43.reuse ;  /* 0x0000002bff31723e */ /* 0x080fe400020006ff */
[----:B------:R-:W-:Y:S02]  /*14c10*/  F2FP.F16.E4M3.UNPACK_B R52, R43.H1 ;  /* 0x0000002bff34723e */ /* 0x000fe400030006ff */
[----:B------:R-:W-:Y:S02]  /*14c20*/  F2FP.F16.E4M3.UNPACK_B R41, R41.H1 ;  /* 0x00000029ff29723e */ /* 0x000fe400030006ff */
[----:B------:R-:W-:Y:S01]  /*14c30*/  F2FP.F16.E4M3.UNPACK_B R55, R55.H1 ;  /* 0x00000037ff37723e */ /* 0x000fe200030006ff */
[----:B------:R-:W-:Y:S01]  /*14c40*/  HADD2.F32 R32, -RZ, R32.H1_H1 ;  /* 0x30000020ff207230 */ /* 0x000fe20000004100 */
[----:B------:R-:W-:Y:S01]  /*14c50*/  F2FP.F16.E4M3.UNPACK_B R53, R53.H1 ;  /* 0x00000035ff35723e */ /* 0x000fe200030006ff */
[----:B--2---:R-:W0:Y:S02]  /*14c60*/  LDS.128 R36, [R65+0x14400] ;  /* 0x0144000041247984 */ /* 0x004e240000000c00 */
[----:B0-----:R-:W-:-:S02]  /*14c70*/  F2FP.F16.E4M3.UNPACK_B R31, R37 ;  /* 0x00000025ff1f723e */ /* 0x001fc400020006ff */
[-C--:B------:R-:W-:Y:S02]  /*14c80*/  F2FP.F16.E4M3.UNPACK_B R46, R39.reuse ;  /* 0x00000027ff2e723e */ /* 0x080fe400020006ff */
[----:B------:R-:W-:Y:S02]  /*14c90*/  F2FP.F16.E4M3.UNPACK_B R48, R39.H1 ;  /* 0x00000027ff30723e */ /* 0x000fe400030006ff */
[-C--:B------:R-:W-:Y:S02]  /*14ca0*/  F2FP.F16.E4M3.UNPACK_B R39, R36.reuse ;  /* 0x00000024ff27723e */ /* 0x080fe400020006ff */
[----:B------:R-:W-:Y:S01]  /*14cb0*/  F2FP.F16.E4M3.UNPACK_B R47, R36.H1 ;  /* 0x00000024ff2f723e */ /* 0x000fe200030006ff */
[----:B------:R-:W-:Y:S02]  /*14cc0*/  HADD2.F32 R36, -RZ, R34.H0_H0 ;  /* 0x20000022ff247230 */ /* 0x000fe40000004100 */
[----:B------:R-:W-:-:S03]  /*14cd0*/  HADD2.F32 R33, -RZ, R31.H0_H0 ;  /* 0x2000001fff217230 */ /* 0x000fc60000004100 */
[-C--:B------:R-:W-:Y:S02]  /*14ce0*/  FMUL.FTZ R43, R29, R36.reuse ;  /* 0x000000241d2b7220 */ /* 0x080fe40000410000 */
[C---:B------:R-:W-:Y:S02]  /*14cf0*/  FFMA.FTZ R29, R33.reuse, R36, -R40 ;  /* 0x00000024211d7223 */ /* 0x040fe40000010828 */
[----:B------:R-:W-:Y:S01]  /*14d00*/  FFMA.FTZ R33, R33, R56, R43 ;  /* 0x0000003821217223 */ /* 0x000fe2000001002b */
[----:B------:R-:W-:Y:S01]  /*14d10*/  HADD2.F32 R43, -RZ, R35.H1_H1 ;  /* 0x30000023ff2b7230 */ /* 0x000fe20000004100 */
[----:B------:R-:W-:Y:S01]  /*14d20*/  F2FP.F16.E4M3.UNPACK_B R37, R37.H1 ;  /* 0x00000025ff25723e */ /* 0x000fe200030006ff */
[----:B------:R-:W-:Y:S02]  /*14d30*/  HADD2.F32 R36, -RZ, R34.H1_H1 ;  /* 0x30000022ff247230 */ /* 0x000fe40000004100 */
[----:B------:R-:W-:Y:S02]  /*14d40*/  HADD2.F32 R56, -RZ, R55.H0_H0 ;  /* 0x20000037ff387230 */ /* 0x000fe40000004100 */
[----:B------:R-:W-:-:S02]  /*14d50*/  HADD2.F32 R34, -RZ, R41.H0_H0 ;  /* 0x20000029ff227230 */ /* 0x000fc40000004100 */
[C---:B------:R-:W-:Y:S01]  /*14d60*/  FMUL.FTZ R58, R32.reuse, R43 ;  /* 0x0000002b203a7220 */ /* 0x040fe20000410000 */
[----:B------:R-:W-:Y:S02]  /*14d70*/  HADD2.F32 R31, -RZ, R31.H1_H1 ;  /* 0x3000001fff1f7230 */ /* 0x000fe40000004100 */
[----:B------:R-:W-:Y:S02]  /*14d80*/  HADD2.F32 R40, -RZ, R53.H0_H0 ;  /* 0x20000035ff287230 */ /* 0x000fe40000004100 */
[----:B------:R-:W-:Y:S01]  /*14d90*/  FMUL.FTZ R60, R32, R36 ;  /* 0x00000024203c7220 */ /* 0x000fe20000410000 */
[----:B------:R-:W-:Y:S02]  /*14da0*/  HADD2.F32 R35, -RZ, R37.H0_H0 ;  /* 0x20000025ff237230 */ /* 0x000fe40000004100 */
[C---:B------:R-:W-:Y:S01]  /*14db0*/  FMUL.FTZ R62, R34.reuse, R56 ;  /* 0x00000038223e7220 */ /* 0x040fe20000410000 */
[C---:B------:R-:W-:Y:S01]  /*14dc0*/  FFMA.FTZ R32, R31.reuse, R36, -R58 ;  /* 0x000000241f207223 */ /* 0x040fe2000001083a */
[-C--:B------:R-:W-:Y:S01]  /*14dd0*/  FMUL.FTZ R61, R34, R40.reuse ;  /* 0x00000028223d7220 */ /* 0x080fe20000410000 */
[----:B------:R-:W-:Y:S01]  /*14de0*/  F2FP.F16.E4M3.UNPACK_B R58, R59 ;  /* 0x0000003bff3a723e */ /* 0x000fe200020006ff */
[----:B------:R-:W-:Y:S01]  /*14df0*/  FFMA.FTZ R34, R31, R43, R60 ;  /* 0x0000002b1f227223 */ /* 0x000fe2000001003c */
[C---:B------:R-:W-:Y:S01]  /*14e00*/  FFMA.FTZ R31, R35.reuse, R40, -R62 ;  /* 0x00000028231f7223 */ /* 0x040fe2000001083e */
[----:B------:R-:W-:Y:S01]  /*14e10*/  F2FP.F16.E4M3.UNPACK_B R43, R54 ;  /* 0x00000036ff2b723e */ /* 0x000fe200020006ff */
[----:B------:R-:W-:Y:S01]  /*14e20*/  FFMA.FTZ R35, R35, R56, R61 ;  /* 0x0000003823237223 */ /* 0x000fe2000001003d */
[----:B------:R-:W-:-:S02]  /*14e30*/  HADD2.F32 R53, -RZ, R53.H1_H1 ;  /* 0x30000035ff357230 */ /* 0x000fc40000004100 */
[----:B------:R-:W-:Y:S02]  /*14e40*/  HADD2.F32 R56, -RZ, R55.H1_H1 ;  /* 0x30000037ff387230 */ /* 0x000fe40000004100 */
[----:B------:R-:W-:Y:S02]  /*14e50*/  HADD2.F32 R36, -RZ, R41.H1_H1 ;  /* 0x30000029ff247230 */ /* 0x000fe40000004100 */
[----:B------:R-:W-:Y:S02]  /*14e60*/  HADD2.F32 R60, -RZ, R58.H0_H0 ;  /* 0x2000003aff3c7230 */ /* 0x000fe40000004100 */
[----:B------:R-:W-:Y:S02]  /*14e70*/  HADD2.F32 R40, -RZ, R49.H0_H0 ;  /* 0x20000031ff287230 */ /* 0x000fe40000004100 */
[----:B------:R-:W-:Y:S02]  /*14e80*/  HADD2.F32 R55, -RZ, R43.H0_H0 ;  /* 0x2000002bff377230 */ /* 0x000fe40000004100 */
[----:B------:R-:W-:Y:S01]  /*14e90*/  FMUL.FTZ R62, R36, R56 ;  /* 0x00000038243e7220 */ /* 0x000fe20000410000 */
[----:B------:R-:W-:-:S02]  /*14ea0*/  HADD2.F32 R37, -RZ, R37.H1_H1 ;  /* 0x30000025ff257230 */ /* 0x000fc40000004100 */
[----:B------:R-:W-:Y:S01]  /*14eb0*/  FMUL.FTZ R61, R36, R53 ;  /* 0x00000035243d7220 */ /* 0x000fe20000410000 */
[----:B------:R-:W-:Y:S02]  /*14ec0*/  HADD2.F32 R41, -RZ, R46.H0_H0 ;  /* 0x2000002eff297230 */ /* 0x000fe40000004100 */
[C---:B------:R-:W-:Y:S01]  /*14ed0*/  FMUL.FTZ R64, R40.reuse, R60 ;  /* 0x0000003c28407220 */ /* 0x040fe20000410000 */
[----:B------:R-:W-:Y:S01]  /*14ee0*/  FMUL.FTZ R63, R40, R55 ;  /* 0x00000037283f7220 */ /* 0x000fe20000410000 */
[----:B------:R-:W-:Y:S01]  /*14ef0*/  F2FP.F16.E4M3.UNPACK_B R59, R59.H1 ;  /* 0x0000003bff3b723e */ /* 0x000fe200030006ff */
[C---:B------:R-:W-:Y:S01]  /*14f00*/  FFMA.FTZ R36, R37.reuse, R53, -R62 ;  /* 0x0000003525247223 */ /* 0x040fe2000001083e */
[----:B------:R-:W-:Y:S01]  /*14f10*/  FFMA.FTZ R40, R37, R56, R61 ;  /* 0x0000003825287223 */ /* 0x000fe2000001003d */
[----:B------:R-:W-:Y:S01]  /*14f20*/  F2FP.F16.E4M3.UNPACK_B R54, R54.H1 ;  /* 0x00000036ff36723e */ /* 0x000fe200030006ff */
[----:B------:R-:W-:Y:S01]  /*14f30*/  FFMA.FTZ R37, R41, R55, -R64 ;  /* 0x0000003729257223 */ /* 0x000fe20000010840 */
[----:B------:R-:W-:-:S02]  /*14f40*/  HADD2.F32 R55, -RZ, R43.H1_H1 ;  /* 0x3000002bff377230 */ /* 0x000fc40000004100 */
[----:B------:R-:W-:Y:S01]  /*14f50*/  FFMA.FTZ R41, R41, R60, R63 ;  /* 0x0000003c29297223 */ /* 0x000fe2000001003f */
[----:B------:R-:W-:Y:S02]  /*14f60*/  HADD2.F32 R43, -RZ, R46.H1_H1 ;  /* 0x3000002eff2b7230 */ /* 0x000fe40000004100 */
[----:B------:R-:W-:Y:S02]  /*14f70*/  HADD2.F32 R46, -RZ, R49.H1_H1 ;  /* 0x30000031ff2e7230 */ /* 0x000fe40000004100 */
[----:B------:R-:W-:Y:S02]  /*14f80*/  HADD2.F32 R60, -RZ, R59.H0_H0 ;  /* 0x2000003bff3c7230 */ /* 0x000fe40000004100 */
[----:B------:R-:W-:Y:S02]  /*14f90*/  HADD2.F32 R53, -RZ, R52.H0_H0 ;  /* 0x20000034ff357230 */ /* 0x000fe40000004100 */
[----:B------:R-:W-:Y:S02]  /*14fa0*/  HADD2.F32 R56, -RZ, R54.H0_H0 ;  /* 0x20000036ff387230 */ /* 0x000fe40000004100 */
[----:B------:R-:W-:Y:S01]  /*14fb0*/  FMUL.FTZ R61, R46, R55 ;  /* 0x000000372e3d7220 */ /* 0x000fe20000410000 */
[----:B------:R-:W-:-:S02]  /*14fc0*/  HADD2.F32 R58, -RZ, R58.H1_H1 ;  /* 0x3000003aff3a7230 */ /* 0x000fc40000004100 */
[C---:B------:R-:W-:Y:S01]  /*14fd0*/  FMUL.FTZ R66, R53.reuse, R60 ;  /* 0x0000003c35427220 */ /* 0x040fe20000410000 */
[----:B------:R-:W-:Y:S02]  /*14fe0*/  HADD2.F32 R49, -RZ, R48.H0_H0 ;  /* 0x20000030ff317230 */ /* 0x000fe40000004100 */
[----:B------:R-:W-:Y:S01]  /*14ff0*/  FMUL.FTZ R53, R53, R56 ;  /* 0x0000003835357220 */ /* 0x000fe20000410000 */
[-C--:B------:R-:W-:Y:S01]  /*15000*/  FMUL.FTZ R62, R46, R58.reuse ;  /* 0x0000003a2e3e7220 */ /* 0x080fe20000410000 */
[----:B------:R-:W-:Y:S01]  /*15010*/  FFMA.FTZ R64, R43, R58, R61 ;  /* 0x0000003a2b407223 */ /* 0x000fe2000001003d */
[C---:B------:R-:W-:Y:S01]  /*15020*/  FFMA.FTZ R66, R49.reuse, R56, -R66 ;  /* 0x0000003831427223 */ /* 0x040fe20000010842 */
[----:B------:R-:W-:Y:S01]  /*15030*/  FFMA.FTZ R61, R49, R60, R53 ;  /* 0x0000003c313d7223 */ /* 0x000fe20000010035 */
[----:B------:R-:W-:Y:S02]  /*15040*/  F2FP.F16.E4M3.UNPACK_B R56, R57.H1 ;  /* 0x00000039ff38723e */ /* 0x000fe400030006ff */
[----:B------:R-:W-:Y:S01]  /*15050*/  F2FP.F16.E4M3.UNPACK_B R53, R45.H1 ;  /* 0x0000002dff35723e */ /* 0x000fe200030006ff */
[----:B------:R-:W-:Y:S01]  /*15060*/  FFMA.FTZ R46, R43, R55, -R62 ;  /* 0x000000372b2e7223 */ /* 0x000fe2000001083e */
        /* <DEDUP_REMOVED lines=8> */
[-C--:B------:R-:W-:Y:S01]  /*150f0*/  FMUL.FTZ R60, R52, R55.reuse ;  /* 0x00000037343c7220 */ /* 0x080fe20000410000 */
[----:B------:R-:W-:Y:S02]  /*15100*/  HADD2.F32 R43, -RZ, R47.H0_H0 ;  /* 0x2000002fff2b7230 */ /* 0x000fe40000004100 */
[C---:B------:R-:W-:Y:S01]  /*15110*/  FMUL.FTZ R52, R49.reuse, R58 ;  /* 0x0000003a31347220 */ /* 0x040fe20000410000 */
[-C--:B------:R-:W-:Y:S01]  /*15120*/  FMUL.FTZ R49, R49, R54.reuse ;  /* 0x0000003631317220 */ /* 0x080fe20000410000 */
[----:B------:R-:W-:Y:S02]  /*15130*/  HADD2.F32 R56, -RZ, R56.H1_H1 ;  /* 0x30000038ff387230 */ /* 0x000fe40000004100 */
[----:B------:R-:W-:Y:S02]  /*15140*/  HADD2.F32 R51, -RZ, R51.H1_H1 ;  /* 0x30000033ff337230 */ /* 0x000fe40000004100 */
[C---:B------:R-:W-:Y:S01]  /*15150*/  FFMA.FTZ R63, R48.reuse, R55, -R63 ;  /* 0x00000037303f7223 */ /* 0x040fe2000001083f */
[----:B------:R-:W-:Y:S01]  /*15160*/  FFMA.FTZ R68, R48, R59, R60 ;  /* 0x0000003b30447223 */ /* 0x000fe2000001003c */
[C---:B------:R-:W-:Y:S01]  /*15170*/  FFMA.FTZ R55, R43.reuse, R54, -R52 ;  /* 0x000000362b377223 */ /* 0x040fe20000010834 */
[----:B------:R-:W-:Y:S01]  /*15180*/  FFMA.FTZ R59, R43, R58, R49 ;  /* 0x0000003a2b3b7223 */ /* 0x000fe20000010031 */
[----:B------:R-:W-:Y:S01]  /*15190*/  HADD2.F32 R52, -RZ, R53.H1_H1 ;  /* 0x30000035ff347230 */ /* 0x000fe20000004100 */
[----:B------:R-:W-:Y:S01]  /*151a0*/  F2FP.F16.E4M3.UNPACK_B R57, R57 ;  /* 0x00000039ff39723e */ /* 0x000fe200020006ff */
[----:B------:R-:W-:Y:S01]  /*151b0*/  HADD2.F32 R47, -RZ, R47.H1_H1 ;  /* 0x3000002fff2f7230 */ /* 0x000fe20000004100 */
[----:B------:R-:W-:Y:S01]  /*151c0*/  F2FP.F16.E4M3.UNPACK_B R48, R45 ;  /* 0x0000002dff30723e */ /* 0x000fe200020006ff */
[C---:B------:R-:W-:Y:S01]  /*151d0*/  FMUL.FTZ R58, R51.reuse, R56 ;  /* 0x00000038333a7220 */ /* 0x040fe20000410000 */
[----:B------:R-:W-:Y:S01]  /*151e0*/  FMUL.FTZ R51, R51, R52 ;  /* 0x0000003433337220 */ /* 0x000fe20000410000 */
[----:B------:R-:W-:-:S02]  /*151f0*/  HADD2.F32 R54, -RZ, R57.H0_H0 ;  /* 0x20000039ff367230 */ /* 0x000fc40000004100 */
[----:B------:R-:W-:Y:S01]  /*15200*/  FFMA.FTZ R60, R47, R52, -R58 ;  /* 0x000000342f3c7223 */ /* 0x000fe2000001083a */
[----:B------:R-:W-:Y:S02]  /*15210*/  HADD2.F32 R45, -RZ, R50.H0_H0 ;  /* 0x20000032ff2d7230 */ /* 0x000fe40000004100 */
[----:B------:R-:W-:Y:S01]  /*15220*/  HADD2.F32 R52, -RZ, R48.H0_H0 ;  /* 0x20000030ff347230 */ /* 0x000fe20000004100 */
[----:B------:R-:W-:Y:S01]  /*15230*/  LOP3.LUT R28, R21, 0xff000000, R30, 0xf8, !PT ;  /* 0xff000000151c7812 */ /* 0x000fe200078ef81e */
[----:B------:R-:W-:Y:S01]  /*15240*/  FFMA.FTZ R62, R47, R56, R51 ;  /* 0x000000382f3e7223 */ /* 0x000fe20000010033 */
[----:B------:R-:W-:Y:S01]  /*15250*/  HADD2.F32 R43, -RZ, R39.H0_H0 ;  /* 0x20000027ff2b7230 */ /* 0x000fe20000004100 */
[----:B------:R-:W-:Y:S01]  /*15260*/  F2FP.F16.E4M3.UNPACK_B R30, R42 ;  /* 0x0000002aff1e723e */ /* 0x000fe200020006ff */
[C---:B------:R-:W-:Y:S01]  /*15270*/  FMUL.FTZ R56, R45.reuse, R54 ;  /* 0x000000362d387220 */ /* 0x040fe20000410000 */
[----:B------:R-:W-:Y:S02]  /*15280*/  HADD2.F32 R57, -RZ, R57.H1_H1 ;  /* 0x30000039ff397230 */ /* 0x000fe40000004100 */
[----:B------:R-:W-:Y:S01]  /*15290*/  FMUL.FTZ R58, R45, R52 ;  /* 0x000000342d3a7220 */ /* 0x000fe20000410000 */
[----:B------:R-:W-:Y:S01]  /*152a0*/  HADD2.F32 R50, -RZ, R50.H1_H1 ;  /* 0x30000032ff327230 */ /* 0x000fe20000004100 */
[----:B------:R-:W-:Y:S01]  /*152b0*/  F2FP.F16.E4M3.UNPACK_B R42, R42.H1 ;  /* 0x0000002aff2a723e */ /* 0x000fe200030006ff */
[----:B------:R-:W-:Y:S01]  /*152c0*/  HADD2.F32 R48, -RZ, R48.H1_H1 ;  /* 0x30000030ff307230 */ /* 0x000fe20000004100 */
[----:B------:R-:W-:Y:S01]  /*152d0*/  F2FP.F16.E4M3.UNPACK_B R47, R28.H1 ;  /* 0x0000001cff2f723e */ /* 0x000fe200030006ff */
[----:B------:R-:W-:Y:S01]  /*152e0*/  FFMA.FTZ R56, R43, R52, -R56 ;  /* 0x000000342b387223 */ /* 0x000fe20000010838 */
[----:B------:R-:W-:Y:S01]  /*152f0*/  F2FP.F16.E4M3.UNPACK_B R21, R38 ;  /* 0x00000026ff15723e */ /* 0x000fe200020006ff */
[----:B------:R-:W-:-:S02]  /*15300*/  HADD2.F32 R39, -RZ, R39.H1_H1 ;  /* 0x30000027ff277230 */ /* 0x000fc40000004100 */
[----:B------:R-:W-:Y:S01]  /*15310*/  FFMA.FTZ R58, R43, R54, R58 ;  /* 0x000000362b3a7223 */ /* 0x000fe2000001003a */
[----:B------:R-:W-:Y:S01]  /*15320*/  F2FP.F16.E4M3.UNPACK_B R38, R38.H1 ;  /* 0x00000026ff26723e */ /* 0x000fe200030006ff */
[CC--:B------:R-:W-:Y:S01]  /*15330*/  FMUL.FTZ R52, R50.reuse, R57.reuse ;  /* 0x0000003932347220 */ /* 0x0c0fe20000410000 */
[----:B------:R-:W-:Y:S01]  /*15340*/  F2FP.F16.E4M3.UNPACK_B R45, R20.H1 ;  /* 0x00000014ff2d723e */ /* 0x000fe200030006ff */
[-C--:B------:R-:W-:Y:S01]  /*15350*/  FMUL.FTZ R54, R50, R48.reuse ;  /* 0x0000003032367220 */ /* 0x080fe20000410000 */
[----:B------:R-:W-:Y:S02]  /*15360*/  HADD2.F32 R50, -RZ, R47.H0_H0 ;  /* 0x2000002fff327230 */ /* 0x000fe40000004100 */
[----:B------:R-:W-:Y:S02]  /*15370*/  HADD2.F32 R43, -RZ, R42.H0_H0 ;  /* 0x2000002aff2b7230 */ /* 0x000fe40000004100 */
[C---:B------:R-:W-:Y:S01]  /*15380*/  FFMA.FTZ R49, R39.reuse, R48, -R52 ;  /* 0x0000003027317223 */ /* 0x040fe20000010834 */
[----:B------:R-:W-:Y:S01]  /*15390*/  FFMA.FTZ R57, R39, R57, R54 ;  /* 0x0000003927397223 */ /* 0x000fe20000010036 */
[----:B------:R-:W-:-:S02]  /*153a0*/  HADD2.F32 R48, -RZ, R45.H0_H0 ;  /* 0x2000002dff307230 */ /* 0x000fc40000004100 */
[----:B------:R-:W-:Y:S02]  /*153b0*/  HADD2.F32 R39, -RZ, R38.H0_H0 ;  /* 0x20000026ff277230 */ /* 0x000fe40000004100 */
[C---:B------:R-:W-:Y:S01]  /*153c0*/  FMUL.FTZ R52, R43.reuse, R50 ;  /* 0x000000322b347220 */ /* 0x040fe20000410000 */
[----:B------:R-:W-:Y:S02]  /*153d0*/  HADD2.F32 R45, -RZ, R45.H1_H1 ;  /* 0x3000002dff2d7230 */ /* 0x000fe40000004100 */
[----:B------:R-:W-:Y:S02]  /*153e0*/  HADD2.F32 R47, -RZ, R47.H1_H1 ;  /* 0x3000002fff2f7230 */ /* 0x000fe40000004100 */
[----:B------:R-:W-:Y:S02]  /*153f0*/  HADD2.F32 R42, -RZ, R42.H1_H1 ;  /* 0x3000002aff2a7230 */ /* 0x000fe40000004100 */
[-C--:B------:R-:W-:Y:S01]  /*15400*/  FMUL.FTZ R54, R43, R48.reuse ;  /* 0x000000302b367220 */ /* 0x080fe20000410000 */
[----:B------:R-:W-:Y:S01]  /*15410*/  FFMA.FTZ R52, R39, R48, -R52 ;  /* 0x0000003027347223 */ /* 0x000fe20000010834 */
[----:B------:R-:W-:-:S02]  /*15420*/  HADD2.F32 R38, -RZ, R38.H1_H1 ;  /* 0x30000026ff267230 */ /* 0x000fc40000004100 */
[C---:B------:R-:W-:Y:S01]  /*15430*/  FMUL.FTZ R43, R42.reuse, R47 ;  /* 0x0000002f2a2b7220 */ /* 0x040fe20000410000 */
[-C--:B------:R-:W-:Y:S01]  /*15440*/  FMUL.FTZ R48, R42, R45.reuse ;  /* 0x0000002d2a307220 */ /* 0x080fe20000410000 */
[----:B------:R-:W-:Y:S02]  /*15450*/  F2FP.F16.E4M3.UNPACK_B R42, R28 ;  /* 0x0000001cff2a723e */ /* 0x000fe400020006ff */
[----:B------:R-:W-:Y:S01]  /*15460*/  F2FP.F16.E4M3.UNPACK_B R20, R20 ;  /* 0x00000014ff14723e */ /* 0x000fe200020006ff */
[C---:B------:R-:W-:Y:S01]  /*15470*/  FFMA.FTZ R51, R38.reuse, R45, -R43 ;  /* 0x0000002d26337223 */ /* 0x040fe2000001082b */
[----:B------:R-:W-:Y:S01]  /*15480*/  FFMA.FTZ R54, R39, R50, R54 ;  /* 0x0000003227367223 */ /* 0x000fe20000010036 */
[----:B------:R-:W-:Y:S02]  /*15490*/  HADD2.F32 R43, -RZ, R42.H0_H0 ;  /* 0x2000002aff2b7230 */ /* 0x000fe40000004100 */
[----:B------:R-:W-:Y:S01]  /*154a0*/  FFMA.FTZ R53, R38, R47, R48 ;  /* 0x0000002f26357223 */ /* 0x000fe20000010030 */
[----:B------:R-:W-:-:S02]  /*154b0*/  HADD2.F32 R28, -RZ, R30.H0_H0 ;  /* 0x2000001eff1c7230 */ /* 0x000fc40000004100 */
[----:B------:R-:W-:Y:S02]  /*154c0*/  HADD2.F32 R39, -RZ, R20.H0_H0 ;  /* 0x20000014ff277230 */ /* 0x000fe40000004100 */
[----:B------:R-:W-:Y:S02]  /*154d0*/  HADD2.F32 R42, -RZ, R42.H1_H1 ;  /* 0x3000002aff2a7230 */ /* 0x000fe40000004100 */
[----:B------:R-:W-:Y:S02]  /*154e0*/  HADD2.F32 R30, -RZ, R30.H1_H1 ;  /* 0x3000001eff1e7230 */ /* 0x000fe40000004100 */
[----:B------:R-:W-:Y:S02]  /*154f0*/  HADD2.F32 R38, -RZ, R20.H1_H1 ;  /* 0x30000014ff267230 */ /* 0x000fe40000004100 */
[C---:B------:R-:W-:Y:S01]  /*15500*/  FMUL.FTZ R45, R28.reuse, R43 ;  /* 0x0000002b1c2d7220 */ /* 0x040fe20000410000 */
[--C-:B------:R-:W-:Y:S02]  /*15510*/  HADD2.F32 R20, -RZ, R21.reuse.H0_H0 ;  /* 0x20000015ff147230 */ /* 0x100fe40000004100 */
[----:B------:R-:W-:Y:S01]  /*15520*/  FMUL.FTZ R28, R28, R39 ;  /* 0x000000271c1c7220 */ /* 0x000fe20000410000 */
[----:B------:R-:W-:-:S02]  /*15530*/  HADD2.F32 R21, -RZ, R21.H1_H1 ;  /* 0x30000015ff157230 */ /* 0x000fc40000004100 */
[C---:B------:R-:W-:Y:S01]  /*15540*/  FMUL.FTZ R48, R30.reuse, R42 ;  /* 0x0000002a1e307220 */ /* 0x040fe20000410000 */
[-C--:B------:R-:W-:Y:S01]  /*15550*/  FMUL.FTZ R47, R30, R38.reuse ;  /* 0x000000261e2f7220 */ /* 0x080fe20000410000 */
[C---:B------:R-:W-:Y:S01]  /*15560*/  FFMA.FTZ R30, R20.reuse, R39, -R45 ;  /* 0x00000027141e7223 */ /* 0x040fe2000001082d */
[----:B------:R-:W-:Y:S01]  /*15570*/  FFMA.FTZ R20, R20, R43, R28 ;  /* 0x0000002b14147223 */ /* 0x000fe2000001001c */
[C---:B------:R-:W-:Y:S01]  /*15580*/  FFMA.FTZ R39, R21.reuse, R38, -R48 ;  /* 0x0000002615277223 */ /* 0x040fe20000010830 */
[----:B------:R-:W-:Y:S01]  /*15590*/  F2FP.SATFINITE.E4M3.F32.PACK_AB_MERGE_C R31, R36, R31, RZ ;  /* 0x0000001f241f723e */ /* 0x000fe200048070ff */
[----:B------:R-:W-:Y:S01]  /*155a0*/  FFMA.FTZ R47, R21, R42, R47 ;  /* 0x0000002a152f7223 */ /* 0x000fe2000001002f */
[----:B------:R-:W-:Y:S02]  /*155b0*/  F2FP.SATFINITE.E4M3.F32.PACK_AB_MERGE_C R63, R63, R66, RZ ;  /* 0x000000423f3f723e */ /* 0x000fe400048070ff */
[----:B------:R-:W-:Y:S02]  /*155c0*/  F2FP.SATFINITE.E4M3.F32.PACK_AB_MERGE_C R35, R40, R35, RZ ;  /* 0x000000232823723e */ /* 0x000fe400048070ff */
[----:B------:R-:W-:-:S02]  /*155d0*/  F2FP.SATFINITE.E4M3.F32.PACK_AB_MERGE_C R28, R60, R55, RZ ;  /* 0x000000373c1c723e */ /* 0x000fc400048070ff */
[----:B------:R-:W-:Y:S02]  /*155e0*/  F2FP.SATFINITE.E4M3.F32.PACK_AB_MERGE_C R51, R51, R52, RZ ;  /* 0x000000343333723e */ /* 0x000fe400048070ff */
[----:B------:R-:W-:Y:S02]  /*155f0*/  F2FP.SATFINITE.E4M3.F32.PACK_AB_MERGE_C R61, R68, R61, RZ ;  /* 0x0000003d443d723e */ /* 0x000fe400048070ff */
[----:B------:R-:W-:Y:S02]  /*15600*/  F2FP.SATFINITE.E4M3.F32.PACK_AB_MERGE_C R59, R62, R59, RZ ;  /* 0x0000003b3e3b723e */ /* 0x000fe400048070ff */
[----:B------:R-:W-:Y:S02]  /*15610*/  F2FP.SATFINITE.E4M3.F32.PACK_AB_MERGE_C R53, R53, R54, RZ ;  /* 0x000000363535723e */ /* 0x000fe400048070ff */
[----:B------:R-:W-:Y:S02]  /*15620*/  F2FP.SATFINITE.E4M3.F32.PACK_AB_MERGE_C R29, R32, R29, R31 ;  /* 0x0000001d201d723e */ /* 0x000fe4000480701f */
[----:B------:R-:W-:-:S02]  /*15630*/  F2FP.SATFINITE.E4M3.F32.PACK_AB_MERGE_C R31, R46, R37, R63 ;  /* 0x000000252e1f723e */ /* 0x000fc4000480703f */
[----:B------:R-:W-:Y:S02]  /*15640*/  F2FP.SATFINITE.E4M3.F32.PACK_AB_MERGE_C R33, R34, R33, R35 ;  /* 0x000000212221723e */ /* 0x000fe40004807023 */
[----:B------:R-:W-:Y:S02]  /*15650*/  F2FP.SATFINITE.E4M3.F32.PACK_AB_MERGE_C R28, R49, R56, R28 ;  /* 0x00000038311c723e */ /* 0x000fe4000480701c */
[----:B------:R-:W-:Y:S02]  /*15660*/  F2FP.SATFINITE.E4M3.F32.PACK_AB_MERGE_C R30, R39, R30, R51 ;  /* 0x0000001e271e723e */ /* 0x000fe40004807033 */
[----:B------:R-:W-:Y:S02]  /*15670*/  F2FP.SATFINITE.E4M3.F32.PACK_AB_MERGE_C R35, R64, R41, R61 ;  /* 0x000000294023723e */ /* 0x000fe4000480703d */
[----:B------:R-:W-:Y:S02]  /*15680*/  F2FP.SATFINITE.E4M3.F32.PACK_AB_MERGE_C R32, R57, R58, R59 ;  /* 0x0000003a3920723e */ /* 0x000fe4000480703b */
[----:B------:R-:W-:Y:S01]  /*15690*/  F2FP.SATFINITE.E4M3.F32.PACK_AB_MERGE_C R34, R47, R20, R53 ;  /* 0x000000142f22723e */ /* 0x000fe20004807035 */
[----:B------:R2:W-:Y:S04]  /*156a0*/  STS.128 [R65+0x14400], R28 ;  /* 0x0144001c41007388 */ /* 0x0005e80000000c00 */
[----:B------:R2:W-:Y:S02]  /*156b0*/  STS.128 [R0+0x14400], R32 ;  /* 0x0144002000007388 */ /* 0x0005e40000000c00 */
.L_x_471:
[----:B------:R-:W-:Y:S05]  /*156c0*/  BSYNC B1 ;  /* 0x0000000000017941 */ /* 0x000fea0003800000 */
.L_x_470:
[----:B------:R-:W-:Y:S04]  /*156d0*/  BSSY B1, `(.L_x_472) ;  /* 0x0000102000017945 */ /* 0x000fe80003800000 */
[----:B------:R-:W-:Y:S05]  /*156e0*/  @P1 BRA `(.L_x_473) ;  /* 0x0000001000001947 */ /* 0x000fea0003800000 */
[----:B--2--5:R-:W2:Y:S04]  /*156f0*/  LDL R30, [R1] ;  /* 0x00000000011e7983 */ /* 0x024ea80000100800 */
[----:B------:R-:W3:Y:S01]  /*15700*/  LDL R60, [R1+0x54] ;  /* 0x00005400013c7983 */ /* 0x000ee20000100800 */
[----:B------:R-:W-:Y:S02]  /*15710*/  SHF.R.U32.HI R0, RZ, 0x8, R12 ;  /* 0x00000008ff007819 */ /* 0x000fe4000001160c */
[----:B-1----:R-:W-:Y:S02]  /*15720*/  LOP3.LUT R21, R12, 0xff, RZ, 0xc0, !PT ;  /* 0x000000ff0c157812 */ /* 0x002fe400078ec0ff */
[----:B------:R-:W-:Y:S02]  /*15730*/  LOP3.LUT R20, R0, 0xff, RZ, 0xc0, !PT ;  /* 0x000000ff00147812 */ /* 0x000fe400078ec0ff */
[----:B------:R-:W-:-:S02]  /*15740*/  SHF.R.U32.HI R32, RZ, 0x8, R15 ;  /* 0x00000008ff207819 */ /* 0x000fc4000001160f */
[----:B0-----:R-:W-:Y:S02]  /*15750*/  PRMT R37, R20, 0x7604, R21 ;  /* 0x0000760414257816 */ /* 0x001fe40000000015 */
[----:B------:R-:W-:Y:S02]  /*15760*/  LOP3.LUT R31, R15, 0xff, RZ, 0xc0, !PT ;  /* 0x000000ff0f1f7812 */ /* 0x000fe400078ec0ff */
[----:B------:R-:W-:Y:S02]  /*15770*/  SHF.R.U32.HI R28, RZ, 0x8, R13 ;  /* 0x00000008ff1c7819 */ /* 0x000fe4000001160d */
[----:B------:R-:W-:Y:S02]  /*15780*/  LOP3.LUT R33, R4, 0xff, RZ, 0xc0, !PT ;  /* 0x000000ff04217812 */ /* 0x000fe400078ec0ff */
[----:B------:R-:W-:Y:S02]  /*15790*/  LOP3.LUT R29, R13, 0xff, RZ, 0xc0, !PT ;  /* 0x000000ff0d1d7812 */ /* 0x000fe400078ec0ff */
[----:B------:R-:W-:-:S02]  /*157a0*/  LOP3.LUT R28, R28, 0xff, RZ, 0xc0, !PT ;  /* 0x000000ff1c1c7812 */ /* 0x000fc400078ec0ff */
[----:B------:R-:W-:Y:S02]  /*157b0*/  LOP3.LUT R35, R6, 0xff, RZ, 0xc0, !PT ;  /* 0x000000ff06237812 */ /* 0x000fe400078ec0ff */
[----:B------:R-:W-:Y:S02]  /*157c0*/  PRMT R36, R28, 0x7604, R29 ;  /* 0x000076041c247816 */ /* 0x000fe4000000001d */
[----:B------:R-:W-:Y:S02]  /*157d0*/  SHF.R.U32.HI R28, RZ, 0x8, R14 ;  /* 0x00000008ff1c7819 */ /* 0x000fe4000001160e */
[----:B------:R-:W-:Y:S02]  /*157e0*/  LOP3.LUT R47, R7, 0xff, RZ, 0xc0, !PT ;  /* 0x000000ff072f7812 */ /* 0x000fe400078ec0ff */
[----:B------:R-:W-:Y:S02]  /*157f0*/  LOP3.LUT R29, R14, 0xff, RZ, 0xc0, !PT ;  /* 0x000000ff0e1d7812 */ /* 0x000fe400078ec0ff */
[----:B------:R-:W-:-:S02]  /*15800*/  LOP3.LUT R28, R28, 0xff, RZ, 0xc0, !PT ;  /* 0x000000ff1c1c7812 */ /* 0x000fc400078ec0ff */
[----:B------:R-:W-:Y:S02]  /*15810*/  SHF.R.U32.HI R38, RZ, 0x10, R14 ;  /* 0x00000010ff267819 */ /* 0x000fe4000001160e */
[----:B------:R-:W-:Y:S02]  /*15820*/  PRMT R39, R28, 0x7604, R29 ;  /* 0x000076041c277816 */ /* 0x000fe4000000001d */
[----:B------:R-:W-:Y:S02]  /*15830*/  LOP3.LUT R38, R38, 0xff, RZ, 0xc0, !PT ;  /* 0x000000ff26267812 */ /* 0x000fe400078ec0ff */
[----:B------:R-:W-:Y:S02]  /*15840*/  SHF.R.U32.HI R40, RZ, 0x10, R15 ;  /* 0x00000010ff287819 */ /* 0x000fe4000001160f */
[----:B------:R-:W-:Y:S02]  /*15850*/  PRMT R39, R38, 0x7054, R39 ;  /* 0x0000705426277816 */ /* 0x000fe40000000027 */
[----:B------:R-:W-:-:S02]  /*15860*/  SHF.R.U32.HI R38, RZ, 0x10, R6 ;  /* 0x00000010ff267819 */ /* 0x000fc40000011606 */
[----:B------:R-:W-:Y:S02]  /*15870*/  LOP3.LUT R40, R40, 0xff, RZ, 0xc0, !PT ;  /* 0x000000ff28287812 */ /* 0x000fe400078ec0ff */
[----:B------:R-:W-:Y:S02]  /*15880*/  LOP3.LUT R38, R38, 0xff, RZ, 0xc0, !PT ;  /* 0x000000ff26267812 */ /* 0x000fe400078ec0ff */
[----:B--2---:R-:W-:Y:S02]  /*15890*/  LEA.HI R0, R3, R30, RZ, 0x1c ;  /* 0x0000001e03007211 */ /* 0x004fe400078fe0ff */
[----:B------:R-:W-:Y:S02]  /*158a0*/  SHF.R.U32.HI R30, RZ, 0x8, R4 ;  /* 0x00000008ff1e7819 */ /* 0x000fe40000011604 */
[----:B------:R-:W-:Y:S02]  /*158b0*/  SHF.R.S32.HI R21, RZ, 0x1f, R0 ;  /* 0x0000001fff157819 */ /* 0x000fe40000011400 */
[----:B------:R-:W-:-:S02]  /*158c0*/  LOP3.LUT R30, R30, 0xff, RZ, 0xc0, !PT ;  /* 0x000000ff1e1e7812 */ /* 0x000fc400078ec0ff */
[----:B------:R-:W-:Y:S01]  /*158d0*/  LEA.HI R20, R21, R0, RZ, 0x2 ;  /* 0x0000000015147211 */ /* 0x000fe200078f10ff */
[----:B------:R-:W-:Y:S01]  /*158e0*/  IMAD.SHL.U32 R0, R0, 0x10, RZ ;  /* 0x0000001000007824 */ /* 0x000fe200078e00ff */
[----:B------:R-:W-:Y:S02]  /*158f0*/  PRMT R43, R30, 0x7604, R33 ;  /* 0x000076041e2b7816 */ /* 0x000fe40000000021 */
[----:B------:R-:W-:Y:S01]  /*15900*/  LOP3.LUT R33, R5, 0xff, RZ, 0xc0, !PT ;  /* 0x000000ff05217812 */ /* 0x000fe200078ec0ff */
[----:B------:R-:W-:Y:S01]  /*15910*/  IMAD.SHL.U32 R20, R20, 0x800, RZ ;  /* 0x0000080014147824 */ /* 0x000fe200078e00ff */
[----:B------:R-:W-:Y:S02]  /*15920*/  LOP3.LUT R21, R175, 0x30, R0, 0xf8, !PT ;  /* 0x00000030af157812 */ /* 0x000fe400078ef800 */
[----:B------:R-:W-:Y:S02]  /*15930*/  LOP3.LUT R0, R32, 0xff, RZ, 0xc0, !PT ;  /* 0x000000ff20007812 */ /* 0x000fe400078ec0ff */
[----:B------:R-:W-:-:S02]  /*15940*/  LOP3.LUT R21, R21, R196, RZ, 0x3c, !PT ;  /* 0x000000c415157212 */ /* 0x000fc400078e3cff */
[----:B------:R-:W-:Y:S02]  /*15950*/  PRMT R41, R0, 0x7604, R31 ;  /* 0x0000760400297816 */ /* 0x000fe4000000001f */
[----:B------:R-:W-:Y:S01]  /*15960*/  LOP3.LUT R20, R20, 0xffffe000, RZ, 0xc0, !PT ;  /* 0xffffe00014147812 */ /* 0x000fe200078ec0ff */
[----:B---3--:R-:W-:Y:S01]  /*15970*/  LDS.128 R28, [R60+0x14400] ;  /* 0x014400003c1c7984 */ /* 0x008fe20000000c00 */
[----:B------:R-:W-:Y:S02]  /*15980*/  SHF.R.U32.HI R0, RZ, 0x8, R5 ;  /* 0x00000008ff007819 */ /* 0x000fe40000011605 */
[----:B------:R-:W-:Y:S02]  /*15990*/  IADD3 R21, R21, R197, R20 ;  /* 0x000000c515157210 */ /* 0x000fe40007ffe014 */
[----:B------:R-:W-:Y:S02]  /*159a0*/  SHF.R.U32.HI R32, RZ, 0x8, R7 ;  /* 0x00000008ff207819 */ /* 0x000fe40000011607 */
[----:B------:R-:W-:-:S02]  /*159b0*/  LOP3.LUT R0, R0, 0xff, RZ, 0xc0, !PT ;  /* 0x000000ff00007812 */ /* 0x000fc400078ec0ff */
[----:B------:R-:W-:Y:S02]  /*159c0*/  SHF.R.U32.HI R20, RZ, 0x8, R6 ;  /* 0x00000008ff147819 */ /* 0x000fe40000011606 */
[----:B------:R-:W-:Y:S02]  /*159d0*/  LOP3.LUT R32, R32, 0xff, RZ, 0xc0, !PT ;  /* 0x000000ff20207812 */ /* 0x000fe400078ec0ff */
[----:B------:R-:W-:Y:S01]  /*159e0*/  PRMT R45, R0, 0x7604, R33 ;  /* 0x00007604002d7816 */ /* 0x000fe20000000021 */
[----:B------:R-:W-:Y:S01]  /*159f0*/  IMAD.IADD R0, R16, 0x1, R21 ;  /* 0x0000000110007824 */ /* 0x000fe200078e0215 */
[----:B------:R-:W-:Y:S02]  /*15a00*/  LOP3.LUT R20, R20, 0xff, RZ, 0xc0, !PT ;  /* 0x000000ff14147812 */ /* 0x000fe400078ec0ff */
[----:B------:R-:W-:Y:S02]  /*15a10*/  PRMT R53, R32, 0x7604, R47 ;  /* 0x0000760420357816 */ /* 0x000fe4000000002f */
[----:B------:R-:W-:-:S02]  /*15a20*/  PRMT R49, R20, 0x7604, R35 ;  /* 0x0000760414317816 */ /* 0x000fc40000000023 */
[----:B------:R-:W0:Y:S01]  /*15a30*/  LDS.128 R32, [R0+0x14400] ;  /* 0x0144000000207984 */ /* 0x000e220000000c00 */
[----:B------:R-:W-:Y:S02]  /*15a40*/  SHF.R.U32.HI R21, RZ, 0x10, R13 ;  /* 0x00000010ff157819 */ /* 0x000fe4000001160d */
[----:B------:R-:W-:Y:S02]  /*15a50*/  SHF.R.U32.HI R20, RZ, 0x10, R12 ;  /* 0x00000010ff147819 */ /* 0x000fe4000001160c */
[----:B------:R-:W-:Y:S02]  /*15a60*/  LOP3.LUT R21, R21, 0xff, RZ, 0xc0, !PT ;  /* 0x000000ff15157812 */ /* 0x000fe400078ec0ff */
[----:B------:R-:W-:Y:S02]  /*15a70*/  LOP3.LUT R20, R20, 0xff, RZ, 0xc0, !PT ;  /* 0x000000ff14147812 */ /* 0x000fe400078ec0ff */
[----:B------:R-:W-:Y:S02]  /*15a80*/  PRMT R21, R21, 0x7054, R36 ;  /* 0x0000705415157816 */ /* 0x000fe40000000024 */
[----:B------:R-:W-:-:S02]  /*15a90*/  SHF.R.U32.HI R36, RZ, 0x10, R5 ;  /* 0x00000010ff247819 */ /* 0x000fc40000011605 */
[----:B------:R-:W-:Y:S02]  /*15aa0*/  PRMT R37, R20, 0x7054, R37 ;  /* 0x0000705414257816 */ /* 0x000fe40000000025 */
[----:B------:R-:W-:Y:S02]  /*15ab0*/  SHF.R.U32.HI R20, RZ, 0x10, R4 ;  /* 0x00000010ff147819 */ /* 0x000fe40000011604 */
[----:B------:R-:W-:Y:S02]  /*15ac0*/  LOP3.LUT R36, R36, 0xff, RZ, 0xc0, !PT ;  /* 0x000000ff24247812 */ /* 0x000fe400078ec0ff */
[----:B------:R-:W-:Y:S02]  /*15ad0*/  LOP3.LUT R20, R20, 0xff, RZ, 0xc0, !PT ;  /* 0x000000ff14147812 */ /* 0x000fe400078ec0ff */
[----:B------:R-:W-:Y:S02]  /*15ae0*/  PRMT R47, R36, 0x7054, R45 ;  /* 0x00007054242f7816 */ /* 0x000fe4000000002d */
[----:B------:R-:W-:-:S02]  /*15af0*/  PRMT R41, R40, 0x7054, R41 ;  /* 0x0000705428297816 */ /* 0x000fc40000000029 */
[----:B------:R-:W-:Y:S02]  /*15b00*/  PRMT R43, R20, 0x7054, R43 ;  /* 0x00007054142b7816 */ /* 0x000fe4000000002b */
[----:B------:R-:W-:Y:S02]  /*15b10*/  LOP3.LUT R47, R47, 0xff000000, R5, 0xf8, !PT ;  /* 0xff0000002f2f7812 */ /* 0x000fe400078ef805 */
[----:B------:R-:W-:Y:S02]  /*15b20*/  LOP3.LUT R21, R21, 0xff000000, R13, 0xf8, !PT ;  /* 0xff00000015157812 */ /* 0x000fe400078ef80d */
[----:B------:R-:W-:Y:S02]  /*15b30*/  PRMT R51, R38, 0x7054, R49 ;  /* 0x0000705426337816 */ /* 0x000fe40000000031 */
[----:B------:R-:W-:Y:S02]  /*15b40*/  LOP3.LUT R46, R41, 0xff000000, R15, 0xf8, !PT ;  /* 0xff000000292e7812 */ /* 0x000fe400078ef80f */
[----:B------:R-:W-:-:S02]  /*15b50*/  LOP3.LUT R49, R43, 0xff000000, R4, 0xf8, !PT ;  /* 0xff0000002b317812 */ /* 0x000fc400078ef804 */
[----:B------:R-:W-:Y:S02]  /*15b60*/  SHF.R.U32.HI R40, RZ, 0x10, R7 ;  /* 0x00000010ff287819 */ /* 0x000fe40000011607 */
[----:B------:R-:W-:Y:S02]  /*15b70*/  F2FP.F16.E4M3.UNPACK_B R43, R47 ;  /* 0x0000002fff2b723e */ /* 0x000fe400020006ff */
[----:B0-----:R-:W-:Y:S02]  /*15b80*/  F2FP.F16.E4M3.UNPACK_B R15, R33 ;  /* 0x00000021ff0f723e */ /* 0x001fe400020006ff */
[----:B------:R-:W-:Y:S02]  /*15b90*/  F2FP.F16.E4M3.UNPACK_B R20, R21 ;  /* 0x00000015ff14723e */ /* 0x000fe400020006ff */
[----:B------:R-:W-:Y:S02]  /*15ba0*/  LOP3.LUT R45, R37, 0xff000000, R12, 0xf8, !PT ;  /* 0xff000000252d7812 */ /* 0x000fe400078ef80c */
[----:B------:R-:W-:-:S02]  /*15bb0*/  LOP3.LUT R12, R39, 0xff000000, R14, 0xf8, !PT ;  /* 0xff000000270c7812 */ /* 0x000fc400078ef80e */
[----:B------:R-:W-:Y:S02]  /*15bc0*/  LOP3.LUT R40, R40, 0xff, RZ, 0xc0, !PT ;  /* 0x000000ff28287812 */ /* 0x000fe400078ec0ff */
[----:B------:R-:W-:Y:S01]  /*15bd0*/  LOP3.LUT R5, R51, 0xff000000, R6, 0xf8, !PT ;  /* 0xff00000033057812 */ /* 0x000fe200078ef806 */
[--C-:B------:R-:W-:Y:S01]  /*15be0*/  HADD2.F32 R6, -RZ, R15.reuse.H0_H0 ;  /* 0x2000000fff067230 */ /* 0x100fe20000004100 */
[----:B------:R-:W-:Y:S01]  /*15bf0*/  F2FP.F16.E4M3.UNPACK_B R14, R29 ;  /* 0x0000001dff0e723e */ /* 0x000fe200020006ff */
[----:B------:R-:W-:Y:S01]  /*15c00*/  HADD2.F32 R15, -RZ, R15.H1_H1 ;  /* 0x3000000fff0f7230 */ /* 0x000fe20000004100 */
[-C--:B------:R-:W-:Y:S02]  /*15c10*/  F2FP.F16.E4M3.UNPACK_B R38, R31.reuse ;  /* 0x0000001fff26723e */ /* 0x080fe400020006ff */
[----:B------:R-:W-:Y:S01]  /*15c20*/  F2FP.F16.E4M3.UNPACK_B R39, R31.H1 ;  /* 0x0000001fff27723e */ /* 0x000fe200030006ff */
[--C-:B------:R-:W-:Y:S01]  /*15c30*/  HADD2.F32 R31, -RZ, R43.reuse.H0_H0 ;  /* 0x2000002bff1f7230 */ /* 0x100fe20000004100 */
[-C--:B------:R-:W-:Y:S01]  /*15c40*/  F2FP.F16.E4M3.UNPACK_B R36, R28.reuse ;  /* 0x0000001cff24723e */ /* 0x080fe200020006ff */
[----:B------:R-:W-:Y:S01]  /*15c50*/  HADD2.F32 R13, -RZ, R14.H0_H0 ;  /* 0x2000000eff0d7230 */ /* 0x000fe20000004100 */
[----:B------:R-:W-:Y:S01]  /*15c60*/  F2FP.F16.E4M3.UNPACK_B R37, R28.H1 ;  /* 0x0000001cff25723e */ /* 0x000fe200030006ff */
[----:B------:R-:W-:Y:S01]  /*15c70*/  HADD2.F32 R28, -RZ, R20.H0_H0 ;  /* 0x20000014ff1c7230 */ /* 0x000fe20000004100 */
[----:B------:R-:W-:Y:S01]  /*15c80*/  PRMT R53, R40, 0x7054, R53 ;  /* 0x0000705428357816 */ /* 0x000fe20000000035 */
[----:B------:R-:W-:Y:S01]  /*15c90*/  HADD2.F32 R43, -RZ, R43.H1_H1 ;  /* 0x3000002bff2b7230 */ /* 0x000fe20000004100 */
[-C--:B------:R-:W-:Y:S01]  /*15ca0*/  F2FP.F16.E4M3.UNPACK_B R41, R35.reuse ;  /* 0x00000023ff29723e */ /* 0x080fe200020006ff */
[----:B------:R-:W-:Y:S01]  /*15cb0*/  HADD2.F32 R14, -RZ, R14.H1_H1 ;  /* 0x3000000eff0e7230 */ /* 0x000fe20000004100 */
[----:B------:R-:W-:Y:S01]  /*15cc0*/  F2FP.F16.E4M3.UNPACK_B R42, R35.H1 ;  /* 0x00000023ff2a723e */ /* 0x000fe200030006ff */
[C---:B------:R-:W-:Y:S01]  /*15cd0*/  FMUL.FTZ R48, R6.reuse, R28 ;  /* 0x0000001c06307220 */ /* 0x040fe20000410000 */
[-C--:B------:R-:W-:Y:S01]  /*15ce0*/  F2FP.F16.E4M3.UNPACK_B R35, R32.reuse ;  /* 0x00000020ff23723e */ /* 0x080fe200020006ff */
[----:B------:R-:W-:Y:S01]  /*15cf0*/  FMUL.FTZ R51, R15, R43 ;  /* 0x0000002b0f337220 */ /* 0x000fe20000410000 */
[----:B------:R-:W-:Y:S01]  /*15d00*/  F2FP.F16.E4M3.UNPACK_B R40, R32.H1 ;  /* 0x00000020ff28723e */ /* 0x000fe200030006ff */
[----:B------:R-:W-:Y:S01]  /*15d10*/  FMUL.FTZ R32, R6, R31 ;  /* 0x0000001f06207220 */ /* 0x000fe20000410000 */
[----:B------:R-:W-:-:S02]  /*15d20*/  F2FP.F16.E4M3.UNPACK_B R33, R33.H1 ;  /* 0x00000021ff21723e */ /* 0x000fc400030006ff */
[----:B------:R-:W-:Y:S01]  /*15d30*/  F2FP.F16.E4M3.UNPACK_B R47, R47.H1 ;  /* 0x0000002fff2f723e */ /* 0x000fe200030006ff */
[C---:B------:R-:W-:Y:S01]  /*15d40*/  FFMA.FTZ R6, R13.reuse, R28, -R32 ;  /* 0x0000001c0d067223 */ /* 0x040fe20000010820 */
[----:B------:R-:W-:Y:S01]  /*15d50*/  FFMA.FTZ R13, R13, R31, R48 ;  /* 0x0000001f0d0d7223 */ /* 0x000fe20000010030 */
[----:B------:R-:W-:Y:S01]  /*15d60*/  HADD2.F32 R31, -RZ, R20.H1_H1 ;  /* 0x30000014ff1f7230 */ /* 0x000fe20000004100 */
[----:B------:R-:W-:Y:S01]  /*15d70*/  F2FP.F16.E4M3.UNPACK_B R28, R21.H1 ;  /* 0x00000015ff1c723e */ /* 0x000fe200030006ff */
[----:B------:R-:W-:Y:S01]  /*15d80*/  HADD2.F32 R48, -RZ, R47.H0_H0 ;  /* 0x2000002fff307230 */ /* 0x000fe20000004100 */
[----:B------:R-:W-:Y:S01]  /*15d90*/  F2FP.F16.E4M3.UNPACK_B R29, R29.H1 ;  /* 0x0000001dff1d723e */ /* 0x000fe200030006ff */
[----:B------:R-:W-:Y:S02]  /*15da0*/  HADD2.F32 R20, -RZ, R33.H0_H0 ;  /* 0x20000021ff147230 */ /* 0x000fe40000004100 */
[----:B------:R-:W-:Y:S01]  /*15db0*/  FMUL.FTZ R50, R15, R31 ;  /* 0x0000001f0f327220 */ /* 0x000fe20000410000 */
[----:B------:R-:W-:Y:S01]  /*15dc0*/  LOP3.LUT R53, R53, 0xff000000, R7, 0xf8, !PT ;  /* 0xff00000035357812 */ /* 0x000fe200078ef807 */
[----:B------:R-:W-:-:S02]  /*15dd0*/  HADD2.F32 R32, -RZ, R28.H0_H0 ;  /* 0x2000001cff207230 */ /* 0x000fc40000004100 */
[C---:B------:R-:W-:Y:S01]  /*15de0*/  FFMA.FTZ R15, R14.reuse, R31, -R51 ;  /* 0x0000001f0e0f7223 */ /* 0x040fe20000010833 */
[----:B------:R-:W-:Y:S02]  /*15df0*/  HADD2.F32 R21, -RZ, R29.H0_H0 ;  /* 0x2000001dff157230 */ /* 0x000fe40000004100 */
[----:B------:R-:W-:Y:S01]  /*15e00*/  FFMA.FTZ R14, R14, R43, R50 ;  /* 0x0000002b0e0e7223 */ /* 0x000fe20000010032 */
[C---:B------:R-:W-:Y:S01]  /*15e10*/  FMUL.FTZ R52, R20.reuse, R48 ;  /* 0x0000003014347220 */ /* 0x040fe20000410000 */
[----:B------:R-:W-:Y:S01]  /*15e20*/  F2FP.F16.E4M3.UNPACK_B R51, R53 ;  /* 0x00000035ff33723e */ /* 0x000fe200020006ff */
[----:B------:R-:W-:Y:S02]  /*15e30*/  HADD2.F32 R50, -RZ, R47.H1_H1 ;  /* 0x3000002fff327230 */ /* 0x000fe40000004100 */
[----:B------:R-:W-:Y:S01]  /*15e40*/  FMUL.FTZ R55, R20, R32 ;  /* 0x0000002014377220 */ /* 0x000fe20000410000 */
[----:B------:R-:W-:Y:S01]  /*15e50*/  F2FP.F16.E4M3.UNPACK_B R47, R46 ;  /* 0x0000002eff2f723e */ /* 0x000fe200020006ff */
[----:B------:R-:W-:Y:S01]  /*15e60*/  FFMA.FTZ R20, R21, R32, -R52 ;  /* 0x0000002015147223 */ /* 0x000fe20000010834 */
[----:B------:R-:W-:-:S02]  /*15e70*/  HADD2.F32 R43, -RZ, R28.H1_H1 ;  /* 0x3000001cff2b7230 */ /* 0x000fc40000004100 */
[----:B------:R-:W-:Y:S01]  /*15e80*/  FFMA.FTZ R21, R21, R48, R55 ;  /* 0x0000003015157223 */ /* 0x000fe20000010037 */
[----:B------:R-:W-:Y:S01]  /*15e90*/  HADD2.F32 R33, -RZ, R33.H1_H1 ;  /* 0x30000021ff217230 */ /* 0x000fe20000004100 */
[----:B------:R-:W-:Y:S01]  /*15ea0*/  F2FP.F16.E4M3.UNPACK_B R53, R53.H1 ;  /* 0x00000035ff35723e */ /* 0x000fe200030006ff */
[----:B------:R-:W-:Y:S01]  /*15eb0*/  HADD2.F32 R52, -RZ, R51.H0_H0 ;  /* 0x20000033ff347230 */ /* 0x000fe20000004100 */
[----:B------:R-:W-:Y:S01]  /*15ec0*/  F2FP.F16.E4M3.UNPACK_B R46, R46.H1 ;  /* 0x0000002eff2e723e */ /* 0x000fe200030006ff */
[----:B------:R-:W-:Y:S01]  /*15ed0*/  HADD2.F32 R28, -RZ, R41.H0_H0 ;  /* 0x20000029ff1c7230 */ /* 0x000fe20000004100 */
[-C--:B------:R-:W-:Y:S01]  /*15ee0*/  F2FP.F16.E4M3.UNPACK_B R7, R34.reuse ;  /* 0x00000022ff07723e */ /* 0x080fe200020006ff */
[----:B------:R-:W-:Y:S01]  /*15ef0*/  HADD2.F32 R48, -RZ, R47.H0_H0 ;  /* 0x2000002fff307230 */ /* 0x000fe20000004100 */
[----:B------:R-:W-:Y:S01]  /*15f00*/  F2FP.F16.E4M3.UNPACK_B R34, R34.H1 ;  /* 0x00000022ff22723e */ /* 0x000fe200030006ff */
[----:B------:R-:W-:Y:S02]  /*15f10*/  HADD2.F32 R32, -RZ, R29.H1_H1 ;  /* 0x3000001dff207230 */ /* 0x000fe40000004100 */
[----:B------:R-:W-:Y:S01]  /*15f20*/  FMUL.FTZ R29, R33, R50 ;  /* 0x00000032211d7220 */ /* 0x000fe20000410000 */
[----:B------:R-:W-:-:S02]  /*15f30*/  HADD2.F32 R31, -RZ, R38.H0_H0 ;  /* 0x20000026ff1f7230 */ /* 0x000fc40000004100 */
[C---:B------:R-:W-:Y:S01]  /*15f40*/  FMUL.FTZ R54, R28.reuse, R52 ;  /* 0x000000341c367220 */ /* 0x040fe20000410000 */
[-C--:B------:R-:W-:Y:S01]  /*15f50*/  FMUL.FTZ R33, R33, R43.reuse ;  /* 0x0000002b21217220 */ /* 0x080fe20000410000 */
[-C--:B------:R-:W-:Y:S01]  /*15f60*/  FMUL.FTZ R55, R28, R48.reuse ;  /* 0x000000301c377220 */ /* 0x080fe20000410000 */
[----:B------:R-:W-:Y:S02]  /*15f70*/  HADD2.F32 R51, -RZ, R51.H1_H1 ;  /* 0x30000033ff337230 */ /* 0x000fe40000004100 */
[C---:B------:R-:W-:Y:S01]  /*15f80*/  FFMA.FTZ R29, R32.reuse, R43, -R29 ;  /* 0x0000002b201d7223 */ /* 0x040fe2000001081d */
[----:B------:R-:W-:Y:S02]  /*15f90*/  HADD2.F32 R41, -RZ, R41.H1_H1 ;  /* 0x30000029ff297230 */ /* 0x000fe40000004100 */
[C---:B------:R-:W-:Y:S01]  /*15fa0*/  FFMA.FTZ R28, R31.reuse, R48, -R54 ;  /* 0x000000301f1c7223 */ /* 0x040fe20000010836 */
[----:B------:R-:W-:Y:S01]  /*15fb0*/  FFMA.FTZ R32, R32, R50, R33 ;  /* 0x0000003220207223 */ /* 0x000fe20000010021 */
[----:B------:R-:W-:Y:S01]  /*15fc0*/  FFMA.FTZ R31, R31, R52, R55 ;  /* 0x000000341f1f7223 */ /* 0x000fe20000010037 */
[----:B------:R-:W-:-:S02]  /*15fd0*/  HADD2.F32 R47, -RZ, R47.H1_H1 ;  /* 0x3000002fff2f7230 */ /* 0x000fc40000004100 */
[C---:B------:R-:W-:Y:S01]  /*15fe0*/  FMUL.FTZ R55, R41.reuse, R51 ;  /* 0x0000003329377220 */ /* 0x040fe20000410000 */
[----:B------:R-:W-:Y:S01]  /*15ff0*/  HADD2.F32 R38, -RZ, R38.H1_H1 ;  /* 0x30000026ff267230 */ /* 0x000fe20000004100 */
[----:B------:R-:W-:Y:S01]  /*16000*/  F2FP.F16.E4M3.UNPACK_B R4, R30 ;  /* 0x0000001eff04723e */ /* 0x000fe200020006ff */
[----:B------:R-:W-:Y:S02]  /*16010*/  HADD2.F32 R50, -RZ, R53.H0_H0 ;  /* 0x20000035ff327230 */ /* 0x000fe40000004100 */
[-C--:B------:R-:W-:Y:S01]  /*16020*/  FMUL.FTZ R52, R41, R47.reuse ;  /* 0x0000002f29347220 */ /* 0x080fe20000410000 */
[----:B------:R-:W-:Y:S02]  /*16030*/  HADD2.F32 R43, -RZ, R42.H0_H0 ;  /* 0x2000002aff2b7230 */ /* 0x000fe40000004100 */
[----:B------:R-:W-:Y:S01]  /*16040*/  FFMA.FTZ R55, R38, R47, -R55 ;  /* 0x0000002f26377223 */ /* 0x000fe20000010837 */
[----:B------:R-:W-:Y:S01]  /*16050*/  HADD2.F32 R48, -RZ, R46.H0_H0 ;  /* 0x2000002eff307230 */ /* 0x000fe20000004100 */
[----:B------:R-:W-:Y:S01]  /*16060*/  F2FP.F16.E4M3.UNPACK_B R47, R49.H1 ;  /* 0x00000031ff2f723e */ /* 0x000fe200030006ff */
[----:B------:R-:W-:-:S02]  /*16070*/  HADD2.F32 R33, -RZ, R39.H0_H0 ;  /* 0x20000027ff217230 */ /* 0x000fc40000004100 */
[C---:B------:R-:W-:Y:S01]  /*16080*/  FMUL.FTZ R56, R43.reuse, R50 ;  /* 0x000000322b387220 */ /* 0x040fe20000410000 */
[----:B------:R-:W-:Y:S01]  /*16090*/  F2FP.F16.E4M3.UNPACK_B R41, R45.H1 ;  /* 0x0000002dff29723e */ /* 0x000fe200030006ff */
[-C--:B------:R-:W-:Y:S01]  /*160a0*/  FMUL.FTZ R43, R43, R48.reuse ;  /* 0x000000302b2b7220 */ /* 0x080fe20000410000 */
[----:B------:R-:W-:Y:S01]  /*160b0*/  FFMA.FTZ R54, R38, R51, R52 ;  /* 0x0000003326367223 */ /* 0x000fe20000010034 */
[C---:B------:R-:W-:Y:S01]  /*160c0*/  FFMA.FTZ R56, R33.reuse, R48, -R56 ;  /* 0x0000003021387223 */ /* 0x040fe20000010838 */
[----:B------:R-:W-:Y:S02]  /*160d0*/  HADD2.F32 R46, -RZ, R46.H1_H1 ;  /* 0x3000002eff2e7230 */ /* 0x000fe40000004100 */
[----:B------:R-:W-:Y:S01]  /*160e0*/  FFMA.FTZ R57, R33, R50, R43 ;  /* 0x0000003221397223 */ /* 0x000fe2000001002b */
[----:B------:R-:W-:Y:S01]  /*160f0*/  HADD2.F32 R53, -RZ, R53.H1_H1 ;  /* 0x30000035ff357230 */ /* 0x000fe20000004100 */
[----:B------:R-:W-:Y:S01]  /*16100*/  F2FP.F16.E4M3.UNPACK_B R49, R49 ;  /* 0x00000031ff31723e */ /* 0x000fe200020006ff */
[----:B------:R-:W-:Y:S01]  /*16110*/  HADD2.F32 R42, -RZ, R42.H1_H1 ;  /* 0x3000002aff2a7230 */ /* 0x000fe20000004100 */
[----:B------:R-:W-:Y:S01]  /*16120*/  F2FP.F16.E4M3.UNPACK_B R45, R45 ;  /* 0x0000002dff2d723e */ /* 0x000fe200020006ff */
[----:B------:R-:W-:Y:S01]  /*16130*/  HADD2.F32 R48, -RZ, R47.H0_H0 ;  /* 0x2000002fff307230 */ /* 0x000fe20000004100 */
[----:B------:R-:W-:Y:S01]  /*16140*/  F2FP.F16.E4M3.UNPACK_B R30, R30.H1 ;  /* 0x0000001eff1e723e */ /* 0x000fe200030006ff */
[----:B------:R-:W-:-:S02]  /*16150*/  HADD2.F32 R38, -RZ, R40.H0_H0 ;  /* 0x20000028ff267230 */ /* 0x000fc40000004100 */
[C---:B------:R-:W-:Y:S01]  /*16160*/  FMUL.FTZ R50, R42.reuse, R53 ;  /* 0x000000352a327220 */ /* 0x040fe20000410000 */
[----:B------:R-:W-:Y:S02]  /*16170*/  HADD2.F32 R43, -RZ, R41.H0_H0 ;  /* 0x20000029ff2b7230 */ /* 0x000fe40000004100 */
[----:B------:R-:W-:Y:S01]  /*16180*/  FMUL.FTZ R52, R42, R46 ;  /* 0x0000002e2a347220 */ /* 0x000fe20000410000 */
[----:B------:R-:W-:Y:S02]  /*16190*/  HADD2.F32 R33, -RZ, R37.H0_H0 ;  /* 0x20000025ff217230 */ /* 0x000fe40000004100 */
[C---:B------:R-:W-:Y:S01]  /*161a0*/  FMUL.FTZ R42, R38.reuse, R48 ;  /* 0x00000030262a7220 */ /* 0x040fe20000410000 */
[----:B------:R-:W-:Y:S02]  /*161b0*/  HADD2.F32 R47, -RZ, R47.H1_H1 ;  /* 0x3000002fff2f7230 */ /* 0x000fe40000004100 */
[----:B------:R-:W-:Y:S01]  /*161c0*/  FMUL.FTZ R51, R38, R43 ;  /* 0x0000002b26337220 */ /* 0x000fe20000410000 */
[----:B------:R-:W-:-:S02]  /*161d0*/  HADD2.F32 R40, -RZ, R40.H1_H1 ;  /* 0x30000028ff287230 */ /* 0x000fc40000004100 */
[C---:B------:R-:W-:Y:S01]  /*161e0*/  FFMA.FTZ R43, R33.reuse, R43, -R42 ;  /* 0x0000002b212b7223 */ /* 0x040fe2000001082a */
[----:B------:R-:W-:Y:S02]  /*161f0*/  HADD2.F32 R41, -RZ, R41.H1_H1 ;  /* 0x30000029ff297230 */ /* 0x000fe40000004100 */
[----:B------:R-:W-:Y:S01]  /*16200*/  FFMA.FTZ R51, R33, R48, R51 ;  /* 0x0000003021337223 */ /* 0x000fe20000010033 */
[----:B------:R-:W-:Y:S02]  /*16210*/  HADD2.F32 R39, -RZ, R39.H1_H1 ;  /* 0x30000027ff277230 */ /* 0x000fe40000004100 */
[C---:B------:R-:W-:Y:S01]  /*16220*/  FMUL.FTZ R42, R40.reuse, R47 ;  /* 0x0000002f282a7220 */ /* 0x040fe20000410000 */
[----:B------:R-:W-:Y:S02]  /*16230*/  HADD2.F32 R37, -RZ, R37.H1_H1 ;  /* 0x30000025ff257230 */ /* 0x000fe40000004100 */
[----:B------:R-:W-:Y:S01]  /*16240*/  FMUL.FTZ R40, R40, R41 ;  /* 0x0000002928287220 */ /* 0x000fe20000410000 */
[----:B------:R-:W-:-:S02]  /*16250*/  HADD2.F32 R38, -RZ, R35.H0_H0 ;  /* 0x20000023ff267230 */ /* 0x000fc40000004100 */
[C---:B------:R-:W-:Y:S01]  /*16260*/  FFMA.FTZ R59, R39.reuse, R46, -R50 ;  /* 0x0000002e273b7223 */ /* 0x040fe20000010832 */
[----:B------:R-:W-:Y:S01]  /*16270*/  FFMA.FTZ R58, R39, R53, R52 ;  /* 0x00000035273a7223 */ /* 0x000fe20000010034 */
[C---:B------:R-:W-:Y:S01]  /*16280*/  FFMA.FTZ R50, R37.reuse, R41, -R42 ;  /* 0x0000002925327223 */ /* 0x040fe2000001082a */
[----:B------:R-:W-:Y:S01]  /*16290*/  FFMA.FTZ R52, R37, R47, R40 ;  /* 0x0000002f25347223 */ /* 0x000fe20000010028 */
[----:B------:R-:W-:Y:S01]  /*162a0*/  HADD2.F32 R39, -RZ, R49.H0_H0 ;  /* 0x20000031ff277230 */ /* 0x000fe20000004100 */
[----:B------:R-:W-:Y:S01]  /*162b0*/  F2FP.SATFINITE.E4M3.F32.PACK_AB_MERGE_C R21, R32, R21, RZ ;  /* 0x000000152015723e */ /* 0x000fe200048070ff */
[----:B------:R-:W-:Y:S01]  /*162c0*/  HADD2.F32 R37, -RZ, R45.H0_H0 ;  /* 0x2000002dff257230 */ /* 0x000fe20000004100 */
[----:B------:R-:W-:Y:S01]  /*162d0*/  F2FP.SATFINITE.E4M3.F32.PACK_AB_MERGE_C R57, R58, R57, RZ ;  /* 0x000000393a39723e */ /* 0x000fe200048070ff */
[----:B------:R-:W-:Y:S02]  /*162e0*/  HADD2.F32 R33, -RZ, R36.H0_H0 ;  /* 0x20000024ff217230 */ /* 0x000fe40000004100 */
[----:B------:R-:W-:Y:S01]  /*162f0*/  FMUL.FTZ R40, R38, R39 ;  /* 0x0000002726287220 */ /* 0x000fe20000410000 */
[----:B------:R-:W-:-:S02]  /*16300*/  HADD2.F32 R49, -RZ, R49.H1_H1 ;  /* 0x30000031ff317230 */ /* 0x000fc40000004100 */
[-C--:B------:R-:W-:Y:S01]  /*16310*/  FMUL.FTZ R42, R38, R37.reuse ;  /* 0x00000025262a7220 */ /* 0x080fe20000410000 */
[----:B------:R-:W-:Y:S02]  /*16320*/  HADD2.F32 R35, -RZ, R35.H1_H1 ;  /* 0x30000023ff237230 */ /* 0x000fe40000004100 */
[C---:B------:R-:W-:Y:S01]  /*16330*/  FFMA.FTZ R41, R33.reuse, R37, -R40 ;  /* 0x0000002521297223 */ /* 0x040fe20000010828 */
[----:B------:R-:W-:Y:S02]  /*16340*/  HADD2.F32 R45, -RZ, R45.H1_H1 ;  /* 0x3000002dff2d7230 */ /* 0x000fe40000004100 */
[----:B------:R-:W-:Y:S01]  /*16350*/  FFMA.FTZ R42, R33, R39, R42 ;  /* 0x00000027212a7223 */ /* 0x000fe2000001002a */
[----:B------:R-:W-:Y:S01]  /*16360*/  HADD2.F32 R36, -RZ, R36.H1_H1 ;  /* 0x30000024ff247230 */ /* 0x000fe20000004100 */
[----:B------:R-:W-:Y:S01]  /*16370*/  F2FP.F16.E4M3.UNPACK_B R38, R5.H1 ;  /* 0x00000005ff26723e */ /* 0x000fe200030006ff */
[C---:B------:R-:W-:Y:S01]  /*16380*/  FMUL.FTZ R37, R35.reuse, R49 ;  /* 0x0000003123257220 */ /* 0x040fe20000410000 */
[----:B------:R-:W-:Y:S01]  /*16390*/  F2FP.F16.E4M3.UNPACK_B R33, R12.H1 ;  /* 0x0000000cff21723e */ /* 0x000fe200030006ff */
[----:B------:R-:W-:Y:S01]  /*163a0*/  FMUL.FTZ R48, R35, R45 ;  /* 0x0000002d23307220 */ /* 0x000fe20000410000 */
[----:B------:R-:W-:-:S02]  /*163b0*/  HADD2.F32 R35, -RZ, R34.H0_H0 ;  /* 0x20000022ff237230 */ /* 0x000fc40000004100 */
[C---:B------:R-:W-:Y:S01]  /*163c0*/  FFMA.FTZ R46, R36.reuse, R45, -R37 ;  /* 0x0000002d242e7223 */ /* 0x040fe20000010825 */
[--C-:B------:R-:W-:Y:S02]  /*163d0*/  HADD2.F32 R40, -RZ, R38.reuse.H0_H0 ;  /* 0x20000026ff287230 */ /* 0x100fe40000004100 */
[----:B------:R-:W-:Y:S01]  /*163e0*/  FFMA.FTZ R49, R36, R49, R48 ;  /* 0x0000003124317223 */ /* 0x000fe20000010030 */
[--C-:B------:R-:W-:Y:S01]  /*163f0*/  HADD2.F32 R36, -RZ, R33.reuse.H0_H0 ;  /* 0x20000021ff247230 */ /* 0x100fe20000004100 */
[----:B------:R-:W-:Y:S01]  /*16400*/  F2FP.F16.E4M3.UNPACK_B R12, R12 ;  /* 0x0000000cff0c723e */ /* 0x000fe200020006ff */
[----:B------:R-:W-:Y:S02]  /*16410*/  HADD2.F32 R39, -RZ, R38.H1_H1 ;  /* 0x30000026ff277230 */ /* 0x000fe40000004100 */
[C---:B------:R-:W-:Y:S01]  /*16420*/  FMUL.FTZ R48, R35.reuse, R40 ;  /* 0x0000002823307220 */ /* 0x040fe20000410000 */
[----:B------:R-:W-:Y:S02]  /*16430*/  HADD2.F32 R34, -RZ, R34.H1_H1 ;  /* 0x30000022ff227230 */ /* 0x000fe40000004100 */
[----:B------:R-:W-:Y:S01]  /*16440*/  FMUL.FTZ R38, R35, R36 ;  /* 0x0000002423267220 */ /* 0x000fe20000410000 */
[----:B------:R-:W-:Y:S01]  /*16450*/  HADD2.F32 R37, -RZ, R33.H1_H1 ;  /* 0x30000021ff257230 */ /* 0x000fe20000004100 */
[----:B------:R-:W-:Y:S01]  /*16460*/  F2FP.F16.E4M3.UNPACK_B R5, R5 ;  /* 0x00000005ff05723e */ /* 0x000fe200020006ff */
[----:B------:R-:W-:-:S02]  /*16470*/  HADD2.F32 R33, -RZ, R30.H0_H0 ;  /* 0x2000001eff217230 */ /* 0x000fc40000004100 */
[C---:B------:R-:W-:Y:S01]  /*16480*/  FMUL.FTZ R35, R34.reuse, R39 ;  /* 0x0000002722237220 */ /* 0x040fe20000410000 */
[----:B------:R-:W-:Y:S02]  /*16490*/  HADD2.F32 R30, -RZ, R30.H1_H1 ;  /* 0x3000001eff1e7230 */ /* 0x000fe40000004100 */
[----:B------:R-:W-:Y:S01]  /*164a0*/  FMUL.FTZ R34, R34, R37 ;  /* 0x0000002522227220 */ /* 0x000fe20000410000 */
[----:B------:R-:W-:Y:S01]  /*164b0*/  F2FP.SATFINITE.E4M3.F32.PACK_AB_MERGE_C R13, R14, R13, R21 ;  /* 0x0000000d0e0d723e */ /* 0x000fe20004807015 */
[C---:B------:R-:W-:Y:S01]  /*164c0*/  FFMA.FTZ R48, R33.reuse, R36, -R48 ;  /* 0x0000002421307223 */ /* 0x040fe20000010830 */
[----:B------:R-:W-:Y:S01]  /*164d0*/  FFMA.FTZ R38, R33, R40, R38 ;  /* 0x0000002821267223 */ /* 0x000fe20000010026 */
[C---:B------:R-:W-:Y:S01]  /*164e0*/  FFMA.FTZ R45, R30.reuse, R37, -R35 ;  /* 0x000000251e2d7223 */ /* 0x040fe20000010823 */
[----:B------:R-:W-:Y:S01]  /*164f0*/  FFMA.FTZ R47, R30, R39, R34 ;  /* 0x000000271e2f7223 */ /* 0x000fe20000010022 */
[--C-:B------:R-:W-:Y:S02]  /*16500*/  HADD2.F32 R30, -RZ, R12.reuse.H0_H0 ;  /* 0x2000000cff1e7230 */ /* 0x100fe40000004100 */
[----:B------:R-:W-:Y:S01]  /*16510*/  HADD2.F32 R33, -RZ, R12.H1_H1 ;  /* 0x3000000cff217230 */ /* 0x000fe20000004100 */
[----:B------:R-:W-:Y:S01]  /*16520*/  F2FP.SATFINITE.E4M3.F32.PACK_AB_MERGE_C R45, R45, R48, RZ ;  /* 0x000000302d2d723e */ /* 0x000fe200048070ff */
[----:B------:R-:W-:Y:S01]  /*16530*/  HADD2.F32 R34, -RZ, R5.H0_H0 ;  /* 0x20000005ff227230 */ /* 0x000fe20000004100 */
[----:B------:R-:W-:Y:S01]  /*16540*/  F2FP.SATFINITE.E4M3.F32.PACK_AB_MERGE_C R38, R47, R38, RZ ;  /* 0x000000262f26723e */ /* 0x000fe200048070ff */
[----:B------:R-:W-:-:S02]  /*16550*/  HADD2.F32 R12, -RZ, R7.H0_H0 ;  /* 0x20000007ff0c7230 */ /* 0x000fc40000004100 */
[----:B------:R-:W-:Y:S02]  /*16560*/  HADD2.F32 R35, -RZ, R5.H1_H1 ;  /* 0x30000005ff237230 */ /* 0x000fe40000004100 */
[----:B------:R-:W-:Y:S02]  /*16570*/  HADD2.F32 R7, -RZ, R7.H1_H1 ;  /* 0x30000007ff077230 */ /* 0x000fe40000004100 */
[C---:B------:R-:W-:Y:S01]  /*16580*/  FMUL.FTZ R36, R12.reuse, R34 ;  /* 0x000000220c247220 */ /* 0x040fe20000410000 */
[--C-:B------:R-:W-:Y:S02]  /*16590*/  HADD2.F32 R5, -RZ, R4.reuse.H0_H0 ;  /* 0x20000004ff057230 */ /* 0x100fe40000004100 */
[-C--:B------:R-:W-:Y:S01]  /*165a0*/  FMUL.FTZ R37, R12, R30.reuse ;  /* 0x0000001e0c257220 */ /* 0x080fe20000410000 */
[----:B------:R-:W-:Y:S02]  /*165b0*/  HADD2.F32 R4, -RZ, R4.H1_H1 ;  /* 0x30000004ff047230 */ /* 0x000fe40000004100 */
[C---:B------:R-:W-:Y:S01]  /*165c0*/  FMUL.FTZ R39, R7.reuse, R35 ;  /* 0x0000002307277220 */ /* 0x040fe20000410000 */
        /* <DEDUP_REMOVED lines=12> */
[----:B------:R-:W-:Y:S02]  /*16690*/  F2FP.SATFINITE.E4M3.F32.PACK_AB_MERGE_C R6, R39, R36, R45 ;  /* 0x000000242706723e */ /* 0x000fe4000480702d */
[----:B------:R-:W-:Y:S02]  /*166a0*/  F2FP.SATFINITE.E4M3.F32.PACK_AB_MERGE_C R15, R54, R31, R57 ;  /* 0x0000001f360f723e */ /* 0x000fe40004807039 */
[----:B------:R-:W-:Y:S01]  /*166b0*/  F2FP.SATFINITE.E4M3.F32.PACK_AB_MERGE_C R12, R49, R42, R12 ;  /* 0x0000002a310c723e */ /* 0x000fe2000480700c */
[----:B------:R3:W-:Y:S01]  /*166c0*/  STS.128 [R60+0x14400], R4 ;  /* 0x014400043c007388 */ /* 0x0007e20000000c00 */
[----:B------:R-:W-:-:S05]  /*166d0*/  F2FP.SATFINITE.E4M3.F32.PACK_AB_MERGE_C R14, R30, R37, R38 ;  /* 0x000000251e0e723e */ /* 0x000fca0004807026 */
[----:B------:R3:W-:Y:S02]  /*166e0*/  STS.128 [R0+0x14400], R12 ;  /* 0x0144000c00007388 */ /* 0x0007e40000000c00 */
.L_x_473:
[----:B------:R-:W-:Y:S05]  /*166f0*/  BSYNC B1 ;  /* 0x0000000000017941 */ /* 0x000fea0003800000 */
.L_x_472:
[----:B------:R-:W-:Y:S05]  /*16700*/  @P2 BRA `(.L_x_454) ;  /* 0x0000000c00e02947 */ /* 0x000fea0003800000 */
[----:B--23--:R-:W2:Y:S04]  /*16710*/  LDL R0, [R1+0xc] ;  /* 0x00000c0001007983 */ /* 0x00cea80000100800 */
[----:B------:R-:W3:Y:S01]  /*16720*/  LDL R52, [R1+0x50] ;  /* 0x0000500001347983 */ /* 0x000ee20000100800 */
[----:B-----5:R-:W-:Y:S02]  /*16730*/  SHF.R.U32.HI R4, RZ, 0x8, R24 ;  /* 0x00000008ff047819 */ /* 0x020fe40000011618 */
        /* <DEDUP_REMOVED lines=8> */
[----:B------:R-:W-:-:S02]  /*167c0*/  SHF.R.U32.HI R12, RZ, 0x8, R8 ;  /* 0x00000008ff0c7819 */ /* 0x000fc40000011608 */
[----:B------:R-:W-:Y:S02]  /*167d0*/  PRMT R20, R7, 0x7604, R6 ;  /* 0x0000760407147816 */ /* 0x000fe40000000006 */
[----:B------:R-:W-:Y:S02]  /*167e0*/  LOP3.LUT R7, R8, 0xff, RZ, 0xc0, !PT ;  /* 0x000000ff08077812 */ /* 0x000fe400078ec0ff */
[----:B------:R-:W-:Y:S02]  /*167f0*/  LOP3.LUT R12, R12, 0xff, RZ, 0xc0, !PT ;  /* 0x000000ff0c0c7812 */ /* 0x000fe400078ec0ff */
[----:B------:R-:W-:Y:S02]  /*16800*/  SHF.R.U32.HI R6, RZ, 0x8, R27 ;  /* 0x00000008ff067819 */ /* 0x000fe4000001161b */
[----:B------:R-:W-:Y:S02]  /*16810*/  PRMT R35, R12, 0x7604, R7 ;  /* 0x000076040c237816 */ /* 0x000fe40000000007 */
[----:B------:R-:W-:-:S02]  /*16820*/  SHF.R.U32.HI R12, RZ, 0x8, R9 ;  /* 0x00000008ff0c7819 */ /* 0x000fc40000011609 */
[----:B------:R-:W-:Y:S02]  /*16830*/  LOP3.LUT R6, R6, 0xff, RZ, 0xc0, !PT ;  /* 0x000000ff06067812 */ /* 0x000fe400078ec0ff */
[----:B------:R-:W-:Y:S02]  /*16840*/  SHF.R.U32.HI R34, RZ, 0x8, R11 ;  /* 0x00000008ff227819 */ /* 0x000fe4000001160b */
[----:B------:R-:W-:Y:S02]  /*16850*/  LOP3.LUT R33, R11, 0xff, RZ, 0xc0, !PT ;  /* 0x000000ff0b217812 */ /* 0x000fe400078ec0ff */
[----:B------:R-:W-:Y:S02]  /*16860*/  LOP3.LUT R34, R34, 0xff, RZ, 0xc0, !PT ;  /* 0x000000ff22227812 */ /* 0x000fe400078ec0ff */
[----:B------:R-:W-:Y:S02]  /*16870*/  LOP3.LUT R30, R9, 0xff, RZ, 0xc0, !PT ;  /* 0x000000ff091e7812 */ /* 0x000fe400078ec0ff */
[----:B------:R-:W-:-:S02]  /*16880*/  PRMT R34, R34, 0x7604, R33 ;  /* 0x0000760422227816 */ /* 0x000fc40000000021 */
[----:B------:R-:W-:Y:S02]  /*16890*/  SHF.R.U32.HI R33, RZ, 0x10, R9 ;  /* 0x00000010ff217819 */ /* 0x000fe40000011609 */
[----:B------:R-:W-:Y:S02]  /*168a0*/  SHF.R.U32.HI R32, RZ, 0x8, R10 ;  /* 0x00000008ff207819 */ /* 0x000fe4000001160a */
[----:B0-----:R-:W-:Y:S01]  /*168b0*/  SHF.R.U32.HI R41, RZ, 0x10, R11 ;  /* 0x00000010ff297819 */ /* 0x001fe2000001160b */
[----:B------:R-:W-:Y:S01]  /*168c0*/  IMAD.U32 R33, R33, 0x10000, RZ ;  /* 0x0001000021217824 */ /* 0x000fe200078e00ff */
[----:B------:R-:W-:Y:S02]  /*168d0*/  LOP3.LUT R31, R10, 0xff, RZ, 0xc0, !PT ;  /* 0x000000ff0a1f7812 */ /* 0x000fe400078ec0ff */
[----:B------:R-:W-:Y:S02]  /*168e0*/  LOP3.LUT R32, R32, 0xff, RZ, 0xc0, !PT ;  /* 0x000000ff20207812 */ /* 0x000fe400078ec0ff */
[----:B------:R-:W-:-:S02]  /*168f0*/  SHF.L.U32 R41, R41, 0x10, RZ ;  /* 0x0000001029297819 */ /* 0x000fc400000006ff */
[----:B------:R-:W-:Y:S02]  /*16900*/  PRMT R37, R32, 0x7604, R31 ;  /* 0x0000760420257816 */ /* 0x000fe4000000001f */
[----:B------:R-:W-:Y:S02]  /*16910*/  SHF.R.U32.HI R31, RZ, 0x10, R27 ;  /* 0x00000010ff1f7819 */ /* 0x000fe4000001161b */
[----:B------:R-:W-:Y:S02]  /*16920*/  LOP3.LUT R41, R34, 0xff0000, R41, 0xf8, !PT ;  /* 0x00ff000022297812 */ /* 0x000fe400078ef829 */
[--C-:B------:R-:W-:Y:S01]  /*16930*/  LOP3.LUT R35, R35, 0xff0000, R8.reuse, 0xf8, !PT ;  /* 0x00ff000023237812 */ /* 0x100fe200078ef808 */
[----:B------:R-:W-:Y:S01]  /*16940*/  IMAD.U32 R31, R31, 0x10000, RZ ;  /* 0x000100001f1f7824 */ /* 0x000fe200078e00ff */
[----:B------:R-:W-:Y:S02]  /*16950*/  LOP3.LUT R42, R41, 0xff000000, R11, 0xf8, !PT ;  /* 0xff000000292a7812 */ /* 0x000fe400078ef80b */
[----:B------:R-:W-:-:S02]  /*16960*/  LOP3.LUT R38, R35, 0xff000000, R8, 0xf8, !PT ;  /* 0xff00000023267812 */ /* 0x000fc400078ef808 */
[----:B------:R-:W-:Y:S02]  /*16970*/  LOP3.LUT R29, R29, 0xff0000, R26, 0xf8, !PT ;  /* 0x00ff00001d1d7812 */ /* 0x000fe400078ef81a */
[----:B--2---:R-:W-:Y:S02]  /*16980*/  LEA.HI R3, R3, R0, RZ, 0x1c ;  /* 0x0000000003037211 */ /* 0x004fe400078fe0ff */
[----:B------:R-:W-:-:S04]  /*16990*/  LOP3.LUT R0, R24, 0xff, RZ, 0xc0, !PT ;  /* 0x000000ff18007812 */ /* 0x000fc800078ec0ff */
[----:B-1----:R-:W-:Y:S02]  /*169a0*/  PRMT R21, R5, 0x7604, R0 ;  /* 0x0000760405157816 */ /* 0x002fe40000000000 */
[----:B------:R-:W-:Y:S02]  /*169b0*/  SHF.R.S32.HI R0, RZ, 0x1f, R3 ;  /* 0x0000001fff007819 */ /* 0x000fe40000011403 */
[----:B------:R-:W-:Y:S02]  /*169c0*/  LOP3.LUT R5, R27, 0xff, RZ, 0xc0, !PT ;  /* 0x000000ff1b057812 */ /* 0x000fe400078ec0ff */
[----:B------:R-:W-:Y:S02]  /*169d0*/  LEA.HI R4, R0, R3, RZ, 0x2 ;  /* 0x0000000300047211 */ /* 0x000fe400078f10ff */
[----:B------:R-:W-:Y:S02]  /*169e0*/  SHF.L.U32 R0, R3, 0x4, RZ ;  /* 0x0000000403007819 */ /* 0x000fe400000006ff */
[----:B------:R-:W-:Y:S01]  /*169f0*/  PRMT R28, R6, 0x7604, R5 ;  /* 0x00007604061c7816 */ /* 0x000fe20000000005 */
[----:B------:R-:W-:Y:S01]  /*16a00*/  IMAD.SHL.U32 R4, R4, 0x800, RZ ;  /* 0x0000080004047824 */ /* 0x000fe200078e00ff */
[----:B------:R-:W-:-:S02]  /*16a10*/  LOP3.LUT R3, R175, 0x30, R0, 0xf8, !PT ;  /* 0x00000030af037812 */ /* 0x000fc400078ef800 */
[----:B------:R-:W-:Y:S02]  /*16a20*/  LOP3.LUT R21, R21, 0xff0000, R24, 0xf8, !PT ;  /* 0x00ff000015157812 */ /* 0x000fe400078ef818 */
[----:B------:R-:W-:Y:S02]  /*16a30*/  LOP3.LUT R3, R3, R196, RZ, 0x3c, !PT ;  /* 0x000000c403037212 */ /* 0x000fe400078e3cff */
[----:B------:R-:W-:Y:S02]  /*16a40*/  LOP3.LUT R0, R4, 0xffffe000, RZ, 0xc0, !PT ;  /* 0xffffe00004007812 */ /* 0x000fe400078ec0ff */
[----:B---3--:R-:W0:Y:S01]  /*16a50*/  LDS.128 R4, [R52+0x14400] ;  /* 0x0144000034047984 */ /* 0x008e220000000c00 */
[----:B------:R-:W-:Y:S02]  /*16a60*/  LOP3.LUT R31, R28, 0xff0000, R31, 0xf8, !PT ;  /* 0x00ff00001c1f7812 */ /* 0x000fe400078ef81f */
[----:B------:R-:W-:-:S05]  /*16a70*/  IADD3 R3, R3, R197, R0 ;  /* 0x000000c503037210 */ /* 0x000fca0007ffe000 */
[----:B------:R-:W-:Y:S01]  /*16a80*/  IMAD.IADD R0, R16, 0x1, R3 ;  /* 0x0000000110007824 */ /* 0x000fe200078e0203 */
[----:B------:R-:W-:-:S04]  /*16a90*/  LOP3.LUT R3, R12, 0xff, RZ, 0xc0, !PT ;  /* 0x000000ff0c037812 */ /* 0x000fc800078ec0ff */
[----:B------:R-:W1:Y:S01]  /*16aa0*/  LDS.128 R12, [R0+0x14400] ;  /* 0x01440000000c7984 */ /* 0x000e620000000c00 */
[----:B------:R-:W-:Y:S02]  /*16ab0*/  PRMT R30, R3, 0x7604, R30 ;  /* 0x00007604031e7816 */ /* 0x000fe4000000001e */
[----:B------:R-:W-:Y:S02]  /*16ac0*/  SHF.R.U32.HI R3, RZ, 0x10, R25 ;  /* 0x00000010ff037819 */ /* 0x000fe40000011619 */
[----:B------:R-:W-:Y:S02]  /*16ad0*/  LOP3.LUT R39, R30, 0xff0000, R33, 0xf8, !PT ;  /* 0x00ff00001e277812 */ /* 0x000fe400078ef821 */
[----:B------:R-:W-:Y:S01]  /*16ae0*/  LOP3.LUT R33, R21, 0xff000000, R24, 0xf8, !PT ;  /* 0xff00000015217812 */ /* 0x000fe200078ef818 */
[----:B------:R-:W-:Y:S01]  /*16af0*/  IMAD.U32 R3, R3, 0x10000, RZ ;  /* 0x0001000003037824 */ /* 0x000fe200078e00ff */
[----:B------:R-:W-:Y:S02]  /*16b00*/  LOP3.LUT R39, R39, 0xff000000, R9, 0xf8, !PT ;  /* 0xff00000027277812 */ /* 0x000fe400078ef809 */
[----:B------:R-:W-:-:S02]  /*16b10*/  LOP3.LUT R21, R37, 0xff0000, R10, 0xf8, !PT ;  /* 0x00ff000025157812 */ /* 0x000fc400078ef80a */
[----:B------:R-:W-:Y:S02]  /*16b20*/  LOP3.LUT R3, R20, 0xff0000, R3, 0xf8, !PT ;  /* 0x00ff000014037812 */ /* 0x000fe400078ef803 */
[----:B------:R-:W-:Y:S02]  /*16b30*/  F2FP.F16.E4M3.UNPACK_B R35, R39 ;  /* 0x00000027ff23723e */ /* 0x000fe400020006ff */
[----:B------:R-:W-:Y:S02]  /*16b40*/  LOP3.LUT R32, R3, 0xff000000, R25, 0xf8, !PT ;  /* 0xff00000003207812 */ /* 0x000fe400078ef819 */
[----:B------:R-:W-:Y:S01]  /*16b50*/  LOP3.LUT R8, R21, 0xff000000, R10, 0xf8, !PT ;  /* 0xff00000015087812 */ /* 0x000fe200078ef80a */
[--C-:B------:R-:W-:Y:S01]  /*16b60*/  HADD2.F32 R40, -RZ, R35.reuse.H0_H0 ;  /* 0x20000023ff287230 */ /* 0x100fe20000004100 */
[----:B------:R-:W-:Y:S01]  /*16b70*/  F2FP.F16.E4M3.UNPACK_B R34, R32 ;  /* 0x00000020ff22723e */ /* 0x000fe200020006ff */
[----:B------:R-:W-:Y:S01]  /*16b80*/  HADD2.F32 R35, -RZ, R35.H1_H1 ;  /* 0x30000023ff237230 */ /* 0x000fe20000004100 */
[----:B------:R-:W-:-:S02]  /*16b90*/  LOP3.LUT R37, R31, 0xff000000, R27, 0xf8, !PT ;  /* 0xff0000001f257812 */ /* 0x000fc400078ef81b */
[----:B------:R-:W-:Y:S01]  /*16ba0*/  F2FP.F16.E4M3.UNPACK_B R39, R39.H1 ;  /* 0x00000027ff27723e */ /* 0x000fe200030006ff */
[--C-:B------:R-:W-:Y:S01]  /*16bb0*/  HADD2.F32 R36, -RZ, R34.reuse.H0_H0 ;  /* 0x20000022ff247230 */ /* 0x100fe20000004100 */
[-C--:B0-----:R-:W-:Y:S01]  /*16bc0*/  F2FP.F16.E4M3.UNPACK_B R10, R5.reuse ;  /* 0x00000005ff0a723e */ /* 0x081fe200020006ff */
[----:B------:R-:W-:Y:S01]  /*16bd0*/  HADD2.F32 R34, -RZ, R34.H1_H1 ;  /* 0x30000022ff227230 */ /* 0x000fe20000004100 */
[----:B------:R-:W-:Y:S02]  /*16be0*/  F2FP.F16.E4M3.UNPACK_B R24, R5.H1 ;  /* 0x00000005ff18723e */ /* 0x000fe400030006ff */
[----:B------:R-:W-:Y:S01]  /*16bf0*/  F2FP.F16.E4M3.UNPACK_B R32, R32.H1 ;  /* 0x00000020ff20723e */ /* 0x000fe200030006ff */
[----:B------:R-:W-:Y:S01]  /*16c00*/  HADD2.F32 R9, -RZ, R10.H0_H0 ;  /* 0x2000000aff097230 */ /* 0x000fe20000004100 */
[----:B------:R-:W-:Y:S02]  /*16c10*/  LOP3.LUT R3, R29, 0xff000000, R26, 0xf8, !PT ;  /* 0xff0000001d037812 */ /* 0x000fe400078ef81a */
[----:B------:R-:W-:-:S02]  /*16c20*/  F2FP.F16.E4M3.UNPACK_B R25, R7 ;  /* 0x00000007ff19723e */ /* 0x000fc400020006ff */
[----:B------:R-:W-:Y:S02]  /*16c30*/  F2FP.F16.E4M3.UNPACK_B R26, R7.H1 ;  /* 0x00000007ff1a723e */ /* 0x000fe400030006ff */
[----:B------:R-:W-:Y:S02]  /*16c40*/  F2FP.F16.E4M3.UNPACK_B R20, R4 ;  /* 0x00000004ff14723e */ /* 0x000fe400020006ff */
[----:B-1----:R-:W-:Y:S02]  /*16c50*/  F2FP.F16.E4M3.UNPACK_B R11, R13 ;  /* 0x0000000dff0b723e */ /* 0x002fe400020006ff */
[-C--:B------:R-:W-:Y:S02]  /*16c60*/  F2FP.F16.E4M3.UNPACK_B R30, R15.reuse ;  /* 0x0000000fff1e723e */ /* 0x080fe400020006ff */
[----:B------:R-:W-:Y:S01]  /*16c70*/  F2FP.F16.E4M3.UNPACK_B R31, R15.H1 ;  /* 0x0000000fff1f723e */ /* 0x000fe200030006ff */
[--C-:B------:R-:W-:Y:S01]  /*16c80*/  HADD2.F32 R5, -RZ, R11.reuse.H0_H0 ;  /* 0x2000000bff057230 */ /* 0x100fe20000004100 */
[-C--:B------:R-:W-:Y:S01]  /*16c90*/  F2FP.F16.E4M3.UNPACK_B R15, R12.reuse ;  /* 0x0000000cff0f723e */ /* 0x080fe200020006ff */
[----:B------:R-:W-:Y:S01]  /*16ca0*/  HADD2.F32 R11, -RZ, R11.H1_H1 ;  /* 0x3000000bff0b7230 */ /* 0x000fe20000004100 */
[----:B------:R-:W-:-:S02]  /*16cb0*/  F2FP.F16.E4M3.UNPACK_B R27, R12.H1 ;  /* 0x0000000cff1b723e */ /* 0x000fc400030006ff */
[C---:B------:R-:W-:Y:S01]  /*16cc0*/  FMUL.FTZ R12, R5.reuse, R40 ;  /* 0x00000028050c7220 */ /* 0x040fe20000410000 */
[----:B------:R-:W-:Y:S01]  /*16cd0*/  F2FP.F16.E4M3.UNPACK_B R28, R13.H1 ;  /* 0x0000000dff1c723e */ /* 0x000fe200030006ff */
[----:B------:R-:W-:Y:S01]  /*16ce0*/  FMUL.FTZ R13, R5, R36 ;  /* 0x00000024050d7220 */ /* 0x000fe20000410000 */
[----:B------:R-:W-:Y:S01]  /*16cf0*/  F2FP.F16.E4M3.UNPACK_B R21, R4.H1 ;  /* 0x00000004ff15723e */ /* 0x000fe200030006ff */
[----:B------:R-:W-:Y:S01]  /*16d00*/  FFMA.FTZ R5, R9, R36, -R12 ;  /* 0x0000002409057223 */ /* 0x000fe2000001080c */
[-C--:B------:R-:W-:Y:S01]  /*16d10*/  F2FP.F16.E4M3.UNPACK_B R4, R6.reuse ;  /* 0x00000006ff04723e */ /* 0x080fe200020006ff */
[----:B------:R-:W-:Y:S01]  /*16d20*/  HADD2.F32 R12, -RZ, R10.H1_H1 ;  /* 0x3000000aff0c7230 */ /* 0x000fe20000004100 */
[----:B------:R-:W-:Y:S01]  /*16d30*/  F2FP.F16.E4M3.UNPACK_B R7, R6.H1 ;  /* 0x00000006ff07723e */ /* 0x000fe200030006ff */
[----:B------:R-:W-:Y:S01]  /*16d40*/  HADD2.F32 R36, -RZ, R39.H0_H0 ;  /* 0x20000027ff247230 */ /* 0x000fe20000004100 */
[-C--:B------:R-:W-:Y:S01]  /*16d50*/  F2FP.F16.E4M3.UNPACK_B R6, R14.reuse ;  /* 0x0000000eff06723e */ /* 0x080fe200020006ff */
[----:B------:R-:W-:Y:S01]  /*16d60*/  HADD2.F32 R10, -RZ, R28.H0_H0 ;  /* 0x2000001cff0a7230 */ /* 0x000fe20000004100 */
[----:B------:R-:W-:Y:S01]  /*16d70*/  F2FP.F16.E4M3.UNPACK_B R29, R14.H1 ;  /* 0x0000000eff1d723e */ /* 0x000fe200030006ff */
[----:B------:R-:W-:-:S02]  /*16d80*/  HADD2.F32 R14, -RZ, R32.H0_H0 ;  /* 0x20000020ff0e7230 */ /* 0x000fc40000004100 */
[----:B------:R-:W-:Y:S01]  /*16d90*/  FFMA.FTZ R9, R9, R40, R13 ;  /* 0x0000002809097223 */ /* 0x000fe2000001000d */
[----:B------:R-:W-:Y:S02]  /*16da0*/  HADD2.F32 R13, -RZ, R24.H0_H0 ;  /* 0x20000018ff0d7230 */ /* 0x000fe40000004100 */
[C---:B------:R-:W-:Y:S01]  /*16db0*/  FMUL.FTZ R46, R10.reuse, R36 ;  /* 0x000000240a2e7220 */ /* 0x040fe20000410000 */
[CC--:B------:R-:W-:Y:S01]  /*16dc0*/  FMUL.FTZ R41, R11.reuse, R35.reuse ;  /* 0x000000230b297220 */ /* 0x0c0fe20000410000 */
[----:B------:R-:W-:Y:S01]  /*16dd0*/  FMUL.FTZ R43, R10, R14 ;  /* 0x0000000e0a2b7220 */ /* 0x000fe20000410000 */
[----:B------:R-:W-:Y:S01]  /*16de0*/  FMUL.FTZ R40, R11, R34 ;  /* 0x000000220b287220 */ /* 0x000fe20000410000 */
[C---:B------:R-:W-:Y:S01]  /*16df0*/  FFMA.FTZ R11, R13.reuse, R14, -R46 ;  /* 0x0000000e0d0b7223 */ /* 0x040fe2000001082e */
[C---:B------:R-:W-:Y:S01]  /*16e00*/  FFMA.FTZ R10, R12.reuse, R34, -R41 ;  /* 0x000000220c0a7223 */ /* 0x040fe20000010829 */
[----:B------:R-:W-:Y:S01]  /*16e10*/  FFMA.FTZ R13, R13, R36, R43 ;  /* 0x000000240d0d7223 */ /* 0x000fe2000001002b */
[-C--:B------:R-:W-:Y:S01]  /*16e20*/  F2FP.F16.E4M3.UNPACK_B R36, R42.reuse ;  /* 0x0000002aff24723e */ /* 0x080fe200020006ff */
[----:B------:R-:W-:Y:S01]  /*16e30*/  FFMA.FTZ R12, R12, R35, R40 ;  /* 0x000000230c0c7223 */ /* 0x000fe20000010028 */
[----:B------:R-:W-:Y:S01]  /*16e40*/  HADD2.F32 R35, -RZ, R32.H1_H1 ;  /* 0x30000020ff237230 */ /* 0x000fe20000004100 */
[-C--:B------:R-:W-:Y:S01]  /*16e50*/  F2FP.F16.E4M3.UNPACK_B R34, R37.reuse ;  /* 0x00000025ff22723e */ /* 0x080fe200020006ff */
[----:B------:R-:W-:Y:S01]  /*16e60*/  HADD2.F32 R41, -RZ, R39.H1_H1 ;  /* 0x30000027ff297230 */ /* 0x000fe20000004100 */
[----:B------:R-:W-:Y:S01]  /*16e70*/  F2FP.F16.E4M3.UNPACK_B R42, R42.H1 ;  /* 0x0000002aff2a723e */ /* 0x000fe200030006ff */
[----:B------:R-:W-:Y:S01]  /*16e80*/  HADD2.F32 R28, -RZ, R28.H1_H1 ;  /* 0x3000001cff1c7230 */ /* 0x000fe20000004100 */
[----:B------:R-:W-:Y:S01]  /*16e90*/  F2FP.F16.E4M3.UNPACK_B R37, R37.H1 ;  /* 0x00000025ff25723e */ /* 0x000fe200030006ff */
[----:B------:R-:W-:-:S02]  /*16ea0*/  HADD2.F32 R43, -RZ, R36.H0_H0 ;  /* 0x20000024ff2b7230 */ /* 0x000fc40000004100 */
[----:B------:R-:W-:Y:S02]  /*16eb0*/  HADD2.F32 R32, -RZ, R30.H0_H0 ;  /* 0x2000001eff207230 */ /* 0x000fe40000004100 */
[C---:B------:R-:W-:Y:S01]  /*16ec0*/  FMUL.FTZ R45, R28.reuse, R41 ;  /* 0x000000291c2d7220 */ /* 0x040fe20000410000 */
[----:B------:R-:W-:Y:S02]  /*16ed0*/  HADD2.F32 R24, -RZ, R24.H1_H1 ;  /* 0x30000018ff187230 */ /* 0x000fe40000004100 */
[----:B------:R-:W-:Y:S01]  /*16ee0*/  FMUL.FTZ R28, R28, R35 ;  /* 0x000000231c1c7220 */ /* 0x000fe20000410000 */
[----:B------:R-:W-:Y:S02]  /*16ef0*/  HADD2.F32 R39, -RZ, R34.H0_H0 ;  /* 0x20000022ff277230 */ /* 0x000fe40000004100 */
[----:B------:R-:W-:Y:S01]  /*16f00*/  FMUL.FTZ R47, R32, R43 ;  /* 0x0000002b202f7220 */ /* 0x000fe20000410000 */
[----:B------:R-:W-:Y:S02]  /*16f10*/  HADD2.F32 R14, -RZ, R25.H0_H0 ;  /* 0x20000019ff0e7230 */ /* 0x000fe40000004100 */
[----:B------:R-:W-:Y:S01]  /*16f20*/  FFMA.FTZ R40, R24, R35, -R45 ;  /* 0x0000002318287223 */ /* 0x000fe2000001082d */
[----:B------:R-:W-:-:S02]  /*16f30*/  HADD2.F32 R36, -RZ, R36.H1_H1 ;  /* 0x30000024ff247230 */ /* 0x000fc40000004100 */
[----:B------:R-:W-:Y:S01]  /*16f40*/  FMUL.FTZ R32, R32, R39 ;  /* 0x0000002720207220 */ /* 0x000fe20000410000 */
[----:B------:R-:W-:Y:S02]  /*16f50*/  HADD2.F32 R30, -RZ, R30.H1_H1 ;  /* 0x3000001eff1e7230 */ /* 0x000fe40000004100 */
[----:B------:R-:W-:Y:S01]  /*16f60*/  FFMA.FTZ R46, R24, R41, R28 ;  /* 0x00000029182e7223 */ /* 0x000fe2000001001c */
[----:B------:R-:W-:Y:S02]  /*16f70*/  HADD2.F32 R34, -RZ, R34.H1_H1 ;  /* 0x30000022ff227230 */ /* 0x000fe40000004100 */
[----:B------:R-:W-:Y:S01]  /*16f80*/  FFMA.FTZ R47, R14, R39, -R47 ;  /* 0x000000270e2f7223 */ /* 0x000fe2000001082f */
[----:B------:R-:W-:Y:S02]  /*16f90*/  HADD2.F32 R25, -RZ, R25.H1_H1 ;  /* 0x30000019ff197230 */ /* 0x000fe40000004100 */
[----:B------:R-:W-:Y:S01]  /*16fa0*/  FMUL.FTZ R28, R30, R36 ;  /* 0x000000241e1c7220 */ /* 0x000fe20000410000 */
[----:B------:R-:W-:-:S02]  /*16fb0*/  HADD2.F32 R39, -RZ, R42.H0_H0 ;  /* 0x2000002aff277230 */ /* 0x000fc40000004100 */
[-C--:B------:R-:W-:Y:S01]  /*16fc0*/  FMUL.FTZ R41, R30, R34.reuse ;  /* 0x000000221e297220 */ /* 0x080fe20000410000 */
[----:B------:R-:W-:Y:S02]  /*16fd0*/  HADD2.F32 R24, -RZ, R31.H0_H0 ;  /* 0x2000001fff187230 */ /* 0x000fe40000004100 */
[----:B------:R-:W-:Y:S01]  /*16fe0*/  FFMA.FTZ R43, R14, R43, R32 ;  /* 0x0000002b0e2b7223 */ /* 0x000fe20000010020 */
[--C-:B------:R-:W-:Y:S02]  /*16ff0*/  HADD2.F32 R35, -RZ, R37.reuse.H0_H0 ;  /* 0x20000025ff237230 */ /* 0x100fe40000004100 */
[C---:B------:R-:W-:Y:S01]  /*17000*/  FFMA.FTZ R48, R25.reuse, R34, -R28 ;  /* 0x0000002219307223 */ /* 0x040fe2000001081c */
[----:B------:R-:W-:Y:S02]  /*17010*/  HADD2.F32 R14, -RZ, R26.H0_H0 ;  /* 0x2000001aff0e7230 */ /* 0x000fe40000004100 */
[C---:B------:R-:W-:Y:S01]  /*17020*/  FMUL.FTZ R45, R24.reuse, R39 ;  /* 0x00000027182d7220 */ /* 0x040fe20000410000 */
[----:B------:R-:W-:Y:S01]  /*17030*/  FFMA.FTZ R36, R25, R36, R41 ;  /* 0x0000002419247223 */ /* 0x000fe20000010029 */
[----:B------:R-:W-:Y:S01]  /*17040*/  FMUL.FTZ R24, R24, R35 ;  /* 0x0000002318187220 */ /* 0x000fe20000410000 */
[----:B------:R-:W-:Y:S01]  /*17050*/  F2FP.F16.E4M3.UNPACK_B R28, R38.H1 ;  /* 0x00000026ff1c723e */ /* 0x000fe200030006ff */
[----:B------:R-:W-:Y:S01]  /*17060*/  HADD2.F32 R37, -RZ, R37.H1_H1 ;  /* 0x30000025ff257230 */ /* 0x000fe20000004100 */
[----:B------:R-:W-:Y:S01]  /*17070*/  F2FP.F16.E4M3.UNPACK_B R25, R33.H1 ;  /* 0x00000021ff19723e */ /* 0x000fe200030006ff */
[----:B------:R-:W-:Y:S01]  /*17080*/  FFMA.FTZ R49, R14, R39, R24 ;  /* 0x000000270e317223 */ /* 0x000fe20000010018 */
[----:B------:R-:W-:-:S02]  /*17090*/  HADD2.F32 R42, -RZ, R42.H1_H1 ;  /* 0x3000002aff2a7230 */ /* 0x000fc40000004100 */
[----:B------:R-:W-:Y:S01]  /*170a0*/  FFMA.FTZ R45, R14, R35, -R45 ;  /* 0x000000230e2d7223 */ /* 0x000fe2000001082d */
[----:B------:R-:W-:Y:S01]  /*170b0*/  HADD2.F32 R31, -RZ, R31.H1_H1 ;  /* 0x3000001fff1f7230 */ /* 0x000fe20000004100 */
[----:B------:R-:W-:Y:S01]  /*170c0*/  F2FP.F16.E4M3.UNPACK_B R38, R38 ;  /* 0x00000026ff26723e */ /* 0x000fe200020006ff */
[----:B------:R-:W-:Y:S01]  /*170d0*/  HADD2.F32 R39, -RZ, R28.H0_H0 ;  /* 0x2000001cff277230 */ /* 0x000fe20000004100 */
[----:B------:R-:W-:Y:S01]  /*170e0*/  F2FP.F16.E4M3.UNPACK_B R33, R33 ;  /* 0x00000021ff21723e */ /* 0x000fe200020006ff */
[----:B------:R-:W-:Y:S02]  /*170f0*/  HADD2.F32 R24, -RZ, R27.H0_H0 ;  /* 0x2000001bff187230 */ /* 0x000fe40000004100 */
[C---:B------:R-:W-:Y:S01]  /*17100*/  FMUL.FTZ R41, R31.reuse, R42 ;  /* 0x0000002a1f297220 */ /* 0x040fe20000410000 */
[----:B------:R-:W-:Y:S02]  /*17110*/  HADD2.F32 R35, -RZ, R25.H0_H0 ;  /* 0x20000019ff237230 */ /* 0x000fe40000004100 */
[----:B------:R-:W-:Y:S01]  /*17120*/  FMUL.FTZ R51, R31, R37 ;  /* 0x000000251f337220 */ /* 0x000fe20000410000 */
[----:B------:R-:W-:-:S02]  /*17130*/  HADD2.F32 R14, -RZ, R21.H0_H0 ;  /* 0x20000015ff0e7230 */ /* 0x000fc40000004100 */
[C---:B------:R-:W-:Y:S01]  /*17140*/  FMUL.FTZ R31, R24.reuse, R39 ;  /* 0x00000027181f7220 */ /* 0x040fe20000410000 */
[----:B------:R-:W-:Y:S02]  /*17150*/  HADD2.F32 R26, -RZ, R26.H1_H1 ;  /* 0x3000001aff1a7230 */ /* 0x000fe40000004100 */
[-C--:B------:R-:W-:Y:S01]  /*17160*/  FMUL.FTZ R24, R24, R35.reuse ;  /* 0x0000002318187220 */ /* 0x080fe20000410000 */
[----:B------:R-:W-:Y:S02]  /*17170*/  HADD2.F32 R28, -RZ, R28.H1_H1 ;  /* 0x3000001cff1c7230 */ /* 0x000fe40000004100 */
[C---:B------:R-:W-:Y:S01]  /*17180*/  FFMA.FTZ R30, R14.reuse, R35, -R31 ;  /* 0x000000230e1e7223 */ /* 0x040fe2000001081f */
[----:B------:R-:W-:Y:S02]  /*17190*/  HADD2.F32 R27, -RZ, R27.H1_H1 ;  /* 0x3000001bff1b7230 */ /* 0x000fe40000004100 */
[----:B------:R-:W-:Y:S01]  /*171a0*/  FFMA.FTZ R39, R14, R39, R24 ;  /* 0x000000270e277223 */ /* 0x000fe20000010018 */
[----:B------:R-:W-:-:S02]  /*171b0*/  HADD2.F32 R14, -RZ, R25.H1_H1 ;  /* 0x30000019ff0e7230 */ /* 0x000fc40000004100 */
[C---:B------:R-:W-:Y:S01]  /*171c0*/  FFMA.FTZ R50, R26.reuse, R37, -R41 ;  /* 0x000000251a327223 */ /* 0x040fe20000010829 */
[----:B------:R-:W-:Y:S01]  /*171d0*/  FFMA.FTZ R42, R26, R42, R51 ;  /* 0x0000002a1a2a7223 */ /* 0x000fe20000010033 */
[----:B------:R-:W-:Y:S02]  /*171e0*/  HADD2.F32 R21, -RZ, R21.H1_H1 ;  /* 0x30000015ff157230 */ /* 0x000fe40000004100 */
[C---:B------:R-:W-:Y:S01]  /*171f0*/  FMUL.FTZ R26, R27.reuse, R28 ;  /* 0x0000001c1b1a7220 */ /* 0x040fe20000410000 */
[-C--:B------:R-:W-:Y:S01]  /*17200*/  FMUL.FTZ R27, R27, R14.reuse ;  /* 0x0000000e1b1b7220 */ /* 0x080fe20000410000 */
[----:B------:R-:W-:Y:S01]  /*17210*/  HADD2.F32 R25, -RZ, R38.H0_H0 ;  /* 0x20000026ff197230 */ /* 0x000fe20000004100 */
[----:B------:R-:W-:Y:S01]  /*17220*/  F2FP.SATFINITE.E4M3.F32.PACK_AB_MERGE_C R11, R40, R11, RZ ;  /* 0x0000000b280b723e */ /* 0x000fe200048070ff */
[----:B------:R-:W-:Y:S02]  /*17230*/  HADD2.F32 R24, -RZ, R15.H0_H0 ;  /* 0x2000000fff187230 */ /* 0x000fe40000004100 */
[C---:B------:R-:W-:Y:S01]  /*17240*/  FFMA.FTZ R41, R21.reuse, R14, -R26 ;  /* 0x0000000e15297223 */ /* 0x040fe2000001081a */
[----:B------:R-:W-:Y:S01]  /*17250*/  FFMA.FTZ R32, R21, R28, R27 ;  /* 0x0000001c15207223 */ /* 0x000fe2000001001b */
[----:B------:R-:W-:Y:S01]  /*17260*/  HADD2.F32 R21, -RZ, R33.H0_H0 ;  /* 0x20000021ff157230 */ /* 0x000fe20000004100 */
[----:B------:R-:W-:Y:S01]  /*17270*/  F2FP.SATFINITE.E4M3.F32.PACK_AB_MERGE_C R13, R46, R13, RZ ;  /* 0x0000000d2e0d723e */ /* 0x000fe200048070ff */
[----:B------:R-:W-:-:S02]  /*17280*/  HADD2.F32 R14, -RZ, R20.H0_H0 ;  /* 0x20000014ff0e7230 */ /* 0x000fc40000004100 */
[C---:B------:R-:W-:Y:S01]  /*17290*/  FMUL.FTZ R27, R24.reuse, R25 ;  /* 0x00000019181b7220 */ /* 0x040fe20000410000 */
[----:B------:R-:W-:Y:S02]  /*172a0*/  HADD2.F32 R38, -RZ, R38.H1_H1 ;  /* 0x30000026ff267230 */ /* 0x000fe40000004100 */
[-C--:B------:R-:W-:Y:S01]  /*172b0*/  FMUL.FTZ R31, R24, R21.reuse ;  /* 0x00000015181f7220 */ /* 0x080fe20000410000 */
[----:B------:R-:W-:Y:S02]  /*172c0*/  HADD2.F32 R15, -RZ, R15.H1_H1 ;  /* 0x3000000fff0f7230 */ /* 0x000fe40000004100 */
[C---:B------:R-:W-:Y:S01]  /*172d0*/  FFMA.FTZ R27, R14.reuse, R21, -R27 ;  /* 0x000000150e1b7223 */ /* 0x040fe2000001081b */
[----:B------:R-:W-:Y:S01]  /*172e0*/  HADD2.F32 R33, -RZ, R33.H1_H1 ;  /* 0x30000021ff217230 */ /* 0x000fe20000004100 */
[----:B------:R-:W-:Y:S01]  /*172f0*/  F2FP.F16.E4M3.UNPACK_B R21, R8.H1 ;  /* 0x00000008ff15723e */ /* 0x000fe200030006ff */
[----:B------:R-:W-:Y:S02]  /*17300*/  HADD2.F32 R20, -RZ, R20.H1_H1 ;  /* 0x30000014ff147230 */ /* 0x000fe40000004100 */
[----:B------:R-:W-:Y:S01]  /*17310*/  FFMA.FTZ R31, R14, R25, R31 ;  /* 0x000000190e1f7223 */ /* 0x000fe2000001001f */
[C---:B------:R-:W-:Y:S01]  /*17320*/  FMUL.FTZ R35, R15.reuse, R38 ;  /* 0x000000260f237220 */ /* 0x040fe20000410000 */
[----:B------:R-:W-:Y:S01]  /*17330*/  F2FP.F16.E4M3.UNPACK_B R14, R3.H1 ;  /* 0x00000003ff0e723e */ /* 0x000fe200030006ff */
[----:B------:R-:W-:Y:S01]  /*17340*/  FMUL.FTZ R37, R15, R33 ;  /* 0x000000210f257220 */ /* 0x000fe20000410000 */
[----:B------:R-:W-:-:S02]  /*17350*/  HADD2.F32 R25, -RZ, R21.H0_H0 ;  /* 0x20000015ff197230 */ /* 0x000fc40000004100 */
[C---:B------:R-:W-:Y:S01]  /*17360*/  FFMA.FTZ R28, R20.reuse, R33, -R35 ;  /* 0x00000021141c7223 */ /* 0x040fe20000010823 */
[----:B------:R-:W-:Y:S02]  /*17370*/  HADD2.F32 R15, -RZ, R29.H0_H0 ;  /* 0x2000001dff0f7230 */ /* 0x000fe40000004100 */
[----:B------:R-:W-:Y:S01]  /*17380*/  FFMA.FTZ R38, R20, R38, R37 ;  /* 0x0000002614267223 */ /* 0x000fe20000010025 */
[--C-:B------:R-:W-:Y:S01]  /*17390*/  HADD2.F32 R20, -RZ, R14.reuse.H0_H0 ;  /* 0x2000000eff147230 */ /* 0x100fe20000004100 */
[----:B------:R-:W-:Y:S01]  /*173a0*/  F2FP.F16.E4M3.UNPACK_B R3, R3 ;  /* 0x00000003ff03723e */ /* 0x000fe200020006ff */
[----:B------:R-:W-:Y:S02]  /*173b0*/  HADD2.F32 R24, -RZ, R14.H1_H1 ;  /* 0x3000000eff187230 */ /* 0x000fe40000004100 */
[C---:B------:R-:W-:Y:S01]  /*173c0*/  FMUL.FTZ R33, R15.reuse, R25 ;  /* 0x000000190f217220 */ /* 0x040fe20000410000 */
[----:B------:R-:W-:Y:S02]  /*173d0*/  HADD2.F32 R14, -RZ, R7.H0_H0 ;  /* 0x20000007ff0e7230 */ /* 0x000fe40000004100 */
[----:B------:R-:W-:Y:S01]  /*173e0*/  FMUL.FTZ R15, R15, R20 ;  /* 0x000000140f0f7220 */ /* 0x000fe20000410000 */
[----:B------:R-:W-:Y:S01]  /*173f0*/  HADD2.F32 R26, -RZ, R21.H1_H1 ;  /* 0x30000015ff1a7230 */ /* 0x000fe20000004100 */
[----:B------:R-:W-:Y:S01]  /*17400*/  F2FP.SATFINITE.E4M3.F32.PACK_AB_MERGE_C R42, R42, R49, RZ ;  /* 0x000000312a2a723e */ /* 0x000fe200048070ff */
[----:B------:R-:W-:-:S02]  /*17410*/  HADD2.F32 R29, -RZ, R29.H1_H1 ;  /* 0x3000001dff1d7230 */ /* 0x000fc40000004100 */
[----:B------:R-:W-:Y:S01]  /*17420*/  FFMA.FTZ R33, R14, R20, -R33 ;  /* 0x000000140e217223 */ /* 0x000fe20000010821 */
[----:B------:R-:W-:Y:S01]  /*17430*/  HADD2.F32 R7, -RZ, R7.H1_H1 ;  /* 0x30000007ff077230 */ /* 0x000fe20000004100 */
[----:B------:R-:W-:Y:S01]  /*17440*/  F2FP.SATFINITE.E4M3.F32.PACK_AB_MERGE_C R5, R10, R5, R11 ;  /* 0x000000050a05723e */ /* 0x000fe2000480700b */
[C---:B------:R-:W-:Y:S01]  /*17450*/  FMUL.FTZ R20, R29.reuse, R26 ;  /* 0x0000001a1d147220 */ /* 0x040fe20000410000 */
[----:B------:R-:W-:Y:S01]  /*17460*/  FMUL.FTZ R21, R29, R24 ;  /* 0x000000181d157220 */ /* 0x000fe20000410000 */
[----:B------:R-:W-:Y:S01]  /*17470*/  FFMA.FTZ R29, R14, R25, R15 ;  /* 0x000000190e1d7223 */ /* 0x000fe2000001000f */
[----:B------:R-:W-:Y:S01]  /*17480*/  F2FP.F16.E4M3.UNPACK_B R14, R8 ;  /* 0x00000008ff0e723e */ /* 0x000fe200020006ff */
[C---:B------:R-:W-:Y:S01]  /*17490*/  FFMA.FTZ R34, R7.reuse, R24, -R20 ;  /* 0x0000001807227223 */ /* 0x040fe20000010814 */
[----:B------:R-:W-:Y:S01]  /*174a0*/  FFMA.FTZ R26, R7, R26, R21 ;  /* 0x0000001a071a7223 */ /* 0x000fe20000010015 */
[----:B------:R-:W-:Y:S01]  /*174b0*/  HADD2.F32 R7, -RZ, R6.H0_H0 ;  /* 0x20000006ff077230 */ /* 0x000fe20000004100 */
[----:B------:R-:W-:Y:S01]  /*174c0*/  F2FP.SATFINITE.E4M3.F32.PACK_AB_MERGE_C R9, R12, R9, R13 ;  /* 0x000000090c09723e */ /* 0x000fe2000480700d */
[--C-:B------:R-:W-:Y:S01]  /*174d0*/  HADD2.F32 R20, -RZ, R14.reuse.H0_H0 ;  /* 0x2000000eff147230 */ /* 0x100fe20000004100 */
[----:B------:R-:W-:Y:S01]  /*174e0*/  F2FP.SATFINITE.E4M3.F32.PACK_AB_MERGE_C R33, R34, R33, RZ ;  /* 0x000000212221723e */ /* 0x000fe200048070ff */
[--C-:B------:R-:W-:Y:S01]  /*174f0*/  HADD2.F32 R8, -RZ, R3.reuse.H0_H0 ;  /* 0x20000003ff087230 */ /* 0x100fe20000004100 */
[----:B------:R-:W-:Y:S01]  /*17500*/  F2FP.SATFINITE.E4M3.F32.PACK_AB_MERGE_C R26, R26, R29, RZ ;  /* 0x0000001d1a1a723e */ /* 0x000fe200048070ff */
[----:B------:R-:W-:Y:S01]  /*17510*/  HADD2.F32 R15, -RZ, R3.H1_H1 ;  /* 0x30000003ff0f7230 */ /* 0x000fe20000004100 */
[----:B------:R-:W-:Y:S01]  /*17520*/  F2FP.SATFINITE.E4M3.F32.PACK_AB_MERGE_C R11, R36, R43, R42 ;  /* 0x0000002b240b723e */ /* 0x000fe2000480702a */
[----:B------:R-:W-:-:S02]  /*17530*/  HADD2.F32 R21, -RZ, R14.H1_H1 ;  /* 0x3000000eff157230 */ /* 0x000fc40000004100 */
[C---:B------:R-:W-:Y:S01]  /*17540*/  FMUL.FTZ R14, R7.reuse, R20 ;  /* 0x00000014070e7220 */ /* 0x040fe20000410000 */
[----:B------:R-:W-:Y:S02]  /*17550*/  HADD2.F32 R6, -RZ, R6.H1_H1 ;  /* 0x30000006ff067230 */ /* 0x000fe40000004100 */
[-C--:B------:R-:W-:Y:S01]  /*17560*/  FMUL.FTZ R7, R7, R8.reuse ;  /* 0x0000000807077220 */ /* 0x080fe20000410000 */
[--C-:B------:R-:W-:Y:S02]  /*17570*/  HADD2.F32 R3, -RZ, R4.reuse.H0_H0 ;  /* 0x20000004ff037230 */ /* 0x100fe40000004100 */
        /* <DEDUP_REMOVED lines=10> */
[----:B------:R-:W-:Y:S02]  /*17620*/  F2FP.SATFINITE.E4M3.F32.PACK_AB_MERGE_C R7, R48, R47, R7 ;  /* 0x0000002f3007723e */ /* 0x000fe40004807007 */
[----:B------:R-:W-:Y:S02]  /*17630*/  F2FP.SATFINITE.E4M3.F32.PACK_AB_MERGE_C R4, R28, R27, R4 ;  /* 0x0000001b1c04723e */ /* 0x000fe40004807004 */
[----:B------:R-:W-:Y:S02]  /*17640*/  F2FP.SATFINITE.E4M3.F32.PACK_AB_MERGE_C R6, R25, R6, R33 ;  /* 0x000000061906723e */ /* 0x000fe40004807021 */
[----:B------:R-:W-:-:S02]  /*17650*/  F2FP.SATFINITE.E4M3.F32.PACK_AB_MERGE_C R8, R38, R31, R8 ;  /* 0x0000001f2608723e */ /* 0x000fc40004807008 */
[----:B------:R-:W-:Y:S01]  /*17660*/  F2FP.SATFINITE.E4M3.F32.PACK_AB_MERGE_C R10, R24, R3, R26 ;  /* 0x00000003180a723e */ /* 0x000fe2000480701a */
[----:B------:R0:W-:Y:S04]  /*17670*/  STS.128 [R52+0x14400], R4 ;  /* 0x0144000434007388 */ /* 0x0001e80000000c00 */
[----:B------:R0:W-:Y:S02]  /*17680*/  STS.128 [R0+0x14400], R8 ;  /* 0x0144000800007388 */ /* 0x0001e40000000c00 */
.L_x_454:
[----:B------:R-:W-:Y:S05]  /*17690*/  BSYNC B0 ;  /* 0x0000000000007941 */ /* 0x000fea0003800000 */
.L_x_447:
[----:B------:R-:W-:Y:S01]  /*176a0*/  @!PT LDS RZ, [RZ] ;  /* 0x00000000fffff984 */ /* 0x000fe20000000800 */
[----:B------:R-:W-:Y:S01]  /*176b0*/  @!PT LDS RZ, [RZ] ;  /* 0x00000000fffff984 */ /* 0x000fe20000000800 */
[----:B------:R-:W-:Y:S01]  /*176c0*/  @!PT LDS RZ, [RZ] ;  /* 0x00000000fffff984 */ /* 0x000fe20000000800 */
[----:B------:R-:W-:Y:S01]  /*176d0*/  @!PT LDS RZ, [RZ] ;  /* 0x00000000fffff984 */ /* 0x000fe20000000800 */
[----:B------:R1:W-:Y:S06]  /*176e0*/  MEMBAR.ALL.CTA ;  /* 0x0000000000007992 */ /* 0x0003ec0000008000 */
[----:B-1----:R-:W1:Y:S01]  /*176f0*/  FENCE.VIEW.ASYNC.S ;  /* 0x00000000000073c6 */ /* 0x002e620000000000 */
[----:B------:R-:W-:Y:S05]  /*17700*/  WARPSYNC.ALL ;  /* 0x0000000000007948 */ /* 0x000fea0003800000 */
[----:B-1----:R-:W-:Y:S06]  /*17710*/  BAR.SYNC.DEFER_BLOCKING 0xd, 0x100 ;  /* 0x0344000000007b1d */ /* 0x002fec0000010000 */
.L_x_445:
[----:B0-23--:R-:W-:-:S05]  /*17720*/  IMAD.U32 R0, RZ, RZ, UR53 ;  /* 0x00000035ff007e24 */ /* 0x00dfca000f8e00ff */
[----:B------:R-:W-:-:S13]  /*17730*/  ISETP.NE.AND P0, PT, R0, 0x3, PT ;  /* 0x000000030000780c */ /* 0x000fda0003f05270 */
[----:B------:R-:W-:Y:S05]  /*17740*/  @!P0 BRA `(.L_x_474) ;  /* 0x0000000000048947 */ /* 0x000fea0003800000 */
[----:B------:R-:W-:Y:S01]  /*17750*/  BPT.TRAP 0x1 ;  /* 0x000000040000795c */ /* 0x000fe20000300000 */
.L_x_474:
[----:B-1----:R-:W-:Y:S01]  /*17760*/  IMAD R3, R148, 0x8, R16 ;  /* 0x0000000894037824 */ /* 0x002fe200078e0210 */
[----:B------:R-:W-:-:S04]  /*17770*/  SHF.L.U32 R0, R198, 0x1f, RZ ;  /* 0x0000001fc6007819 */ /* 0x000fc800000006ff */
[----:B------:R0:W1:Y:S01]  /*17780*/  SYNCS.PHASECHK.TRANS64.TRYWAIT P2, [R3+URZ+0x29830], R0 ;  /* 0x02983000030075a7 */ /* 0x000062000804017f */
[----:B------:R-:W-:Y:S05]  /*17790*/  @!P0 BRA `(.L_x_475) ;  /* 0x0000000000048947 */ /* 0x000fea0003800000 */
[----:B------:R-:W-:Y:S01]  /*177a0*/  BPT.TRAP 0x1 ;  /* 0x000000040000795c */ /* 0x000fe20000300000 */
.L_x_475:
[----:B----45:R-:W2:Y:S01]  /*177b0*/  S2R R4, SR_TID.X ;  /* 0x0000000000047919 */ /* 0x030ea20000002100 */
[----:B------:R-:W-:Y:S01]  /*177c0*/  IMAD.MOV.U32 R25, RZ, RZ, RZ ;  /* 0x000000ffff197224 */ /* 0x000fe200078e00ff */
[----:B--2---:R-:W-:-:S04]  /*177d0*/  LOP3.LUT R4, R4, 0x7f, RZ, 0xc0, !PT ;  /* 0x0000007f04047812 */ /* 0x004fc800078ec0ff */
[----:B------:R-:W-:Y:S01]  /*177e0*/  ISETP.NE.AND P1, PT, R4, RZ, PT ;  /* 0x000000ff0400720c */ /* 0x000fe20003f25270 */
[----:B-1----:R-:W-:-:S12]  /*177f0*/  @P2 BRA `(.L_x_476) ;  /* 0x0000000000082947 */ /* 0x002fd80003800000 */
[----:B------:R-:W1:Y:S02]  /*17800*/  SYNCS.PHASECHK.TRANS64.TRYWAIT P2, [R3+URZ+0x29830], R0 ;  /* 0x02983000030075a7 */ /* 0x000e64000804017f */
[----:B-1----:R-:W-:Y:S05]  /*17810*/  @!P2 BRA `(.L_x_477) ;  /* 0x0000012800e4a947 */ /* 0x002fea0003800000 */
.L_x_476:
[----:B------:R-:W-:Y:S05]  /*17820*/  WARPSYNC.ALL ;  /* 0x0000000000007948 */ /* 0x000fea0003800000 */
[----:B01----:R-:W-:Y:S01]  /*17830*/  VIADD R0, R16, 0x1a400 ;  /* 0x0001a40010007836 */ /* 0x003fe20000000000 */
[----:B------:R-:W-:Y:S01]  /*17840*/  R2UR UR28, R44 ;  /* 0x000000002c1c72ca */ /* 0x000fe200000e0000 */
[----:B------:R-:W-:Y:S01]  /*17850*/  IMAD.MOV.U32 R5, RZ, RZ, -0x7fffffe0 ;  /* 0x80000020ff057424 */ /* 0x000fe200078e00ff */
[----:B------:R-:W-:Y:S01]  /*17860*/  WARPGROUP.ARRIVE ;  /* 0x00000000000079c5 */ /* 0x000fe20000000000 */
[----:B------:R-:W-:Y:S01]  /*17870*/  UMOV UR29, 0x80000020 ;  /* 0x80000020001d7882 */ /* 0x000fe20000000000 */
[----:B------:R-:W-:Y:S01]  /*17880*/  SHF.R.U32.HI R0, RZ, 0x4, R0 ;  /* 0x00000004ff007819 */ /* 0x000fe20000011600 */
[----:B------:R-:W-:Y:S01]  /*17890*/  IMAD.MOV.U32 R7, RZ, RZ, -0x7fffffe0 ;  /* 0x80000020ff077424 */ /* 0x000fe200078e00ff */
[----:B------:R-:W-:Y:S01]  /*178a0*/  R2UR UR31, R5 ;  /* 0x00000000051f72ca */ /* 0x000fe200000e0000 */
[----:B------:R-:W-:Y:S01]  /*178b0*/  UMOV UR9, UR29 ;  /* 0x0000001d00097c82 */ /* 0x000fe20008000000 */
[----:B------:R-:W-:Y:S01]  /*178c0*/  LOP3.LUT R0, R0, 0x3fff, RZ, 0xc0, !PT ;  /* 0x00003fff00007812 */ /* 0x000fe200078ec0ff */
[----:B------:R-:W-:Y:S01]  /*178d0*/  UMOV UR5, UR29 ;  /* 0x0000001d00057c82 */ /* 0x000fe20008000000 */
[----:B------:R-:W-:Y:S01]  /*178e0*/  R2UR UR11, R7 ;  /* 0x00000000070b72ca */ /* 0x000fe200000e0000 */
[----:B------:R-:W-:Y:S01]  /*178f0*/  IMAD.MOV.U32 R7, RZ, RZ, -0x7fffffe0 ;  /* 0x80000020ff077424 */ /* 0x000fe200078e00ff */
[----:B------:R-:W-:Y:S01]  /*17900*/  LOP3.LUT R0, R0, 0x10000, RZ, 0xfc, !PT ;  /* 0x0001000000007812 */ /* 0x000fe200078efcff */
[----:B------:R-:W-:Y:S01]  /*17910*/  ULOP3.LUT UR28, UR28, 0x10000, URZ, 0xfc, !UPT ;  /* 0x000100001c1c7892 */ /* 0x000fe2000f8efc3f */
[----:B------:R-:W-:Y:S01]  /*17920*/  IMAD.MOV.U32 R9, RZ, RZ, -0x7fffffe0 ;  /* 0x80000020ff097424 */ /* 0x000fe200078e00ff */
[----:B------:R-:W-:Y:S01]  /*17930*/  UMOV UR13, UR29 ;  /* 0x0000001d000d7c82 */ /* 0x000fe20008000000 */
[----:B------:R-:W-:Y:S01]  /*17940*/  R2UR UR7, R7 ;  /* 0x00000000070772ca */ /* 0x000fe200000e0000 */
[----:B------:R-:W-:Y:S01]  /*17950*/  IMAD R4, R148, 0x780, R0 ;  /* 0x0000078094047824 */ /* 0x000fe200078e0200 */
[----:B------:R-:W-:Y:S01]  /*17960*/  UIADD3 UR48, UR28, 0x2, URZ ;  /* 0x000000021c307890 */ /* 0x000fe2000fffe03f */
[----:B------:R-:W-:Y:S01]  /*17970*/  IMAD.MOV.U32 R7, RZ, RZ, -0x7fffffe0 ;  /* 0x80000020ff077424 */ /* 0x000fe200078e00ff */
[----:B------:R-:W-:Y:S01]  /*17980*/  UMOV UR8, UR28 ;  /* 0x0000001c00087c82 */ /* 0x000fe20008000000 */
[----:B------:R-:W-:Y:S01]  /*17990*/  UMOV UR4, UR28 ;  /* 0x0000001c00047c82 */ /* 0x000fe20008000000 */
[C---:B------:R-:W-:Y:S01]  /*179a0*/  R2UR UR30, R4.reuse ;  /* 0x00000000041e72ca */ /* 0x040fe200000e0000 */
[C---:B------:R-:W-:Y:S01]  /*179b0*/  VIADD R8, R4.reuse, 0x180 ;  /* 0x0000018004087836 */ /* 0x040fe20000000000 */
[----:B------:R-:W-:Y:S01]  /*179c0*/  IADD3 R6, R4, 0x80, RZ ;  /* 0x0000008004067810 */ /* 0x000fe20007ffe0ff */
[----:B------:R-:W-:Y:S01]  /*179d0*/  UMOV UR12, UR28 ;  /* 0x0000001c000c7c82 */ /* 0x000fe20008000000 */
[----:B------:R-:W-:Y:S01]  /*179e0*/  R2UR UR15, R7 ;  /* 0x00000000070f72ca */ /* 0x000fe200000e0000 */
[----:B------:R-:W-:Y:S01]  /*179f0*/  IMAD.MOV.U32 R11, RZ, RZ, -0x7fffffe0 ;  /* 0x80000020ff0b7424 */ /* 0x000fe200078e00ff */
[----:B------:R-:W-:Y:S01]  /*17a00*/  R2UR UR10, R6 ;  /* 0x00000000060a72ca */ /* 0x000fe200000e0000 */
[C---:B------:R-:W-:Y:S01]  /*17a10*/  VIADD R6, R4.reuse, 0x100 ;  /* 0x0000010004067836 */ /* 0x040fe20000000000 */
[----:B------:R-:W-:Y:S01]  /*17a20*/  IADD3 R10, R4, 0x2, RZ ;  /* 0x00000002040a7810 */ /* 0x000fe20007ffe0ff */
[----:B------:R-:W-:Y:S01]  /*17a30*/  UMOV UR49, 0x80000020 ;  /* 0x8000002000317882 */ /* 0x000fe20000000000 */
[----:B------:R-:W-:Y:S01]  /*17a40*/  R2UR UR51, R11 ;  /* 0x000000000b3372ca */ /* 0x000fe200000e0000 */
[----:B------:R-:W-:Y:S01]  /*17a50*/  IMAD.MOV.U32 R7, RZ, RZ, -0x7fffffe0 ;  /* 0x80000020ff077424 */ /* 0x000fe200078e00ff */
[----:B------:R-:W-:Y:S01]  /*17a60*/  R2UR UR6, R6 ;  /* 0x00000000060672ca */ /* 0x000fe200000e0000 */
[----:B------:R-:W-:Y:S01]  /*17a70*/  QGMMA.64x32x32.F32.E4M3.E4M3 R92, gdesc[UR28], RZ, !UPT, gsb0 ;  /* 0x006000001c5c79f3 */ /* 0x000fe2000c0008ff */
[----:B------:R-:W-:Y:S01]  /*17a80*/  VIADD R6, R4, 0x200 ;  /* 0x0000020004067836 */ /* 0x000fe20000000000 */
[----:B------:R-:W-:Y:S01]  /*17a90*/  R2UR UR50, R10 ;  /* 0x000000000a3272ca */ /* 0x000fe200000e0000 */
[----:B------:R-:W-:Y:S01]  /*17aa0*/  VIADD R10, R4, 0x280 ;  /* 0x00000280040a7836 */ /* 0x000fe20000000000 */
[----:B------:R-:W-:Y:S01]  /*17ab0*/  P2R R12, PR, RZ, 0x2 ;  /* 0x00000002ff0c7803 */ /* 0x000fe20000000000 */
[----:B------:R-:W-:Y:S01]  /*17ac0*/  IMAD.MOV.U32 R11, RZ, RZ, -0x7fffffe0 ;  /* 0x80000020ff0b7424 */ /* 0x000fe200078e00ff */
[----:B------:R-:W-:Y:S01]  /*17ad0*/  R2UR UR14, R6 ;  /* 0x00000000060e72ca */ /* 0x000fe200000e0000 */
[----:B------:R-:W-:Y:S01]  /*17ae0*/  VIADD R6, R4, 0x82 ;  /* 0x0000008204067836 */ /* 0x000fe20000000000 */
[----:B------:R-:W-:Y:S01]  /*17af0*/  P2R R14, PR, RZ, 0x1 ;  /* 0x00000001ff0e7803 */ /* 0x000fe20000000000 */
[----:B------:R-:W-:Y:S01]  /*17b00*/  IMAD.MOV.U32 R5, RZ, RZ, -0x7fffffe0 ;  /* 0x80000020ff057424 */ /* 0x000fe200078e00ff */
[----:B------:R-:W-:-:S02]  /*17b10*/  WARPGROUP.DEPBAR.LE gsb0, 0x0 ;  /* 0x00008000000079c5 */ /* 0x000fc40000010000 */
[----:B------:R-:W-:-:S06]  /*17b20*/  WARPGROUP.ARRIVE ;  /* 0x00000000000079c5 */ /* 0x000fcc0000000000 */
[----:B------:R-:W-:Y:S01]  /*17b30*/  QGMMA.64x32x32.F32.E4M3.E4M3 R76, gdesc[UR8], RZ, !UPT, gsb0 ;  /* 0x00600000084c79f3 */ /* 0x000fe2000c0008ff */
[----:B------:R-:W-:Y:S01]  /*17b40*/  R2UR UR10, R8 ;  /* 0x00000000080a72ca */ /* 0x000fe200000e0000 */
[----:B------:R-:W-:Y:S01]  /*17b50*/  UMOV UR8, UR28 ;  /* 0x0000001c00087c82 */ /* 0x000fe20008000000 */
[----:B------:R-:W-:Y:S01]  /*17b60*/  R2UR UR11, R9 ;  /* 0x00000000090b72ca */ /* 0x000fe200000e0000 */
[----:B------:R-:W-:Y:S01]  /*17b70*/  UMOV UR9, UR29 ;  /* 0x0000001d00097c82 */ /* 0x000fe20008000000 */
[----:B------:R-:W-:Y:S01]  /*17b80*/  IMAD.MOV.U32 R9, RZ, RZ, -0x7fffffe0 ;  /* 0x80000020ff097424 */ /* 0x000fe200078e00ff */
[----:B------:R-:W-:Y:S01]  /*17b90*/  IADD3 R8, R4, 0x102, RZ ;  /* 0x0000010204087810 */ /* 0x000fe20007ffe0ff */
[----:B------:R-:W-:Y:S02]  /*17ba0*/  WARPGROUP.DEPBAR.LE gsb0, 0x0 ;  /* 0x00008000000079c5 */ /* 0x000fe40000010000 */
[----:B------:R-:W-:-:S06]  /*17bb0*/  WARPGROUP.ARRIVE ;  /* 0x00000000000079c5 */ /* 0x000fcc0000000000 */
[----:B------:R-:W-:Y:S01]  /*17bc0*/  QGMMA.64x32x32.F32.E4M3.E4M3 R60, gdesc[UR4], RZ, !UPT, gsb0 ;  /* 0x00600000043c79f3 */ /* 0x000fe2000c0008ff */
[----:B------:R-:W-:Y:S01]  /*17bd0*/  R2UR UR6, R6 ;  /* 0x00000000060672ca */ /* 0x000fe200000e0000 */
[----:B------:R-:W-:Y:S01]  /*17be0*/  UMOV UR4, UR48 ;  /* 0x0000003000047c82 */ /* 0x000fe20008000000 */
[----:B------:R-:W-:Y:S01]  /*17bf0*/  R2UR UR7, R7 ;  /* 0x00000000070772ca */ /* 0x000fe200000e0000 */
[----:B------:R-:W-:Y:S01]  /*17c00*/  UMOV UR5, UR49 ;  /* 0x0000003100057c82 */ /* 0x000fe20008000000 */
[----:B------:R-:W-:Y:S02]  /*17c10*/  VIADD R6, R4, 0x182 ;  /* 0x0000018204067836 */ /* 0x000fe40000000000 */
[----:B------:R-:W-:Y:S01]  /*17c20*/  IMAD.MOV.U32 R7, RZ, RZ, -0x7fffffe0 ;  /* 0x80000020ff077424 */ /* 0x000fe200078e00ff */
        /* <DEDUP_REMOVED lines=12> */
[----:B------:R-:W-:Y:S01]  /*17cf0*/  UMOV UR12, UR48 ;  /* 0x00000030000c7c82 */ /* 0x000fe20008000000 */
[----:B------:R-:W-:Y:S01]  /*17d00*/  UMOV UR13, UR49 ;  /* 0x00000031000d7c82 */ /* 0x000fe20008000000 */
[----:B------:R-:W-:Y:S02]  /*17d10*/  WARPGROUP.DEPBAR.LE gsb0, 0x0 ;  /* 0x00008000000079c5 */ /* 0x000fe40000010000 */
[----:B------:R-:W-:-:S06]  /*17d20*/  WARPGROUP.ARRIVE ;  /* 0x00000000000079c5 */ /* 0x000fcc0000000000 */
[----:B------:R-:W-:Y:S01]  /*17d30*/  QGMMA.64x32x32.F32.E4M3.E4M3 R92, gdesc[UR48], R92, gsb0 ;  /* 0x00600000305c79f3 */ /* 0x000fe2000800085c */
[----:B------:R-:W-:Y:S01]  /*17d40*/  R2UR UR50, R8 ;  /* 0x00000000083272ca */ /* 0x000fe200000e0000 */
[----:B------:R-:W-:Y:S01]  /*17d50*/  VIADD R8, R4, 0x202 ;  /* 0x0000020204087836 */ /* 0x000fe20000000000 */
[----:B------:R-:W-:Y:S02]  /*17d60*/  R2UR UR51, R9 ;  /* 0x00000000093372ca */ /* 0x000fe400000e0000 */
[----:B------:R-:W-:Y:S02]  /*17d70*/  MOV R9, 0x80000020 ;  /* 0x8000002000097802 */ /* 0x000fe40000000f00 */
[----:B------:R-:W-:Y:S01]  /*17d80*/  R2UR UR14, R8 ;  /* 0x00000000080e72ca */ /* 0x000fe200000e0000 */
[----:B------:R-:W-:Y:S01]  /*17d90*/  VIADD R8, R4, 0x380 ;  /* 0x0000038004087836 */ /* 0x000fe20000000000 */
[----:B------:R-:W-:Y:S02]  /*17da0*/  R2UR UR15, R9 ;  /* 0x00000000090f72ca */ /* 0x000fe400000e0000 */
[----:B------:R-:W-:Y:S01]  /*17db0*/  MOV R9, 0x80000020 ;  /* 0x8000002000097802 */ /* 0x000fe20000000f00 */
[----:B------:R-:W-:-:S02]  /*17dc0*/  WARPGROUP.DEPBAR.LE gsb0, 0x0 ;  /* 0x00008000000079c5 */ /* 0x000fc40000010000 */
[----:B------:R-:W-:-:S06]  /*17dd0*/  WARPGROUP.ARRIVE ;  /* 0x00000000000079c5 */ /* 0x000fcc0000000000 */
[----:B------:R-:W-:Y:S01]  /*17de0*/  QGMMA.64x32x32.F32.E4M3.E4M3 R76, gdesc[UR4], R76, gsb0 ;  /* 0x00600000044c79f3 */ /* 0x000fe2000800084c */
[----:B------:R-:W-:Y:S01]  /*17df0*/  R2UR UR6, R10 ;  /* 0x000000000a0672ca */ /* 0x000fe200000e0000 */
[----:B------:R-:W-:Y:S01]  /*17e00*/  UIADD3 UR4, UR28, 0x200, URZ ;  /* 0x000002001c047890 */ /* 0x000fe2000fffe03f */
[----:B------:R-:W-:Y:S01]  /*17e10*/  R2UR UR7, R11 ;  /* 0x000000000b0772ca */ /* 0x000fe200000e0000 */
[----:B------:R-:W-:Y:S01]  /*17e20*/  UMOV UR5, 0x80000020 ;  /* 0x8000002000057882 */ /* 0x000fe20000000000 */
[----:B------:R-:W-:Y:S01]  /*17e30*/  VIADD R10, R4, 0x282 ;  /* 0x00000282040a7836 */ /* 0x000fe20000000000 */
[----:B------:R-:W-:Y:S01]  /*17e40*/  UMOV UR17, UR5 ;  /* 0x0000000500117c82 */ /* 0x000fe20008000000 */
[----:B------:R-:W-:Y:S02]  /*17e50*/  IMAD.MOV.U32 R11, RZ, RZ, -0x7fffffe0 ;  /* 0x80000020ff0b7424 */ /* 0x000fe400078e00ff */
[----:B------:R-:W-:Y:S01]  /*17e60*/  UMOV UR16, UR4 ;  /* 0x0000000400107c82 */ /* 0x000fe20008000000 */
[----:B------:R-:W-:-:S02]  /*17e70*/  WARPGROUP.DEPBAR.LE gsb0, 0x0 ;  /* 0x00008000000079c5 */ /* 0x000fc40000010000 */
[----:B------:R-:W-:-:S06]  /*17e80*/  WARPGROUP.ARRIVE ;  /* 0x00000000000079c5 */ /* 0x000fcc0000000000 */
[----:B------:R-:W-:Y:S03]  /*17e90*/  QGMMA.64x32x32.F32.E4M3.E4M3 R60, gdesc[UR48], R60, gsb0 ;  /* 0x00600000303c79f3 */ /* 0x000fe6000800083c */
[----:B------:R-:W-:Y:S02]  /*17ea0*/  WARPGROUP.DEPBAR.LE gsb0, 0x0 ;  /* 0x00008000000079c5 */ /* 0x000fe40000010000 */
[----:B------:R-:W-:-:S06]  /*17eb0*/  WARPGROUP.ARRIVE ;  /* 0x00000000000079c5 */ /* 0x000fcc0000000000 */
[----:B------:R-:W-:Y:S01]  /*17ec0*/  QGMMA.64x32x32.F32.E4M3.E4M3 R44, gdesc[UR8], R44, gsb0 ;  /* 0x00600000082c79f3 */ /* 0x000fe2000800082c */
        /* <DEDUP_REMOVED lines=8> */
[----:B------:R-:W-:Y:S01]  /*17f50*/  QGMMA.64x32x32.F32.E4M3.E4M3 R28, gdesc[UR12], R28, gsb0 ;  /* 0x006000000c1c79f3 */ /* 0x000fe2000800081c */
        /* <DEDUP_REMOVED lines=8> */
[----:B------:R-:W-:Y:S01]  /*17fe0*/  QGMMA.64x32x32.F32.E4M3.E4M3 R92, gdesc[UR4], R92, gsb0 ;  /* 0x00600000045c79f3 */ /* 0x000fe2000800085c */
[----:B------:R-:W-:Y:S01]  /*17ff0*/  R2UR UR6, R8 ;  /* 0x00000000080672ca */ /* 0x000fe200000e0000 */
[----:B------:R-:W-:Y:S01]  /*18000*/  VIADD R8, R4, 0x480 ;  /* 0x0000048004087836 */ /* 0x000fe20000000000 */
[----:B------:R-:W-:Y:S01]  /*18010*/  R2UR UR7, R9 ;  /* 0x00000000090772ca */ /* 0x000fe200000e0000 */
[----:B------:R-:W-:-:S03]  /*18020*/  IMAD.MOV.U32 R9, RZ, RZ, -0x7fffffe0 ;  /* 0x80000020ff097424 */ /* 0x000fc600078e00ff */
[----:B------:R-:W-:Y:S01]  /*18030*/  R2UR UR18, R8 ;  /* 0x00000000081272ca */ /* 0x000fe200000e0000 */
[----:B------:R-:W-:Y:S01]  /*18040*/  VIADD R8, R4, 0x382 ;  /* 0x0000038204087836 */ /* 0x000fe20000000000 */
[----:B------:R-:W-:Y:S01]  /*18050*/  R2UR UR19, R9 ;  /* 0x00000000091372ca */ /* 0x000fe200000e0000 */
[----:B------:R-:W-:Y:S01]  /*18060*/  IMAD.MOV.U32 R9, RZ, RZ, -0x7fffffe0 ;  /* 0x80000020ff097424 */ /* 0x000fe200078e00ff */
[----:B------:R-:W-:Y:S02]  /*18070*/  WARPGROUP.DEPBAR.LE gsb0, 0x0 ;  /* 0x00008000000079c5 */ /* 0x000fe40000010000 */
[----:B------:R-:W-:-:S06]  /*18080*/  WARPGROUP.ARRIVE ;  /* 0x00000000000079c5 */ /* 0x000fcc0000000000 */
[----:B------:R-:W-:Y:S01]  /*18090*/  QGMMA.64x32x32.F32.E4M3.E4M3 R76, gdesc[UR8], R76, gsb0 ;  /* 0x00600000084c79f3 */ /* 0x000fe2000800084c */
[----:B------:R-:W-:Y:S01]  /*180a0*/  R2UR UR10, R10 ;  /* 0x000000000a0a72ca */ /* 0x000fe200000e0000 */
[----:B------:R-:W-:Y:S01]  /*180b0*/  UIADD3 UR8, UR28, 0x202, URZ ;  /* 0x000002021c087890 */ /* 0x000fe2000fffe03f */
[----:B------:R-:W-:Y:S01]  /*180c0*/  R2UR UR11, R11 ;  /* 0x000000000b0b72ca */ /* 0x000fe200000e0000 */
[----:B------:R-:W-:Y:S01]  /*180d0*/  UMOV UR9, 0x80000020 ;  /* 0x8000002000097882 */ /* 0x000fe20000000000 */
[----:B------:R-:W-:Y:S01]  /*180e0*/  IMAD.MOV.U32 R11, RZ, RZ, -0x7fffffe0 ;  /* 0x80000020ff0b7424 */ /* 0x000fe200078e00ff */
[----:B------:R-:W-:Y:S01]  /*180f0*/  UMOV UR21, UR9 ;  /* 0x0000000900157c82 */ /* 0x000fe20008000000 */
[----:B------:R-:W-:Y:S02]  /*18100*/  IADD3 R10, R4, 0x500, RZ ;  /* 0x00000500040a7810 */ /* 0x000fe40007ffe0ff */
        /* <DEDUP_REMOVED lines=26> */
[----:B------:R-:W-:Y:S01]  /*182b0*/  VIADD R8, R4, 0x482 ;  /* 0x0000048204087836 */ /* 0x000fe20000000000 */
[----:B------:R-:W-:Y:S01]  /*182c0*/  R2UR UR11, R9 ;  /* 0x00000000090b72ca */ /* 0x000fe200000e0000 */
[----:B------:R-:W-:-:S03]  /*182d0*/  IMAD.MOV.U32 R9, RZ, RZ, -0x7fffffe0 ;  /* 0x80000020ff097424 */ /* 0x000fc600078e00ff */
[----:B------:R-:W-:Y:S02]  /*182e0*/  R2UR UR22, R8 ;  /* 0x00000000081672ca */ /* 0x000fe400000e0000 */
[----:B------:R-:W-:Y:S01]  /*182f0*/  R2UR UR23, R9 ;  /* 0x00000000091772ca */ /* 0x000fe200000e0000 */
[----:B------:R-:W-:Y:S01]  /*18300*/  IMAD.MOV.U32 R9, RZ, RZ, -0x7fffffe0 ;  /* 0x80000020ff097424 */ /* 0x000fe200078e00ff */
[----:B------:R-:W-:Y:S01]  /*18310*/  IADD3 R8, R4, 0x600, RZ ;  /* 0x0000060004087810 */ /* 0x000fe20007ffe0ff */
[----:B------:R-:W-:Y:S02]  /*18320*/  WARPGROUP.DEPBAR.LE gsb0, 0x0 ;  /* 0x00008000000079c5 */ /* 0x000fe40000010000 */
        /* <DEDUP_REMOVED lines=36> */
[----:B------:R-:W-:Y:S02]  /*18570*/  R2UR UR15, R9 ;  /* 0x00000000090f72ca */ /* 0x000fe400000e0000 */
[----:B------:R-:W-:Y:S02]  /*18580*/  MOV R9, 0x80000020 ;  /* 0x8000002000097802 */ /* 0x000fe40000000f00 */
[----:B------:R-:W-:Y:S02]  /*18590*/  R2UR UR26, R8 ;  /* 0x00000000081a72ca */ /* 0x000fe400000e0000 */
[----:B------:R-:W-:Y:S02]  /*185a0*/  R2UR UR27, R9 ;  /* 0x00000000091b72ca */ /* 0x000fe400000e0000 */
[----:B------:R-:W-:-:S05]  /*185b0*/  IADD3 R8, R236, 0xa0, -R235 ;  /* 0x000000a0ec087810 */ /* 0x000fca0007ffe8eb */
[----:B------:R-:W-:-:S05]  /*185c0*/  IMAD R8, R147, -0xa0, R8 ;  /* 0xffffff6093087824 */ /* 0x000fca00078e0208 */
[C---:B------:R-:W-:Y:S02]  /*185d0*/  ISETP.GT.AND P4, PT, R8.reuse, RZ, PT ;  /* 0x000000ff0800720c */ /* 0x040fe40003f84270 */
[C---:B------:R-:W-:Y:S02]  /*185e0*/  ISETP.GT.AND P5, PT, R8.reuse, 0x1, PT ;  /* 0x000000010800780c */ /* 0x040fe40003fa4270 */
[C---:B------:R-:W-:Y:S02]  /*185f0*/  ISETP.GT.AND P2, PT, R8.reuse, 0x8, PT ;  /* 0x000000080800780c */ /* 0x040fe40003f44270 */
[C---:B------:R-:W-:Y:S02]  /*18600*/  ISETP.GT.AND P3, PT, R8.reuse, 0x9, PT ;  /* 0x000000090800780c */ /* 0x040fe40003f64270 */
[C---:B------:R-:W-:Y:S02]  /*18610*/  ISETP.GT.AND P1, PT, R8.reuse, 0x81, PT ;  /* 0x000000810800780c */ /* 0x040fe40003f24270 */
[----:B------:R-:W-:-:S02]  /*18620*/  ISETP.GT.AND P6, PT, R8, 0x80, PT ;  /* 0x000000800800780c */ /* 0x000fc40003fc4270 */
[----:B------:R-:W-:Y:S02]  /*18630*/  P2R R24, PR, RZ, 0x2 ;  /* 0x00000002ff187803 */ /* 0x000fe40000000000 */
[----:B------:R-:W-:-:S04]  /*18640*/  ISETP.GT.AND P0, PT, R8, 0x88, PT ;  /* 0x000000880800780c */ /* 0x000fc80003f04270 */
[----:B------:R-:W-:Y:S01]  /*18650*/  P2R R20, PR, RZ, 0x1 ;  /* 0x00000001ff147803 */ /* 0x000fe20000000000 */
[----:B------:R-:W-:Y:S02]  /*18660*/  WARPGROUP.DEPBAR.LE gsb0, 0x0 ;  /* 0x00008000000079c5 */ /* 0x000fe40000010000 */
[----:B------:R-:W-:-:S06]  /*18670*/  WARPGROUP.ARRIVE ;  /* 0x00000000000079c5 */ /* 0x000fcc0000000000 */
[----:B------:R-:W-:Y:S01]  /*18680*/  QGMMA.64x32x32.F32.E4M3.E4M3 R76, gdesc[UR16], R76, gsb0 ;  /* 0x00600000104c79f3 */ /* 0x000fe2000800084c */
[----:B------:R-:W-:Y:S01]  /*18690*/  R2UR UR18, R10 ;  /* 0x000000000a1272ca */ /* 0x000fe200000e0000 */
[----:B------:R-:W-:Y:S01]  /*186a0*/  UIADD3 UR16, UR28, 0x402, URZ ;  /* 0x000004021c107890 */ /* 0x000fe2000fffe03f */
[----:B------:R-:W-:Y:S01]  /*186b0*/  R2UR UR19, R11 ;  /* 0x000000000b1372ca */ /* 0x000fe200000e0000 */
[----:B------:R-:W-:Y:S01]  /*186c0*/  UMOV UR17, 0x80000020 ;  /* 0x8000002000117882 */ /* 0x000fe20000000000 */
[----:B------:R-:W-:Y:S02]  /*186d0*/  WARPGROUP.DEPBAR.LE gsb0, 0x0 ;  /* 0x00008000000079c5 */ /* 0x000fe40000010000 */
[----:B------:R-:W-:-:S06]  /*186e0*/  WARPGROUP.ARRIVE ;  /* 0x00000000000079c5 */ /* 0x000fcc0000000000 */
[----:B------:R-:W-:Y:S03]  /*186f0*/  QGMMA.64x32x32.F32.E4M3.E4M3 R60, gdesc[UR12], R60, gsb0 ;  /* 0x006000000c3c79f3 */ /* 0x000fe6000800083c */
[----:B------:R-:W-:Y:S02]  /*18700*/  WARPGROUP.DEPBAR.LE gsb0, 0x0 ;  /* 0x00008000000079c5 */ /* 0x000fe40000010000 */
[----:B------:R-:W-:-:S06]  /*18710*/  WARPGROUP.ARRIVE ;  /* 0x00000000000079c5 */ /* 0x000fcc0000000000 */
[----:B------:R-:W-:Y:S01]  /*18720*/  QGMMA.64x32x32.F32.E4M3.E4M3 R44, gdesc[UR20], R44, gsb0 ;  /* 0x00600000142c79f3 */ /* 0x000fe2000800082c */
[----:B------:R-:W-:Y:S01]  /*18730*/  R2UR UR23, R5 ;  /* 0x00000000051772ca */ /* 0x000fe200000e0000 */
[----:B------:R-:W-:Y:S01]  /*18740*/  UMOV UR20, UR16 ;  /* 0x0000001000147c82 */ /* 0x000fe20008000000 */
[----:B------:R-:W-:Y:S01]  /*18750*/  UMOV UR21, UR17 ;  /* 0x0000001100157c82 */ /* 0x000fe20008000000 */
[----:B------:R-:W-:Y:S02]  /*18760*/  WARPGROUP.DEPBAR.LE gsb0, 0x0 ;  /* 0x00008000000079c5 */ /* 0x000fe40000010000 */
[----:B------:R-:W-:-:S06]  /*18770*/  WARPGROUP.ARRIVE ;  /* 0x00000000000079c5 */ /* 0x000fcc0000000000 */
[----:B------:R-:W-:Y:S03]  /*18780*/  QGMMA.64x32x32.F32.E4M3.E4M3 R28, gdesc[UR24], R28, gsb0 ;  /* 0x00600000181c79f3 */ /* 0x000fe6000800081c */
[----:B------:R-:W-:Y:S02]  /*18790*/  WARPGROUP.DEPBAR.LE gsb0, 0x0 ;  /* 0x00008000000079c5 */ /* 0x000fe40000010000 */
[----:B------:R-:W-:-:S06]  /*187a0*/  WARPGROUP.ARRIVE ;  /* 0x00000000000079c5 */ /* 0x000fcc0000000000 */
[----:B------:R-:W-:Y:S01]  /*187b0*/  QGMMA.64x32x32.F32.E4M3.E4M3 R92, gdesc[UR16], R92, gsb0 ;  /* 0x00600000105c79f3 */ /* 0x000fe2000800085c */
[----:B------:R-:W-:Y:S01]  /*187c0*/  R2UR UR18, R6 ;  /* 0x00000000061272ca */ /* 0x000fe200000e0000 */
[----:B------:R-:W-:Y:S01]  /*187d0*/  VIADD R6, R4, 0x602 ;  /* 0x0000060204067836 */ /* 0x000fe20000000000 */
[----:B------:R-:W-:Y:S01]  /*187e0*/  R2UR UR19, R7 ;  /* 0x00000000071372ca */ /* 0x000fe200000e0000 */
[----:B------:R-:W-:Y:S01]  /*187f0*/  IMAD.MOV.U32 R7, RZ, RZ, -0x7fffffe0 ;  /* 0x80000020ff077424 */ /* 0x000fe200078e00ff */
[----:B------:R-:W-:Y:S02]  /*18800*/  WARPGROUP.DEPBAR.LE gsb0, 0x0 ;  /* 0x00008000000079c5 */ /* 0x000fe40000010000 */
[----:B------:R-:W-:Y:S01]  /*18810*/  WARPGROUP.ARRIVE ;  /* 0x00000000000079c5 */ /* 0x000fe20000000000 */
[----:B------:R-:W-:Y:S02]  /*18820*/  FSEL R27, R92, -INF , P4 ;  /* 0xff8000005c1b7808 */ /* 0x000fe40002000000 */
[----:B------:R-:W-:-:S02]  /*18830*/  FSEL R93, R93, -INF , P5 ;  /* 0xff8000005d5d7808 */ /* 0x000fc40002800000 */
[----:B------:R-:W-:-:S04]  /*18840*/  FSEL R109, R96, -INF , P2 ;  /* 0xff800000606d7808 */ /* 0x000fc80001000000 */
[----:B------:R-:W-:Y:S01]  /*18850*/  QGMMA.64x32x32.F32.E4M3.E4M3 R76, gdesc[UR16], R76, gsb0 ;  /* 0x00600000104c79f3 */ /* 0x000fe2000800084c */
[----:B------:R-:W-:Y:S02]  /*18860*/  R2UR UR18, R6 ;  /* 0x00000000061272ca */ /* 0x000fe400000e0000 */
[----:B------:R-:W-:Y:S01]  /*18870*/  R2UR UR19, R7 ;  /* 0x00000000071372ca */ /* 0x000fe200000e0000 */
[----:B------:R-:W-:Y:S01]  /*18880*/  IMAD.MOV.U32 R7, RZ, RZ, -0x7fffffe0 ;  /* 0x80000020ff077424 */ /* 0x000fe200078e00ff */
[C---:B------:R-:W-:Y:S01]  /*18890*/  IADD3 R6, R4.reuse, 0x682, RZ ;  /* 0x0000068204067810 */ /* 0x040fe20007ffe0ff */
[----:B------:R-:W-:Y:S01]  /*188a0*/  VIADD R4, R4, 0x702 ;  /* 0x0000070204047836 */ /* 0x000fe20000000000 */
        /* <DEDUP_REMOVED lines=13> */
[----:B------:R-:W-:Y:S02]  /*18980*/  R2UR UR22, R4 ;  /* 0x00000000041672ca */ /* 0x000fe400000e0000 */
[----:B------:R-:W-:-:S02]  /*18990*/  FSEL R99, R99, -INF , P3 ;  /* 0xff80000063637808 */ /* 0x000fc40001800000 */
[----:B------:R-:W-:Y:S02]  /*189a0*/  ISETP.GT.AND P3, PT, R8, 0x19, PT ;  /* 0x000000190800780c */ /* 0x000fe40003f64270 */
[----:B------:R-:W-:Y:S02]  /*189b0*/  FSEL R113, R104, -INF , P2 ;  /* 0xff80000068717808 */ /* 0x000fe40001000000 */
[----:B------:R-:W-:Y:S02]  /*189c0*/  FMNMX.FTZ R10, R101, R10, !PT ;  /* 0x0000000a650a7209 */ /* 0x000fe40007810000 */
[----:B------:R-:W-:Y:S02]  /*189d0*/  FSEL R103, R103, -INF , P5 ;  /* 0xff80000067677808 */ /* 0x000fe40002800000 */
[----:B------:R-:W-:Y:S02]  /*189e0*/  FSEL R105, R105, -INF , P3 ;  /* 0xff80000069697808 */ /* 0x000fe40001800000 */
[----:B------:R-:W-:-:S02]  /*189f0*/  ISETP.GT.AND P5, PT, R8, 0x20, PT ;  /* 0x000000200800780c */ /* 0x000fc40003fa4270 */
[----:B------:R-:W-:Y:S02]  /*18a00*/  FMNMX.FTZ R10, R113, R10, !PT ;  /* 0x0000000a710a7209 */ /* 0x000fe40007810000 */
[----:B------:R-:W-:Y:S02]  /*18a10*/  FSEL R15, R102, -INF , P4 ;  /* 0xff800000660f7808 */ /* 0x000fe40002000000 */
[C---:B------:R-:W-:Y:S02]  /*18a20*/  ISETP.GT.AND P4, PT, R8.reuse, 0x21, PT ;  /* 0x000000210800780c */ /* 0x040fe40003f84270 */
[----:B------:R-:W-:Y:S02]  /*18a30*/  FMNMX.FTZ R10, R105, R10, !PT ;  /* 0x0000000a690a7209 */ /* 0x000fe40007810000 */
        /* <DEDUP_REMOVED lines=8> */
[----:B------:R-:W-:Y:S02]  /*18ac0*/  R2UR UR18, R6 ;  /* 0x00000000061272ca */ /* 0x000fe400000e0000 */
[----:B------:R-:W-:Y:S02]  /*18ad0*/  R2UR UR19, R7 ;  /* 0x00000000071372ca */ /* 0x000fe400000e0000 */
        /* <DEDUP_REMOVED lines=13> */
[C---:B------:R-:W-:Y:S02]  /*18bb0*/  ISETP.GT.AND P3, PT, R8.reuse, 0x38, PT ;  /* 0x000000380800780c */ /* 0x040fe40003f64270 */
        /* <DEDUP_REMOVED lines=12> */
[----:B------:R-:W-:Y:S02]  /*18c80*/  FMNMX.FTZ R10, R89, R10, !PT ;  /* 0x0000000a590a7209 */ /* 0x000fe40007810000 */
[----:B------:R-:W-:Y:S01]  /*18c90*/  FSEL R81, R90, -INF , P3 ;  /* 0xff8000005a517808 */ /* 0x000fe20001800000 */
[----:B------:R-:W-:Y:S02]  /*18ca0*/  WARPGROUP.DEPBAR.LE gsb0, 0x0 ;  /* 0x00008000000079c5 */ /* 0x000fe40000010000 */
[----:B------:R-:W-:Y:S01]  /*18cb0*/  WARPGROUP.ARRIVE ;  /* 0x00000000000079c5 */ /* 0x000fe20000000000 */
[----:B------:R-:W-:Y:S02]  /*18cc0*/  FSEL R129, R60, -INF , P5 ;  /* 0xff8000003c817808 */ /* 0x000fe40002800000 */
[----:B------:R-:W-:-:S02]  /*18cd0*/  ISETP.GT.AND P3, PT, R8, 0x48, PT ;  /* 0x000000480800780c */ /* 0x000fc40003f64270 */
[----:B------:R-:W-:Y:S01]  /*18ce0*/  FSEL R127, R61, -INF , P4 ;  /* 0xff8000003d7f7808 */ /* 0x000fe20002000000 */
[----:B------:R-:W-:Y:S01]  /*18cf0*/  QGMMA.64x32x32.F32.E4M3.E4M3 R44, gdesc[UR16], R44, gsb0 ;  /* 0x00600000102c79f3 */ /* 0x000fe2000800082c */
[----:B------:R-:W-:Y:S02]  /*18d00*/  FMNMX.FTZ R10, R129, R10, !PT ;  /* 0x0000000a810a7209 */ /* 0x000fe40007810000 */
[----:B------:R-:W-:Y:S02]  /*18d10*/  FSEL R91, R91, -INF , P2 ;  /* 0xff8000005b5b7808 */ /* 0x000fe40001000000 */
[----:B------:R-:W-:Y:S02]  /*18d20*/  ISETP.GT.AND P2, PT, R8, 0x49, PT ;  /* 0x000000490800780c */ /* 0x000fe40003f44270 */
[----:B------:R-:W-:Y:S02]  /*18d30*/  FSEL R131, R64, -INF , P3 ;  /* 0xff80000040837808 */ /* 0x000fe40001800000 */
[----:B------:R-:W-:-:S02]  /*18d40*/  FMNMX.FTZ R10, R127, R10, !PT ;  /* 0x0000000a7f0a7209 */ /* 0x000fc40007810000 */
[----:B------:R-:W-:Y:S02]  /*18d50*/  FSEL R61, R62, -INF , P5 ;  /* 0xff8000003e3d7808 */ /* 0x000fe40002800000 */
[C---:B------:R-:W-:Y:S02]  /*18d60*/  ISETP.GT.AND P5, PT, R8.reuse, 0x50, PT ;  /* 0x000000500800780c */ /* 0x040fe40003fa4270 */
        /* <DEDUP_REMOVED lines=20> */
[----:B------:R-:W-:Y:S02]  /*18eb0*/  FMNMX.FTZ R10, R151, R10, !PT ;  /* 0x0000000a970a7209 */ /* 0x000fe40007810000 */
        /* <DEDUP_REMOVED lines=33> */
[----:B------:R-:W-:Y:S02]  /*190d0*/  FSEL R57, R58, -INF , P3 ;  /* 0xff8000003a397808 */ /* 0x000fe40001800000 */
[C---:B------:R-:W-:Y:S02]  /*190e0*/  ISETP.GT.AND P3, PT, R8.reuse, 0x90, PT ;  /* 0x000000900800780c */ /* 0x040fe40003f64270 */
[----:B------:R-:W-:Y:S02]  /*190f0*/  FSEL R55, R55, -INF , P4 ;  /* 0xff80000037377808 */ /* 0x000fe40002000000 */
[----:B------:R-:W-:Y:S02]  /*19100*/  ISETP.GT.AND P4, PT, R8, 0x91, PT ;  /* 0x000000910800780c */ /* 0x000fe40003f84270 */
[----:B------:R-:W-:Y:S01]  /*19110*/  FSEL R53, R54, -INF , P5 ;  /* 0xff80000036357808 */ /* 0x000fe20002800000 */
[----:B------:R-:W-:Y:S02]  /*19120*/  WARPGROUP.DEPBAR.LE gsb0, 0x0 ;  /* 0x00008000000079c5 */ /* 0x000fe40000010000 */
[----:B------:R-:W-:-:S02]  /*19130*/  FSEL R163, R29, -INF , P1 ;  /* 0xff8000001da37808 */ /* 0x000fc40000800000 */
[----:B------:R-:W-:Y:S02]  /*19140*/  ISETP.GT.AND P1, PT, R8, 0x80, PT ;  /* 0x000000800800780c */ /* 0x000fe40003f24270 */
[----:B------:R-:W-:Y:S02]  /*19150*/  FSEL R161, R28, -INF , P6 ;  /* 0xff8000001ca17808 */ /* 0x000fe40003000000 */
[----:B------:R-:W-:Y:S02]  /*19160*/  FSEL R29, R30, -INF , P1 ;  /* 0xff8000001e1d7808 */ /* 0x000fe40000800000 */
[----:B------:R-:W-:Y:S02]  /*19170*/  ISETP.NE.AND P1, PT, R24, RZ, PT ;  /* 0x000000ff1800720c */ /* 0x000fe40003f25270 */
[----:B------:R-:W-:Y:S02]  /*19180*/  FMNMX.FTZ R10, R161, R10, !PT ;  /* 0x0000000aa10a7209 */ /* 0x000fe40007810000 */
[----:B------:R-:W-:-:S02]  /*19190*/  FSEL R31, R31, -INF , P1 ;  /* 0xff8000001f1f7808 */ /* 0x000fc40000800000 */
[----:B------:R-:W-:Y:S02]  /*191a0*/  ISETP.NE.AND P1, PT, R12, RZ, PT ;  /* 0x000000ff0c00720c */ /* 0x000fe40003f25270 */
[----:B------:R-:W-:Y:S02]  /*191b0*/  FMNMX.FTZ R12, R9, R95, !PT ;  /* 0x0000005f090c7209 */ /* 0x000fe40007810000 */
[----:B------:R-:W-:Y:S02]  /*191c0*/  FSEL R48, R32, -INF , P0 ;  /* 0xff80000020307808 */ /* 0x000fe40000000000 */
[----:B------:R-:W-:Y:S02]  /*191d0*/  FMNMX.FTZ R12, R13, R12, !PT ;  /* 0x0000000c0d0c7209 */ /* 0x000fe40007810000 */
[----:B------:R-:W-:Y:S02]  /*191e0*/  FMNMX.FTZ R11, R163, R10, !PT ;  /* 0x0000000aa30b7209 */ /* 0x000fe40007810000 */
[----:B------:R-:W-:-:S02]  /*191f0*/  FMNMX.FTZ R12, R99, R12, !PT ;  /* 0x0000000c630c7209 */ /* 0x000fc40007810000 */
[----:B------:R-:W-:Y:S02]  /*19200*/  FSEL R46, R33, -INF , P2 ;  /* 0xff800000212e7808 */ /* 0x000fe40001000000 */
[----:B------:R-:W-:Y:S02]  /*19210*/  FMNMX.FTZ R12, R15, R12, !PT ;  /* 0x0000000c0f0c7209 */ /* 0x000fe40007810000 */
[----:B------:R-:W-:Y:S02]  /*19220*/  FMNMX.FTZ R11, R48, R11, !PT ;  /* 0x0000000b300b7209 */ /* 0x000fe40007810000 */
[----:B------:R-:W-:Y:S02]  /*19230*/  FMNMX.FTZ R12, R103, R12, !PT ;  /* 0x0000000c670c7209 */ /* 0x000fe40007810000 */
[----:B------:R-:W-:Y:S02]  /*19240*/  FSEL R44, R36, -INF , P3 ;  /* 0xff800000242c7808 */ /* 0x000fe40001800000 */
[----:B------:R-:W-:-:S02]  /*19250*/  FMNMX.FTZ R12, R21, R12, !PT ;  /* 0x0000000c150c7209 */ /* 0x000fc40007810000 */
[----:B------:R-:W-:Y:S02]  /*19260*/  FMNMX.FTZ R11, R46, R11, !PT ;  /* 0x0000000b2e0b7209 */ /* 0x000fe40007810000 */
[----:B------:R-:W-:Y:S02]  /*19270*/  FMNMX.FTZ R12, R107, R12, !PT ;  /* 0x0000000c6b0c7209 */ /* 0x000fe40007810000 */
[----:B------:R-:W-:Y:S02]  /*19280*/  FSEL R36, R37, -INF , P4 ;  /* 0xff80000025247808 */ /* 0x000fe40002000000 */
[----:B------:R-:W-:Y:S02]  /*19290*/  FMNMX.FTZ R12, R5, R12, !PT ;  /* 0x0000000c050c7209 */ /* 0x000fe40007810000 */
[----:B------:R-:W-:Y:S02]  /*192a0*/  FMNMX.FTZ R11, R44, R11, !PT ;  /* 0x0000000b2c0b7209 */ /* 0x000fe40007810000 */
[----:B------:R-:W-:-:S02]  /*192b0*/  FMNMX.FTZ R12, R79, R12, !PT ;  /* 0x0000000c4f0c7209 */ /* 0x000fc40007810000 */
[----:B------:R-:W-:Y:S02]  /*192c0*/  ISETP.GT.AND P5, PT, R8, 0x98, PT ;  /* 0x000000980800780c */ /* 0x000fe40003fa4270 */
        /* <DEDUP_REMOVED lines=11> */
[----:B------:R-:W-:Y:S02]  /*19380*/  FMNMX.FTZ R12, R91, R12, !PT ;  /* 0x0000000c5b0c7209 */ /* 0x000fe40007810000 */
[----:B------:R-:W-:Y:S01]  /*19390*/  FSEL R35, R35, -INF , P2 ;  /* 0xff80000023237808 */ /* 0x000fe20001000000 */
[----:B------:R-:W0:Y:S01]  /*193a0*/  SHFL.BFLY PT, R11, R4, 0x2, 0x1f ;  /* 0x0c401f00040b7f89 */ /* 0x000e2200000e0000 */
[----:B------:R-:W-:Y:S02]  /*193b0*/  FMNMX.FTZ R12, R61, R12, !PT ;  /* 0x0000000c3d0c7209 */ /* 0x000fe40007810000 */
[----:B------:R-:W-:Y:S02]  /*193c0*/  FSEL R43, R43, -INF , P6 ;  /* 0xff8000002b2b7808 */ /* 0x000fe40003000000 */
[----:B------:R-:W-:-:S04]  /*193d0*/  FMNMX.FTZ R12, R63, R12, !PT ;  /* 0x0000000c3f0c7209 */ /* 0x000fc80007810000 */
[----:B------:R-:W-:-:S04]  /*193e0*/  FMNMX.FTZ R12, R65, R12, !PT ;  /* 0x0000000c410c7209 */ /* 0x000fc80007810000 */
[----:B------:R-:W-:-:S04]  /*193f0*/  FMNMX.FTZ R12, R67, R12, !PT ;  /* 0x0000000c430c7209 */ /* 0x000fc80007810000 */
[----:B------:R-:W-:-:S04]  /*19400*/  FMNMX.FTZ R12, R69, R12, !PT ;  /* 0x0000000c450c7209 */ /* 0x000fc80007810000 */
[----:B------:R-:W-:Y:S02]  /*19410*/  FMNMX.FTZ R12, R71, R12, !PT ;  /* 0x0000000c470c7209 */ /* 0x000fe40007810000 */
[----:B0-----:R-:W-:Y:S02]  /*19420*/  FMNMX.FTZ R6, R4, R11, !PT ;  /* 0x0000000b04067209 */ /* 0x001fe40007810000 */
[----:B------:R-:W-:-:S03]  /*19430*/  FMNMX.FTZ R12, R73, R12, !PT ;  /* 0x0000000c490c7209 */ /* 0x000fc60007810000 */
[----:B------:R-:W0:Y:S01]  /*19440*/  SHFL.BFLY PT, R11, R6, 0x1, 0x1f ;  /* 0x0c201f00060b7f89 */ /* 0x000e2200000e0000 */
[----:B------:R-:W-:-:S04]  /*19450*/  FMNMX.FTZ R12, R75, R12, !PT ;  /* 0x0000000c4b0c7209 */ /* 0x000fc80007810000 */
[----:B------:R-:W-:-:S04]  /*19460*/  FMNMX.FTZ R12, R45, R12, !PT ;  /* 0x0000000c2d0c7209 */ /* 0x000fc80007810000 */
[----:B------:R-:W-:-:S04]  /*19470*/  FMNMX.FTZ R12, R47, R12, !PT ;  /* 0x0000000c2f0c7209 */ /* 0x000fc80007810000 */
[----:B------:R-:W-:-:S04]  /*19480*/  FMNMX.FTZ R12, R49, R12, !PT ;  /* 0x0000000c310c7209 */ /* 0x000fc80007810000 */
[----:B------:R-:W-:-:S04]  /*19490*/  FMNMX.FTZ R12, R51, R12, !PT ;  /* 0x0000000c330c7209 */ /* 0x000fc80007810000 */
[----:B------:R-:W-:Y:S02]  /*194a0*/  FMNMX.FTZ R12, R53, R12, !PT ;  /* 0x0000000c350c7209 */ /* 0x000fe40007810000 */
[----:B0-----:R-:W-:Y:S02]  /*194b0*/  FMNMX.FTZ R11, R6, R11, !PT ;  /* 0x0000000b060b7209 */ /* 0x001fe40007810000 */
[----:B------:R-:W-:Y:S02]  /*194c0*/  FMNMX.FTZ R12, R55, R12, !PT ;  /* 0x0000000c370c7209 */ /* 0x000fe40007810000 */
[----:B------:R-:W-:Y:S01]  /*194d0*/  FSETP.NEU.FTZ.AND P0, PT, R11, -INF , PT ;  /* 0xff8000000b00780b */ /* 0x000fe20003f1d000 */
[----:B------:R-:W-:-:S01]  /*194e0*/  FFMA.FTZ R177, R2, R11, -8 ;  /* 0xc100000002b17423 */ /* 0x000fc2000001000b */
[----:B------:R-:W-:-:S04]  /*194f0*/  FMNMX.FTZ R12, R57, R12, !PT ;  /* 0x0000000c390c7209 */ /* 0x000fc80007810000 */
[----:B------:R-:W-:Y:S02]  /*19500*/  FMNMX.FTZ R12, R59, R12, !PT ;  /* 0x0000000c3b0c7209 */ /* 0x000fe40007810000 */
[----:B------:R-:W-:Y:S02]  /*19510*/  FSEL R177, R177, RZ, P0 ;  /* 0x000000ffb1b17208 */ /* 0x000fe40000000000 */
[----:B------:R-:W-:Y:S02]  /*19520*/  ISETP.NE.AND P0, PT, R20, RZ, PT ;  /* 0x000000ff1400720c */ /* 0x000fe40003f05270 */
[----:B------:R-:W-:Y:S01]  /*19530*/  FMNMX.FTZ R12, R29, R12, !PT ;  /* 0x0000000c1d0c7209 */ /* 0x000fe20007810000 */
[--C-:B------:R-:W-:Y:S01]  /*19540*/  FFMA.FTZ R37, R2, R97, -R177.reuse ;  /* 0x0000006102257223 */ /* 0x100fe200000108b1 */
[----:B------:R-:W-:Y:S01]  /*19550*/  FSEL R33, R34, -INF , P0 ;  /* 0xff80000022217808 */ /* 0x000fe20000000000 */
[C-C-:B------:R-:W-:Y:S01]  /*19560*/  FFMA.FTZ R97, R2.reuse, R115, -R177.reuse ;  /* 0x0000007302617223 */ /* 0x140fe200000108b1 */
[----:B------:R-:W-:Y:S01]  /*19570*/  FMNMX.FTZ R12, R31, R12, !PT ;  /* 0x0000000c1f0c7209 */ /* 0x000fe20007810000 */
[--C-:B------:R-:W-:Y:S01]  /*19580*/  FFMA.FTZ R20, R2, R119, -R177.reuse ;  /* 0x0000007702147223 */ /* 0x100fe200000108b1 */
[----:B------:R-:W-:Y:S01]  /*19590*/  FSEL R115, R38, -INF , P3 ;  /* 0xff80000026737808 */ /* 0x000fe20001800000 */
[C-C-:B------:R-:W-:Y:S01]  /*195a0*/  FFMA.FTZ R4, R2.reuse, R27, -R177.reuse ;  /* 0x0000001b02047223 */ /* 0x140fe200000108b1 */
[----:B------:R-:W-:Y:S01]  /*195b0*/  FMNMX.FTZ R12, R33, R12, !PT ;  /* 0x0000000c210c7209 */ /* 0x000fe20007810000 */
[--C-:B------:R-:W-:Y:S01]  /*195c0*/  FFMA.FTZ R27, R2, R93, -R177.reuse ;  /* 0x0000005d021b7223 */ /* 0x100fe200000108b1 */
[----:B------:R-:W-:Y:S01]  /*195d0*/  ISETP.NE.AND P0, PT, R14, RZ, PT ;  /* 0x000000ff0e00720c */ /* 0x000fe20003f05270 */
[C-C-:B------:R-:W-:Y:S01]  /*195e0*/  FFMA.FTZ R14, R2.reuse, R117, -R177.reuse ;  /* 0x00000075020e7223 */ /* 0x140fe200000108b1 */
[----:B------:R-:W-:Y:S01]  /*195f0*/  FMNMX.FTZ R12, R35, R12, !PT ;  /* 0x0000000c230c7209 */ /* 0x000fe20007810000 */
[C-C-:B------:R-:W-:Y:S01]  /*19600*/  FFMA.FTZ R93, R2.reuse, R105, -R177.reuse ;  /* 0x00000069025d7223 */ /* 0x140fe200000108b1 */
[----:B------:R-:W-:Y:S01]  /*19610*/  FSEL R117, R39, -INF , P4 ;  /* 0xff80000027757808 */ /* 0x000fe20002000000 */
[C-C-:B------:R-:W-:Y:S01]  /*19620*/  FFMA.FTZ R105, R2.reuse, R89, -R177.reuse ;  /* 0x0000005902697223 */ /* 0x140fe200000108b1 */
[----:B------:R-:W-:Y:S01]  /*19630*/  FMNMX.FTZ R12, R115, R12, !PT ;  /* 0x0000000c730c7209 */ /* 0x000fe20007810000 */
[--C-:B------:R-:W-:Y:S01]  /*19640*/  FFMA.FTZ R89, R2, R127, -R177.reuse ;  /* 0x0000007f02597223 */ /* 0x100fe200000108b1 */
[----:B------:R-:W-:Y:S01]  /*19650*/  FSEL R119, R42, -INF , P5 ;  /* 0xff8000002a777808 */ /* 0x000fe20002800000 */
[C-C-:B------:R-:W-:Y:S01]  /*19660*/  FFMA.FTZ R32, R2.reuse, R131, -R177.reuse ;  /* 0x0000008302207223 */ /* 0x140fe200000108b1 */
[----:B------:R-:W-:Y:S01]  /*19670*/  FMNMX.FTZ R12, R117, R12, !PT ;  /* 0x0000000c750c7209 */ /* 0x000fe20007810000 */
[C-C-:B------:R-:W-:Y:S01]  /*19680*/  FFMA.FTZ R26, R2.reuse, R129, -R177.reuse ;  /* 0x00000081021a7223 */ /* 0x140fe200000108b1 */
[----:B------:R-:W-:-:S01]  /*19690*/  FFMA.FTZ R129, R2, R46, -R177 ;  /* 0x0000002e02817223 */ /* 0x000fc200000108b1 */
[C-C-:B------:R-:W-:Y:S01]  /*196a0*/  FFMA.FTZ R46, R2.reuse, R36, -R177.reuse ;  /* 0x00000024022e7223 */ /* 0x140fe200000108b1 */
[----:B------:R-:W-:Y:S01]  /*196b0*/  FMNMX.FTZ R12, R119, R12, !PT ;  /* 0x0000000c770c7209 */ /* 0x000fe20007810000 */
[C-C-:B------:R-:W-:Y:S01]  /*196c0*/  FFMA.FTZ R6, R2.reuse, R109, -R177.reuse ;  /* 0x0000006d02067223 */ /* 0x140fe200000108b1 */
[----:B------:R-:W-:Y:S01]  /*196d0*/  MUFU.EX2 R4, R4 ;  /* 0x0000000400047308 */ /* 0x000fe20000000800 */
[----:B------:R-:W-:-:S01]  /*196e0*/  FFMA.FTZ R8, R2, R111, -R177 ;  /* 0x0000006f02087223 */ /* 0x000fc200000108b1 */
[----:B------:R-:W-:Y:S01]  /*196f0*/  FMNMX.FTZ R12, R43, R12, !PT ;  /* 0x0000000c2b0c7209 */ /* 0x000fe20007810000 */
[----:B------:R-:W-:-:S01]  /*19700*/  FFMA.FTZ R41, R2, R101, -R177 ;  /* 0x0000006502297223 */ /* 0x000fc200000108b1 */
[C-C-:B------:R-:W-:Y:S01]  /*19710*/  FFMA.FTZ R10, R2.reuse, R113, -R177.reuse ;  /* 0x00000071020a7223 */ /* 0x140fe200000108b1 */
[----:B------:R-:W-:-:S01]  /*19720*/  FFMA.FTZ R101, R2, R121, -R177 ;  /* 0x0000007902657223 */ /* 0x000fc200000108b1 */
[C-C-:B------:R-:W-:Y:S01]  /*19730*/  FFMA.FTZ R24, R2.reuse, R123, -R177.reuse ;  /* 0x0000007b02187223 */ /* 0x140fe200000108b1 */
[----:B------:R-:W0:Y:S01]  /*19740*/  SHFL.BFLY PT, R127, R12, 0x2, 0x1f ;  /* 0x0c401f000c7f7f89 */ /* 0x000e2200000e0000 */
[----:B------:R-:W-:Y:S01]  /*19750*/  MUFU.EX2 R27, R27 ;  /* 0x0000001b001b7308 */ /* 0x000fe20000000800 */
[----:B------:R-:W-:-:S01]  /*19760*/  FFMA.FTZ R85, R2, R85, -R177 ;  /* 0x0000005502557223 */ /* 0x000fc200000108b1 */
[C-C-:B------:R-:W-:Y:S01]  /*19770*/  FFMA.FTZ R28, R2.reuse, R125, -R177.reuse ;  /* 0x0000007d021c7223 */ /* 0x140fe200000108b1 */
[----:B------:R-:W-:-:S01]  /*19780*/  FFMA.FTZ R111, R2, R133, -R177 ;  /* 0x00000085026f7223 */ /* 0x000fc200000108b1 */
[C-C-:B------:R-:W-:Y:S01]  /*19790*/  FFMA.FTZ R30, R2.reuse, R135, -R177.reuse ;  /* 0x00000087021e7223 */ /* 0x140fe200000108b1 */
        /* <DEDUP_REMOVED lines=11> */
[----:B------:R-:W1:Y:S01]  /*19850*/  MUFU.EX2 R37, R37 ;  /* 0x0000002500257308 */ /* 0x000e620000000800 */
[----:B------:R-:W-:-:S01]  /*19860*/  FFMA.FTZ R125, R2, R159, -R177 ;  /* 0x0000009f027d7223 */ /* 0x000fc200000108b1 */
[C-C-:B------:R-:W-:Y:S01]  /*19870*/  FFMA.FTZ R48, R2.reuse, R48, -R177.reuse ;  /* 0x0000003002307223 */ /* 0x140fe200000108b1 */
[----:B------:R-:W-:-:S01]  /*19880*/  FFMA.FTZ R52, R2, R161, -R177 ;  /* 0x000000a102347223 */ /* 0x000fc200000108b1 */
[C-C-:B------:R-:W-:Y:S01]  /*19890*/  FFMA.FTZ R36, R2.reuse, R167, -R177.reuse ;  /* 0x000000a702247223 */ /* 0x140fe200000108b1 */
[----:B------:R-:W-:-:S01]  /*198a0*/  FFMA.FTZ R133, R2, R165, -R177 ;  /* 0x000000a502857223 */ /* 0x000fc200000108b1 */
[--C-:B------:R-:W-:Y:S01]  /*198b0*/  FFMA.FTZ R44, R2, R44, -R177.reuse ;  /* 0x0000002c022c7223 */ /* 0x100fe200000108b1 */
[----:B0-----:R-:W-:Y:S01]  /*198c0*/  FMNMX.FTZ R54, R12, R127, !PT ;  /* 0x0000007f0c367209 */ /* 0x001fe20007810000 */
[----:B------:R-:W-:Y:S01]  /*198d0*/  MUFU.EX2 R8, R8 ;  /* 0x0000000800087308 */ /* 0x000fe20000000800 */
[----:B------:R-:W-:-:S03]  /*198e0*/  FFMA.FTZ R127, R2, R163, -R177 ;  /* 0x000000a3027f7223 */ /* 0x000fc600000108b1 */
[----:B------:R-:W0:Y:S04]  /*198f0*/  SHFL.BFLY PT, R131, R54, 0x1, 0x1f ;  /* 0x0c201f0036837f89 */ /* 0x000e2800000e0000 */
[----:B------:R-:W-:Y:S01]  /*19900*/  MUFU.EX2 R41, R41 ;  /* 0x0000002900297308 */ /* 0x000fe20000000800 */
[----:B-1----:R-:W-:-:S04]  /*19910*/  F2FP.SATFINITE.E4M3.F32.PACK_AB_MERGE_C R176, R37, R6, RZ ;  /* 0x0000000625b0723e */ /* 0x002fc800048070ff */
[----:B------:R-:W-:-:S03]  /*19920*/  F2FP.SATFINITE.E4M3.F32.PACK_AB_MERGE_C R176, R27, R4, R176 ;  /* 0x000000041bb0723e */ /* 0x000fc600048070b0 */
[----:B------:R-:W-:Y:S08]  /*19930*/  MUFU.EX2 R10, R10 ;  /* 0x0000000a000a7308 */ /* 0x000ff00000000800 */
[----:B------:R-:W1:Y:S01]  /*19940*/  MUFU.EX2 R93, R93 ;  /* 0x0000005d005d7308 */ /* 0x000e620000000800 */
[----:B0-----:R-:W-:-:S04]  /*19950*/  FMNMX.FTZ R12, R54, R131, !PT ;  /* 0x00000083360c7209 */ /* 0x001fc80007810000 */
[----:B------:R-:W-:Y:S01]  /*19960*/  FSETP.NEU.FTZ.AND P2, PT, R12, -INF , PT ;  /* 0xff8000000c00780b */ /* 0x000fe20003f5d000 */
[----:B------:R-:W-:-:S02]  /*19970*/  FFMA.FTZ R54, R2, R12, -8 ;  /* 0xc100000002367423 */ /* 0x000fc4000001000c */
[----:B------:R-:W-:Y:S03]  /*19980*/  MUFU.EX2 R131, R46 ;  /* 0x0000002e00837308 */ /* 0x000fe60000000800 */
[----:B------:R-:W-:Y:S02]  /*19990*/  FSEL R54, R54, RZ, P2 ;  /* 0x000000ff36367208 */ /* 0x000fe40001000000 */
[----:B-1----:R-:W-:-:S03]  /*199a0*/  F2FP.SATFINITE.E4M3.F32.PACK_AB_MERGE_C R178, R93, R10, RZ ;  /* 0x0000000a5db2723e */ /* 0x002fc600048070ff */
        /* <DEDUP_REMOVED lines=12> */
[----:B------:R-:W-:Y:S01]  /*19a70*/  FADD.FTZ R67, R4, R27 ;  /* 0x0000001b04437221 */ /* 0x000fe20000010000 */
[----:B------:R-:W-:-:S01]  /*19a80*/  FFMA.FTZ R66, R2, R107, -R54 ;  /* 0x0000006b02427223 */ /* 0x000fc20000010836 */
[C-C-:B------:R-:W-:Y:S01]  /*19a90*/  FFMA.FTZ R5, R2.reuse, R5, -R54.reuse ;  /* 0x0000000502057223 */ /* 0x140fe20000010836 */
[----:B------:R-:W-:-:S01]  /*19aa0*/  FFMA.FTZ R68, R2, R7, -R54 ;  /* 0x0000000702447223 */ /* 0x000fc20000010836 */
[----:B------:R0:W1:Y:S01]  /*19ab0*/  MUFU.EX2 R46, R60 ;  /* 0x0000003c002e7308 */ /* 0x0000620000000800 */
[----:B------:R-:W-:-:S01]  /*19ac0*/  FADD.FTZ R76, R6, R67 ;  /* 0x00000043064c7221 */ /* 0x000fc20000010000 */
[----:B------:R-:W-:Y:S01]  /*19ad0*/  FFMA.FTZ R67, R2, R45, -R54 ;  /* 0x0000002d02437223 */ /* 0x000fe20000010836 */
[----:B------:R-:W-:-:S02]  /*19ae0*/  @!P1 VIADD R45, R3, 0x29840 ;  /* 0x00029840032d9836 */ /* 0x000fc40000000000 */
[C-C-:B------:R-:W-:Y:S01]  /*19af0*/  FFMA.FTZ R7, R2.reuse, R77, -R54.reuse ;  /* 0x0000004d02077223 */ /* 0x140fe20000010836 */
[----:B------:R-:W-:-:S01]  /*19b00*/  FFMA.FTZ R62, R2, R87, -R54 ;  /* 0x00000057023e7223 */ /* 0x000fc20000010836 */
[C-C-:B------:R-:W-:Y:S01]  /*19b10*/  FFMA.FTZ R72, R2.reuse, R81, -R54.reuse ;  /* 0x0000005102487223 */ /* 0x140fe20000010836 */
[----:B------:R-:W-:-:S01]  /*19b20*/  FFMA.FTZ R77, R2, R91, -R54 ;  /* 0x0000005b024d7223 */ /* 0x000fc20000010836 */
[----:B------:R-:W2:Y:S01]  /*19b30*/  MUFU.EX2 R58, R58 ;  /* 0x0000003a003a7308 */ /* 0x000ea20000000800 */
[----:B0-----:R-:W-:-:S01]  /*19b40*/  FFMA.FTZ R60, R2, R79, -R54 ;  /* 0x0000004f023c7223 */ /* 0x001fc20000010836 */
[C-C-:B------:R-:W-:Y:S01]  /*19b50*/  FFMA.FTZ R79, R2.reuse, R83, -R54.reuse ;  /* 0x00000053024f7223 */ /* 0x140fe20000010836 */
[----:B------:R-:W-:Y:S01]  /*19b60*/  @!P1 PRMT R45, RZ, 0x654, R45 ;  /* 0x00000654ff2d9816 */ /* 0x000fe2000000002d */
[C-C-:B------:R-:W-:Y:S01]  /*19b70*/  FFMA.FTZ R64, R2.reuse, R63, -R54.reuse ;  /* 0x0000003f02407223 */ /* 0x140fe20000010836 */
[----:B------:R-:W-:-:S01]  /*19b80*/  FFMA.FTZ R63, R2, R65, -R54 ;  /* 0x00000041023f7223 */ /* 0x000fc20000010836 */
[----:B------:R-:W-:Y:S01]  /*19b90*/  FFMA.FTZ R70, R2, R71, -R54 ;  /* 0x0000004702467223 */ /* 0x000fe20000010836 */
[----:B------:R0:W-:Y:S01]  /*19ba0*/  @!P1 SYNCS.ARRIVE.TRANS64.RED.A1T0 RZ, [R45+URZ], RZ ;  /* 0x000000ff2dff99a7 */ /* 0x0001e2000810043f */
[----:B------:R-:W3:Y:S01]  /*19bb0*/  MUFU.EX2 R95, R95 ;  /* 0x0000005f005f7308 */ /* 0x000ee20000000800 */
[----:B-1----:R-:W-:-:S01]  /*19bc0*/  FADD.FTZ R69, R9, R46 ;  /* 0x0000002e09457221 */ /* 0x002fc20000010000 */
[C-C-:B------:R-:W-:Y:S01]  /*19bd0*/  FFMA.FTZ R65, R2.reuse, R73, -R54.reuse ;  /* 0x0000004902417223 */ /* 0x140fe20000010836 */
[----:B------:R-:W-:-:S01]  /*19be0*/  FFMA.FTZ R78, R2, R75, -R54 ;  /* 0x0000004b024e7223 */ /* 0x000fc20000010836 */
[C-C-:B------:R-:W-:Y:S01]  /*19bf0*/  FFMA.FTZ R53, R2.reuse, R53, -R54.reuse ;  /* 0x0000003502357223 */ /* 0x140fe20000010836 */
[----:B------:R-:W-:-:S01]  /*19c00*/  FFMA.FTZ R57, R2, R57, -R54 ;  /* 0x0000003902397223 */ /* 0x000fc20000010836 */
[----:B------:R-:W-:Y:S01]  /*19c10*/  F2FP.SATFINITE.E4M3.F32.PACK_AB_MERGE_C R178, R41, R8, R178 ;  /* 0x0000000829b2723e */ /* 0x000fe200048070b2 */
[----:B0-----:R-:W-:-:S01]  /*19c20*/  FFMA.FTZ R45, R2, R49, -R54 ;  /* 0x00000031022d7223 */ /* 0x001fc20000010836 */
[----:B------:R-:W0:Y:S01]  /*19c30*/  MUFU.EX2 R13, R13 ;  /* 0x0000000d000d7308 */ /* 0x000e220000000800 */
[----:B--2---:R-:W-:-:S01]  /*19c40*/  FADD.FTZ R80, R58, R69 ;  /* 0x000000453a507221 */ /* 0x004fc20000010000 */
[----:B------:R-:W-:Y:S01]  /*19c50*/  FADD.FTZ R69, R37, R76 ;  /* 0x0000004c25457221 */ /* 0x000fe20000010000 */
[----:B------:R-:W-:-:S01]  /*19c60*/  FFMA.FTZ R76, R2, R47, -R54 ;  /* 0x0000002f024c7223 */ /* 0x000fc20000010836 */
[C-C-:B------:R-:W-:Y:S01]  /*19c70*/  FFMA.FTZ R59, R2.reuse, R59, -R54.reuse ;  /* 0x0000003b023b7223 */ /* 0x140fe20000010836 */
[----:B------:R-:W-:-:S01]  /*19c80*/  FFMA.FTZ R31, R2, R31, -R54 ;  /* 0x0000001f021f7223 */ /* 0x000fc20000010836 */
[----:B------:R-:W-:Y:S01]  /*19c90*/  FADD.FTZ R82, R8, R69 ;  /* 0x0000004508527221 */ /* 0x000fe20000010000 */
[----:B------:R-:W-:-:S01]  /*19ca0*/  FFMA.FTZ R33, R2, R33, -R54 ;  /* 0x0000002102217223 */ /* 0x000fc20000010836 */
[----:B------:R-:W1:Y:S01]  /*19cb0*/  MUFU.EX2 R56, R56 ;  /* 0x0000003800387308 */ /* 0x000e620000000800 */
[----:B---3--:R-:W-:-:S01]  /*19cc0*/  FADD.FTZ R80, R95, R80 ;  /* 0x000000505f507221 */ /* 0x008fc20000010000 */
[----:B------:R-:W-:Y:S01]  /*19cd0*/  FADD.FTZ R47, R41, R82 ;  /* 0x00000052292f7221 */ /* 0x000fe20000010000 */
[----:B------:R-:W-:-:S01]  /*19ce0*/  FFMA.FTZ R82, R2, R51, -R54 ;  /* 0x0000003302527223 */ /* 0x000fc20000010836 */
[C-C-:B------:R-:W-:Y:S01]  /*19cf0*/  FFMA.FTZ R35, R2.reuse, R35, -R54.reuse ;  /* 0x0000002302237223 */ /* 0x140fe20000010836 */
[----:B------:R-:W-:-:S01]  /*19d00*/  FFMA.FTZ R115, R2, R115, -R54 ;  /* 0x0000007302737223 */ /* 0x000fc20000010836 */
[----:B------:R-:W-:Y:S01]  /*19d10*/  FADD.FTZ R84, R10, R47 ;  /* 0x0000002f0a547221 */ /* 0x000fe20000010000 */
[----:B------:R-:W-:-:S01]  /*19d20*/  FFMA.FTZ R117, R2, R117, -R54 ;  /* 0x0000007502757223 */ /* 0x000fc20000010836 */
[----:B------:R-:W2:Y:S01]  /*19d30*/  MUFU.EX2 R15, R15 ;  /* 0x0000000f000f7308 */ /* 0x000ea20000000800 */
[----:B0-----:R-:W-:-:S01]  /*19d40*/  FADD.FTZ R69, R13, R80 ;  /* 0x000000500d457221 */ /* 0x001fc20000010000 */
[----:B------:R-:W-:Y:S01]  /*19d50*/  FADD.FTZ R49, R93, R84 ;  /* 0x000000545d317221 */ /* 0x000fe20000010000 */
[----:B------:R-:W-:-:S01]  /*19d60*/  FFMA.FTZ R119, R2, R119, -R54 ;  /* 0x0000007702777223 */ /* 0x000fc20000010836 */
[----:B------:R-:W-:Y:S01]  /*19d70*/  FFMA.FTZ R43, R2, R43, -R54 ;  /* 0x0000002b022b7223 */ /* 0x000fe20000010836 */
[----:B------:R-:W-:Y:S01]  /*19d80*/  F2FP.SATFINITE.E4M3.F32.PACK_AB_MERGE_C R177, R95, R58, RZ ;  /* 0x0000003a5fb1723e */ /* 0x000fe200048070ff */
[----:B------:R-:W-:Y:S01]  /*19d90*/  FADD.FTZ R86, R14, R49 ;  /* 0x000000310e567221 */ /* 0x000fe20000010000 */
[----:B------:R-:W-:Y:S01]  /*19da0*/  IMAD.MOV.U32 R41, RZ, RZ, R25 ;  /* 0x000000ffff297224 */ /* 0x000fe200078e0019 */
[----:B------:R-:W0:Y:S01]  /*19db0*/  MUFU.EX2 R66, R66 ;  /* 0x0000004200427308 */ /* 0x000e220000000800 */
[----:B-1----:R-:W-:-:S01]  /*19dc0*/  FADD.FTZ R80, R56, R69 ;  /* 0x0000004538507221 */ /* 0x002fc20000010000 */
[----:B------:R-:W-:Y:S01]  /*19dd0*/  F2FP.SATFINITE.E4M3.F32.PACK_AB_MERGE_C R177, R46, R9, R177 ;  /* 0x000000092eb1723e */ /* 0x000fe200048070b1 */
[----:B------:R-:W-:-:S02]  /*19de0*/  IMAD.MOV.U32 R46, RZ, RZ, R25 ;  /* 0x000000ffff2e7224 */ /* 0x000fc400078e0019 */
[--C-:B------:R-:W-:Y:S02]  /*19df0*/  IMAD.MOV.U32 R58, RZ, RZ, R25.reuse ;  /* 0x000000ffff3a7224 */ /* 0x100fe400078e0019 */
[----:B------:R-:W-:Y:S01]  /*19e00*/  IMAD.MOV.U32 R69, RZ, RZ, R25 ;  /* 0x000000ffff457224 */ /* 0x000fe200078e0019 */
[----:B------:R-:W1:Y:S01]  /*19e10*/  MUFU.EX2 R5, R5 ;  /* 0x0000000500057308 */ /* 0x000e620000000800 */
[----:B--2---:R-:W-:-:S01]  /*19e20*/  FADD.FTZ R47, R15, R80 ;  /* 0x000000500f2f7221 */ /* 0x004fc20000010000 */
[----:B------:R-:W-:Y:S01]  /*19e30*/  FFMA.FTZ R80, R2, R55, -R54 ;  /* 0x0000003702507223 */ /* 0x000fe20000010836 */
[--C-:B------:R-:W-:Y:S02]  /*19e40*/  IMAD.MOV.U32 R55, RZ, RZ, R25.reuse ;  /* 0x000000ffff377224 */ /* 0x100fe400078e0019 */
[--C-:B------:R-:W-:Y:S02]  /*19e50*/  IMAD.MOV.U32 R71, RZ, RZ, R25.reuse ;  /* 0x000000ffff477224 */ /* 0x100fe400078e0019 */
[----:B------:R-:W-:Y:S01]  /*19e60*/  IMAD.MOV.U32 R73, RZ, RZ, R25 ;  /* 0x000000ffff497224 */ /* 0x000fe200078e0019 */
[----:B------:R-:W2:Y:S01]  /*19e70*/  MUFU.EX2 R97, R97 ;  /* 0x0000006100617308 */ /* 0x000ea20000000800 */
[----:B0-----:R-:W-:-:S01]  /*19e80*/  FADD.FTZ R84, R66, R47 ;  /* 0x0000002f42547221 */ /* 0x001fc20000010000 */
[----:B------:R-:W-:Y:S01]  /*19e90*/  F2FP.SATFINITE.E4M3.F32.PACK_AB_MERGE_C R179, R66, R15, RZ ;  /* 0x0000000f42b3723e */ /* 0x000fe200048070ff */
[--C-:B------:R-:W-:Y:S01]  /*19ea0*/  IMAD.MOV.U32 R75, RZ, RZ, R25.reuse ;  /* 0x000000ffff4b7224 */ /* 0x100fe200078e0019 */
[----:B------:R-:W-:Y:S01]  /*19eb0*/  MOV R66, R25 ;  /* 0x0000001900427202 */ /* 0x000fe20000000f00 */
[----:B------:R-:W-:Y:S01]  /*19ec0*/  IMAD.MOV.U32 R81, RZ, RZ, R25 ;  /* 0x000000ffff517224 */ /* 0x000fe200078e0019 */
[----:B------:R-:W-:Y:S01]  /*19ed0*/  F2FP.SATFINITE.E4M3.F32.PACK_AB_MERGE_C R179, R56, R13, R179 ;  /* 0x0000000d38b3723e */ /* 0x000fe200048070b3 */
[----:B------:R-:W-:Y:S01]  /*19ee0*/  IMAD.MOV.U32 R56, RZ, RZ, R25 ;  /* 0x000000ffff387224 */ /* 0x000fe200078e0019 */
[----:B------:R-:W0:Y:S01]  /*19ef0*/  MUFU.EX2 R60, R60 ;  /* 0x0000003c003c7308 */ /* 0x000e220000000800 */
[----:B-1----:R-:W-:-:S01]  /*19f00*/  FADD.FTZ R47, R5, R84 ;  /* 0x00000054052f7221 */ /* 0x002fc20000010000 */
[----:B------:R-:W-:-:S02]  /*19f10*/  IMAD.MOV.U32 R83, RZ, RZ, R25 ;  /* 0x000000ffff537224 */ /* 0x000fc400078e0019 */
[----:B------:R-:W-:-:S04]  /*19f20*/  IMAD.MOV.U32 R87, RZ, RZ, R25 ;  /* 0x000000ffff577224 */ /* 0x000fc800078e0019 */
[----:B------:R-:W1:Y:S01]  /*19f30*/  MUFU.EX2 R20, R20 ;  /* 0x0000001400147308 */ /* 0x000e620000000800 */
[----:B--2---:R-:W-:-:S07]  /*19f40*/  FADD.FTZ R49, R97, R86 ;  /* 0x0000005661317221 */ /* 0x004fce0000010000 */
[----:B------:R-:W2:Y:S01]  /*19f50*/  MUFU.EX2 R68, R68 ;  /* 0x0000004400447308 */ /* 0x000ea20000000800 */
[----:B0-----:R-:W-:-:S01]  /*19f60*/  FADD.FTZ R51, R60, R47 ;  /* 0x0000002f3c337221 */ /* 0x001fc20000010000 */
[----:B------:R-:W-:Y:S01]  /*19f70*/  FFMA.FTZ R47, R2, R29, -R54 ;  /* 0x0000001d022f7223 */ /* 0x000fe20000010836 */
[----:B------:R-:W-:-:S05]  /*19f80*/  MOV R54, R25 ;  /* 0x0000001900367202 */ /* 0x000fca0000000f00 */
[----:B------:R-:W0:Y:S01]  /*19f90*/  MUFU.EX2 R101, R101 ;  /* 0x0000006500657308 */ /* 0x000e220000000800 */
[----:B-1----:R-:W-:-:S07]  /*19fa0*/  FADD.FTZ R84, R20, R49 ;  /* 0x0000003114547221 */ /* 0x002fce0000010000 */
[----:B------:R-:W1:Y:S01]  /*19fb0*/  MUFU.EX2 R79, R79 ;  /* 0x0000004f004f7308 */ /* 0x000e620000000800 */
[----:B--2---:R-:W-:-:S07]  /*19fc0*/  FADD.FTZ R86, R68, R51 ;  /* 0x0000003344567221 */ /* 0x004fce0000010000 */
[----:B------:R-:W2:Y:S01]  /*19fd0*/  MUFU.EX2 R24, R24 ;  /* 0x0000001800187308 */ /* 0x000ea20000000800 */
[----:B0-----:R-:W-:-:S01]  /*19fe0*/  FADD.FTZ R49, R101, R84 ;  /* 0x0000005465317221 */ /* 0x001fc20000010000 */
[----:B------:R-:W-:-:S04]  /*19ff0*/  F2FP.SATFINITE.E4M3.F32.PACK_AB_MERGE_C R180, R101, R20, RZ ;  /* 0x0000001465b4723e */ /* 0x000fc800048070ff */
[----:B------:R-:W-:Y:S02]  /*1a000*/  F2FP.SATFINITE.E4M3.F32.PACK_AB_MERGE_C R180, R97, R14, R180 ;  /* 0x0000000e61b4723e */ /* 0x000fe400048070b4 */
[----:B------:R-:W0:Y:S01]  /*1a010*/  MUFU.EX2 R7, R7 ;  /* 0x0000000700077308 */ /* 0x000e220000000800 */
[----:B-1----:R-:W-:-:S01]  /*1a020*/  FADD.FTZ R86, R79, R86 ;  /* 0x000000564f567221 */ /* 0x002fc20000010000 */
[----:B------:R-:W-:Y:S01]  /*1a030*/  F2FP.SATFINITE.E4M3.F32.PACK_AB_MERGE_C R181, R79, R68, RZ ;  /* 0x000000444fb5723e */ /* 0x000fe200048070ff */
[--C-:B------:R-:W-:Y:S02]  /*1a040*/  IMAD.MOV.U32 R68, RZ, RZ, R25.reuse ;  /* 0x000000ffff447224 */ /* 0x100fe400078e0019 */
[----:B------:R-:W-:Y:S01]  /*1a050*/  IMAD.MOV.U32 R79, RZ, RZ, R25 ;  /* 0x000000ffff4f7224 */ /* 0x000fe200078e0019 */
[----:B------:R-:W-:Y:S02]  /*1a060*/  F2FP.SATFINITE.E4M3.F32.PACK_AB_MERGE_C R181, R60, R5, R181 ;  /* 0x000000053cb5723e */ /* 0x000fe400048070b5 */
[----:B------:R-:W1:Y:S01]  /*1a070*/  MUFU.EX2 R85, R85 ;  /* 0x0000005500557308 */ /* 0x000e620000000800 */
[----:B--2---:R-:W-:-:S01]  /*1a080*/  FADD.FTZ R84, R24, R49 ;  /* 0x0000003118547221 */ /* 0x004fc20000010000 */
[----:B------:R-:W-:-:S06]  /*1a090*/  MOV R60, R25 ;  /* 0x00000019003c7202 */ /* 0x000fcc0000000f00 */
[----:B------:R-:W2:Y:S01]  /*1a0a0*/  MUFU.EX2 R62, R62 ;  /* 0x0000003e003e7308 */ /* 0x000ea20000000800 */
[----:B0-----:R-:W-:-:S07]  /*1a0b0*/  FADD.FTZ R49, R7, R86 ;  /* 0x0000005607317221 */ /* 0x001fce0000010000 */
[----:B------:R-:W0:Y:S01]  /*1a0c0*/  MUFU.EX2 R28, R28 ;  /* 0x0000001c001c7308 */ /* 0x000e220000000800 */
[----:B-1----:R-:W-:-:S07]  /*1a0d0*/  FADD.FTZ R51, R85, R84 ;  /* 0x0000005455337221 */ /* 0x002fce0000010000 */
[----:B------:R-:W1:Y:S01]  /*1a0e0*/  MUFU.EX2 R72, R72 ;  /* 0x0000004800487308 */ /* 0x000e620000000800 */
[----:B--2---:R-:W-:-:S07]  /*1a0f0*/  FADD.FTZ R49, R62, R49 ;  /* 0x000000313e317221 */ /* 0x004fce0000010000 */
[----:B------:R-:W2:Y:S01]  /*1a100*/  MUFU.EX2 R105, R105 ;  /* 0x0000006900697308 */ /* 0x000ea20000000800 */
[----:B0-----:R-:W-:-:S01]  /*1a110*/  FADD.FTZ R84, R28, R51 ;  /* 0x000000331c547221 */ /* 0x001fc20000010000 */
[----:B------:R-:W-:-:S06]  /*1a120*/  IMAD.MOV.U32 R51, RZ, RZ, R25 ;  /* 0x000000ffff337224 */ /* 0x000fcc00078e0019 */
[----:B------:R-:W0:Y:S01]  /*1a130*/  MUFU.EX2 R77, R77 ;  /* 0x0000004d004d7308 */ /* 0x000e220000000800 */
[----:B-1----:R-:W-:-:S07]  /*1a140*/  FADD.FTZ R86, R72, R49 ;  /* 0x0000003148567221 */ /* 0x002fce0000010000 */
[----:B------:R-:W1:Y:S01]  /*1a150*/  MUFU.EX2 R26, R26 ;  /* 0x0000001a001a7308 */ /* 0x000e620000000800 */
[----:B--2---:R-:W-:-:S01]  /*1a160*/  FADD.FTZ R49, R105, R84 ;  /* 0x0000005469317221 */ /* 0x004fc20000010000 */
[----:B------:R-:W-:Y:S02]  /*1a170*/  F2FP.SATFINITE.E4M3.F32.PACK_AB_MERGE_C R182, R105, R28, RZ ;  /* 0x0000001c69b6723e */ /* 0x000fe400048070ff */
[----:B------:R-:W-:Y:S02]  /*1a180*/  MOV R84, R25 ;  /* 0x0000001900547202 */ /* 0x000fe40000000f00 */
[----:B------:R-:W-:Y:S01]  /*1a190*/  F2FP.SATFINITE.E4M3.F32.PACK_AB_MERGE_C R182, R85, R24, R182 ;  /* 0x0000001855b6723e */ /* 0x000fe200048070b6 */
[----:B------:R-:W-:Y:S01]  /*1a1a0*/  IMAD.MOV.U32 R85, RZ, RZ, R25 ;  /* 0x000000ffff557224 */ /* 0x000fe200078e0019 */
[----:B------:R-:W2:Y:S01]  /*1a1b0*/  MUFU.EX2 R21, R21 ;  /* 0x0000001500157308 */ /* 0x000ea20000000800 */
[----:B0-----:R-:W-:-:S01]  /*1a1c0*/  FADD.FTZ R86, R77, R86 ;  /* 0x000000564d567221 */ /* 0x001fc20000010000 */
[----:B------:R-:W-:Y:S01]  /*1a1d0*/  F2FP.SATFINITE.E4M3.F32.PACK_AB_MERGE_C R72, R77, R72, RZ ;  /* 0x000000484d48723e */ /* 0x000fe200048070ff */
[----:B------:R-:W-:Y:S01]  /*1a1e0*/  IMAD.MOV.U32 R77, RZ, RZ, R25 ;  /* 0x000000ffff4d7224 */ /* 0x000fe200078e0019 */
[----:B------:R-:W-:-:S02]  /*1a1f0*/  MOV R24, R25 ;  /* 0x0000001900187202 */ /* 0x000fc40000000f00 */
[----:B------:R-:W-:Y:S01]  /*1a200*/  F2FP.SATFINITE.E4M3.F32.PACK_AB_MERGE_C R183, R62, R7, R72 ;  /* 0x000000073eb7723e */ /* 0x000fe20004807048 */
[----:B------:R-:W-:Y:S01]  /*1a210*/  IMAD.MOV.U32 R62, RZ, RZ, R25 ;  /* 0x000000ffff3e7224 */ /* 0x000fe200078e0019 */
[----:B------:R-:W0:Y:S01]  /*1a220*/  MUFU.EX2 R89, R89 ;  /* 0x0000005900597308 */ /* 0x000e220000000800 */
[----:B-1----:R-:W-:-:S01]  /*1a230*/  FADD.FTZ R6, R26, R49 ;  /* 0x000000311a067221 */ /* 0x002fc20000010000 */
[----:B------:R-:W-:-:S06]  /*1a240*/  MOV R72, R25 ;  /* 0x0000001900487202 */ /* 0x000fcc0000000f00 */
[----:B------:R-:W1:Y:S01]  /*1a250*/  MUFU.EX2 R64, R64 ;  /* 0x0000004000407308 */ /* 0x000e620000000800 */
[----:B--2---:R-:W-:-:S01]  /*1a260*/  FADD.FTZ R37, R21, R86 ;  /* 0x0000005615257221 */ /* 0x004fc20000010000 */
[----:B------:R-:W-:-:S06]  /*1a270*/  IMAD.MOV.U32 R86, RZ, RZ, R25 ;  /* 0x000000ffff567224 */ /* 0x000fcc00078e0019 */
[----:B------:R-:W2:Y:S01]  /*1a280*/  MUFU.EX2 R32, R32 ;  /* 0x0000002000207308 */ /* 0x000ea20000000800 */
[----:B0-----:R-:W-:-:S07]  /*1a290*/  FADD.FTZ R49, R89, R6 ;  /* 0x0000000659317221 */ /* 0x001fce0000010000 */
[----:B------:R-:W0:Y:S01]  /*1a2a0*/  MUFU.EX2 R63, R63 ;  /* 0x0000003f003f7308 */ /* 0x000e220000000800 */
[----:B-1----:R-:W-:-:S07]  /*1a2b0*/  FADD.FTZ R6, R64, R37 ;  /* 0x0000002540067221 */ /* 0x002fce0000010000 */
[----:B------:R-:W1:Y:S01]  /*1a2c0*/  MUFU.EX2 R111, R111 ;  /* 0x0000006f006f7308 */ /* 0x000e620000000800 */
[----:B--2---:R-:W-:-:S01]  /*1a2d0*/  FADD.FTZ R20, R32, R49 ;  /* 0x0000003120147221 */ /* 0x004fc20000010000 */
[----:B------:R-:W-:-:S06]  /*1a2e0*/  IMAD.MOV.U32 R49, RZ, RZ, R25 ;  /* 0x000000ffff317224 */ /* 0x000fcc00078e0019 */
[----:B------:R-:W2:Y:S01]  /*1a2f0*/  MUFU.EX2 R74, R74 ;  /* 0x0000004a004a7308 */ /* 0x000ea20000000800 */
[----:B0-----:R-:W-:-:S07]  /*1a300*/  FADD.FTZ R37, R63, R6 ;  /* 0x000000063f257221 */ /* 0x001fce0000010000 */
[----:B------:R-:W0:Y:S01]  /*1a310*/  MUFU.EX2 R61, R61 ;  /* 0x0000003d003d7308 */ /* 0x000e220000000800 */
[C---:B-1----:R-:W-:Y:S01]  /*1a320*/  F2FP.SATFINITE.E4M3.F32.PACK_AB_MERGE_C R184, R111.reuse, R32, RZ ;  /* 0x000000206fb8723e */ /* 0x042fe200048070ff */
[----:B------:R-:W-:Y:S01]  /*1a330*/  FADD.FTZ R111, R111, R20 ;  /* 0x000000146f6f7221 */ /* 0x000fe20000010000 */
[--C-:B------:R-:W-:Y:S02]  /*1a340*/  IMAD.MOV.U32 R32, RZ, RZ, R25.reuse ;  /* 0x000000ffff207224 */ /* 0x100fe400078e0019 */
[----:B------:R-:W-:Y:S01]  /*1a350*/  F2FP.SATFINITE.E4M3.F32.PACK_AB_MERGE_C R184, R89, R26, R184 ;  /* 0x0000001a59b8723e */ /* 0x000fe200048070b8 */
[----:B------:R-:W-:Y:S02]  /*1a360*/  IMAD.MOV.U32 R26, RZ, RZ, R25 ;  /* 0x000000ffff1a7224 */ /* 0x000fe400078e0019 */
[----:B------:R-:W1:Y:S01]  /*1a370*/  MUFU.EX2 R70, R70 ;  /* 0x0000004600467308 */ /* 0x000e620000000800 */
[----:B--2---:R-:W-:-:S01]  /*1a380*/  FADD.FTZ R20, R74, R37 ;  /* 0x000000254a147221 */ /* 0x004fc20000010000 */
[----:B------:R-:W-:Y:S01]  /*1a390*/  F2FP.SATFINITE.E4M3.F32.PACK_AB_MERGE_C R63, R74, R63, RZ ;  /* 0x0000003f4a3f723e */ /* 0x000fe200048070ff */
[----:B------:R-:W-:-:S03]  /*1a3a0*/  IMAD.MOV.U32 R74, RZ, RZ, R25 ;  /* 0x000000ffff4a7224 */ /* 0x000fc600078e0019 */
[----:B------:R-:W-:Y:S01]  /*1a3b0*/  F2FP.SATFINITE.E4M3.F32.PACK_AB_MERGE_C R185, R64, R21, R63 ;  /* 0x0000001540b9723e */ /* 0x000fe2000480703f */
[----:B------:R-:W-:Y:S01]  /*1a3c0*/  IMAD.MOV.U32 R63, RZ, RZ, R25 ;  /* 0x000000ffff3f7224 */ /* 0x000fe200078e0019 */
[----:B------:R-:W2:Y:S01]  /*1a3d0*/  MUFU.EX2 R30, R30 ;  /* 0x0000001e001e7308 */ /* 0x000ea20000000800 */
[----:B0-----:R-:W-:-:S01]  /*1a3e0*/  FADD.FTZ R15, R61, R20 ;  /* 0x000000143d0f7221 */ /* 0x001fc20000010000 */
[----:B------:R-:W-:-:S06]  /*1a3f0*/  IMAD.MOV.U32 R64, RZ, RZ, R25 ;  /* 0x000000ffff407224 */ /* 0x000fcc00078e0019 */
        /* <DEDUP_REMOVED lines=8> */
[----:B------:R1:W3:Y:S01]  /*1a480*/  MUFU.EX2 R3, R67 ;  /* 0x0000004300037308 */ /* 0x0002e20000000800 */
[C---:B--2---:R-:W-:Y:S01]  /*1a490*/  F2FP.SATFINITE.E4M3.F32.PACK_AB_MERGE_C R65, R78.reuse, R65, RZ ;  /* 0x000000414e41723e */ /* 0x044fe200048070ff */
[----:B------:R-:W-:-:S03]  /*1a4a0*/  FADD.FTZ R78, R78, R15 ;  /* 0x0000000f4e4e7221 */ /* 0x000fc60000010000 */
[----:B------:R-:W-:Y:S01]  /*1a4b0*/  F2FP.SATFINITE.E4M3.F32.PACK_AB_MERGE_C R187, R70, R61, R65 ;  /* 0x0000003d46bb723e */ /* 0x000fe20004807041 */
[----:B------:R-:W-:Y:S02]  /*1a4c0*/  IMAD.MOV.U32 R61, RZ, RZ, R25 ;  /* 0x000000ffff3d7224 */ /* 0x000fe400078e0019 */
[----:B------:R-:W2:Y:S01]  /*1a4d0*/  MUFU.EX2 R113, R113 ;  /* 0x0000007100717308 */ /* 0x000ea20000000800 */
[----:B0-----:R-:W-:-:S01]  /*1a4e0*/  FADD.FTZ R28, R34, R37 ;  /* 0x00000025221c7221 */ /* 0x001fc20000010000 */
[--C-:B------:R-:W-:Y:S02]  /*1a4f0*/  IMAD.MOV.U32 R37, RZ, RZ, R25.reuse ;  /* 0x000000ffff257224 */ /* 0x100fe400078e0019 */
[--C-:B------:R-:W-:Y:S02]  /*1a500*/  IMAD.MOV.U32 R65, RZ, RZ, R25.reuse ;  /* 0x000000ffff417224 */ /* 0x100fe400078e0019 */
[----:B-1----:R-:W-:Y:S02]  /*1a510*/  IMAD.MOV.U32 R67, RZ, RZ, R25 ;  /* 0x000000ffff437224 */ /* 0x002fe400078e0019 */
[----:B------:R-:W0:Y:S01]  /*1a520*/  MUFU.EX2 R76, R76 ;  /* 0x0000004c004c7308 */ /* 0x000e220000000800 */
[----:B---3--:R-:W-:-:S01]  /*1a530*/  FADD.FTZ R15, R3, R78 ;  /* 0x0000004e030f7221 */ /* 0x008fc20000010000 */
[----:B------:R-:W-:Y:S01]  /*1a540*/  IMAD.MOV.U32 R70, RZ, RZ, R25 ;  /* 0x000000ffff467224 */ /* 0x000fe200078e0019 */
[----:B------:R-:W-:-:S05]  /*1a550*/  MOV R78, R25 ;  /* 0x00000019004e7202 */ /* 0x000fca0000000f00 */
[----:B------:R-:W1:Y:S01]  /*1a560*/  MUFU.EX2 R38, R38 ;  /* 0x0000002600267308 */ /* 0x000e620000000800 */
[C---:B--2---:R-:W-:Y:S01]  /*1a570*/  F2FP.SATFINITE.E4M3.F32.PACK_AB_MERGE_C R186, R113.reuse, R34, RZ ;  /* 0x0000002271ba723e */ /* 0x044fe200048070ff */
[----:B------:R-:W-:Y:S01]  /*1a580*/  FADD.FTZ R113, R113, R28 ;  /* 0x0000001c71717221 */ /* 0x000fe20000010000 */
[--C-:B------:R-:W-:Y:S02]  /*1a590*/  IMAD.MOV.U32 R28, RZ, RZ, R25.reuse ;  /* 0x000000ffff1c7224 */ /* 0x100fe400078e0019 */
[----:B------:R-:W-:Y:S01]  /*1a5a0*/  F2FP.SATFINITE.E4M3.F32.PACK_AB_MERGE_C R186, R109, R30, R186 ;  /* 0x0000001e6dba723e */ /* 0x000fe200048070ba */
[----:B------:R-:W-:Y:S01]  /*1a5b0*/  IMAD.MOV.U32 R34, RZ, RZ, R25 ;  /* 0x000000ffff227224 */ /* 0x000fe200078e0019 */
[----:B------:R-:W-:Y:S01]  /*1a5c0*/  MOV R30, R25 ;  /* 0x00000019001e7202 */ /* 0x000fe20000000f00 */
        /* <DEDUP_REMOVED lines=8> */
[----:B------:R0:W3:Y:S01]  /*1a650*/  MUFU.EX2 R29, R53 ;  /* 0x00000035001d7308 */ /* 0x0000e20000000800 */
[C---:B-1----:R-:W-:Y:S01]  /*1a660*/  F2FP.SATFINITE.E4M3.F32.PACK_AB_MERGE_C R45, R82.reuse, R45, RZ ;  /* 0x0000002d522d723e */ /* 0x042fe200048070ff */
[----:B------:R-:W-:-:S03]  /*1a670*/  FADD.FTZ R82, R82, R15 ;  /* 0x0000000f52527221 */ /* 0x000fc60000010000 */
[----:B------:R-:W-:Y:S01]  /*1a680*/  F2FP.SATFINITE.E4M3.F32.PACK_AB_MERGE_C R189, R76, R3, R45 ;  /* 0x000000034cbd723e */ /* 0x000fe2000480702d */
[----:B------:R-:W-:Y:S02]  /*1a690*/  IMAD.MOV.U32 R45, RZ, RZ, R25 ;  /* 0x000000ffff2d7224 */ /* 0x000fe400078e0019 */
[----:B------:R-:W1:Y:S01]  /*1a6a0*/  MUFU.EX2 R121, R121 ;  /* 0x0000007900797308 */ /* 0x000e620000000800 */
[----:B--2---:R-:W-:-:S01]  /*1a6b0*/  FADD.FTZ R14, R40, R27 ;  /* 0x0000001b280e7221 */ /* 0x004fc20000010000 */
[--C-:B0-----:R-:W-:Y:S02]  /*1a6c0*/  IMAD.MOV.U32 R53, RZ, RZ, R25.reuse ;  /* 0x000000ffff357224 */ /* 0x101fe400078e0019 */
[----:B------:R-:W-:-:S04]  /*1a6d0*/  IMAD.MOV.U32 R76, RZ, RZ, R25 ;  /* 0x000000ffff4c7224 */ /* 0x000fc800078e0019 */
[----:B------:R-:W0:Y:S01]  /*1a6e0*/  MUFU.EX2 R80, R80 ;  /* 0x0000005000507308 */ /* 0x000e220000000800 */
[----:B---3--:R-:W-:-:S01]  /*1a6f0*/  FADD.FTZ R15, R29, R82 ;  /* 0x000000521d0f7221 */ /* 0x008fc20000010000 */
[----:B------:R-:W-:-:S06]  /*1a700*/  IMAD.MOV.U32 R82, RZ, RZ, R25 ;  /* 0x000000ffff527224 */ /* 0x000fcc00078e0019 */
        /* <DEDUP_REMOVED lines=8> */
[----:B------:R-:W-:-:S06]  /*1a790*/  IMAD.MOV.U32 R38, RZ, RZ, R25 ;  /* 0x000000ffff267224 */ /* 0x000fcc00078e0019 */
[----:B------:R0:W3:Y:S01]  /*1a7a0*/  MUFU.EX2 R10, R59 ;  /* 0x0000003b000a7308 */ /* 0x0000e20000000800 */
[----:B--2---:R-:W-:-:S07]  /*1a7b0*/  FADD.FTZ R15, R57, R14 ;  /* 0x0000000e390f7221 */ /* 0x004fce0000010000 */
[----:B------:R-:W2:Y:S01]  /*1a7c0*/  MUFU.EX2 R123, R123 ;  /* 0x0000007b007b7308 */ /* 0x000ea20000000800 */
[----:B-1----:R-:W-:-:S01]  /*1a7d0*/  FADD.FTZ R8, R42, R121 ;  /* 0x000000792a087221 */ /* 0x002fc20000010000 */
[----:B0-----:R-:W-:-:S06]  /*1a7e0*/  IMAD.MOV.U32 R59, RZ, RZ, R25 ;  /* 0x000000ffff3b7224 */ /* 0x001fcc00078e0019 */
[----:B------:R0:W1:Y:S01]  /*1a7f0*/  MUFU.EX2 R6, R47 ;  /* 0x0000002f00067308 */ /* 0x0000620000000800 */
[----:B---3--:R-:W-:-:S01]  /*1a800*/  FADD.FTZ R15, R10, R15 ;  /* 0x0000000f0a0f7221 */ /* 0x008fc20000010000 */
[----:B------:R-:W-:-:S04]  /*1a810*/  F2FP.SATFINITE.E4M3.F32.PACK_AB_MERGE_C R57, R10, R57, RZ ;  /* 0x000000390a39723e */ /* 0x000fc800048070ff */
[----:B------:R-:W-:Y:S01]  /*1a820*/  F2FP.SATFINITE.E4M3.F32.PACK_AB_MERGE_C R191, R80, R29, R57 ;  /* 0x0000001d50bf723e */ /* 0x000fe20004807039 */
[----:B------:R-:W-:Y:S01]  /*1a830*/  IMAD.MOV.U32 R29, RZ, RZ, R25 ;  /* 0x000000ffff1d7224 */ /* 0x000fe200078e0019 */
[----:B------:R-:W-:Y:S01]  /*1a840*/  MUFU.EX2 R50, R50 ;  /* 0x0000003200327308 */ /* 0x000fe20000000800 */
[----:B--2---:R-:W-:-:S01]  /*1a850*/  FADD.FTZ R27, R123, R8 ;  /* 0x000000087b1b7221 */ /* 0x004fc20000010000 */
[--C-:B0-----:R-:W-:Y:S02]  /*1a860*/  IMAD.MOV.U32 R47, RZ, RZ, R25.reuse ;  /* 0x000000ffff2f7224 */ /* 0x101fe400078e0019 */
[--C-:B------:R-:W-:Y:S02]  /*1a870*/  IMAD.MOV.U32 R57, RZ, RZ, R25.reuse ;  /* 0x000000ffff397224 */ /* 0x100fe400078e0019 */
[----:B------:R-:W-:Y:S02]  /*1a880*/  IMAD.MOV.U32 R80, RZ, RZ, R25 ;  /* 0x000000ffff507224 */ /* 0x000fe400078e0019 */
[----:B------:R-:W0:Y:S01]  /*1a890*/  MUFU.EX2 R125, R125 ;  /* 0x0000007d007d7308 */ /* 0x000e220000000800 */
[----:B-1----:R-:W-:-:S07]  /*1a8a0*/  FADD.FTZ R14, R6, R15 ;  /* 0x0000000f060e7221 */ /* 0x002fce0000010000 */
[----:B------:R-:W1:Y:S08]  /*1a8b0*/  MUFU.EX2 R31, R31 ;  /* 0x0000001f001f7308 */ /* 0x000e700000000800 */
[----:B------:R-:W2:Y:S01]  /*1a8c0*/  MUFU.EX2 R33, R33 ;  /* 0x0000002100217308 */ /* 0x000ea20000000800 */
[----:B0-----:R-:W-:Y:S01]  /*1a8d0*/  F2FP.SATFINITE.E4M3.F32.PACK_AB_MERGE_C R190, R125, R50, RZ ;  /* 0x000000327dbe723e */ /* 0x001fe200048070ff */
[----:B------:R-:W-:Y:S01]  /*1a8e0*/  FADD.FTZ R50, R50, R27 ;  /* 0x0000001b32327221 */ /* 0x000fe20000010000 */
[----:B------:R-:W-:-:S02]  /*1a8f0*/  IMAD.MOV.U32 R27, RZ, RZ, R25 ;  /* 0x000000ffff1b7224 */ /* 0x000fc400078e0019 */
[----:B------:R-:W-:Y:S01]  /*1a900*/  F2FP.SATFINITE.E4M3.F32.PACK_AB_MERGE_C R190, R123, R42, R190 ;  /* 0x0000002a7bbe723e */ /* 0x000fe200048070be */
[----:B------:R-:W-:-:S01]  /*1a910*/  FADD.FTZ R125, R125, R50 ;  /* 0x000000327d7d7221 */ /* 0x000fc20000010000 */
[----:B------:R-:W-:Y:S01]  /*1a920*/  MOV R42, R25 ;  /* 0x00000019002a7202 */ /* 0x000fe20000000f00 */
[----:B------:R-:W-:Y:S01]  /*1a930*/  MUFU.EX2 R48, R48 ;  /* 0x0000003000307308 */ /* 0x000fe20000000800 */
[----:B-1----:R-:W-:-:S01]  /*1a940*/  FADD.FTZ R14, R31, R14 ;  /* 0x0000000e1f0e7221 */ /* 0x002fc20000010000 */
[----:B------:R-:W-:-:S06]  /*1a950*/  IMAD.MOV.U32 R50, RZ, RZ, R25 ;  /* 0x000000ffff327224 */ /* 0x000fcc00078e0019 */
[----:B------:R-:W0:Y:S01]  /*1a960*/  MUFU.EX2 R129, R129 ;  /* 0x0000008100817308 */ /* 0x000e220000000800 */
[----:B--2---:R-:W-:-:S07]  /*1a970*/  FADD.FTZ R5, R33, R14 ;  /* 0x0000000e21057221 */ /* 0x004fce0000010000 */
[----:B------:R1:W2:Y:S08]  /*1a980*/  MUFU.EX2 R4, R35 ;  /* 0x0000002300047308 */ /* 0x0002b00000000800 */
[----:B------:R-:W3:Y:S01]  /*1a990*/  MUFU.EX2 R52, R52 ;  /* 0x0000003400347308 */ /* 0x000ee20000000800 */
[----:B0-----:R-:W-:Y:S01]  /*1a9a0*/  F2FP.SATFINITE.E4M3.F32.PACK_AB_MERGE_C R192, R129, R48, RZ ;  /* 0x0000003081c0723e */ /* 0x001fe200048070ff */
[----:B-1----:R-:W-:-:S06]  /*1a9b0*/  IMAD.MOV.U32 R35, RZ, RZ, R25 ;  /* 0x000000ffff237224 */ /* 0x002fcc00078e0019 */
[----:B------:R-:W0:Y:S01]  /*1a9c0*/  MUFU.EX2 R127, R127 ;  /* 0x0000007f007f7308 */ /* 0x000e220000000800 */
[C---:B--2---:R-:W-:Y:S01]  /*1a9d0*/  F2FP.SATFINITE.E4M3.F32.PACK_AB_MERGE_C R33, R4.reuse, R33, RZ ;  /* 0x000000210421723e */ /* 0x044fe200048070ff */
[----:B------:R-:W-:-:S03]  /*1a9e0*/  FADD.FTZ R4, R4, R5 ;  /* 0x0000000504047221 */ /* 0x000fc60000010000 */
[----:B------:R-:W-:Y:S01]  /*1a9f0*/  F2FP.SATFINITE.E4M3.F32.PACK_AB_MERGE_C R193, R31, R6, R33 ;  /* 0x000000061fc1723e */ /* 0x000fe20004807021 */
[----:B------:R-:W-:Y:S02]  /*1aa00*/  IMAD.MOV.U32 R31, RZ, RZ, R25 ;  /* 0x000000ffff1f7224 */ /* 0x000fe400078e0019 */
[----:B------:R-:W1:Y:S01]  /*1aa10*/  MUFU.EX2 R115, R115 ;  /* 0x0000007300737308 */ /* 0x000e620000000800 */
[----:B---3--:R-:W-:-:S01]  /*1aa20*/  FADD.FTZ R10, R52, R125 ;  /* 0x0000007d340a7221 */ /* 0x008fc20000010000 */
[----:B------:R-:W-:-:S06]  /*1aa30*/  IMAD.MOV.U32 R33, RZ, RZ, R25 ;  /* 0x000000ffff217224 */ /* 0x000fcc00078e0019 */
[----:B------:R-:W2:Y:S01]  /*1aa40*/  MUFU.EX2 R8, R117 ;  /* 0x0000007500087308 */ /* 0x000ea20000000800 */
[C---:B0-----:R-:W-:Y:S01]  /*1aa50*/  F2FP.SATFINITE.E4M3.F32.PACK_AB_MERGE_C R192, R127.reuse, R52, R192 ;  /* 0x000000347fc0723e */ /* 0x041fe200048070c0 */
[----:B------:R-:W-:Y:S01]  /*1aa60*/  FADD.FTZ R127, R127, R10 ;  /* 0x0000000a7f7f7221 */ /* 0x000fe20000010000 */
[----:B------:R-:W-:-:S03]  /*1aa70*/  IMAD.MOV.U32 R52, RZ, RZ, R25 ;  /* 0x000000ffff347224 */ /* 0x000fc600078e0019 */
[----:B------:R-:W-:Y:S02]  /*1aa80*/  FADD.FTZ R48, R48, R127 ;  /* 0x0000007f30307221 */ /* 0x000fe40000010000 */
[----:B------:R-:W-:Y:S01]  /*1aa90*/  MUFU.EX2 R36, R36 ;  /* 0x0000002400247308 */ /* 0x000fe20000000800 */
[----:B-1----:R-:W-:-:S01]  /*1aaa0*/  FADD.FTZ R5, R115, R4 ;  /* 0x0000000473057221 */ /* 0x002fc20000010000 */
[----:B------:R-:W-:Y:S01]  /*1aab0*/  FADD.FTZ R129, R129, R48 ;  /* 0x0000003081817221 */ /* 0x000fe20000010000 */
[----:B------:R-:W-:-:S05]  /*1aac0*/  MOV R48, R25 ;  /* 0x0000001900307202 */ /* 0x000fca0000000f00 */
[----:B------:R-:W0:Y:S01]  /*1aad0*/  MUFU.EX2 R133, R133 ;  /* 0x0000008500857308 */ /* 0x000e220000000800 */
[----:B--2---:R-:W-:-:S01]  /*1aae0*/  FADD.FTZ R4, R8, R5 ;  /* 0x0000000508047221 */ /* 0x004fc20000010000 */
[----:B------:R-:W-:-:S05]  /*1aaf0*/  VIADD R5, R147, 0xfffffffe ;  /* 0xfffffffe93057836 */ /* 0x000fca0000000000 */
[----:B------:R-:W-:Y:S01]  /*1ab00*/  ISETP.GE.AND P1, PT, R5, R201, PT ;  /* 0x000000c90500720c */ /* 0x000fe20003f26270 */
[----:B------:R-:W1:Y:S08]  /*1ab10*/  MUFU.EX2 R44, R44 ;  /* 0x0000002c002c7308 */ /* 0x000e700000000800 */
[----:B------:R-:W-:Y:S01]  /*1ab20*/  MUFU.EX2 R119, R119 ;  /* 0x0000007700777308 */ /* 0x000fe20000000800 */
[----:B0-----:R-:W-:-:S07]  /*1ab30*/  F2FP.SATFINITE.E4M3.F32.PACK_AB_MERGE_C R7, R133, R36, RZ ;  /* 0x000000248507723e */ /* 0x001fce00048070ff */
[----:B------:R0:W2:Y:S01]  /*1ab40*/  MUFU.EX2 R10, R43 ;  /* 0x0000002b000a7308 */ /* 0x0000a20000000800 */
[----:B-1----:R-:W-:-:S01]  /*1ab50*/  FADD.FTZ R14, R44, R129 ;  /* 0x000000812c0e7221 */ /* 0x002fc20000010000 */
[C---:B------:R-:W-:Y:S01]  /*1ab60*/  F2FP.SATFINITE.E4M3.F32.PACK_AB_MERGE_C R194, R131.reuse, R44, R7 ;  /* 0x0000002c83c2723e */ /* 0x040fe20004807007 */
[----:B------:R-:W-:Y:S02]  /*1ab70*/  IMAD.MOV.U32 R44, RZ, RZ, R25 ;  /* 0x000000ffff2c7224 */ /* 0x000fe400078e0019 */
[----:B------:R-:W-:-:S04]  /*1ab80*/  FADD.FTZ R131, R131, R14 ;  /* 0x0000000e83837221 */ /* 0x000fc80000010000 */
[----:B------:R-:W-:Y:S01]  /*1ab90*/  FADD.FTZ R36, R36, R131 ;  /* 0x0000008324247221 */ /* 0x000fe20000010000 */
[----:B0-----:R-:W-:Y:S01]  /*1aba0*/  IMAD.MOV.U32 R43, RZ, RZ, R25 ;  /* 0x000000ffff2b7224 */ /* 0x001fe200078e0019 */
[----:B--2---:R-:W-:Y:S01]  /*1abb0*/  F2FP.SATFINITE.E4M3.F32.PACK_AB_MERGE_C R3, R10, R119, RZ ;  /* 0x000000770a03723e */ /* 0x004fe200048070ff */
[----:B------:R-:W-:-:S03]  /*1abc0*/  FADD.FTZ R119, R119, R4 ;  /* 0x0000000477777221 */ /* 0x000fc60000010000 */
[----:B------:R-:W-:Y:S01]  /*1abd0*/  F2FP.SATFINITE.E4M3.F32.PACK_AB_MERGE_C R195, R8, R115, R3 ;  /* 0x0000007308c3723e */ /* 0x000fe20004807003 */
[----:B------:R-:W-:-:S01]  /*1abe0*/  FADD.FTZ R3, R133, R36 ;  /* 0x0000002485037221 */ /* 0x000fc20000010000 */
[----:B------:R-:W-:Y:S01]  /*1abf0*/  FADD.FTZ R4, R10, R119 ;  /* 0x000000770a047221 */ /* 0x000fe20000010000 */
[----:B------:R-:W-:Y:S01]  /*1ac00*/  MOV R36, R25 ;  /* 0x0000001900247202 */ /* 0x000fe20000000f00 */
[----:B------:R-:W-:Y:S06]  /*1ac10*/  @!P1 BRA `(.L_x_478) ;  /* 0x0000003400189947 */ /* 0x000fec0003800000 */
[----:B------:R-:W-:Y:S01]  /*1ac20*/  IMAD.MOV.U32 R6, RZ, RZ, R12 ;  /* 0x000000ffff067224 */ /* 0x000fe200078e000c */
[----:B------:R-:W-:Y:S01]  /*1ac30*/  MOV R9, R148 ;  /* 0x0000009400097202 */ /* 0x000fe20000000f00 */
[----:B------:R-:W-:Y:S01]  /*1ac40*/  IMAD.MOV.U32 R7, RZ, RZ, R11 ;  /* 0x000000ffff077224 */ /* 0x000fe200078e000b */
[----:B------:R-:W-:Y:S01]  /*1ac50*/  CS2R R86, SRZ ;  /* 0x0000000000567805 */ /* 0x000fe2000001ff00 */
[----:B------:R-:W-:Y:S01]  /*1ac60*/  IMAD.MOV.U32 R8, RZ, RZ, R198 ;  /* 0x000000ffff087224 */ /* 0x000fe200078e00c6 */
        /* <DEDUP_REMOVED lines=30> */
[----:B------:R-:W-:-:S07]  /*1ae50*/  CS2R R24, SRZ ;  /* 0x0000000000187805 */ /* 0x000fce000001ff00 */
.L_x_489:
[----:B------:R-:W-:Y:S01]  /*1ae60*/  ISETP.NE.AND P1, PT, R9, 0x1, PT ;  /* 0x000000010900780c */ /* 0x000fe20003f25270 */
[----:B------:R-:W-:Y:S05]  /*1ae70*/  YIELD ;  /* 0x0000000000007946 */ /* 0x000fea0003800000 */
[----:B------:R-:W-:Y:S02]  /*1ae80*/  SEL R11, RZ, 0x1, P1 ;  /* 0x00000001ff0b7807 */ /* 0x000fe40000800000 */
[----:B------:R-:W-:Y:S02]  /*1ae90*/  ISETP.NE.AND P1, PT, R202, RZ, PT ;  /* 0x000000ffca00720c */ /* 0x000fe40003f25270 */
[----:B------:R-:W-:-:S11]  /*1aea0*/  LOP3.LUT R198, R8, R11, RZ, 0x3c, !PT ;  /* 0x0000000b08c67212 */ /* 0x000fd600078e3cff */
[----:B------:R-:W-:Y:S05]  /*1aeb0*/  @P1 BRA `(.L_x_479) ;  /* 0x00000000003c1947 */ /* 0x000fea0003800000 */
[----:B------:R-:W-:Y:S05]  /*1aec0*/  @!P0 BRA `(.L_x_480) ;  /* 0x0000000000048947 */ /* 0x000fea0003800000 */
[----:B------:R-:W-:Y:S01]  /*1aed0*/  BPT.TRAP 0x1 ;  /* 0x000000040000795c */ /* 0x000fe20000300000 */
.L_x_480:
[----:B------:R-:W-:-:S05]  /*1aee0*/  VIADD R10, R9, 0x1 ;  /* 0x00000001090a7836 */ /* 0x000fca0000000000 */
[----:B------:R-:W-:-:S04]  /*1aef0*/  ISETP.NE.AND P2, PT, R10, 0x2, PT ;  /* 0x000000020a00780c */ /* 0x000fc80003f45270 */
[----:B------:R-:W-:Y:S02]  /*1af00*/  SEL R11, R10, RZ, P2 ;  /* 0x000000ff0a0b7207 */ /* 0x000fe40001000000 */
[----:B------:R-:W-:-:S03]  /*1af10*/  SHF.L.U32 R10, R198, 0x1f, RZ ;  /* 0x0000001fc60a7819 */ /* 0x000fc600000006ff */
[----:B------:R-:W-:-:S04]  /*1af20*/  IMAD R11, R11, 0x8, R16 ;  /* 0x000000080b0b7824 */ /* 0x000fc800078e0210 */
[----:B------:R0:W1:Y:S01]  /*1af30*/  SYNCS.PHASECHK.TRANS64.TRYWAIT P2, [R11+URZ+0x29830], R10 ;  /* 0x0298300a0b0075a7 */ /* 0x000062000804017f */
[----:B------:R-:W-:Y:S05]  /*1af40*/  @!P0 BRA `(.L_x_481) ;  /* 0x0000000000048947 */ /* 0x000fea0003800000 */
[----:B------:R-:W-:Y:S01]  /*1af50*/  BPT.TRAP 0x1 ;  /* 0x000000040000795c */ /* 0x000fe20000300000 */
.L_x_481:
[----:B------:R-:W-:Y:S04]  /*1af60*/  BSSY B0, `(.L_x_479) ;  /* 0x0000004000007945 */ /* 0x000fe80003800000 */
[----:B-1----:R-:W-:Y:S05]  /*1af70*/  @P2 BRA `(.L_x_482) ;  /* 0x0000000000082947 */ /* 0x002fea0003800000 */
[----:B------:R-:W1:Y:S02]  /*1af80*/  SYNCS.PHASECHK.TRANS64.TRYWAIT P2, [R11+URZ+0x29830], R10 ;  /* 0x0298300a0b0075a7 */ /* 0x000e64000804017f */
[----:B-1----:R-:W-:Y:S05]  /*1af90*/  @!P2 BRA `(.L_x_483) ;  /* 0x000000f40018a947 */ /* 0x002fea0003800000 */
.L_x_482:
[----:B------:R-:W-:Y:S05]  /*1afa0*/  BSYNC B0 ;  /* 0x0000000000007941 */ /* 0x000fea0003800000 */
.L_x_479:
[----:B01----:R-:W0:Y:S01]  /*1afb0*/  S2R R10, SR_TID.X ;  /* 0x00000000000a7919 */ /* 0x003e220000002100 */
[----:B------:R-:W-:Y:S05]  /*1afc0*/  WARPSYNC.ALL ;  /* 0x0000000000007948 */ /* 0x000fea0003800000 */
[----:B------:R-:W-:Y:S01]  /*1afd0*/  MOV R13, 0x80000020 ;  /* 0x80000020000d7802 */ /* 0x000fe20000000f00 */
[----:B------:R-:W-:Y:S01]  /*1afe0*/  UMOV UR20, UR28 ;  /* 0x0000001c00147c82 */ /* 0x000fe20008000000 */
[----:B------:R-:W-:Y:S01]  /*1aff0*/  UMOV UR21, UR29 ;  /* 0x0000001d00157c82 */ /* 0x000fe20008000000 */
[----:B------:R-:W-:Y:S01]  /*1b000*/  IMAD.MOV.U32 R89, RZ, RZ, -0x7fffffe0 ;  /* 0x80000020ff597424 */ /* 0x000fe200078e00ff */
[----:B------:R-:W-:Y:S01]  /*1b010*/  R2UR UR23, R13 ;  /* 0x000000000d1772ca */ /* 0x000fe200000e0000 */
[----:B------:R-:W-:Y:S01]  /*1b020*/  UMOV UR24, UR28 ;  /* 0x0000001c00187c82 */ /* 0x000fe20008000000 */
[----:B------:R-:W-:Y:S01]  /*1b030*/  UMOV UR25, UR29 ;  /* 0x0000001d00197c82 */ /* 0x000fe20008000000 */
[----:B------:R-:W-:Y:S01]  /*1b040*/  IMAD.MOV.U32 R15, RZ, RZ, -0x7fffffe0 ;  /* 0x80000020ff0f7424 */ /* 0x000fe200078e00ff */
[----:B------:R-:W-:Y:S01]  /*1b050*/  R2UR UR27, R89 ;  /* 0x00000000591b72ca */ /* 0x000fe200000e0000 */
[----:B------:R-:W-:Y:S01]  /*1b060*/  UMOV UR32, UR28 ;  /* 0x0000001c00207c82 */ /* 0x000fe20008000000 */
[----:B------:R-:W-:Y:S01]  /*1b070*/  MOV R21, 0x80000020 ;  /* 0x8000002000157802 */ /* 0x000fe20000000f00 */
[----:B------:R-:W-:Y:S01]  /*1b080*/  UMOV UR33, UR29 ;  /* 0x0000001d00217c82 */ /* 0x000fe20008000000 */
[----:B------:R-:W-:Y:S01]  /*1b090*/  R2UR UR31, R15 ;  /* 0x000000000f1f72ca */ /* 0x000fe200000e0000 */
[----:B------:R-:W-:Y:S01]  /*1b0a0*/  UMOV UR44, UR28 ;  /* 0x0000001c002c7c82 */ /* 0x000fe20008000000 */
[----:B------:R-:W-:Y:S01]  /*1b0b0*/  R2UR UR35, R21 ;  /* 0x00000000152372ca */ /* 0x000fe200000e0000 */
[----:B------:R-:W-:Y:S01]  /*1b0c0*/  UMOV UR45, UR29 ;  /* 0x0000001d002d7c82 */ /* 0x000fe20008000000 */
[----:B------:R-:W-:Y:S01]  /*1b0d0*/  R2UR UR47, R89 ;  /* 0x00000000592f72ca */ /* 0x000fe200000e0000 */
[----:B------:R-:W-:Y:S01]  /*1b0e0*/  IMAD.MOV.U32 R21, RZ, RZ, -0x7fffffe0 ;  /* 0x80000020ff157424 */ /* 0x000fe200078e00ff */
[----:B------:R-:W-:Y:S01]  /*1b0f0*/  R2UR UR51, R15 ;  /* 0x000000000f3372ca */ /* 0x000fe200000e0000 */
[----:B------:R-:W-:-:S02]  /*1b100*/  IMAD.MOV.U32 R15, RZ, RZ, -0x7fffffe0 ;  /* 0x80000020ff0f7424 */ /* 0x000fc400078e00ff */
[----:B------:R-:W-:Y:S01]  /*1b110*/  IMAD.MOV.U32 R13, RZ, RZ, -0x7fffffe0 ;  /* 0x80000020ff0d7424 */ /* 0x000fe200078e00ff */
[----:B0-----:R-:W-:Y:S01]  /*1b120*/  SHF.R.U32.HI R11, RZ, 0x7, R10 ;  /* 0x00000007ff0b7819 */ /* 0x001fe2000001160a */
[----:B------:R-:W-:-:S04]  /*1b130*/  VIADD R10, R9, 0x1 ;  /* 0x00000001090a7836 */ /* 0x000fc80000000000 */
[----:B------:R-:W-:-:S05]  /*1b140*/  VIADD R11, R11, 0x8 ;  /* 0x000000080b0b7836 */ /* 0x000fca0000000000 */
[----:B------:R0:W-:Y:S01]  /*1b150*/  BAR.SYNC.DEFER_BLOCKING R11, 0x100 ;  /* 0x0004000b0000751d */ /* 0x0001e20000010000 */
[----:B------:R-:W-:-:S04]  /*1b160*/  ISETP.NE.AND P2, PT, R10, 0x2, PT ;  /* 0x000000020a00780c */ /* 0x000fc80003f45270 */
[----:B------:R-:W-:-:S05]  /*1b170*/  SEL R10, R10, RZ, P2 ;  /* 0x000000ff0a0a7207 */ /* 0x000fca0001000000 */
[----:B------:R-:W-:-:S04]  /*1b180*/  IMAD R12, R10, 0x780, R0 ;  /* 0x000007800a0c7824 */ /* 0x000fc800078e0200 */
[C---:B------:R-:W-:Y:S01]  /*1b190*/  VIADD R88, R12.reuse, 0x80 ;  /* 0x000000800c587836 */ /* 0x040fe20000000000 */
[C---:B------:R-:W-:Y:S01]  /*1b1a0*/  R2UR UR22, R12.reuse ;  /* 0x000000000c1672ca */ /* 0x040fe200000e0000 */
[C---:B------:R-:W-:Y:S02]  /*1b1b0*/  VIADD R14, R12.reuse, 0x100 ;  /* 0x000001000c0e7836 */ /* 0x040fe40000000000 */
[----:B------:R-:W-:Y:S01]  /*1b1c0*/  VIADD R20, R12, 0x180 ;  /* 0x000001800c147836 */ /* 0x000fe20000000000 */
[----:B------:R-:W-:Y:S01]  /*1b1d0*/  R2UR UR26, R88 ;  /* 0x00000000581a72ca */ /* 0x000fe200000e0000 */
[----:B------:R-:W-:Y:S01]  /*1b1e0*/  VIADD R88, R12, 0x200 ;  /* 0x000002000c587836 */ /* 0x000fe20000000000 */
[----:B------:R-:W-:Y:S01]  /*1b1f0*/  R2UR UR30, R14 ;  /* 0x000000000e1e72ca */ /* 0x000fe200000e0000 */
[----:B------:R-:W-:Y:S01]  /*1b200*/  VIADD R14, R12, 0x2 ;  /* 0x000000020c0e7836 */ /* 0x000fe20000000000 */
[----:B------:R-:W-:Y:S01]  /*1b210*/  R2UR UR34, R20 ;  /* 0x00000000142272ca */ /* 0x000fe200000e0000 */
[----:B------:R-:W-:Y:S01]  /*1b220*/  WARPGROUP.ARRIVE ;  /* 0x00000000000079c5 */ /* 0x000fe20000000000 */
[----:B------:R-:W-:Y:S01]  /*1b230*/  R2UR UR46, R88 ;  /* 0x00000000582e72ca */ /* 0x000fe200000e0000 */
[----:B------:R-:W-:Y:S01]  /*1b240*/  VIADD R20, R12, 0x82 ;  /* 0x000000820c147836 */ /* 0x000fe20000000000 */
[----:B------:R-:W-:Y:S01]  /*1b250*/  R2UR UR50, R14 ;  /* 0x000000000e3272ca */ /* 0x000fe200000e0000 */
[----:B------:R-:W-:-:S02]  /*1b260*/  VIADD R14, R12, 0x102 ;  /* 0x000001020c0e7836 */ /* 0x000fc40000000000 */
[----:B------:R-:W-:Y:S01]  /*1b270*/  QGMMA.64x32x32.F32.E4M3.E4M3 R152, gdesc[UR20], RZ, !UPT, gsb0 ;  /* 0x00600000149879f3 */ /* 0x000fe2000c0008ff */
[----:B------:R-:W-:Y:S01]  /*1b280*/  R2UR UR22, R20 ;  /* 0x00000000141672ca */ /* 0x000fe200000e0000 */
[----:B------:R-:W-:Y:S01]  /*1b290*/  UMOV UR20, UR48 ;  /* 0x0000003000147c82 */ /* 0x000fe20008000000 */
[----:B------:R-:W-:Y:S01]  /*1b2a0*/  R2UR UR23, R21 ;  /* 0x00000000151772ca */ /* 0x000fe200000e0000 */
[----:B------:R-:W-:Y:S01]  /*1b2b0*/  UMOV UR21, UR49 ;  /* 0x0000003100157c82 */ /* 0x000fe20008000000 */
[----:B------:R-:W-:Y:S02]  /*1b2c0*/  WARPGROUP.DEPBAR.LE gsb0, 0x0 ;  /* 0x00008000000079c5 */ /* 0x000fe40000010000 */
        /* <DEDUP_REMOVED lines=10> */
[----:B------:R-:W-:Y:S03]  /*1b370*/  QGMMA.64x32x32.F32.E4M3.E4M3 R120, gdesc[UR28], RZ, !UPT, gsb0 ;  /* 0x006000001c7879f3 */ /* 0x000fe6000c0008ff */
        /* <DEDUP_REMOVED lines=17> */
[----:B------:R-:W-:-:S03]  /*1b490*/  IMAD.MOV.U32 R15, RZ, RZ, -0x7fffffe0 ;  /* 0x80000020ff0f7424 */ /* 0x000fc600078e00ff */
[----:B------:R-:W-:Y:S02]  /*1b4a0*/  R2UR UR6, R14 ;  /* 0x000000000e0672ca */ /* 0x000fe400000e0000 */
[----:B------:R-:W-:Y:S01]  /*1b4b0*/  R2UR UR7, R15 ;  /* 0x000000000f0772ca */ /* 0x000fe200000e0000 */
[----:B------:R-:W-:Y:S01]  /*1b4c0*/  IMAD.MOV.U32 R15, RZ, RZ, -0x7fffffe0 ;  /* 0x80000020ff0f7424 */ /* 0x000fe200078e00ff */
[----:B------:R-:W-:Y:S01]  /*1b4d0*/  IADD3 R14, R12, 0x300, RZ ;  /* 0x000003000c0e7810 */ /* 0x000fe20007ffe0ff */
        /* <DEDUP_REMOVED lines=38> */
[----:B------:R-:W-:-:S03]  /*1b740*/  IMAD.MOV.U32 R15, RZ, RZ, -0x7fffffe0 ;  /* 0x80000020ff0f7424 */ /* 0x000fc600078e00ff */
[----:B------:R-:W-:Y:S01]  /*1b750*/  R2UR UR10, R14 ;  /* 0x000000000e0a72ca */ /* 0x000fe200000e0000 */
[----:B------:R-:W-:Y:S01]  /*1b760*/  VIADD R14, R12, 0x302 ;  /* 0x000003020c0e7836 */ /* 0x000fe20000000000 */
[----:B------:R-:W-:Y:S01]  /*1b770*/  R2UR UR11, R15 ;  /* 0x000000000f0b72ca */ /* 0x000fe200000e0000 */
[----:B------:R-:W-:Y:S01]  /*1b780*/  IMAD.MOV.U32 R15, RZ, RZ, -0x7fffffe0 ;  /* 0x80000020ff0f7424 */ /* 0x000fe200078e00ff */
        /* <DEDUP_REMOVED lines=38> */
[----:B------:R-:W-:-:S04]  /*1b9f0*/  IADD3 R14, R12, 0x500, RZ ;  /* 0x000005000c0e7810 */ /* 0x000fc80007ffe0ff */
        /* <DEDUP_REMOVED lines=66> */
[C---:B------:R-:W-:Y:S01]  /*1be20*/  VIADD R14, R12.reuse, 0x682 ;  /* 0x000006820c0e7836 */ /* 0x040fe20000000000 */
[----:B------:R-:W-:Y:S01]  /*1be30*/  IADD3 R12, R12, 0x702, RZ ;  /* 0x000007020c0c7810 */ /* 0x000fe20007ffe0ff */
        /* <DEDUP_REMOVED lines=31> */
[----:B0-----:R-:W-:Y:S05]  /*1c030*/  @P1 BRA `(.L_x_484) ;  /* 0x0000000000281947 */ /* 0x001fea0003800000 */
[----:B------:R-:W-:Y:S05]  /*1c040*/  @!P0 BRA `(.L_x_485) ;  /* 0x0000000000048947 */ /* 0x000fea0003800000 */
[----:B------:R-:W-:Y:S01]  /*1c050*/  BPT.TRAP 0x1 ;  /* 0x000000040000795c */ /* 0x000fe20000300000 */
.L_x_485:
[----:B------:R-:W-:Y:S01]  /*1c060*/  SHF.L.U32 R8, R8, 0x1f, RZ ;  /* 0x0000001f08087819 */ /* 0x000fe200000006ff */
[----:B------:R-:W-:-:S04]  /*1c070*/  IMAD R11, R9, 0x8, R16 ;  /* 0x00000008090b7824 */ /* 0x000fc800078e0210 */
[----:B------:R0:W1:Y:S01]  /*1c080*/  SYNCS.PHASECHK.TRANS64.TRYWAIT P1, [R11+URZ+0x29850], R8 ;  /* 0x029850080b0075a7 */ /* 0x000062000802017f */
[----:B------:R-:W-:Y:S05]  /*1c090*/  @!P0 BRA `(.L_x_486) ;  /* 0x0000000000048947 */ /* 0x000fea0003800000 */
[----:B------:R-:W-:Y:S01]  /*1c0a0*/  BPT.TRAP 0x1 ;  /* 0x000000040000795c */ /* 0x000fe20000300000 */
.L_x_486:
[----:B-1----:R-:W-:Y:S05]  /*1c0b0*/  @P1 BRA `(.L_x_484) ;  /* 0x0000000000081947 */ /* 0x002fea0003800000 */
[----:B------:R-:W1:Y:S02]  /*1c0c0*/  SYNCS.PHASECHK.TRANS64.TRYWAIT P1, [R11+URZ+0x29850], R8 ;  /* 0x029850080b0075a7 */ /* 0x000e64000802017f */
[----:B-1----:R-:W-:Y:S05]  /*1c0d0*/  @!P1 BRA `(.L_x_487) ;  /* 0x000000e000dc9947 */ /* 0x002fea0003800000 */
.L_x_484:
[----:B01----:R-:W-:Y:S01]  /*1c0e0*/  VIADD R8, R16, 0x400 ;  /* 0x0000040010087836 */ /* 0x003fe20000000000 */
[----:B------:R-:W-:Y:S05]  /*1c0f0*/  WARPSYNC.ALL ;  /* 0x0000000000007948 */ /* 0x000fea0003800000 */
[----:B------:R-:W-:Y:S01]  /*1c100*/  SHF.R.U32.HI R8, RZ, 0x4, R8 ;  /* 0x00000004ff087819 */ /* 0x000fe20000011608 */
[----:B------:R-:W-:Y:S01]  /*1c110*/  IMAD.MOV.U32 R13, RZ, RZ, -0x3ffffff0 ;  /* 0xc0000010ff0d7424 */ /* 0x000fe200078e00ff */
[----:B------:R-:W-:Y:S01]  /*1c120*/  WARPGROUP.ARRIVE ;  /* 0x00000000000079c5 */ /* 0x000fe20000000000 */
[----:B------:R-:W-:Y:S02]  /*1c130*/  MOV R15, 0xc0000010 ;  /* 0xc0000010000f7802 */ /* 0x000fe40000000f00 */
[----:B------:R-:W-:-:S02]  /*1c140*/  LOP3.LUT R8, R8, 0x3fff, RZ, 0xc0, !PT ;  /* 0x00003fff08087812 */ /* 0x000fc400078ec0ff */
[----:B------:R-:W-:Y:S02]  /*1c150*/  R2UR UR7, R13 ;  /* 0x000000000d0772ca */ /* 0x000fe400000e0000 */
[----:B------:R-:W-:Y:S02]  /*1c160*/  LOP3.LUT R8, R8, 0x10000, RZ, 0xfc, !PT ;  /* 0x0001000008087812 */ /* 0x000fe400078efcff */
[----:B------:R-:W-:-:S03]  /*1c170*/  FMNMX.FTZ R11, R154, R6, !PT ;  /* 0x000000069a0b7209 */ /* 0x000fc60007810000 */
[----:B------:R-:W-:Y:S01]  /*1c180*/  IMAD R12, R9, 0x500, R8 ;  /* 0x00000500090c7824 */ /* 0x000fe200078e0208 */
[----:B------:R-:W-:Y:S02]  /*1c190*/  FMNMX.FTZ R8, R152, R7, !PT ;  /* 0x0000000798087209 */ /* 0x000fe40007810000 */
[----:B------:R-:W-:Y:S01]  /*1c1a0*/  FMNMX.FTZ R11, R155, R11, !PT ;  /* 0x0000000b9b0b7209 */ /* 0x000fe20007810000 */
[C---:B------:R-:W-:Y:S01]  /*1c1b0*/  VIADD R14, R12.reuse, 0x100 ;  /* 0x000001000c0e7836 */ /* 0x040fe20000000000 */
[----:B------:R-:W-:Y:S02]  /*1c1c0*/  R2UR UR6, R12 ;  /* 0x000000000c0672ca */ /* 0x000fe400000e0000 */
[----:B------:R-:W-:Y:S02]  /*1c1d0*/  FMNMX.FTZ R8, R153, R8, !PT ;  /* 0x0000000899087209 */ /* 0x000fe40007810000 */
[----:B------:R-:W-:Y:S02]  /*1c1e0*/  FMNMX.FTZ R11, R158, R11, !PT ;  /* 0x0000000b9e0b7209 */ /* 0x000fe40007810000 */
[----:B------:R-:W-:-:S02]  /*1c1f0*/  FMNMX.FTZ R8, R156, R8, !PT ;  /* 0x000000089c087209 */ /* 0x000fc40007810000 */
[----:B------:R-:W-:Y:S02]  /*1c200*/  FMNMX.FTZ R11, R159, R11, !PT ;  /* 0x0000000b9f0b7209 */ /* 0x000fe40007810000 */
[----:B------:R-:W-:Y:S02]  /*1c210*/  FMNMX.FTZ R8, R157, R8, !PT ;  /* 0x000000089d087209 */ /* 0x000fe40007810000 */
[----:B------:R-:W-:Y:S01]  /*1c220*/  FMNMX.FTZ R11, R162, R11, !PT ;  /* 0x0000000ba20b7209 */ /* 0x000fe20007810000 */
[----:B------:R-:W-:Y:S01]  /*1c230*/  QGMMA.64x128x32.F32.E4M3.E4M3 R24, R176, gdesc[UR4], R24, gsb0 ;  /* 0x01e00004b0187df3 */ /* 0x000fe20008000818 */
[----:B------:R-:W-:Y:S01]  /*1c240*/  R2UR UR6, R14 ;  /* 0x000000000e0672ca */ /* 0x000fe200000e0000 */
[----:B------:R-:W-:Y:S01]  /*1c250*/  VIADD R14, R12, 0x200 ;  /* 0x000002000c0e7836 */ /* 0x000fe20000000000 */
[----:B------:R-:W-:Y:S01]  /*1c260*/  R2UR UR7, R15 ;  /* 0x000000000f0772ca */ /* 0x000fe200000e0000 */
[----:B------:R-:W-:Y:S01]  /*1c270*/  IMAD.MOV.U32 R15, RZ, RZ, -0x3ffffff0 ;  /* 0xc0000010ff0f7424 */ /* 0x000fe200078e00ff */
        /* <DEDUP_REMOVED lines=68> */
[----:B------:R-:W-:Y:S01]  /*1c6c0*/  FMNMX.FTZ R8, R100, R8, !PT ;  /* 0x0000000864087209 */ /* 0x000fe20007810000 */
[----:B------:R-:W-:Y:S02]  /*1c6d0*/  WARPGROUP.DEPBAR.LE gsb0, 0x0 ;  /* 0x00008000000079c5 */ /* 0x000fe40000010000 */
[----:B------:R-:W-:Y:S01]  /*1c6e0*/  WARPGROUP.ARRIVE ;  /* 0x00000000000079c5 */ /* 0x000fe20000000000 */
[----:B------:R-:W-:-:S05]  /*1c6f0*/  FMNMX.FTZ R8, R101, R8, !PT ;  /* 0x0000000865087209 */ /* 0x000fca0007810000 */
[----:B------:R-:W0:Y:S01]  /*1c700*/  S2R R179, SR_TID.X ;  /* 0x0000000000b37919 */ /* 0x000e220000002100 */
[----:B------:R-:W-:Y:S01]  /*1c710*/  FMNMX.FTZ R11, R103, R11, !PT ;  /* 0x0000000b670b7209 */ /* 0x000fe20007810000 */
[----:B------:R-:W-:Y:S01]  /*1c720*/  QGMMA.64x128x32.F32.E4M3.E4M3 R24, R180, gdesc[UR4], R24, gsb0 ;  /* 0x01e00004b4187df3 */ /* 0x000fe20008000818 */
[----:B------:R-:W-:Y:S01]  /*1c730*/  R2UR UR6, R14 ;  /* 0x000000000e0672ca */ /* 0x000fe200000e0000 */
[C---:B------:R-:W-:Y:S01]  /*1c740*/  VIADD R14, R12.reuse, 0x300 ;  /* 0x000003000c0e7836 */ /* 0x040fe20000000000 */
[----:B------:R-:W-:Y:S01]  /*1c750*/  R2UR UR7, R15 ;  /* 0x000000000f0772ca */ /* 0x000fe200000e0000 */
[----:B------:R-:W1:Y:S01]  /*1c760*/  SHFL.BFLY PT, R13, R8, 0x2, 0x1f ;  /* 0x0c401f00080d7f89 */ /* 0x000e6200000e0000 */
[----:B------:R-:W-:Y:S02]  /*1c770*/  IMAD.MOV.U32 R15, RZ, RZ, -0x3ffffff0 ;  /* 0xc0000010ff0f7424 */ /* 0x000fe400078e00ff */
[----:B------:R-:W-:Y:S01]  /*1c780*/  VIADD R12, R12, 0x400 ;  /* 0x000004000c0c7836 */ /* 0x000fe20000000000 */
[----:B-1----:R-:W-:-:S02]  /*1c790*/  FMNMX.FTZ R8, R8, R13, !PT ;  /* 0x0000000d08087209 */ /* 0x002fc40007810000 */
[----:B------:R-:W-:Y:S02]  /*1c7a0*/  MOV R13, 0xc0000010 ;  /* 0xc0000010000d7802 */ /* 0x000fe40000000f00 */
[----:B0-----:R-:W-:-:S04]  /*1c7b0*/  LOP3.LUT R179, R179, 0x7f, RZ, 0xc0, !PT ;  /* 0x0000007fb3b37812 */ /* 0x001fc800078ec0ff */
[----:B------:R-:W-:Y:S02]  /*1c7c0*/  ISETP.NE.AND P1, PT, R179, RZ, PT ;  /* 0x000000ffb300720c */ /* 0x000fe40003f25270 */
[----:B------:R-:W0:Y:S02]  /*1c7d0*/  S2R R179, SR_TID.X ;  /* 0x0000000000b37919 */ /* 0x000e240000002100 */
[----:B0-----:R-:W-:Y:S01]  /*1c7e0*/  SHF.R.U32.HI R179, RZ, 0x7, R179 ;  /* 0x00000007ffb37819 */ /* 0x001fe200000116b3 */
[----:B------:R-:W-:Y:S02]  /*1c7f0*/  WARPGROUP.DEPBAR.LE gsb0, 0x0 ;  /* 0x00008000000079c5 */ /* 0x000fe40000010000 */
[----:B------:R-:W-:-:S06]  /*1c800*/  WARPGROUP.ARRIVE ;  /* 0x00000000000079c5 */ /* 0x000fcc0000000000 */
[----:B------:R-:W-:Y:S01]  /*1c810*/  QGMMA.64x128x32.F32.E4M3.E4M3 R24, R184, gdesc[UR4], R24, gsb0 ;  /* 0x01e00004b8187df3 */ /* 0x000fe20008000818 */
[----:B------:R-:W-:Y:S02]  /*1c820*/  R2UR UR6, R14 ;  /* 0x000000000e0672ca */ /* 0x000fe400000e0000 */
[----:B------:R-:W0:Y:S01]  /*1c830*/  SHFL.BFLY PT, R14, R11, 0x2, 0x1f ;  /* 0x0c401f000b0e7f89 */ /* 0x000e2200000e0000 */
[----:B------:R-:W-:Y:S02]  /*1c840*/  R2UR UR7, R15 ;  /* 0x000000000f0772ca */ /* 0x000fe400000e0000 */
[----:B0-----:R-:W-:Y:S02]  /*1c850*/  FMNMX.FTZ R14, R11, R14, !PT ;  /* 0x0000000e0b0e7209 */ /* 0x001fe40007810000 */
[----:B------:R-:W0:Y:S02]  /*1c860*/  SHFL.BFLY PT, R11, R8, 0x1, 0x1f ;  /* 0x0c201f00080b7f89 */ /* 0x000e2400000e0000 */
[----:B0-----:R-:W-:-:S05]  /*1c870*/  FMNMX.FTZ R11, R8, R11, !PT ;  /* 0x0000000b080b7209 */ /* 0x001fca0007810000 */
[----:B------:R-:W-:-:S04]  /*1c880*/  FADD.FTZ R7, -R11, R7 ;  /* 0x000000070b077221 */ /* 0x000fc80000010100 */
[----:B------:R-:W-:-:S06]  /*1c890*/  FMUL.FTZ R7, R2, R7 ;  /* 0x0000000702077220 */ /* 0x000fcc0000410000 */
[----:B------:R-:W-:Y:S01]  /*1c8a0*/  MUFU.EX2 R7, R7 ;  /* 0x0000000700077308 */ /* 0x000fe20000000800 */
[----:B------:R-:W-:Y:S02]  /*1c8b0*/  WARPGROUP.DEPBAR.LE gsb0, 0x0 ;  /* 0x00008000000079c5 */ /* 0x000fe40000010000 */
[----:B------:R-:W-:-:S06]  /*1c8c0*/  WARPGROUP.ARRIVE ;  /* 0x00000000000079c5 */ /* 0x000fcc0000000000 */
[----:B------:R-:W-:Y:S01]  /*1c8d0*/  QGMMA.64x128x32.F32.E4M3.E4M3 R24, R188, gdesc[UR4], R24, gsb0 ;  /* 0x01e00004bc187df3 */ /* 0x000fe20008000818 */
[----:B------:R-:W-:Y:S02]  /*1c8e0*/  R2UR UR6, R12 ;  /* 0x000000000c0672ca */ /* 0x000fe400000e0000 */
[----:B------:R-:W0:Y:S01]  /*1c8f0*/  SHFL.BFLY PT, R12, R14, 0x1, 0x1f ;  /* 0x0c201f000e0c7f89 */ /* 0x000e2200000e0000 */
[----:B------:R-:W-:Y:S01]  /*1c900*/  R2UR UR7, R13 ;  /* 0x000000000d0772ca */ /* 0x000fe200000e0000 */
[----:B------:R-:W-:-:S04]  /*1c910*/  FFMA.FTZ R13, R2, R11, -8 ;  /* 0xc1000000020d7423 */ /* 0x000fc8000001000b */
[C-C-:B------:R-:W-:Y:S01]  /*1c920*/  FFMA.FTZ R8, R2.reuse, R152, -R13.reuse ;  /* 0x0000009802087223 */ /* 0x140fe2000001080d */
[----:B------:R-:W-:-:S01]  /*1c930*/  FFMA.FTZ R15, R2, R156, -R13 ;  /* 0x0000009c020f7223 */ /* 0x000fc2000001080d */
        /* <DEDUP_REMOVED lines=16> */
[----:B0-----:R-:W-:Y:S01]  /*1ca40*/  FMNMX.FTZ R12, R14, R12, !PT ;  /* 0x0000000c0e0c7209 */ /* 0x001fe20007810000 */
        /* <DEDUP_REMOVED lines=21> */
[----:B------:R-:W-:Y:S01]  /*1cba0*/  FFMA.FTZ R13, R2, R101, -R13 ;  /* 0x00000065020d7223 */ /* 0x000fe2000001080d */
[----:B------:R-:W-:-:S01]  /*1cbb0*/  FADD.FTZ R6, -R12, R6 ;  /* 0x000000060c067221 */ /* 0x000fc20000010100 */
[C---:B------:R-:W-:Y:S01]  /*1cbc0*/  FFMA.FTZ R101, R2.reuse, R12, -8 ;  /* 0xc100000002657423 */ /* 0x040fe2000001000c */
[----:B------:R-:W0:Y:S02]  /*1cbd0*/  MUFU.EX2 R8, R8 ;  /* 0x0000000800087308 */ /* 0x000e240000000800 */
[C---:B------:R-:W-:Y:S01]  /*1cbe0*/  FMUL.FTZ R6, R2.reuse, R6 ;  /* 0x0000000602067220 */ /* 0x040fe20000410000 */
[C-C-:B------:R-:W-:Y:S01]  /*1cbf0*/  FFMA.FTZ R154, R2.reuse, R154, -R101.reuse ;  /* 0x0000009a029a7223 */ /* 0x140fe20000010865 */
[----:B------:R-:W-:-:S01]  /*1cc00*/  FFMA.FTZ R155, R2, R155, -R101 ;  /* 0x0000009b029b7223 */ /* 0x000fc20000010865 */
[C-C-:B------:R-:W-:Y:S01]  /*1cc10*/  FFMA.FTZ R157, R2.reuse, R158, -R101.reuse ;  /* 0x0000009e029d7223 */ /* 0x140fe20000010865 */
[----:B------:R-:W-:-:S01]  /*1cc20*/  FFMA.FTZ R158, R2, R159, -R101 ;  /* 0x0000009f029e7223 */ /* 0x000fc20000010865 */
[C-C-:B------:R-:W-:Y:S01]  /*1cc30*/  FFMA.FTZ R159, R2.reuse, R162, -R101.reuse ;  /* 0x000000a2029f7223 */ /* 0x140fe20000010865 */
        /* <DEDUP_REMOVED lines=9> */
[----:B0-----:R-:W-:-:S01]  /*1ccd0*/  FFMA.FTZ R3, R7, R3, R8 ;  /* 0x0000000307037223 */ /* 0x001fc20000010008 */
[C-C-:B------:R-:W-:Y:S01]  /*1cce0*/  FFMA.FTZ R146, R2.reuse, R146, -R101.reuse ;  /* 0x0000009202927223 */ /* 0x140fe20000010865 */
[----:B------:R-:W-:-:S01]  /*1ccf0*/  FFMA.FTZ R147, R2, R147, -R101 ;  /* 0x0000009302937223 */ /* 0x000fc20000010865 */
[C-C-:B------:R-:W-:Y:S01]  /*1cd00*/  FFMA.FTZ R150, R2.reuse, R150, -R101.reuse ;  /* 0x0000009602967223 */ /* 0x140fe20000010865 */
[----:B------:R-:W-:-:S01]  /*1cd10*/  FFMA.FTZ R151, R2, R151, -R101 ;  /* 0x0000009702977223 */ /* 0x000fc20000010865 */
[C-C-:B------:R-:W-:Y:S01]  /*1cd20*/  FFMA.FTZ R122, R2.reuse, R122, -R101.reuse ;  /* 0x0000007a027a7223 */ /* 0x140fe20000010865 */
[----:B------:R-:W-:-:S01]  /*1cd30*/  FFMA.FTZ R123, R2, R123, -R101 ;  /* 0x0000007b027b7223 */ /* 0x000fc20000010865 */
[----:B------:R-:W0:Y:S01]  /*1cd40*/  MUFU.EX2 R14, R14 ;  /* 0x0000000e000e7308 */ /* 0x000e220000000800 */
[----:B------:R-:W-:-:S01]  /*1cd50*/  FFMA.FTZ R126, R2, R126, -R101 ;  /* 0x0000007e027e7223 */ /* 0x000fc20000010865 */
[C-C-:B------:R-:W-:Y:S01]  /*1cd60*/  FFMA.FTZ R127, R2.reuse, R127, -R101.reuse ;  /* 0x0000007f027f7223 */ /* 0x140fe20000010865 */
[----:B------:R-:W-:-:S01]  /*1cd70*/  FFMA.FTZ R130, R2, R130, -R101 ;  /* 0x0000008202827223 */ /* 0x000fc20000010865 */
[C-C-:B------:R-:W-:Y:S01]  /*1cd80*/  FFMA.FTZ R131, R2.reuse, R131, -R101.reuse ;  /* 0x0000008302837223 */ /* 0x140fe20000010865 */
[----:B------:R-:W-:-:S01]  /*1cd90*/  FFMA.FTZ R134, R2, R134, -R101 ;  /* 0x0000008602867223 */ /* 0x000fc20000010865 */
[C-C-:B------:R-:W-:Y:S01]  /*1cda0*/  FFMA.FTZ R135, R2.reuse, R135, -R101.reuse ;  /* 0x0000008702877223 */ /* 0x140fe20000010865 */
[----:B------:R-:W-:-:S01]  /*1cdb0*/  FFMA.FTZ R106, R2, R106, -R101 ;  /* 0x0000006a026a7223 */ /* 0x000fc20000010865 */
[----:B------:R-:W2:Y:S01]  /*1cdc0*/  MUFU.EX2 R155, R155 ;  /* 0x0000009b009b7308 */ /* 0x000ea20000000800 */
[----:B-1----:R-:W-:-:S01]  /*1cdd0*/  FFMA.FTZ R4, R6, R4, R154 ;  /* 0x0000000406047223 */ /* 0x002fc2000001009a */
[C-C-:B------:R-:W-:Y:S01]  /*1cde0*/  FFMA.FTZ R107, R2.reuse, R107, -R101.reuse ;  /* 0x0000006b026b7223 */ /* 0x140fe20000010865 */
[----:B------:R-:W-:-:S01]  /*1cdf0*/  FFMA.FTZ R110, R2, R110, -R101 ;  /* 0x0000006e026e7223 */ /* 0x000fc20000010865 */
[C-C-:B------:R-:W-:Y:S01]  /*1ce00*/  FFMA.FTZ R111, R2.reuse, R111, -R101.reuse ;  /* 0x0000006f026f7223 */ /* 0x140fe20000010865 */
[----:B------:R-:W-:-:S01]  /*1ce10*/  FFMA.FTZ R114, R2, R114, -R101 ;  /* 0x0000007202727223 */ /* 0x000fc20000010865 */
[C-C-:B------:R-:W-:Y:S01]  /*1ce20*/  FFMA.FTZ R115, R2.reuse, R115, -R101.reuse ;  /* 0x0000007302737223 */ /* 0x140fe20000010865 */
[----:B------:R-:W-:-:S01]  /*1ce30*/  FFMA.FTZ R118, R2, R118, -R101 ;  /* 0x0000007602767223 */ /* 0x000fc20000010865 */
[----:B------:R-:W1:Y:S01]  /*1ce40*/  MUFU.EX2 R15, R15 ;  /* 0x0000000f000f7308 */ /* 0x000e620000000800 */
[----:B0-----:R-:W-:-:S01]  /*1ce50*/  FADD.FTZ R3, R14, R3 ;  /* 0x000000030e037221 */ /* 0x001fc20000010000 */
[C-C-:B------:R-:W-:Y:S01]  /*1ce60*/  FFMA.FTZ R119, R2.reuse, R119, -R101.reuse ;  /* 0x0000007702777223 */ /* 0x140fe20000010865 */
[----:B------:R-:W-:-:S01]  /*1ce70*/  FFMA.FTZ R90, R2, R90, -R101 ;  /* 0x0000005a025a7223 */ /* 0x000fc20000010865 */
[C-C-:B------:R-:W-:Y:S01]  /*1ce80*/  FFMA.FTZ R91, R2.reuse, R91, -R101.reuse ;  /* 0x0000005b025b7223 */ /* 0x140fe20000010865 */
[----:B------:R-:W-:-:S01]  /*1ce90*/  FFMA.FTZ R94, R2, R94, -R101 ;  /* 0x0000005e025e7223 */ /* 0x000fc20000010865 */
[C-C-:B------:R-:W-:Y:S01]  /*1cea0*/  FFMA.FTZ R95, R2.reuse, R95, -R101.reuse ;  /* 0x0000005f025f7223 */ /* 0x140fe20000010865 */
[----:B------:R-:W-:-:S01]  /*1ceb0*/  FFMA.FTZ R98, R2, R98, -R101 ;  /* 0x0000006202627223 */ /* 0x000fc20000010865 */
[----:B------:R-:W0:Y:S01]  /*1cec0*/  MUFU.EX2 R157, R157 ;  /* 0x0000009d009d7308 */ /* 0x000e220000000800 */
[----:B--2---:R-:W-:-:S01]  /*1ced0*/  FADD.FTZ R4, R155, R4 ;  /* 0x000000049b047221 */ /* 0x004fc20000010000 */
[C-C-:B------:R-:W-:Y:S01]  /*1cee0*/  FFMA.FTZ R99, R2.reuse, R99, -R101.reuse ;  /* 0x0000006302637223 */ /* 0x140fe20000010865 */
[----:B------:R-:W-:-:S01]  /*1cef0*/  FFMA.FTZ R102, R2, R102, -R101 ;  /* 0x0000006602667223 */ /* 0x000fc20000010865 */
[----:B------:R-:W-:Y:S01]  /*1cf00*/  FFMA.FTZ R101, R2, R103, -R101 ;  /* 0x0000006702657223 */ /* 0x000fe20000010865 */
[----:B------:R-:W-:-:S03]  /*1cf10*/  IADD3 R163, -R179, 0xb, RZ ;  /* 0x0000000bb3a37810 */ /* 0x000fc60007ffe1ff */
        /* <DEDUP_REMOVED lines=51> */
[----:B------:R-:W-:-:S06]  /*1d250*/  WARPGROUP.DEPBAR.LE gsb0, 0x0 ;  /* 0x00008000000079c5 */ /* 0x000fcc0000010000 */
        /* <DEDUP_REMOVED lines=68> */
[----:B------:R-:W-:-:S04]  /*1d6a0*/  @!P1 IMAD R4, R10, 0x8, R16 ;  /* 0x000000080a049824 */ /* 0x000fc800078e0210 */
[----:B------:R-:W-:Y:S02]  /*1d6b0*/  @!P1 VIADD R4, R4, 0x29840 ;  /* 0x0002984004049836 */ /* 0x000fe40000000000 */
[----:B------:R-:W1:Y:S01]  /*1d6c0*/  MUFU.EX2 R88, R88 ;  /* 0x0000005800587308 */ /* 0x000e620000000800 */
[----:B0-----:R-:W-:-:S02]  /*1d6d0*/  FADD.FTZ R3, R117, R3 ;  /* 0x0000000375037221 */ /* 0x001fc40000010000 */
[----:B------:R-:W-:Y:S01]  /*1d6e0*/  @!P1 PRMT R4, RZ, 0x654, R4 ;  /* 0x00000654ff049816 */ /* 0x000fe20000000004 */
[----:B------:R0:W-:Y:S06]  /*1d6f0*/  BAR.ARV R163, 0x100 ;  /* 0x000400a30000751d */ /* 0x0001ec0000002000 */
[----:B------:R-:W3:Y:S01]  /*1d700*/  MUFU.EX2 R90, R90 ;  /* 0x0000005a005a7308 */ /* 0x000ee20000000800 */
[----:B--2---:R-:W-:-:S01]  /*1d710*/  FADD.FTZ R103, R119, R103 ;  /* 0x0000006777677221 */ /* 0x004fc20000010000 */
[----:B------:R2:W-:Y:S01]  /*1d720*/  @!P1 SYNCS.ARRIVE.TRANS64.RED.A1T0 RZ, [R4+URZ], RZ ;  /* 0x000000ff04ff99a7 */ /* 0x0005e2000810043f */
[----:B-1----:R-:W-:-:S05]  /*1d730*/  FADD.FTZ R3, R88, R3 ;  /* 0x0000000358037221 */ /* 0x002fca0000010000 */
[----:B------:R-:W1:Y:S08]  /*1d740*/  MUFU.EX2 R89, R89 ;  /* 0x0000005900597308 */ /* 0x000e700000000800 */
[----:B------:R-:W4:Y:S01]  /*1d750*/  MUFU.EX2 R91, R91 ;  /* 0x0000005b005b7308 */ /* 0x000f220000000800 */
[----:B---3--:R-:W-:-:S07]  /*1d760*/  FADD.FTZ R103, R90, R103 ;  /* 0x000000675a677221 */ /* 0x008fce0000010000 */
[----:B------:R-:W3:Y:S01]  /*1d770*/  MUFU.EX2 R92, R92 ;  /* 0x0000005c005c7308 */ /* 0x000ee20000000800 */
[----:B-1----:R-:W-:-:S07]  /*1d780*/  FADD.FTZ R3, R89, R3 ;  /* 0x0000000359037221 */ /* 0x002fce0000010000 */
[----:B------:R-:W1:Y:S01]  /*1d790*/  MUFU.EX2 R94, R94 ;  /* 0x0000005e005e7308 */ /* 0x000e620000000800 */
[----:B----4-:R-:W-:-:S07]  /*1d7a0*/  FADD.FTZ R103, R91, R103 ;  /* 0x000000675b677221 */ /* 0x010fce0000010000 */
        /* <DEDUP_REMOVED lines=18> */
[----:B------:R-:W2:Y:S01]  /*1d8d0*/  MUFU.EX2 R101, R101 ;  /* 0x0000006500657308 */ /* 0x000ea20000000800 */
[----:B---3--:R-:W-:-:S01]  /*1d8e0*/  FADD.FTZ R103, R102, R103 ;  /* 0x0000006766677221 */ /* 0x008fc20000010000 */
[----:B-1----:R-:W-:-:S03]  /*1d8f0*/  FADD.FTZ R3, R13, R3 ;  /* 0x000000030d037221 */ /* 0x002fc60000010000 */
[----:B--2---:R-:W-:Y:S01]  /*1d900*/  FADD.FTZ R4, R101, R103 ;  /* 0x0000006765047221 */ /* 0x004fe20000010000 */
[----:B0-----:R-:W-:Y:S06]  /*1d910*/  @!P0 BRA `(.L_x_488) ;  /* 0x0000000000048947 */ /* 0x001fec0003800000 */
[----:B------:R-:W-:Y:S01]  /*1d920*/  BPT.TRAP 0x1 ;  /* 0x000000040000795c */ /* 0x000fe20000300000 */
.L_x_488:
[----:B------:R-:W-:Y:S01]  /*1d930*/  IMAD R9, R9, 0x8, R16 ;  /* 0x0000000809097824 */ /* 0x000fe200078e0210 */
[----:B------:R-:W-:Y:S01]  /*1d940*/  ISETP.GT.AND P1, PT, R5, R201, PT ;  /* 0x000000c90500720c */ /* 0x000fe20003f24270 */
[----:B------:R-:W-:Y:S01]  /*1d950*/  IMAD.U32 R103, RZ, RZ, UR37 ;  /* 0x00000025ff677e24 */ /* 0x000fe2000f8e00ff */
[----:B------:R-:W-:Y:S01]  /*1d960*/  F2FP.SATFINITE.E4M3.F32.PACK_AB_MERGE_C R15, R20, R15, RZ ;  /* 0x0000000f140f723e */ /* 0x000fe200048070ff */
[----:B------:R-:W-:Y:S01]  /*1d970*/  VIADD R9, R9, 0x29860 ;  /* 0x0002986009097836 */ /* 0x000fe20000000000 */
[----:B------:R-:W-:Y:S01]  /*1d980*/  F2FP.SATFINITE.E4M3.F32.PACK_AB_MERGE_C R157, R158, R157, RZ ;  /* 0x0000009d9e9d723e */ /* 0x000fe200048070ff */
[----:B------:R-:W-:Y:S01]  /*1d990*/  FMUL.FTZ R24, R24, R7 ;  /* 0x0000000718187220 */ /* 0x000fe20000410000 */
[----:B------:R-:W-:Y:S01]  /*1d9a0*/  F2FP.SATFINITE.E4M3.F32.PACK_AB_MERGE_C R153, R156, R153, RZ ;  /* 0x000000999c99723e */ /* 0x000fe200048070ff */
[-C--:B------:R-:W-:Y:S01]  /*1d9b0*/  FMUL.FTZ R25, R25, R7.reuse ;  /* 0x0000000719197220 */ /* 0x080fe20000410000 */
[----:B------:R-:W-:Y:S01]  /*1d9c0*/  PRMT R9, R103, 0x654, R9 ;  /* 0x0000065467097816 */ /* 0x000fe20000000009 */
[----:B------:R-:W-:Y:S01]  /*1d9d0*/  FMUL.FTZ R28, R28, R7 ;  /* 0x000000071c1c7220 */ /* 0x000fe20000410000 */
        /* <DEDUP_REMOVED lines=84> */
[----:B------:R-:W-:Y:S01]  /*1df20*/  F2FP.SATFINITE.E4M3.F32.PACK_AB_MERGE_C R179, R160, R159, R161 ;  /* 0x0000009fa0b3723e */ /* 0x000fe200048070a1 */
[----:B------:R-:W-:Y:S01]  /*1df30*/  IMAD.MOV.U32 R8, RZ, RZ, R198 ;  /* 0x000000ffff087224 */ /* 0x000fe200078e00c6 */
[----:B------:R-:W-:Y:S01]  /*1df40*/  F2FP.SATFINITE.E4M3.F32.PACK_AB_MERGE_C R180, R137, R136, R140 ;  /* 0x0000008889b4723e */ /* 0x000fe2000480708c */
[----:B0-----:R-:W-:Y:S01]  /*1df50*/  IMAD.MOV.U32 R9, RZ, RZ, R10 ;  /* 0x000000ffff097224 */ /* 0x001fe200078e000a */
        /* <DEDUP_REMOVED lines=15> */
[----:B------:R-:W-:Y:S01]  /*1e050*/  IADD3 R5, R5, -0x1, RZ ;  /* 0xffffffff05057810 */ /* 0x000fe20007ffe0ff */
[----:B------:R-:W-:Y:S06]  /*1e060*/  @P1 BRA `(.L_x_489) ;  /* 0xffffffcc007c1947 */ /* 0x000fec000383ffff */
[----:B------:R-:W-:-:S07]  /*1e070*/  IMAD.MOV.U32 R148, RZ, RZ, R10 ;  /* 0x000000ffff947224 */ /* 0x000fce00078e000a */
.L_x_478:
[----:B------:R-:W-:Y:S05]  /*1e080*/  WARPSYNC.ALL ;  /* 0x0000000000007948 */ /* 0x000fea0003800000 */
[----:B------:R-:W-:Y:S06]  /*1e090*/  BAR.ARV 0x8, 0x180 ;  /* 0x0206000000007b1d */ /* 0x000fec0000002000 */
[----:B------:R-:W-:Y:S05]  /*1e0a0*/  @!P0 BRA `(.L_x_490) ;  /* 0x0000000000048947 */ /* 0x000fea0003800000 */
[----:B------:R-:W-:Y:S01]  /*1e0b0*/  BPT.TRAP 0x1 ;  /* 0x000000040000795c */ /* 0x000fe20000300000 */
.L_x_490:
[----:B------:R-:W-:Y:S02]  /*1e0c0*/  LEA R13, R148, R16, 0x3 ;  /* 0x00000010940d7211 */ /* 0x000fe400078e18ff */
[----:B------:R-:W-:-:S04]  /*1e0d0*/  SHF.L.U32 R0, R198, 0x1f, RZ ;  /* 0x0000001fc6007819 */ /* 0x000fc800000006ff */
[----:B------:R0:W1:Y:S01]  /*1e0e0*/  SYNCS.PHASECHK.TRANS64.TRYWAIT P1, [R13+URZ+0x29850], R0 ;  /* 0x029850000d0075a7 */ /* 0x000062000802017f */
[----:B------:R-:W-:Y:S05]  /*1e0f0*/  @!P0 BRA `(.L_x_491) ;  /* 0x0000000000048947 */ /* 0x000fea0003800000 */
[----:B------:R-:W-:Y:S01]  /*1e100*/  BPT.TRAP 0x1 ;  /* 0x000000040000795c */ /* 0x000fe20000300000 */
.L_x_491:
[----:B------:R-:W-:-:S05]  /*1e110*/  VIADD R16, R16, 0x400 ;  /* 0x0000040010107836 */ /* 0x000fca0000000000 */
[----:B------:R-:W-:-:S04]  /*1e120*/  SHF.R.U32.HI R16, RZ, 0x4, R16 ;  /* 0x00000004ff107819 */ /* 0x000fc80000011610 */
[----:B------:R-:W-:-:S04]  /*1e130*/  LOP3.LUT R16, R16, 0x3fff, RZ, 0xc0, !PT ;  /* 0x00003fff10107812 */ /* 0x000fc800078ec0ff */
[----:B------:R-:W-:Y:S01]  /*1e140*/  LOP3.LUT R7, R16, 0x10000, RZ, 0xfc, !PT ;  /* 0x0001000010077812 */ /* 0x000fe200078efcff */
[----:B-1----:R-:W-:Y:S06]  /*1e150*/  @P1 BRA `(.L_x_492) ;  /* 0x0000000000081947 */ /* 0x002fec0003800000 */
[----:B------:R-:W1:Y:S02]  /*1e160*/  SYNCS.PHASECHK.TRANS64.TRYWAIT P1, [R13+URZ+0x29850], R0 ;  /* 0x029850000d0075a7 */ /* 0x000e64000802017f */
[----:B-1----:R-:W-:Y:S05]  /*1e170*/  @!P1 BRA `(.L_x_493) ;  /* 0x000000c000c89947 */ /* 0x002fea0003800000 */
.L_x_492:
        /* <DEDUP_REMOVED lines=10> */
[----:B------:R-:W-:Y:S01]  /*1e220*/  IMAD.MOV.U32 R21, RZ, RZ, -0x3ffffff0 ;  /* 0xc0000010ff157424 */ /* 0x000fe200078e00ff */
[----:B------:R-:W-:-:S02]  /*1e230*/  IADD3 R20, R6, 0x200, RZ ;  /* 0x0000020006147810 */ /* 0x000fc40007ffe0ff */
[----:B------:R-:W-:-:S07]  /*1e240*/  ISETP.NE.AND.EX P1, PT, RZ, UR5, PT, P1 ;  /* 0x00000005ff007c0c */ /* 0x000fce000bf25310 */
[----:B------:R-:W-:Y:S01]  /*1e250*/  QGMMA.64x128x32.F32.E4M3.E4M3 R24, R176, gdesc[UR4], R24, gsb0 ;  /* 0x01e00004b0187df3 */ /* 0x000fe20008000818 */
[----:B------:R-:W-:Y:S02]  /*1e260*/  R2UR UR6, R8 ;  /* 0x00000000080672ca */ /* 0x000fe400000e0000 */
[----:B------:R-:W-:-:S03]  /*1e270*/  R2UR UR7, R9 ;  /* 0x00000000090772ca */ /* 0x000fc600000e0000 */
[----:B------:R-:W0:Y:S08]  /*1e280*/  @P1 LDC.64 R8, c[0x0][0x9c8] ;  /* 0x00027200ff081b82 */ /* 0x000e300000000a00 */
[----:B------:R-:W2:Y:S01]  /*1e290*/  @P1 LDC.64 R14, c[0x0][0x9d0] ;  /* 0x00027400ff0e1b82 */ /* 0x000ea20000000a00 */
[----:B01----:R-:W-:-:S04]  /*1e2a0*/  @P1 IMAD R0, R214, R8, RZ ;  /* 0x00000008d6001224 */ /* 0x003fc800078e02ff */
[C---:B------:R-:W-:Y:S02]  /*1e2b0*/  @P1 IMAD R5, R206.reuse, R9, R0 ;  /* 0x00000009ce051224 */ /* 0x040fe400078e0200 */
[----:B------:R-:W-:-:S04]  /*1e2c0*/  @P1 IMAD.WIDE.U32 R8, R206, R8, RZ ;  /* 0x00000008ce081225 */ /* 0x000fc800078e00ff */
[----:B------:R-:W-:Y:S02]  /*1e2d0*/  @P1 IMAD.IADD R9, R9, 0x1, R5 ;  /* 0x0000000109091824 */ /* 0x000fe400078e0205 */
[----:B------:R-:W-:Y:S02]  /*1e2e0*/  IMAD.MOV.U32 R0, RZ, RZ, 0x3f800000 ;  /* 0x3f800000ff007424 */ /* 0x000fe400078e00ff */
[----:B--2---:R-:W-:-:S04]  /*1e2f0*/  @P1 IMAD.WIDE.U32 R8, R204, R14, R8 ;  /* 0x0000000ecc081225 */ /* 0x004fc800078e0008 */
[----:B------:R-:W-:Y:S01]  /*1e300*/  @P1 IMAD R15, R204, R15, R9 ;  /* 0x0000000fcc0f1224 */ /* 0x000fe200078e0209 */
        /* <DEDUP_REMOVED lines=15> */
[----:B------:R-:W-:Y:S01]  /*1e400*/  VIADD R6, R6, 0x400 ;  /* 0x0000040006067836 */ /* 0x000fe20000000000 */
[----:B------:R-:W-:Y:S01]  /*1e410*/  MOV R7, 0xc0000010 ;  /* 0xc000001000077802 */ /* 0x000fe20000000f00 */
[----:B------:R-:W1:Y:S01]  /*1e420*/  SHFL.BFLY PT, R8, R3, 0x2, 0x1f ;  /* 0x0c401f0003087f89 */ /* 0x000e6200000e0000 */
[----:B------:R-:W-:Y:S02]  /*1e430*/  WARPGROUP.DEPBAR.LE gsb0, 0x0 ;  /* 0x00008000000079c5 */ /* 0x000fe40000010000 */
[----:B------:R-:W-:-:S07]  /*1e440*/  WARPGROUP.ARRIVE ;  /* 0x00000000000079c5 */ /* 0x000fce0000000000 */
[----:B------:R-:W-:Y:S01]  /*1e450*/  QGMMA.64x128x32.F32.E4M3.E4M3 R24, R188, gdesc[UR4], R24, gsb0 ;  /* 0x01e00004bc187df3 */ /* 0x000fe20008000818 */
[----:B------:R-:W-:Y:S02]  /*1e460*/  R2UR UR6, R6 ;  /* 0x00000000060672ca */ /* 0x000fe400000e0000 */
[----:B------:R-:W-:Y:S02]  /*1e470*/  R2UR UR7, R7 ;  /* 0x00000000070772ca */ /* 0x000fe400000e0000 */
        /* <DEDUP_REMOVED lines=18> */
[----:B------:R-:W-:Y:S01]  /*1e5a0*/  IMAD.MOV.U32 R7, RZ, RZ, RZ ;  /* 0x000000ffff077224 */ /* 0x000fe200078e00ff */
[----:B------:R-:W0:Y:S08]  /*1e5b0*/  @P2 MUFU.LG2 R5, R14 ;  /* 0x0000000e00052308 */ /* 0x000e300000000c00 */
[----:B------:R-:W1:Y:S08]  /*1e5c0*/  @P3 MUFU.LG2 R6, R6 ;  /* 0x0000000600063308 */ /* 0x000e700000000c00 */
[----:B------:R-:W3:Y:S01]  /*1e5d0*/  @P1 MUFU.RCP R7, R10 ;  /* 0x0000000a00071308 */ /* 0x000ee20000001000 */
[C---:B------:R-:W-:Y:S01]  /*1e5e0*/  @P2 FMUL.FTZ R4, R2.reuse, 0.69314718246459960938 ;  /* 0x3f31721802042820 */ /* 0x040fe20000410000 */
[----:B------:R-:W-:Y:S01]  /*1e5f0*/  @P3 FMUL.FTZ R2, R2, 0.69314718246459960938 ;  /* 0x3f31721802023820 */ /* 0x000fe20000410000 */
[----:B0-----:R-:W-:Y:S01]  /*1e600*/  @P2 FMUL.FTZ R5, R5, 0.69314718246459960938 ;  /* 0x3f31721805052820 */ /* 0x001fe20000410000 */
[----:B------:R-:W-:-:S02]  /*1e610*/  IMAD.MOV.U32 R88, RZ, RZ, -0x800000 ;  /* 0xff800000ff587424 */ /* 0x000fc400078e00ff */
[----:B--2---:R-:W-:Y:S01]  /*1e620*/  FMUL.FTZ R3, R3, R0 ;  /* 0x0000000003037220 */ /* 0x004fe20000410000 */
[----:B------:R-:W-:Y:S02]  /*1e630*/  IMAD.MOV.U32 R89, RZ, RZ, -0x800000 ;  /* 0xff800000ff597424 */ /* 0x000fe400078e00ff */
[----:B-1----:R-:W-:Y:S01]  /*1e640*/  @P3 FMUL.FTZ R9, R6, 0.69314718246459960938 ;  /* 0x3f31721806093820 */ /* 0x002fe20000410000 */
[----:B------:R-:W-:-:S03]  /*1e650*/  @P2 FFMA.FTZ R88, R4, R11, R5 ;  /* 0x0000000b04582223 */ /* 0x000fc60000010005 */
[----:B------:R-:W-:Y:S01]  /*1e660*/  @P3 FFMA.FTZ R89, R2, R12, R9 ;  /* 0x0000000c02593223 */ /* 0x000fe20000010009 */
[----:B---3--:R-:W-:Y:S01]  /*1e670*/  FMUL.FTZ R7, R7, R0 ;  /* 0x0000000007077220 */ /* 0x008fe20000410000 */
[----:B------:R-:W-:Y:S02]  /*1e680*/  WARPGROUP.DEPBAR.LE gsb0, 0x0 ;  /* 0x00008000000079c5 */ /* 0x000fe40000010000 */
[----:B------:R-:W-:Y:S05]  /*1e690*/  @!P0 BRA `(.L_x_494) ;  /* 0x0000000000048947 */ /* 0x000fea0003800000 */
[----:B------:R-:W-:Y:S01]  /*1e6a0*/  BPT.TRAP 0x1 ;  /* 0x000000040000795c */ /* 0x000fe20000300000 */
.L_x_494:
[----:B------:R-:W-:Y:S01]  /*1e6b0*/  VIADD R0, R13, 0x29860 ;  /* 0x000298600d007836 */ /* 0x000fe20000000000 */
[----:B------:R-:W-:Y:S01]  /*1e6c0*/  MOV R9, UR37 ;  /* 0x0000002500097c02 */ /* 0x000fe20008000f00 */
[----:B------:R-:W-:Y:S02]  /*1e6d0*/  VIADD R148, R148, 0x1 ;  /* 0x0000000194947836 */ /* 0x000fe40000000000 */
[-C--:B------:R-:W-:Y:S01]  /*1e6e0*/  FMUL.FTZ R5, R24, R3.reuse ;  /* 0x0000000318057220 */ /* 0x080fe20000410000 */
[-C--:B------:R-:W-:Y:S01]  /*1e6f0*/  FMUL.FTZ R91, R40, R3.reuse ;  /* 0x00000003285b7220 */ /* 0x080fe20000410000 */
[----:B------:R-:W-:Y:S01]  /*1e700*/  PRMT R2, R9, 0x654, R0 ;  /* 0x0000065409027816 */ /* 0x000fe20000000000 */
[-C--:B------:R-:W-:Y:S01]  /*1e710*/  FMUL.FTZ R0, R85, R3.reuse ;  /* 0x0000000355007220 */ /* 0x080fe20000410000 */
[----:B------:R-:W-:Y:S01]  /*1e720*/  ISETP.NE.AND P1, PT, R148, 0x2, PT ;  /* 0x000000029400780c */ /* 0x000fe20003f25270 */
        /* <DEDUP_REMOVED lines=30> */
[----:B------:R-:W-:Y:S01]  /*1e910*/  SEL R3, RZ, 0x1, P1 ;  /* 0x00000001ff037807 */ /* 0x000fe20000800000 */
        /* <DEDUP_REMOVED lines=32> */
[----:B------:R-:W-:Y:S01]  /*1eb20*/  FMUL.FTZ R83, R83, R7 ;  /* 0x0000000753537220 */ /* 0x000fe20000410000 */
[----:B------:R-:W-:Y:S01]  /*1eb30*/  LOP3.LUT R198, R198, R3, RZ, 0x3c, !PT ;  /* 0x00000003c6c67212 */ /* 0x000fe200078e3cff */
[----:B------:R-:W-:Y:S01]  /*1eb40*/  UIADD3 UR43, UR43, 0x1, URZ ;  /* 0x000000012b2b7890 */ /* 0x000fe2000fffe03f */
[----:B0-----:R-:W-:-:S11]  /*1eb50*/  SEL R148, R148, RZ, P1 ;  /* 0x000000ff94947207 */ /* 0x001fd60000800000 */
.L_x_438:
[----:B------:R-:W-:Y:S05]  /*1eb60*/  WARPSYNC.ALL ;  /* 0x0000000000007948 */ /* 0x000fea0003800000 */
[----:B------:R-:W0:Y:S08]  /*1eb70*/  S2UR UR37, SR_CgaCtaId ;  /* 0x00000000002579c3 */ /* 0x000e300000008800 */
[----:B------:R-:W-:Y:S01]  /*1eb80*/  BAR.SYNC.DEFER_BLOCKING 0x5, 0x180 ;  /* 0x0146000000007b1d */ /* 0x000fe20000010000 */
[----:B------:R-:W-:-:S05]  /*1eb90*/  ISETP.NE.AND P1, PT, R211, RZ, PT ;  /* 0x000000ffd300720c */ /* 0x000fca0003f25270 */
[----:B------:R-:W-:Y:S01]  /*1eba0*/  UMOV UR4, 0x400 ;  /* 0x0000040000047882 */ /* 0x000fe20000000000 */
[----:B------:R-:W-:Y:S07]  /*1ebb0*/  BSSY B0, `(.L_x_495) ;  /* 0x000040e000007945 */ /* 0x000fee0003800000 */
[----:B------:R-:W1:Y:S01]  /*1ebc0*/  @!P1 LDC R211, c[0x0][0xad4] ;  /* 0x0002b500ffd39b82 */ /* 0x000e620000000800 */
[----:B0-----:R-:W-:-:S06]  /*1ebd0*/  ULEA UR4, UR37, UR4, 0x18 ;  /* 0x0000000425047291 */ /* 0x001fcc000f8ec03f */
[----:B------:R-:W-:-:S05]  /*1ebe0*/  IMAD.U32 R16, RZ, RZ, UR4 ;  /* 0x00000004ff107e24 */ /* 0x000fca000f8e00ff */
[----:B-----5:R0:W2:Y:S01]  /*1ebf0*/  LDS.128 R144, [R16+0x298d0] ;  /* 0x0298d00010907984 */ /* 0x0200a20000000c00 */
[----:B------:R-:W-:Y:S06]  /*1ec00*/  BAR.ARV 0x4, 0x180 ;  /* 0x0106000000007b1d */ /* 0x000fec0000002000 */
[----:B------:R-:W-:Y:S05]  /*1ec10*/  @P0 BRA `(.L_x_496) ;  /* 0x0000003400000947 */ /* 0x000fea0003800000 */
[----:B------:R-:W3:Y:S01]  /*1ec20*/  LDL R13, [R1+0x68] ;  /* 0x00006800010d7983 */ /* 0x000ee20000100800 */
[----:B------:R-:W-:Y:S01]  /*1ec30*/  ULDC.64 UR4, c[0x4][0x40] ;  /* 0x0100100000047ab9 */ /* 0x000fe20000000a00 */
[----:B------:R-:W4:Y:S01]  /*1ec40*/  S2R R10, SR_TID.X ;  /* 0x00000000000a7919 */ /* 0x000f220000002100 */
[----:B------:R-:W0:Y:S01]  /*1ec50*/  S2R R11, SR_SWINHI ;  /* 0x00000000000b7919 */ /* 0x000e220000002f00 */
[----:B----4-:R-:W-:Y:S01]  /*1ec60*/  IMAD.SHL.U32 R2, R10, 0x4, RZ ;  /* 0x000000040a027824 */ /* 0x010fe200078e00ff */
[----:B------:R-:W-:Y:S02]  /*1ec70*/  MOV R56, R16 ;  /* 0x0000001000387202 */ /* 0x000fe40000000f00 */
[----:B0-----:R-:W-:Y:S02]  /*1ec80*/  MOV R57, R11 ;  /* 0x0000000b00397202 */ /* 0x001fe40000000f00 */
[----:B------:R-:W-:-:S04]  /*1ec90*/  LOP3.LUT R2, R2, 0xc, RZ, 0xc0, !PT ;  /* 0x0000000c02027812 */ /* 0x000fc800078ec0ff */
[----:B------:R-:W-:-:S05]  /*1eca0*/  IADD3 R2, P0, R2, UR4, RZ ;  /* 0x0000000402027c10 */ /* 0x000fca000ff1e0ff */
[----:B------:R-:W-:Y:S01]  /*1ecb0*/  IMAD.X R3, RZ, RZ, UR5, P0 ;  /* 0x00000005ff037e24 */ /* 0x000fe200080e06ff */
[----:B------:R-:W-:-:S04]  /*1ecc0*/  LOP3.LUT P0, R10, R10, 0x3, RZ, 0xc0, !PT ;  /* 0x000000030a0a7812 */ /* 0x000fc8000780c0ff */
[----:B------:R-:W-:Y:S01]  /*1ecd0*/  ISETP.EQ.OR P0, PT, R10, 0x3, !P0 ;  /* 0x000000030a00780c */ /* 0x000fe20004702670 */
[----:B------:R0:W5:Y:S03]  /*1ece0*/  LDG.E.CONSTANT R7, desc[UR54][R2.64] ;  /* 0x0000003602077981 */ /* 0x000166000c1e9900 */
[----:B------:R-:W-:Y:S02]  /*1ecf0*/  SEL R96, R5, R8, P0 ;  /* 0x0000000805607207 */ /* 0x000fe40000000000 */
[----:B------:R-:W-:Y:S02]  /*1ed00*/  SEL R44, R8, R5, P0 ;  /* 0x00000005082c7207 */ /* 0x000fe40000000000 */
[----:B0-----:R-:W-:Y:S01]  /*1ed10*/  SEL R2, R4, R9, P0 ;  /* 0x0000000904027207 */ /* 0x001fe20000000000 */
[----:B------:R-:W-:Y:S01]  /*1ed20*/  UMOV UR4, 0xffffffff ;  /* 0xffffffff00047882 */ /* 0x000fe20000000000 */
[----:B---3--:R-:W-:-:S03]  /*1ed30*/  IMAD.WIDE R30, R13, 0x2, R56 ;  /* 0x000000020d1e7825 */ /* 0x008fc600078e0238 */
[C---:B------:R-:W-:Y:S02]  /*1ed40*/  IADD3 R29, P5, R30.reuse, 0x4060, RZ ;  /* 0x000040601e1d7810 */ /* 0x040fe40007fbe0ff */
[----:B------:R-:W-:Y:S02]  /*1ed50*/  IADD3 R27, P1, R30, 0x4040, RZ ;  /* 0x000040401e1b7810 */ /* 0x000fe40007f3e0ff */
[----:B------:R-:W-:Y:S02]  /*1ed60*/  LOP3.LUT R28, R29, 0x380, RZ, 0xc0, !PT ;  /* 0x000003801d1c7812 */ /* 0x000fe400078ec0ff */
[----:B------:R-:W-:Y:S02]  /*1ed70*/  LOP3.LUT R26, R27, 0x380, RZ, 0xc0, !PT ;  /* 0x000003801b1a7812 */ /* 0x000fe400078ec0ff */
[----:B------:R-:W-:Y:S02]  /*1ed80*/  SHF.R.U64 R28, R28, 0x3, RZ ;  /* 0x000000031c1c7819 */ /* 0x000fe400000012ff */
[----:B------:R-:W-:-:S02]  /*1ed90*/  SHF.R.U64 R26, R26, 0x3, RZ ;  /* 0x000000031a1a7819 */ /* 0x000fc400000012ff */
[----:B------:R-:W-:Y:S01]  /*1eda0*/  LOP3.LUT R28, R28, R29, RZ, 0x3c, !PT ;  /* 0x0000001d1c1c7212 */ /* 0x000fe200078e3cff */
[----:B------:R-:W-:Y:S01]  /*1edb0*/  IMAD.X R29, RZ, RZ, R31, P5 ;  /* 0x000000ffff1d7224 */ /* 0x000fe200028e061f */
[----:B------:R-:W-:Y:S02]  /*1edc0*/  LOP3.LUT R26, R26, R27, RZ, 0x3c, !PT ;  /* 0x0000001b1a1a7212 */ /* 0x000fe400078e3cff */
[----:B------:R-:W-:Y:S02]  /*1edd0*/  SEL R13, R9, R4, P0 ;  /* 0x00000004090d7207 */ /* 0x000fe40000000000 */
[----:B------:R-:W-:Y:S02]  /*1ede0*/  IADD3.X R27, RZ, R31, RZ, P1, !PT ;  /* 0x0000001fff1b7210 */ /* 0x000fe40000ffe4ff */
[C---:B------:R-:W-:Y:S02]  /*1edf0*/  IADD3 R21, P2, R30.reuse, 0x4020, RZ ;  /* 0x000040201e157810 */ /* 0x040fe40007f5e0ff */
[----:B------:R-:W-:-:S02]  /*1ee00*/  IADD3 R15, P3, R30, 0x4000, RZ ;  /* 0x000040001e0f7810 */ /* 0x000fc40007f7e0ff */
[C---:B------:R-:W-:Y:S02]  /*1ee10*/  IADD3 R11, P4, R30.reuse, 0x60, RZ ;  /* 0x000000601e0b7810 */ /* 0x040fe40007f9e0ff */
[C---:B------:R-:W-:Y:S02]  /*1ee20*/  IADD3 R9, P5, R30.reuse, 0x40, RZ ;  /* 0x000000401e097810 */ /* 0x040fe40007fbe0ff */
[----:B------:R-:W-:Y:S02]  /*1ee30*/  IADD3 R5, P1, R30, 0x20, RZ ;  /* 0x000000201e057810 */ /* 0x000fe40007f3e0ff */
[----:B------:R-:W-:Y:S02]  /*1ee40*/  LOP3.LUT R20, R21, 0x380, RZ, 0xc0, !PT ;  /* 0x0000038015147812 */ /* 0x000fe400078ec0ff */
[----:B------:R-:W-:Y:S02]  /*1ee50*/  LOP3.LUT R14, R15, 0x380, RZ, 0xc0, !PT ;  /* 0x000003800f0e7812 */ /* 0x000fe400078ec0ff */
[----:B------:R-:W-:-:S02]  /*1ee60*/  LOP3.LUT R10, R11, 0x380, RZ, 0xc0, !PT ;  /* 0x000003800b0a7812 */ /* 0x000fc400078ec0ff */
[----:B------:R-:W-:Y:S02]  /*1ee70*/  LOP3.LUT R8, R9, 0x380, RZ, 0xc0, !PT ;  /* 0x0000038009087812 */ /* 0x000fe400078ec0ff */
[----:B------:R-:W-:Y:S02]  /*1ee80*/  LOP3.LUT R4, R5, 0x380, RZ, 0xc0, !PT ;  /* 0x0000038005047812 */ /* 0x000fe400078ec0ff */
[----:B------:R-:W-:Y:S02]  /*1ee90*/  LOP3.LUT R3, R30, 0x380, RZ, 0xc0, !PT ;  /* 0x000003801e037812 */ /* 0x000fe400078ec0ff */
[----:B------:R-:W-:Y:S02]  /*1eea0*/  SHF.R.U64 R20, R20, 0x3, RZ ;  /* 0x0000000314147819 */ /* 0x000fe400000012ff */
[----:B------:R-:W-:Y:S02]  /*1eeb0*/  SHF.R.U64 R14, R14, 0x3, RZ ;  /* 0x000000030e0e7819 */ /* 0x000fe400000012ff */
[----:B------:R-:W-:-:S02]  /*1eec0*/  SHF.R.U64 R10, R10, 0x3, RZ ;  /* 0x000000030a0a7819 */ /* 0x000fc400000012ff */
[----:B------:R-:W-:Y:S02]  /*1eed0*/  SHF.R.U64 R8, R8, 0x3, RZ ;  /* 0x0000000308087819 */ /* 0x000fe400000012ff */
[----:B------:R-:W-:Y:S02]  /*1eee0*/  SHF.R.U64 R4, R4, 0x3, RZ ;  /* 0x0000000304047819 */ /* 0x000fe400000012ff */
[----:B------:R-:W-:Y:S02]  /*1eef0*/  SHF.R.U64 R3, R3, 0x3, RZ ;  /* 0x0000000303037819 */ /* 0x000fe400000012ff */
        /* <DEDUP_REMOVED lines=10> */
[----:B------:R-:W-:-:S02]  /*1efa0*/  LOP3.LUT R30, R3, R30, RZ, 0x3c, !PT ;  /* 0x0000001e031e7212 */ /* 0x000fc400078e3cff */
[----:B------:R-:W-:Y:S02]  /*1efb0*/  MOV R103, R28 ;  /* 0x0000001c00677202 */ /* 0x000fe40000000f00 */
[----:B------:R-:W-:Y:S02]  /*1efc0*/  MOV R35, R30 ;  /* 0x0000001e00237202 */ /* 0x000fe40000000f00 */
[----:B------:R-:W-:Y:S02]  /*1efd0*/  MOV R102, R26 ;  /* 0x0000001a00667202 */ /* 0x000fe40000000f00 */
[----:B------:R-:W-:Y:S02]  /*1efe0*/  MOV R101, R20 ;  /* 0x0000001400657202 */ /* 0x000fe40000000f00 */
[----:B------:R-:W-:Y:S02]  /*1eff0*/  MOV R100, R14 ;  /* 0x0000000e00647202 */ /* 0x000fe40000000f00 */
[----:B------:R-:W-:-:S02]  /*1f000*/  MOV R107, R10 ;  /* 0x0000000a006b7202 */ /* 0x000fc40000000f00 */
[----:B------:R-:W-:Y:S02]  /*1f010*/  MOV R106, R8 ;  /* 0x00000008006a7202 */ /* 0x000fe40000000f00 */
[----:B------:R-:W-:Y:S01]  /*1f020*/  MOV R105, R4 ;  /* 0x0000000400697202 */ /* 0x000fe20000000f00 */
[----:B------:R-:W-:Y:S06]  /*1f030*/  BRA.DIV UR4, `(.L_x_497) ;  /* 0x000000b6042c7947 */ /* 0x000fec000b800000 */
[----:B------:R-:W-:Y:S02]  /*1f040*/  SEL R138, R91, R64, P0 ;  /* 0x000000405b8a7207 */ /* 0x000fe40000000000 */
[----:B------:R-:W-:Y:S02]  /*1f050*/  SEL R20, R64, R91, P0 ;  /* 0x0000005b40147207 */ /* 0x000fe40000000000 */
[----:B------:R-:W-:Y:S01]  /*1f060*/  SEL R64, R72, R55, P0 ;  /* 0x0000003748407207 */ /* 0x000fe20000000000 */
[----:B-----5:R-:W-:Y:S01]  /*1f070*/  SHFL.IDX PT, R3, R138, R7, 0x1c1f ;  /* 0x001c1f078a037589 */ /* 0x020fe200000e0000 */
[----:B------:R-:W-:Y:S02]  /*1f080*/  SEL R26, R55, R72, P0 ;  /* 0x00000048371a7207 */ /* 0x000fe40000000000 */
[----:B------:R-:W-:Y:S02]  /*1f090*/  LOP3.LUT R5, R7, 0x2, RZ, 0x3c, !PT ;  /* 0x0000000207057812 */ /* 0x000fe400078e3cff */
[----:B------:R-:W-:-:S02]  /*1f0a0*/  SEL R72, R33, R84, P0 ;  /* 0x0000005421487207 */ /* 0x000fc40000000000 */
[----:B------:R-:W-:Y:S01]  /*1f0b0*/  SEL R70, R74, R63, P0 ;  /* 0x0000003f4a467207 */ /* 0x000fe20000000000 */
[----:B------:R-:W-:Y:S01]  /*1f0c0*/  SHFL.IDX PT, R2, R2, R5, 0x1c1f ;  /* 0x001c1f0502027589 */ /* 0x000fe200000e0000 */
[----:B------:R-:W-:Y:S02]  /*1f0d0*/  SEL R140, R93, R36, P0 ;  /* 0x000000245d8c7207 */ /* 0x000fe40000000000 */
[----:B--2---:R-:W-:Y:S01]  /*1f0e0*/  SEL R144, R95, R40, P0 ;  /* 0x000000285f907207 */ /* 0x004fe20000000000 */
[----:B------:R-:W-:Y:S01]  /*1f0f0*/  SHFL.IDX PT, R72, R72, R7, 0x1c1f ;  /* 0x001c1f0748487589 */ /* 0x000fe200000e0000 */
[----:B------:R-:W-:Y:S02]  /*1f100*/  SEL R38, R40, R95, P0 ;  /* 0x0000005f28267207 */ /* 0x000fe40000000000 */
[----:B------:R-:W-:Y:S01]  /*1f110*/  SEL R28, R84, R33, P0 ;  /* 0x00000021541c7207 */ /* 0x000fe20000000000 */
[----:B------:R-:W0:Y:S01]  /*1f120*/  SHFL.IDX PT, R95, R13, R7, 0x1c1f ;  /* 0x001c1f070d5f7589 */ /* 0x000e2200000e0000 */
[----:B------:R-:W-:-:S02]  /*1f130*/  SEL R30, R63, R74, P0 ;  /* 0x0000004a3f1e7207 */ /* 0x000fc40000000000 */
[----:B------:R-:W-:Y:S01]  /*1f140*/  SEL R36, R36, R93, P0 ;  /* 0x0000005d24247207 */ /* 0x000fe20000000000 */
[----:B------:R-:W-:Y:S01]  /*1f150*/  SHFL.IDX PT, R70, R70, R7, 0x1c1f ;  /* 0x001c1f0746467589 */ /* 0x000fe200000e0000 */
[----:B------:R-:W-:Y:S02]  /*1f160*/  SEL R156, R109, R92, P0 ;  /* 0x0000005c6d9c7207 */ /* 0x000fe40000000000 */
[----:B------:R-:W-:Y:S01]  /*1f170*/  SEL R76, R92, R109, P0 ;  /* 0x0000006d5c4c7207 */ /* 0x000fe20000000000 */
[----:B------:R-:W2:Y:S01]  /*1f180*/  SHFL.IDX PT, R20, R20, R5, 0x1c1f ;  /* 0x001c1f0514147589 */ /* 0x000ea200000e0000 */
[----:B------:R-:W-:Y:S02]  /*1f190*/  SEL R80, R73, R24, P0 ;  /* 0x0000001849507207 */ /* 0x000fe40000000000 */
[----:B------:R-:W-:Y:S01]  /*1f1a0*/  SEL R82, R12, R65, P0 ;  /* 0x000000410c527207 */ /* 0x000fe20000000000 */
[----:B------:R-:W-:Y:S01]  /*1f1b0*/  SHFL.IDX PT, R75, R140, R7, 0x1c1f ;  /* 0x001c1f078c4b7589 */ /* 0x000fe200000e0000 */
[----:B------:R-:W-:-:S02]  /*1f1c0*/  SEL R124, R104, R49, P0 ;  /* 0x00000031687c7207 */ /* 0x000fc40000000000 */
[----:B------:R-:W-:Y:S01]  /*1f1d0*/  SEL R46, R49, R104, P0 ;  /* 0x00000068312e7207 */ /* 0x000fe20000000000 */
[----:B------:R-:W-:Y:S01]  /*1f1e0*/  SHFL.IDX PT, R21, R144, R7, 0x1c1f ;  /* 0x001c1f0790157589 */ /* 0x000fe200000e0000 */
[----:B------:R-:W-:Y:S02]  /*1f1f0*/  SEL R116, R50, R45, P0 ;  /* 0x0000002d32747207 */ /* 0x000fe40000000000 */
[----:B------:R-:W-:Y:S01]  /*1f200*/  SEL R40, R45, R50, P0 ;  /* 0x000000322d287207 */ /* 0x000fe20000000000 */
[----:B------:R-:W-:Y:S01]  /*1f210*/  SHFL.IDX PT, R44, R44, R5, 0x1c1f ;  /* 0x001c1f052c2c7589 */ /* 0x000fe200000e0000 */
        /* <DEDUP_REMOVED lines=32> */
[----:B------:R-:W3:Y:S01]  /*1f420*/  SHFL.IDX PT, R85, R28, R5, 0x1c1f ;  /* 0x001c1f051c557589 */ /* 0x000ee200000e0000 */
        /* <DEDUP_REMOVED lines=8> */
[----:B------:R0:W4:Y:S01]  /*1f4b0*/  SHFL.IDX PT, R97, R96, R7, 0x1c1f ;  /* 0x001c1f0760617589 */ /* 0x00012200000e0000 */
        /* <DEDUP_REMOVED lines=17> */
[----:B------:R-:W1:Y:S01]  /*1f5d0*/  SHFL.IDX PT, R87, R34, R5, 0x1c1f ;  /* 0x001c1f0522577589 */ /* 0x000e6200000e0000 */
[----:B0-----:R-:W-:Y:S02]  /*1f5e0*/  SEL R96, R95, R2, P0 ;  /* 0x000000025f607207 */ /* 0x001fe40000000000 */
[----:B------:R-:W-:Y:S01]  /*1f5f0*/  SEL R95, R2, R95, P0 ;  /* 0x0000005f025f7207 */ /* 0x000fe20000000000 */
[----:B------:R-:W-:Y:S01]  /*1f600*/  SHFL.IDX PT, R37, R142, R7, 0x1c1f ;  /* 0x001c1f078e257589 */ /* 0x000fe200000e0000 */
[----:B--2---:R-:W-:Y:S02]  /*1f610*/  SEL R2, R3, R20, P0 ;  /* 0x0000001403027207 */ /* 0x004fe40000000000 */
[----:B---3--:R-:W-:Y:S01]  /*1f620*/  SEL R71, R72, R85, P0 ;  /* 0x0000005548477207 */ /* 0x008fe20000000000 */
[----:B------:R-:W-:Y:S01]  /*1f630*/  SHFL.IDX PT, R41, R134, R7, 0x1c1f ;  /* 0x001c1f0786297589 */ /* 0x000fe200000e0000 */
[----:B------:R-:W-:-:S02]  /*1f640*/  SEL R69, R70, R73, P0 ;  /* 0x0000004946457207 */ /* 0x000fc40000000000 */
[----:B------:R-:W-:Y:S01]  /*1f650*/  SEL R3, R20, R3, P0 ;  /* 0x0000000314037207 */ /* 0x000fe20000000000 */
[----:B------:R-:W-:Y:S01]  /*1f660*/  SHFL.IDX PT, R39, R136, R7, 0x1c1f ;  /* 0x001c1f0788277589 */ /* 0x000fe200000e0000 */
[----:B------:R-:W-:Y:S02]  /*1f670*/  SEL R72, R85, R72, P0 ;  /* 0x0000004855487207 */ /* 0x000fe40000000000 */
[----:B------:R-:W-:Y:S01]  /*1f680*/  SEL R70, R73, R70, P0 ;  /* 0x0000004649467207 */ /* 0x000fe20000000000 */
[----:B------:R-:W-:Y:S01]  /*1f690*/  SHFL.IDX PT, R43, R132, R7, 0x1c1f ;  /* 0x001c1f07842b7589 */ /* 0x000fe200000e0000 */
[----:B----4-:R-:W-:Y:S02]  /*1f6a0*/  SEL R99, R97, R44, P0 ;  /* 0x0000002c61637207 */ /* 0x010fe40000000000 */
[----:B------:R-:W-:Y:S01]  /*1f6b0*/  SEL R20, R21, R38, P0 ;  /* 0x0000002615147207 */ /* 0x000fe20000000000 */
[----:B------:R-:W-:Y:S01]  /*1f6c0*/  SHFL.IDX PT, R79, R130, R7, 0x1c1f ;  /* 0x001c1f07824f7589 */ /* 0x000fe200000e0000 */
[----:B------:R-:W-:-:S02]  /*1f6d0*/  SEL R85, R86, R91, P0 ;  /* 0x0000005b56557207 */ /* 0x000fc40000000000 */
[----:B------:R-:W-:Y:S01]  /*1f6e0*/  SEL R97, R44, R97, P0 ;  /* 0x000000612c617207 */ /* 0x000fe20000000000 */
[----:B------:R-:W-:Y:S01]  /*1f6f0*/  SHFL.IDX PT, R83, R124, R7, 0x1c1f ;  /* 0x001c1f077c537589 */ /* 0x000fe200000e0000 */
[----:B-1----:R-:W-:Y:S02]  /*1f700*/  SEL R73, R84, R87, P0 ;  /* 0x0000005754497207 */ /* 0x002fe40000000000 */
[----:B------:R-:W-:Y:S01]  /*1f710*/  SEL R93, R74, R49, P0 ;  /* 0x000000314a5d7207 */ /* 0x000fe20000000000 */
[----:B------:R-:W-:Y:S01]  /*1f720*/  SHFL.IDX PT, R29, R114, R7, 0x1c1f ;  /* 0x001c1f07721d7589 */ /* 0x000fe200000e0000 */
[----:B------:R-:W-:Y:S02]  /*1f730*/  SEL R21, R38, R21, P0 ;  /* 0x0000001526157207 */ /* 0x000fe40000000000 */
[----:B------:R-:W-:Y:S01]  /*1f740*/  SEL R86, R91, R86, P0 ;  /* 0x000000565b567207 */ /* 0x000fe20000000000 */
[----:B------:R-:W-:Y:S01]  /*1f750*/  SHFL.IDX PT, R27, R116, R7, 0x1c1f ;  /* 0x001c1f07741b7589 */ /* 0x000fe200000e0000 */
[----:B------:R-:W-:-:S02]  /*1f760*/  SEL R84, R87, R84, P0 ;  /* 0x0000005457547207 */ /* 0x000fc40000000000 */
[----:B------:R-:W-:Y:S01]  /*1f770*/  SEL R74, R49, R74, P0 ;  /* 0x0000004a314a7207 */ /* 0x000fe20000000000 */
[----:B------:R-:W-:Y:S04]  /*1f780*/  SHFL.IDX PT, R25, R104, R7, 0x1c1f ;  /* 0x001c1f0768197589 */ /* 0x000fe800000e0000 */
[----:B------:R-:W-:Y:S04]  /*1f790*/  SHFL.IDX PT, R68, R62, R7, 0x1c1f ;  /* 0x001c1f073e447589 */ /* 0x000fe800000e0000 */
[----:B------:R-:W-:Y:S04]  /*1f7a0*/  SHFL.IDX PT, R66, R64, R7, 0x1c1f ;  /* 0x001c1f0740427589 */ /* 0x000fe800000e0000 */
[----:B------:R-:W-:Y:S04]  /*1f7b0*/  SHFL.IDX PT, R92, R92, R7, 0x1c1f ;  /* 0x001c1f075c5c7589 */ /* 0x000fe800000e0000 */
[----:B------:R-:W-:Y:S04]  /*1f7c0*/  SHFL.IDX PT, R90, R90, R7, 0x1c1f ;  /* 0x001c1f075a5a7589 */ /* 0x000fe800000e0000 */
[----:B------:R0:W1:Y:S04]  /*1f7d0*/  SHFL.IDX PT, R33, R94, R5, 0x1c1f ;  /* 0x001c1f055e217589 */ /* 0x00006800000e0000 */
[----:B------:R-:W2:Y:S04]  /*1f7e0*/  SHFL.IDX PT, R120, R120, R5, 0x1c1f ;  /* 0x001c1f0578787589 */ /* 0x000ea800000e0000 */
[----:B------:R-:W3:Y:S01]  /*1f7f0*/  SHFL.IDX PT, R118, R118, R5, 0x1c1f ;  /* 0x001c1f0576767589 */ /* 0x000ee200000e0000 */
[----:B0-----:R-:W-:-:S03]  /*1f800*/  SEL R94, R75, R36, P0 ;  /* 0x000000244b5e7207 */ /* 0x001fc60000000000 */
[----:B------:R-:W-:Y:S01]  /*1f810*/  SHFL.IDX PT, R112, R112, R5, 0x1c1f ;  /* 0x001c1f0570707589 */ /* 0x000fe200000e0000 */
[----:B------:R-:W-:-:S03]  /*1f820*/  SEL R75, R36, R75, P0 ;  /* 0x0000004b244b7207 */ /* 0x000fc60000000000 */
[----:B------:R-:W-:Y:S04]  /*1f830*/  SHFL.IDX PT, R110, R110, R5, 0x1c1f ;  /* 0x001c1f056e6e7589 */ /* 0x000fe800000e0000 */
[----:B------:R-:W0:Y:S04]  /*1f840*/  SHFL.IDX PT, R108, R108, R5, 0x1c1f ;  /* 0x001c1f056c6c7589 */ /* 0x000e2800000e0000 */
[----:B------:R-:W4:Y:S01]  /*1f850*/  SHFL.IDX PT, R126, R78, R5, 0x1c1f ;  /* 0x001c1f054e7e7589 */ /* 0x000f2200000e0000 */
[----:B-1----:R-:W-:Y:S02]  /*1f860*/  SEL R76, R0, R33, P0 ;  /* 0x00000021004c7207 */ /* 0x002fe40000000000 */
[----:B------:R-:W-:Y:S01]  /*1f870*/  SEL R0, R33, R0, P0 ;  /* 0x0000000021007207 */ /* 0x000fe20000000000 */
[----:B------:R1:W4:Y:S01]  /*1f880*/  SHFL.IDX PT, R128, R48, R5, 0x1c1f ;  /* 0x001c1f0530807589 */ /* 0x00032200000e0000 */
[----:B--2---:R-:W-:-:S02]  /*1f890*/  SEL R36, R37, R120, P0 ;  /* 0x0000007825247207 */ /* 0x004fc40000000000 */
[----:B------:R-:W-:Y:S01]  /*1f8a0*/  SEL R37, R120, R37, P0 ;  /* 0x0000002578257207 */ /* 0x000fe20000000000 */
[----:B------:R2:W4:Y:S01]  /*1f8b0*/  SHFL.IDX PT, R122, R46, R5, 0x1c1f ;  /* 0x001c1f052e7a7589 */ /* 0x00052200000e0000 */
[----:B---3--:R-:W-:Y:S02]  /*1f8c0*/  SEL R38, R39, R118, P0 ;  /* 0x0000007627267207 */ /* 0x008fe40000000000 */
[----:B------:R-:W-:Y:S01]  /*1f8d0*/  SEL R39, R118, R39, P0 ;  /* 0x0000002776277207 */ /* 0x000fe20000000000 */
[----:B------:R-:W3:Y:S01]  /*1f8e0*/  SHFL.IDX PT, R98, R50, R5, 0x1c1f ;  /* 0x001c1f0532627589 */ /* 0x000ee200000e0000 */
[----:B-1----:R-:W-:-:S03]  /*1f8f0*/  SEL R48, R77, R80, P0 ;  /* 0x000000504d307207 */ /* 0x002fc60000000000 */
[----:B------:R-:W1:Y:S01]  /*1f900*/  SHFL.IDX PT, R59, R26, R5, 0x1c1f ;  /* 0x001c1f051a3b7589 */ /* 0x000e6200000e0000 */
[----:B------:R-:W-:Y:S02]  /*1f910*/  SEL R77, R80, R77, P0 ;  /* 0x0000004d504d7207 */ /* 0x000fe40000000000 */
[----:B--2---:R-:W-:Y:S01]  /*1f920*/  SEL R46, R47, R82, P0 ;  /* 0x000000522f2e7207 */ /* 0x004fe20000000000 */
[----:B------:R-:W2:Y:S01]  /*1f930*/  SHFL.IDX PT, R61, R24, R5, 0x1c1f ;  /* 0x001c1f05183d7589 */ /* 0x000ea200000e0000 */
[----:B------:R-:W-:Y:S02]  /*1f940*/  SEL R47, R82, R47, P0 ;  /* 0x0000002f522f7207 */ /* 0x000fe40000000000 */
[----:B0-----:R-:W-:Y:S01]  /*1f950*/  SEL R44, R45, R108, P0 ;  /* 0x0000006c2d2c7207 */ /* 0x001fe20000000000 */
[----:B------:R-:W0:Y:S01]  /*1f960*/  SHFL.IDX PT, R109, R54, R5, 0x1c1f ;  /* 0x001c1f05366d7589 */ /* 0x000e2200000e0000 */
[----:B----4-:R-:W-:Y:S02]  /*1f970*/  SEL R78, R79, R126, P0 ;  /* 0x0000007e4f4e7207 */ /* 0x010fe40000000000 */
[----:B------:R-:W-:Y:S01]  /*1f980*/  SEL R45, R108, R45, P0 ;  /* 0x0000002d6c2d7207 */ /* 0x000fe20000000000 */
[----:B------:R-:W4:Y:S01]  /*1f990*/  SHFL.IDX PT, R111, R10, R5, 0x1c1f ;  /* 0x001c1f050a6f7589 */ /* 0x000f2200000e0000 */
[----:B------:R-:W-:-:S02]  /*1f9a0*/  SEL R80, R81, R128, P0 ;  /* 0x0000008051507207 */ /* 0x000fc40000000000 */
[----:B------:R-:W-:Y:S01]  /*1f9b0*/  SEL R81, R128, R81, P0 ;  /* 0x0000005180517207 */ /* 0x000fe20000000000 */
[----:B------:R1:W4:Y:S01]  /*1f9c0*/  SHFL.IDX PT, R124, R42, R5, 0x1c1f ;  /* 0x001c1f052a7c7589 */ /* 0x00032200000e0000 */
[----:B------:R-:W-:Y:S02]  /*1f9d0*/  SEL R82, R83, R122, P0 ;  /* 0x0000007a53527207 */ /* 0x000fe40000000000 */
[----:B------:R-:W-:Y:S01]  /*1f9e0*/  SEL R79, R126, R79, P0 ;  /* 0x0000004f7e4f7207 */ /* 0x000fe20000000000 */
[----:B------:R0:W4:Y:S01]  /*1f9f0*/  SHFL.IDX PT, R114, R40, R5, 0x1c1f ;  /* 0x001c1f0528727589 */ /* 0x00012200000e0000 */
[----:B---3--:R-:W-:Y:S02]  /*1fa00*/  SEL R63, R25, R98, P0 ;  /* 0x00000062193f7207 */ /* 0x008fe40000000000 */
[----:B------:R-:W-:Y:S01]  /*1fa10*/  SEL R64, R98, R25, P0 ;  /* 0x0000001962407207 */ /* 0x000fe20000000000 */
[----:B------:R-:W3:Y:S01]  /*1fa20*/  SHFL.IDX PT, R116, R52, R5, 0x1c1f ;  /* 0x001c1f0534747589 */ /* 0x000ee200000e0000 */
[----:B-1----:R-:W-:-:S02]  /*1fa30*/  SEL R65, R66, R59, P0 ;  /* 0x0000003b42417207 */ /* 0x002fc40000000000 */
[----:B------:R-:W-:Y:S01]  /*1fa40*/  SEL R42, R43, R110, P0 ;  /* 0x0000006e2b2a7207 */ /* 0x000fe20000000000 */
[----:B------:R-:W1:Y:S01]  /*1fa50*/  SHFL.IDX PT, R58, R58, R5, 0x1c1f ;  /* 0x001c1f053a3a7589 */ /* 0x000e6200000e0000 */
[----:B--2---:R-:W-:Y:S02]  /*1fa60*/  SEL R67, R68, R61, P0 ;  /* 0x0000003d44437207 */ /* 0x004fe40000000000 */
[----:B0-----:R-:W-:Y:S01]  /*1fa70*/  SEL R40, R41, R112, P0 ;  /* 0x0000007029287207 */ /* 0x001fe20000000000 */
[----:B------:R0:W2:Y:S01]  /*1fa80*/  SHFL.IDX PT, R60, R60, R7, 0x1c1f ;  /* 0x001c1f073c3c7589 */ /* 0x0000a200000e0000 */
[----:B------:R-:W-:Y:S02]  /*1fa90*/  SEL R87, R90, R109, P0 ;  /* 0x0000006d5a577207 */ /* 0x000fe40000000000 */
[----:B------:R-:W-:Y:S01]  /*1faa0*/  SEL R41, R112, R41, P0 ;  /* 0x0000002970297207 */ /* 0x000fe20000000000 */
[----:B------:R0:W0:Y:S01]  /*1fab0*/  SHFL.IDX PT, R4, R4, R7, 0x1c1f ;  /* 0x001c1f0704047589 */ /* 0x00002200000e0000 */
[----:B----4-:R-:W-:-:S02]  /*1fac0*/  SEL R91, R92, R111, P0 ;  /* 0x0000006f5c5b7207 */ /* 0x010fc40000000000 */
[----:B------:R-:W-:Y:S01]  /*1fad0*/  SEL R43, R110, R43, P0 ;  /* 0x0000002b6e2b7207 */ /* 0x000fe20000000000 */
[----:B------:R4:W0:Y:S01]  /*1fae0*/  SHFL.IDX PT, R7, R8, R5, 0x1c1f ;  /* 0x001c1f0508077589 */ /* 0x00082200000e0000 */
[----:B------:R-:W-:Y:S02]  /*1faf0*/  SEL R49, R31, R124, P0 ;  /* 0x0000007c1f317207 */ /* 0x000fe40000000000 */
[----:B------:R-:W-:Y:S01]  /*1fb00*/  SEL R50, R124, R31, P0 ;  /* 0x0000001f7c327207 */ /* 0x000fe20000000000 */
[----:B------:R4:W0:Y:S01]  /*1fb10*/  SHFL.IDX PT, R14, R6, R5, 0x1c1f ;  /* 0x001c1f05060e7589 */ /* 0x00082200000e0000 */
[----:B------:R-:W-:Y:S02]  /*1fb20*/  SEL R83, R122, R83, P0 ;  /* 0x000000537a537207 */ /* 0x000fe40000000000 */
[----:B------:R-:W-:Y:S02]  /*1fb30*/  SEL R51, R27, R114, P0 ;  /* 0x000000721b337207 */ /* 0x000fe40000000000 */
[----:B---3--:R-:W-:-:S02]  /*1fb40*/  SEL R53, R29, R116, P0 ;  /* 0x000000741d357207 */ /* 0x008fc40000000000 */
[----:B------:R-:W-:Y:S02]  /*1fb50*/  SEL R54, R116, R29, P0 ;  /* 0x0000001d74367207 */ /* 0x000fe40000000000 */
[----:B------:R-:W-:Y:S02]  /*1fb60*/  SEL R52, R114, R27, P0 ;  /* 0x0000001b72347207 */ /* 0x000fe40000000000 */
[----:B-1----:R-:W-:Y:S02]  /*1fb70*/  SEL R55, R9, R58, P0 ;  /* 0x0000003a09377207 */ /* 0x002fe40000000000 */
[----:B------:R-:W-:Y:S02]  /*1fb80*/  SEL R62, R58, R9, P0 ;  /* 0x000000093a3e7207 */ /* 0x000fe40000000000 */
[----:B------:R-:W-:Y:S02]  /*1fb90*/  SEL R68, R61, R68, P0 ;  /* 0x000000443d447207 */ /* 0x000fe40000000000 */
[----:B------:R-:W-:-:S02]  /*1fba0*/  SEL R66, R59, R66, P0 ;  /* 0x000000423b427207 */ /* 0x000fc40000000000 */
[----:B------:R-:W-:Y:S02]  /*1fbb0*/  SEL R92, R111, R92, P0 ;  /* 0x0000005c6f5c7207 */ /* 0x000fe40000000000 */
[----:B------:R-:W-:Y:S02]  /*1fbc0*/  SEL R90, R109, R90, P0 ;  /* 0x0000005a6d5a7207 */ /* 0x000fe40000000000 */
[----:B--2-4-:R-:W-:-:S07]  /*1fbd0*/  MOV R98, RZ ;  /* 0x000000ff00627202 */ /* 0x014fce0000000f00 */
.L_x_748:
[----:B------:R-:W-:Y:S05]  /*1fbe0*/  WARPSYNC.ALL ;  /* 0x0000000000007948 */ /* 0x000fea0003800000 */
[----:B------:R-:W-:Y:S01]  /*1fbf0*/  BAR.SYNC.DEFER_BLOCKING 0x1, 0x100 ;  /* 0x0044000000007b1d */ /* 0x000fe20000010000 */
[----:B0-----:R-:W-:Y:S02]  /*1fc00*/  SEL R59, R4, R7, P0 ;  /* 0x00000007043b7207 */ /* 0x001fe40000000000 */
[----:B------:R-:W-:Y:S02]  /*1fc10*/  SEL R61, R7, R4, P0 ;  /* 0x00000004073d7207 */ /* 0x000fe40000000000 */
[----:B------:R-:W-:Y:S01]  /*1fc20*/  F2FP.BF16.F32.PACK_AB R4, R96, R99 ;  /* 0x000000636004723e */ /* 0x000fe200000010ff */
[----:B------:R-:W-:Y:S01]  /*1fc30*/  ULDC.64 UR6, c[0x0][0xc08] ;  /* 0x0003020000067ab9 */ /* 0x000fe20000000a00 */
[----:B------:R-:W-:Y:S01]  /*1fc40*/  F2FP.BF16.F32.PACK_AB R5, R82, R49 ;  /* 0x000000315205723e */ /* 0x000fe200000010ff */
[----:B------:R-:W-:Y:S01]  /*1fc50*/  ULDC.64 UR4, c[0x0][0xc00] ;  /* 0x0003000000047ab9 */ /* 0x000fe20000000a00 */
[----:B------:R-:W-:-:S02]  /*1fc60*/  F2FP.BF16.F32.PACK_AB R6, R95, R97 ;  /* 0x000000615f06723e */ /* 0x000fc400000010ff */
[----:B------:R-:W-:Y:S02]  /*1fc70*/  F2FP.BF16.F32.PACK_AB R7, R83, R50 ;  /* 0x000000325307723e */ /* 0x000fe400000010ff */
[----:B------:R-:W-:Y:S02]  /*1fc80*/  SEL R58, R60, R14, P0 ;  /* 0x0000000e3c3a7207 */ /* 0x000fe40000000000 */
[----:B------:R-:W-:Y:S02]  /*1fc90*/  SEL R60, R14, R60, P0 ;  /* 0x0000003c0e3c7207 */ /* 0x000fe40000000000 */
[----:B------:R-:W-:Y:S02]  /*1fca0*/  F2FP.BF16.F32.PACK_AB R8, R93, R94 ;  /* 0x0000005e5d08723e */ /* 0x000fe400000010ff */
[----:B------:R-:W-:Y:S02]  /*1fcb0*/  F2FP.BF16.F32.PACK_AB R9, R51, R53 ;  /* 0x000000353309723e */ /* 0x000fe400000010ff */
[----:B------:R-:W-:-:S02]  /*1fcc0*/  F2FP.BF16.F32.PACK_AB R10, R74, R75 ;  /* 0x0000004b4a0a723e */ /* 0x000fc400000010ff */
[----:B------:R-:W-:Y:S01]  /*1fcd0*/  F2FP.BF16.F32.PACK_AB R11, R52, R54 ;  /* 0x00000036340b723e */ /* 0x000fe200000010ff */
[----:B------:R-:W-:Y:S01]  /*1fce0*/  STSM.16.M88.4 [R35], R4 ;  /* 0x0000000423007844 */ /* 0x000fe20000000200 */
[----:B------:R-:W-:Y:S02]  /*1fcf0*/  F2FP.BF16.F32.PACK_AB R12, R76, R2 ;  /* 0x000000024c0c723e */ /* 0x000fe400000010ff */
[----:B------:R-:W-:Y:S01]  /*1fd00*/  F2FP.BF16.F32.PACK_AB R13, R55, R63 ;  /* 0x0000003f370d723e */ /* 0x000fe200000010ff */
[----:B------:R-:W-:Y:S01]  /*1fd10*/  STSM.16.M88.4 [R105], R8 ;  /* 0x0000000869007844 */ /* 0x000fe20000000200 */
[----:B------:R-:W-:Y:S02]  /*1fd20*/  F2FP.BF16.F32.PACK_AB R14, R0, R3 ;  /* 0x00000003000e723e */ /* 0x000fe400000010ff */
[----:B------:R-:W-:Y:S02]  /*1fd30*/  F2FP.BF16.F32.PACK_AB R15, R62, R64 ;  /* 0x000000403e0f723e */ /* 0x000fe400000010ff */
        /* <DEDUP_REMOVED lines=10> */
[----:B------:R-:W-:Y:S02]  /*1fde0*/  F2FP.BF16.F32.PACK_AB R32, R42, R44 ;  /* 0x0000002c2a20723e */ /* 0x000fe400000010ff */
[----:B------:R-:W-:Y:S01]  /*1fdf0*/  F2FP.BF16.F32.PACK_AB R33, R73, R85 ;  /* 0x000000554921723e */ /* 0x000fe200000010ff */
[----:B------:R-:W-:Y:S01]  /*1fe00*/  STSM.16.M88.4 [R100], R28 ;  /* 0x0000001c64007844 */ /* 0x000fe20000000200 */
[----:B------:R-:W-:Y:S01]  /*1fe10*/  F2FP.BF16.F32.PACK_AB R34, R43, R45 ;  /* 0x0000002d2b22723e */ /* 0x000fe200000010ff */
[----:B0-----:R-:W0:Y:S01]  /*1fe20*/  LDC R14, c[0x0][0xbe8] ;  /* 0x0002fa00ff0e7b82 */ /* 0x001e220000000800 */
[----:B------:R-:W-:Y:S02]  /*1fe30*/  F2FP.BF16.F32.PACK_AB R35, R84, R86 ;  /* 0x000000565423723e */ /* 0x000fe400000010ff */
[----:B------:R-:W-:-:S02]  /*1fe40*/  F2FP.BF16.F32.PACK_AB R4, R46, R48 ;  /* 0x000000302e04723e */ /* 0x000fc400000010ff */
[----:B------:R-:W-:Y:S01]  /*1fe50*/  F2FP.BF16.F32.PACK_AB R5, R87, R91 ;  /* 0x0000005b5705723e */ /* 0x000fe200000010ff */
[----:B------:R-:W-:Y:S01]  /*1fe60*/  STSM.16.M88.4 [R101], R32 ;  /* 0x0000002065007844 */ /* 0x000fe20000000200 */
[----:B------:R-:W-:Y:S02]  /*1fe70*/  F2FP.BF16.F32.PACK_AB R6, R47, R77 ;  /* 0x0000004d2f06723e */ /* 0x000fe400000010ff */
[----:B------:R-:W-:Y:S02]  /*1fe80*/  F2FP.BF16.F32.PACK_AB R7, R90, R92 ;  /* 0x0000005c5a07723e */ /* 0x000fe400000010ff */
[----:B------:R-:W-:Y:S02]  /*1fe90*/  F2FP.BF16.F32.PACK_AB R8, R78, R80 ;  /* 0x000000504e08723e */ /* 0x000fe400000010ff */
[----:B------:R-:W-:Y:S01]  /*1fea0*/  F2FP.BF16.F32.PACK_AB R10, R79, R81 ;  /* 0x000000514f0a723e */ /* 0x000fe200000010ff */
[----:B------:R-:W-:Y:S01]  /*1feb0*/  STSM.16.M88.4 [R102], R4 ;  /* 0x0000000466007844 */ /* 0x000fe20000000200 */
[----:B------:R-:W-:-:S02]  /*1fec0*/  F2FP.BF16.F32.PACK_AB R9, R59, R58 ;  /* 0x0000003a3b09723e */ /* 0x000fc400000010ff */
[----:B------:R-:W-:Y:S02]  /*1fed0*/  F2FP.BF16.F32.PACK_AB R11, R61, R60 ;  /* 0x0000003c3d0b723e */ /* 0x000fe400000010ff */
[----:B------:R-:W-:Y:S02]  /*1fee0*/  ISETP.NE.U32.AND P3, PT, RZ, UR6, PT ;  /* 0x00000006ff007c0c */ /* 0x000fe4000bf65070 */
[----:B------:R-:W-:Y:S01]  /*1fef0*/  ISETP.NE.U32.AND P0, PT, RZ, UR4, PT ;  /* 0x00000004ff007c0c */ /* 0x000fe2000bf05070 */
[----:B------:R2:W-:Y:S01]  /*1ff00*/  STSM.16.M88.4 [R103], R8 ;  /* 0x0000000867007844 */ /* 0x0005e20000000200 */
[----:B------:R-:W-:Y:S01]  /*1ff10*/  BAR.SYNC.DEFER_BLOCKING 0x1, 0x100 ;  /* 0x0044000000007b1d */ /* 0x000fe20000010000 */
[----:B------:R-:W-:Y:S02]  /*1ff20*/  ISETP.NE.AND.EX P3, PT, RZ, UR7, PT, P3 ;  /* 0x00000007ff007c0c */ /* 0x000fe4000bf65330 */
[----:B------:R-:W-:Y:S02]  /*1ff30*/  IADD3 R12, P1, R212, UR4, RZ ;  /* 0x00000004d40c7c10 */ /* 0x000fe4000ff3e0ff */
[----:B------:R-:W-:-:S02]  /*1ff40*/  ISETP.NE.AND.EX P0, PT, RZ, UR5, PT, P0 ;  /* 0x00000005ff007c0c */ /* 0x000fc4000bf05300 */
[----:B------:R-:W-:-:S07]  /*1ff50*/  IADD3.X R13, R213, UR5, RZ, P1, !PT ;  /* 0x00000005d50d7c10 */ /* 0x000fce0008ffe4ff */
[----:B------:R-:W-:Y:S01]  /*1ff60*/  @P3 IADD3 R212, P1, R212, UR6, RZ ;  /* 0x00000006d4d43c10 */ /* 0x000fe2000ff3e0ff */
[----:B------:R-:W-:Y:S02]  /*1ff70*/  ULDC UR6, c[0x0][0xa88] ;  /* 0x0002a20000067ab9 */ /* 0x000fe40000000800 */
[----:B-1----:R-:W-:Y:S01]  /*1ff80*/  IMAD.U32 R25, RZ, RZ, UR6 ;  /* 0x00000006ff197e24 */ /* 0x002fe2000f8e00ff */
[----:B------:R-:W-:Y:S01]  /*1ff90*/  @P3 IADD3.X R213, R213, UR7, RZ, P1, !PT ;  /* 0x00000007d5d53c10 */ /* 0x000fe20008ffe4ff */
[----:B------:R1:W5:Y:S04]  /*1ffa0*/  @P0 LDG.E R98, desc[UR54][R12.64] ;  /* 0x000000360c620981 */ /* 0x000368000c1e1900 */
[----:B------:R1:W5:Y:S01]  /*1ffb0*/  @P3 LDG.E R25, desc[UR54][R212.64] ;  /* 0x00000036d4193981 */ /* 0x000362000c1e1900 */
[----:B--2---:R-:W-:Y:S01]  /*1ffc0*/  IMAD.MOV.U32 R10, RZ, RZ, 0x9b8 ;  /* 0x000009b8ff0a7424 */ /* 0x004fe200078e00ff */
[----:B------:R-:W-:-:S02]  /*1ffd0*/  ISETP.GT.AND P2, PT, R211, 0x1, PT ;  /* 0x00000001d300780c */ /* 0x000fc40003f44270 */
[----:B0-----:R-:W-:Y:S02]  /*1ffe0*/  ISETP.NE.AND P1, PT, R14, 0x1, PT ;  /* 0x000000010e00780c */ /* 0x001fe40003f25270 */
[----:B------:R-:W-:-:S04]  /*1fff0*/  SEL R10, R10, 0x978, P2 ;  /* 0x000009780a0a7807 */ /* 0x000fc80001000000 */
[----:B------:R1:W0:Y:S08]  /*20000*/  LDC.64 R4, c[0x0][R10+0x220] ;  /* 0x000088000a047b82 */ /* 0x0002300000000a00 */
[----:B------:R1:W2:Y:S08]  /*20010*/  LDC.64 R6, c[0x0][R10+0x218] ;  /* 0x000086000a067b82 */ /* 0x0002b00000000a00 */
[----:B------:R1:W3:Y:S01]  /*20020*/  LDC.64 R8, c[0x0][R10+0x228] ;  /* 0x00008a000a087b82 */ /* 0x0002e20000000a00 */
[----:B------:R-:W-:Y:S05]  /*20030*/  @P3 BRA `(.L_x_498) ;  /* 0x0000000000103947 */ /* 0x000fea0003800000 */
[----:B------:R-:W-:Y:S05]  /*20040*/  @!P0 BRA `(.L_x_498) ;  /* 0x00000000000c8947 */ /* 0x000fea0003800000 */
[----:B------:R-:W4:Y:S04]  /*20050*/  LDG.E R24, desc[UR54][R12.64] ;  /* 0x000000360c187981 */ /* 0x000f28000c1e1900 */
[----:B-----5:R-:W4:Y:S02]  /*20060*/  LDG.E R25, desc[UR54][R12.64+0x4] ;  /* 0x000004360c197981 */ /* 0x020f24000c1e1900 */
[----:B----4-:R-:W-:-:S07]  /*20070*/  IMAD.IADD R25, R25, 0x1, -R24 ;  /* 0x0000000119197824 */ /* 0x010fce00078e0a18 */
.L_x_498:
[----:B------:R-:W4:Y:S01]  /*20080*/  LDL R26, [R1+0x64] ;  /* 0x00006400011a7983 */ /* 0x000f220000100800 */
[----:B-1----:R-:W1:Y:S01]  /*20090*/  LDC.64 R10, c[0x0][R10+0x210] ;  /* 0x000084000a0a7b82 */ /* 0x002e620000000a00 */
[----:B------:R-:W-:Y:S01]  /*200a0*/  ISETP.NE.U32.AND P0, PT, RZ, UR4, PT ;  /* 0x00000004ff007c0c */ /* 0x000fe2000bf05070 */
[-C--:B--2---:R-:W-:Y:S01]  /*200b0*/  IMAD R29, R7, R204.reuse, RZ ;  /* 0x000000cc071d7224 */ /* 0x084fe200078e02ff */
[----:B------:R-:W2:Y:S01]  /*200c0*/  LDL R28, [R1+0x5c] ;  /* 0x00005c00011c7983 */ /* 0x000ea20000100800 */
[----:B------:R-:W-:Y:S01]  /*200d0*/  IMAD.WIDE.U32 R6, R6, R204, RZ ;  /* 0x000000cc06067225 */ /* 0x000fe200078e00ff */
[----:B------:R-:W-:-:S03]  /*200e0*/  ISETP.NE.AND.EX P0, PT, RZ, UR5, PT, P0 ;  /* 0x00000005ff007c0c */ /* 0x000fc6000bf05300 */
[----:B------:R-:W1:Y:S01]  /*200f0*/  @P1 LDC R24, c[0x0][0xbec] ;  /* 0x0002fb00ff181b82 */ /* 0x000e620000000800 */
[----:B------:R-:W-:Y:S02]  /*20100*/  SEL R15, R206, RZ, !P0 ;  /* 0x000000ffce0f7207 */ /* 0x000fe40004000000 */
[----:B------:R-:W-:-:S03]  /*20110*/  SEL R27, R214, RZ, !P0 ;  /* 0x000000ffd61b7207 */ /* 0x000fc60004000000 */
[----:B0-----:R-:W-:Y:S02]  /*20120*/  IMAD R5, R5, R15, RZ ;  /* 0x0000000f05057224 */ /* 0x001fe400078e02ff */
[----:B------:R-:W0:Y:S02]  /*20130*/  @P1 LDC R33, c[0x0][0xbf0] ;  /* 0x0002fc00ff211b82 */ /* 0x000e240000000800 */
[C---:B------:R-:W-:Y:S02]  /*20140*/  IMAD R31, R4.reuse, R27, R5 ;  /* 0x0000001b041f7224 */ /* 0x040fe400078e0205 */
[----:B------:R-:W-:-:S04]  /*20150*/  IMAD.WIDE.U32 R4, R4, R15, RZ ;  /* 0x0000000f04047225 */ /* 0x000fc800078e00ff */
[----:B------:R-:W1:Y:S01]  /*20160*/  LDC.64 R12, c[0x0][0xba8] ;  /* 0x0002ea00ff0c7b82 */ /* 0x000e620000000a00 */
[--C-:B-----5:R-:W-:Y:S02]  /*20170*/  IADD3 R6, P0, P3, R4, R6, R98.reuse ;  /* 0x0000000604067210 */ /* 0x120fe40007b1e062 */
[----:B------:R-:W-:Y:S02]  /*20180*/  SEL R27, R217, RZ, P2 ;  /* 0x000000ffd91b7207 */ /* 0x000fe40001000000 */
[----:B------:R-:W-:Y:S01]  /*20190*/  IADD3 R31, R5, R31, RZ ;  /* 0x0000001f051f7210 */ /* 0x000fe20007ffe0ff */
[----:B------:R-:W-:Y:S01]  /*201a0*/  IMAD.IADD R7, R7, 0x1, R29 ;  /* 0x0000000107077824 */ /* 0x000fe200078e021d */
[----:B------:R-:W-:Y:S01]  /*201b0*/  SHF.R.S32.HI R100, RZ, 0x1f, R98 ;  /* 0x0000001fff647819 */ /* 0x000fe20000011462 */
[-C--:B---3--:R-:W-:Y:S02]  /*201c0*/  IMAD R29, R9, R27.reuse, RZ ;  /* 0x0000001b091d7224 */ /* 0x088fe400078e02ff */
[----:B------:R-:W-:Y:S01]  /*201d0*/  IMAD.WIDE.U32 R8, R8, R27, RZ ;  /* 0x0000001b08087225 */ /* 0x000fe200078e00ff */
[----:B------:R-:W-:-:S03]  /*201e0*/  IADD3.X R7, R31, R7, R100, P0, P3 ;  /* 0x000000071f077210 */ /* 0x000fc600007e6464 */
[----:B------:R-:W-:Y:S01]  /*201f0*/  IMAD.IADD R29, R9, 0x1, R29 ;  /* 0x00000001091d7824 */ /* 0x000fe200078e021d */
[----:B-1----:R-:W1:Y:S08]  /*20200*/  @!P2 LDC R12, c[0x0][0xb50] ;  /* 0x0002d400ff0cab82 */ /* 0x002e700000000800 */
[----:B------:R-:W3:Y:S01]  /*20210*/  @!P2 LDC R13, c[0x0][0xb54] ;  /* 0x0002d500ff0dab82 */ /* 0x000ee20000000800 */
[----:B----4-:R-:W-:-:S02]  /*20220*/  IMAD R35, R215, 0x80, R26 ;  /* 0x00000080d7237824 */ /* 0x010fc400078e021a */
[----:B------:R-:W4:Y:S02]  /*20230*/  S2R R26, SR_TID.X ;  /* 0x00000000001a7919 */ /* 0x000f240000002100 */
[----:B------:R-:W-:-:S04]  /*20240*/  @P1 IMAD.HI.U32 R4, R35, R24, RZ ;  /* 0x0000001823041227 */ /* 0x000fc800078e00ff */
[----:B------:R-:W-:Y:S01]  /*20250*/  IMAD.MOV.U32 R5, RZ, RZ, R35 ;  /* 0x000000ffff057224 */ /* 0x000fe200078e0023 */
[----:B0-----:R-:W-:-:S05]  /*20260*/  @P1 SHF.R.U32.HI R5, RZ, R33, R4 ;  /* 0x00000021ff051219 */ /* 0x001fca0000011604 */
[--C-:B------:R-:W-:Y:S01]  /*20270*/  IMAD.MOV R27, RZ, RZ, -R5.reuse ;  /* 0x000000ffff1b7224 */ /* 0x100fe200078e0a05 */
[----:B------:R-:W-:Y:S02]  /*20280*/  IADD3 R8, P0, P3, R5, R6, R8 ;  /* 0x0000000605087210 */ /* 0x000fe40007b1e008 */
[----:B------:R-:W-:Y:S01]  /*20290*/  SHF.R.S32.HI R4, RZ, 0x1f, R5 ;  /* 0x0000001fff047819 */ /* 0x000fe20000011405 */
[----:B------:R-:W-:-:S03]  /*202a0*/  IMAD R5, R14, R27, R35 ;  /* 0x0000001b0e057224 */ /* 0x000fc600078e0223 */
[----:B------:R-:W-:Y:S01]  /*202b0*/  IADD3.X R9, R4, R7, R29, P0, P3 ;  /* 0x0000000704097210 */ /* 0x000fe200007e641d */
[-C--:B------:R-:W-:Y:S01]  /*202c0*/  IMAD R4, R11, R5.reuse, RZ ;  /* 0x000000050b047224 */ /* 0x080fe200078e02ff */
[----:B------:R-:W-:Y:S01]  /*202d0*/  SHF.R.S32.HI R7, RZ, 0x1f, R5 ;  /* 0x0000001fff077819 */ /* 0x000fe20000011405 */
[----:B------:R-:W-:-:S04]  /*202e0*/  IMAD.WIDE.U32 R8, R10, R5, R8 ;  /* 0x000000050a087225 */ /* 0x000fc800078e0008 */
[----:B------:R-:W-:Y:S02]  /*202f0*/  IMAD R7, R10, R7, R4 ;  /* 0x000000070a077224 */ /* 0x000fe400078e0204 */
[----:B----4-:R-:W-:Y:S01]  /*20300*/  VIADD R30, R26, 0xffffff80 ;  /* 0xffffff801a1e7836 */ /* 0x010fe20000000000 */
[----:B-1----:R-:W-:Y:S01]  /*20310*/  LEA R12, P0, R8, R12, 0x2 ;  /* 0x0000000c080c7211 */ /* 0x002fe200078010ff */
[----:B------:R-:W-:-:S03]  /*20320*/  IMAD.IADD R4, R9, 0x1, R7 ;  /* 0x0000000109047824 */ /* 0x000fc600078e0207 */
[----:B------:R-:W-:Y:S02]  /*20330*/  SHF.R.S32.HI R26, RZ, 0x1f, R30 ;  /* 0x0000001fff1a7819 */ /* 0x000fe4000001141e */
[----:B---3--:R-:W-:Y:S02]  /*20340*/  LEA.HI.X R13, R8, R13, R4, 0x2, P0 ;  /* 0x0000000d080d7211 */ /* 0x008fe400000f1404 */
[----:B------:R-:W-:Y:S01]  /*20350*/  LEA.HI R26, R26, R30, RZ, 0x7 ;  /* 0x0000001e1a1a7211 */ /* 0x000fe200078f38ff */
[----:B------:R-:W-:Y:S03]  /*20360*/  SHFL.IDX PT, R4, R12, RZ, 0x1c1f ;  /* 0x001c1fff0c047589 */ /* 0x000fe600000e0000 */
[----:B------:R-:W-:Y:S01]  /*20370*/  LOP3.LUT R26, R26, 0xffffff80, RZ, 0xc0, !PT ;  /* 0xffffff801a1a7812 */ /* 0x000fe200078ec0ff */
[----:B------:R-:W0:Y:S01]  /*20380*/  SHFL.IDX PT, R5, R13, RZ, 0x1c1f ;  /* 0x001c1fff0d057589 */ /* 0x000e2200000e0000 */
[----:B--2---:R-:W-:-:S03]  /*20390*/  IMAD R29, R215, 0x80, R28 ;  /* 0x00000080d71d7824 */ /* 0x004fc600078e021c */
[----:B------:R-:W-:Y:S01]  /*203a0*/  SHFL.IDX PT, R6, R12, 0x1, 0x1c1f ;  /* 0x003c1f000c067f89 */ /* 0x000fe200000e0000 */
[----:B------:R-:W-:-:S03]  /*203b0*/  IADD3 R26, R30, -R26, RZ ;  /* 0x8000001a1e1a7210 */ /* 0x000fc60007ffe0ff */
[----:B------:R-:W1:Y:S01]  /*203c0*/  SHFL.IDX PT, R7, R13, 0x1, 0x1c1f ;  /* 0x003c1f000d077f89 */ /* 0x000e6200000e0000 */
[----:B------:R-:W-:Y:S01]  /*203d0*/  IMAD R10, R25, R14, RZ ;  /* 0x0000000e190a7224 */ /* 0x000fe200078e02ff */
[----:B------:R-:W-:Y:S01]  /*203e0*/  LOP3.LUT P0, RZ, R26, 0x3, RZ, 0xc0, !PT ;  /* 0x000000031aff7812 */ /* 0x000fe2000780c0ff */
[----:B------:R-:W-:-:S03]  /*203f0*/  VIADD R24, R29, 0x8 ;  /* 0x000000081d187836 */ /* 0x000fc60000000000 */
[-C--:B------:R-:W-:Y:S02]  /*20400*/  ISETP.GE.OR P3, PT, R29, R10.reuse, P0 ;  /* 0x0000000a1d00720c */ /* 0x080fe40000766670 */
[----:B------:R-:W-:-:S11]  /*20410*/  ISETP.GE.OR P0, PT, R24, R10, P0 ;  /* 0x0000000a1800720c */ /* 0x000fd60000706670 */
[----:B0-----:R0:W-:Y:S04]  /*20420*/  @!P3 ST.E desc[UR54][R4.64], R88 ;  /* 0x000000580400b985 */ /* 0x0011e8000c101936 */
[----:B-1----:R0:W-:Y:S01]  /*20430*/  @!P0 ST.E desc[UR54][R6.64], R89 ;  /* 0x0000005906008985 */ /* 0x0021e2000c101936 */
[----:B------:R-:W-:Y:S05]  /*20440*/  @P2 BRA `(.L_x_499) ;  /* 0x0000000800bc2947 */ /* 0x000fea0003800000 */
[----:B------:R-:W-:Y:S01]  /*20450*/  IMAD R3, R237, 0x40, R203 ;  /* 0x00000040ed037824 */ /* 0x000fe200078e02cb */
[----:B------:R-:W1:Y:S01]  /*20460*/  @P1 LDC R11, c[0x0][0xbec] ;  /* 0x0002fb00ff0b1b82 */ /* 0x000e620000000800 */
[----:B------:R-:W-:Y:S02]  /*20470*/  ULDC.64 UR4, c[0x0][0xaa0] ;  /* 0x0002a80000047ab9 */ /* 0x000fe40000000a00 */
[----:B------:R-:W-:-:S03]  /*20480*/  IMAD.WIDE R56, R3, 0x2, R56 ;  /* 0x0000000203387825 */ /* 0x000fc600078e0238 */
[C---:B------:R-:W-:Y:S02]  /*20490*/  IADD3 R29, P0, R56.reuse, 0x2000, RZ ;  /* 0x00002000381d7810 */ /* 0x040fe40007f1e0ff */
[----:B------:R-:W2:Y:S01]  /*204a0*/  @P1 LDC R13, c[0x0][0xbf0] ;  /* 0x0002fc00ff0d1b82 */ /* 0x000ea20000000800 */
[----:B------:R-:W-:Y:S02]  /*204b0*/  IADD3 R25, P5, R56, 0x1000, RZ ;  /* 0x0000100038197810 */ /* 0x000fe40007fbe0ff */
[----:B------:R-:W-:Y:S02]  /*204c0*/  LOP3.LUT R28, R29, 0x380, RZ, 0xc0, !PT ;  /* 0x000003801d1c7812 */ /* 0x000fe400078ec0ff */
[----:B------:R-:W-:Y:S02]  /*204d0*/  LOP3.LUT R24, R25, 0x380, RZ, 0xc0, !PT ;  /* 0x0000038019187812 */ /* 0x000fe400078ec0ff */
[----:B------:R-:W-:Y:S02]  /*204e0*/  SHF.R.U64 R28, R28, 0x3, RZ ;  /* 0x000000031c1c7819 */ /* 0x000fe400000012ff */
[----:B------:R-:W-:-:S02]  /*204f0*/  SHF.R.U64 R24, R24, 0x3, RZ ;  /* 0x0000000318187819 */ /* 0x000fc400000012ff */
[----:B------:R-:W-:Y:S01]  /*20500*/  LOP3.LUT R28, R28, R29, RZ, 0x3c, !PT ;  /* 0x0000001d1c1c7212 */ /* 0x000fe200078e3cff */
[--C-:B------:R-:W-:Y:S01]  /*20510*/  IMAD.X R29, RZ, RZ, R57.reuse, P0 ;  /* 0x000000ffff1d7224 */ /* 0x100fe200000e0639 */
[----:B------:R-:W-:Y:S02]  /*20520*/  IADD3 R3, P0, R56, 0x7000, RZ ;  /* 0x0000700038037810 */ /* 0x000fe40007f1e0ff */
[----:B------:R-:W-:Y:S01]  /*20530*/  LOP3.LUT R24, R24, R25, RZ, 0x3c, !PT ;  /* 0x0000001918187212 */ /* 0x000fe200078e3cff */
[--C-:B------:R-:W-:Y:S01]  /*20540*/  IMAD.X R25, RZ, RZ, R57.reuse, P5 ;  /* 0x000000ffff197224 */ /* 0x100fe200028e0639 */
[----:B------:R-:W-:Y:S01]  /*20550*/  LOP3.LUT R0, R3, 0x380, RZ, 0xc0, !PT ;  /* 0x0000038003007812 */ /* 0x000fe200078ec0ff */
[----:B------:R-:W-:Y:S01]  /*20560*/  IMAD.X R49, RZ, RZ, R57, P0 ;  /* 0x000000ffff317224 */ /* 0x000fe200000e0639 */
[C---:B------:R-:W-:Y:S01]  /*20570*/  IADD3 R33, P2, R56.reuse, 0x3000, RZ ;  /* 0x0000300038217810 */ /* 0x040fe20007f5e0ff */
[----:B------:R-:W5:Y:S01]  /*20580*/  LD.E.128 R28, desc[UR54][R28.64] ;  /* 0x000000361c1c7980 */ /* 0x000f62000c101d00 */
[----:B------:R-:W-:-:S02]  /*20590*/  IADD3 R37, P3, R56, 0x4000, RZ ;  /* 0x0000400038257810 */ /* 0x000fc40007f7e0ff */
[C---:B------:R-:W-:Y:S01]  /*205a0*/  IADD3 R41, P4, R56.reuse, 0x5000, RZ ;  /* 0x0000500038297810 */ /* 0x040fe20007f9e0ff */
[----:B------:R-:W5:Y:S01]  /*205b0*/  LD.E.128 R24, desc[UR54][R24.64] ;  /* 0x0000003618187980 */ /* 0x000f62000c101d00 */
[----:B------:R-:W-:Y:S02]  /*205c0*/  IADD3 R45, P5, R56, 0x6000, RZ ;  /* 0x00006000382d7810 */ /* 0x000fe40007fbe0ff */
[----:B------:R-:W-:Y:S02]  /*205d0*/  SHF.R.U64 R0, R0, 0x3, RZ ;  /* 0x0000000300007819 */ /* 0x000fe400000012ff */
[----:B------:R-:W-:Y:S02]  /*205e0*/  LOP3.LUT R32, R33, 0x380, RZ, 0xc0, !PT ;  /* 0x0000038021207812 */ /* 0x000fe400078ec0ff */
[----:B------:R-:W-:Y:S02]  /*205f0*/  LOP3.LUT R36, R37, 0x380, RZ, 0xc0, !PT ;  /* 0x0000038025247812 */ /* 0x000fe400078ec0ff */
[----:B------:R-:W-:-:S02]  /*20600*/  LOP3.LUT R40, R41, 0x380, RZ, 0xc0, !PT ;  /* 0x0000038029287812 */ /* 0x000fc400078ec0ff */
[----:B------:R-:W-:Y:S02]  /*20610*/  LOP3.LUT R44, R45, 0x380, RZ, 0xc0, !PT ;  /* 0x000003802d2c7812 */ /* 0x000fe400078ec0ff */
[----:B0-----:R-:W-:Y:S02]  /*20620*/  LOP3.LUT R5, R56, 0x380, RZ, 0xc0, !PT ;  /* 0x0000038038057812 */ /* 0x001fe400078ec0ff */
[----:B------:R-:W-:Y:S01]  /*20630*/  LOP3.LUT R48, R0, R3, RZ, 0x3c, !PT ;  /* 0x0000000300307212 */ /* 0x000fe200078e3cff */
[----:B------:R-:W-:Y:S01]  /*20640*/  IMAD R3, R100, UR4, RZ ;  /* 0x0000000464037c24 */ /* 0x000fe2000f8e02ff */
[----:B------:R-:W-:Y:S02]  /*20650*/  SHF.R.U64 R32, R32, 0x3, RZ ;  /* 0x0000000320207819 */ /* 0x000fe400000012ff */
[----:B------:R-:W-:Y:S02]  /*20660*/  SHF.R.U64 R36, R36, 0x3, RZ ;  /* 0x0000000324247819 */ /* 0x000fe400000012ff */
[----:B------:R-:W-:-:S02]  /*20670*/  SHF.R.U64 R40, R40, 0x3, RZ ;  /* 0x0000000328287819 */ /* 0x000fc400000012ff */
[----:B------:R-:W-:Y:S01]  /*20680*/  SHF.R.U64 R44, R44, 0x3, RZ ;  /* 0x000000032c2c7819 */ /* 0x000fe200000012ff */
[C---:B------:R-:W-:Y:S01]  /*20690*/  IMAD R9, R98.reuse, UR5, R3 ;  /* 0x0000000562097c24 */ /* 0x040fe2000f8e0203 */
[----:B------:R-:W-:Y:S01]  /*206a0*/  SHF.R.U64 R5, R5, 0x3, RZ ;  /* 0x0000000305057819 */ /* 0x000fe200000012ff */
[----:B------:R-:W-:Y:S01]  /*206b0*/  IMAD.WIDE.U32 R2, R98, UR4, RZ ;  /* 0x0000000462027c25 */ /* 0x000fe2000f8e00ff */
[----:B------:R-:W-:Y:S01]  /*206c0*/  LOP3.LUT R32, R32, R33, RZ, 0x3c, !PT ;  /* 0x0000002120207212 */ /* 0x000fe200078e3cff */
[----:B------:R-:W-:Y:S01]  /*206d0*/  ULDC.64 UR4, c[0x0][0xae8] ;  /* 0x0002ba0000047ab9 */ /* 0x000fe20000000a00 */
[----:B------:R-:W-:Y:S01]  /*206e0*/  LOP3.LUT R36, R36, R37, RZ, 0x3c, !PT ;  /* 0x0000002524247212 */ /* 0x000fe200078e3cff */
[--C-:B------:R-:W-:Y:S01]  /*206f0*/  IMAD.X R37, RZ, RZ, R57.reuse, P3 ;  /* 0x000000ffff257224 */ /* 0x100fe200018e0639 */
[----:B------:R-:W-:Y:S01]  /*20700*/  LOP3.LUT R40, R40, R41, RZ, 0x3c, !PT ;  /* 0x0000002928287212 */ /* 0x000fe200078e3cff */
[--C-:B------:R-:W-:Y:S01]  /*20710*/  IMAD.X R41, RZ, RZ, R57.reuse, P4 ;  /* 0x000000ffff297224 */ /* 0x100fe200020e0639 */
[----:B------:R-:W-:Y:S01]  /*20720*/  LOP3.LUT R44, R44, R45, RZ, 0x3c, !PT ;  /* 0x0000002d2c2c7212 */ /* 0x000fe200078e3cff */
[----:B------:R-:W-:Y:S01]  /*20730*/  IMAD.X R45, RZ, RZ, R57, P5 ;  /* 0x000000ffff2d7224 */ /* 0x000fe200028e0639 */
[----:B------:R-:W-:Y:S01]  /*20740*/  IADD3.X R33, RZ, R57, RZ, P2, !PT ;  /* 0x00000039ff217210 */ /* 0x000fe200017fe4ff */
[----:B------:R-:W5:Y:S01]  /*20750*/  LD.E.128 R48, desc[UR54][R48.64] ;  /* 0x0000003630307980 */ /* 0x000f62000c101d00 */
[----:B------:R-:W-:Y:S01]  /*20760*/  LOP3.LUT R56, R5, R56, RZ, 0x3c, !PT ;  /* 0x0000003805387212 */ /* 0x000fe200078e3cff */
[----:B------:R-:W-:Y:S01]  /*20770*/  IMAD.IADD R3, R3, 0x1, R9 ;  /* 0x0000000103037824 */ /* 0x000fe200078e0209 */
[----:B------:R-:W-:Y:S01]  /*20780*/  LEA R0, R210, R237, 0x5 ;  /* 0x000000edd2007211 */ /* 0x000fe200078e28ff */
[----:B------:R-:W5:Y:S01]  /*20790*/  LD.E.128 R36, desc[UR54][R36.64] ;  /* 0x0000003624247980 */ /* 0x000f62000c101d00 */
[----:B------:R-:W-:-:S03]  /*207a0*/  IMAD.WIDE.U32 R2, R204, UR4, R2 ;  /* 0x00000004cc027c25 */ /* 0x000fc6000f8e0002 */
[----:B------:R0:W5:Y:S01]  /*207b0*/  LD.E.128 R4, desc[UR54][R56.64] ;  /* 0x0000003638047980 */ /* 0x000162000c101d00 */
[----:B------:R-:W-:Y:S01]  /*207c0*/  SHF.R.S32.HI R8, RZ, 0x1f, R15 ;  /* 0x0000001fff087819 */ /* 0x000fe2000001140f */
[----:B------:R-:W-:Y:S02]  /*207d0*/  IMAD R12, R215, 0x80, R0 ;  /* 0x00000080d70c7824 */ /* 0x000fe400078e0200 */
[----:B------:R-:W5:Y:S04]  /*207e0*/  LD.E.128 R32, desc[UR54][R32.64] ;  /* 0x0000003620207980 */ /* 0x000f68000c101d00 */
[----:B------:R-:W5:Y:S04]  /*207f0*/  LD.E.128 R40, desc[UR54][R40.64] ;  /* 0x0000003628287980 */ /* 0x000f68000c101d00 */
[----:B------:R-:W5:Y:S01]  /*20800*/  LD.E.128 R44, desc[UR54][R44.64] ;  /* 0x000000362c2c7980 */ /* 0x000f62000c101d00 */
[----:B------:R-:W-:Y:S01]  /*20810*/  @!PT LDS RZ, [RZ] ;  /* 0x00000000fffff984 */ /* 0x000fe20000000800 */
[----:B------:R-:W-:Y:S01]  /*20820*/  @!PT LDS RZ, [RZ] ;  /* 0x00000000fffff984 */ /* 0x000fe20000000800 */
[----:B------:R-:W-:Y:S01]  /*20830*/  @!PT LDS RZ, [RZ] ;  /* 0x00000000fffff984 */ /* 0x000fe20000000800 */
[----:B------:R-:W-:Y:S01]  /*20840*/  @!PT LDS RZ, [RZ] ;  /* 0x00000000fffff984 */ /* 0x000fe20000000800 */
[----:B------:R3:W-:Y:S06]  /*20850*/  MEMBAR.ALL.CTA ;  /* 0x0000000000007992 */ /* 0x0007ec0000008000 */
[----:B---3--:R-:W3:Y:S01]  /*20860*/  FENCE.VIEW.ASYNC.S ;  /* 0x00000000000073c6 */ /* 0x008ee20000000000 */
[----:B------:R-:W-:Y:S01]  /*20870*/  IMAD R3, R204, UR5, R3 ;  /* 0x00000005cc037c24 */ /* 0x000fe2000f8e0203 */
[----:B------:R-:W-:Y:S01]  /*20880*/  ULDC.64 UR4, c[0x0][0xaf0] ;  /* 0x0002bc0000047ab9 */ /* 0x000fe20000000a00 */
[----:B-1----:R-:W-:-:S04]  /*20890*/  @P1 IMAD.HI.U32 R0, R12, R11, RZ ;  /* 0x0000000b0c001227 */ /* 0x002fc800078e00ff */
[----:B------:R-:W-:Y:S02]  /*208a0*/  IMAD R8, R8, UR4, RZ ;  /* 0x0000000408087c24 */ /* 0x000fe4000f8e02ff */
[----:B------:R-:W-:Y:S01]  /*208b0*/  IMAD.MOV.U32 R9, RZ, RZ, R12 ;  /* 0x000000ffff097224 */ /* 0x000fe200078e000c */
[----:B--2---:R-:W-:Y:S01]  /*208c0*/  @P1 SHF.R.U32.HI R9, RZ, R13, R0 ;  /* 0x0000000dff091219 */ /* 0x004fe20000011600 */
[C---:B------:R-:W-:Y:S02]  /*208d0*/  IMAD R11, R15.reuse, UR5, R8 ;  /* 0x000000050f0b7c24 */ /* 0x040fe4000f8e0208 */
[----:B------:R-:W-:Y:S01]  /*208e0*/  IMAD.WIDE.U32 R2, R15, UR4, R2 ;  /* 0x000000040f027c25 */ /* 0x000fe2000f8e0002 */
[----:B------:R-:W-:Y:S01]  /*208f0*/  SHF.R.S32.HI R8, RZ, 0x1f, R9 ;  /* 0x0000001fff087819 */ /* 0x000fe20000011409 */
[----:B------:R-:W-:Y:S02]  /*20900*/  ULDC.64 UR4, c[0x0][0xae0] ;  /* 0x0002b80000047ab9 */ /* 0x000fe40000000a00 */
[----:B------:R-:W-:-:S02]  /*20910*/  IMAD.IADD R3, R3, 0x1, R11 ;  /* 0x0000000103037824 */ /* 0x000fc400078e020b */
[----:B------:R-:W-:Y:S02]  /*20920*/  VIADD R0, R16, 0x29820 ;  /* 0x0002982010007836 */ /* 0x000fe40000000000 */
[----:B------:R-:W-:Y:S02]  /*20930*/  IMAD.MOV R11, RZ, RZ, -R9 ;  /* 0x000000ffff0b7224 */ /* 0x000fe400078e0a09 */
[----:B------:R-:W-:Y:S01]  /*20940*/  IMAD R8, R8, UR4, RZ ;  /* 0x0000000408087c24 */ /* 0x000fe2000f8e02ff */
[----:B------:R-:W-:Y:S01]  /*20950*/  PRMT R0, RZ, 0x654, R0 ;  /* 0x00000654ff007816 */ /* 0x000fe20000000000 */
[----:B------:R-:W-:Y:S02]  /*20960*/  IMAD R11, R14, R11, R12 ;  /* 0x0000000b0e0b7224 */ /* 0x000fe400078e020c */
[C---:B------:R-:W-:Y:S01]  /*20970*/  IMAD R13, R9.reuse, UR5, R8 ;  /* 0x00000005090d7c24 */ /* 0x040fe2000f8e0208 */
[----:B---3--:R1:W-:Y:S01]  /*20980*/  SYNCS.ARRIVE.TRANS64.RED.A1T0 RZ, [R0+URZ], RZ ;  /* 0x000000ff00ff79a7 */ /* 0x0083e2000810043f */
[----:B------:R-:W-:Y:S01]  /*20990*/  IMAD.WIDE.U32 R2, R9, UR4, R2 ;  /* 0x0000000409027c25 */ /* 0x000fe2000f8e0002 */
[----:B------:R-:W-:Y:S01]  /*209a0*/  ULDC.64 UR4, c[0x0][0xad8] ;  /* 0x0002b60000047ab9 */ /* 0x000fe20000000a00 */
[----:B-1----:R-:W-:-:S03]  /*209b0*/  SHF.R.S32.HI R0, RZ, 0x1f, R11 ;  /* 0x0000001fff007819 */ /* 0x002fc6000001140b */
[----:B------:R-:W-:Y:S02]  /*209c0*/  IADD3 R3, R3, R13, RZ ;  /* 0x0000000d03037210 */ /* 0x000fe40007ffe0ff */
[----:B------:R-:W-:Y:S02]  /*209d0*/  IMAD R0, R0, UR4, RZ ;  /* 0x0000000400007c24 */ /* 0x000fe4000f8e02ff */
[----:B------:R-:W-:-:S04]  /*209e0*/  IMAD.WIDE.U32 R8, R11, UR4, R2 ;  /* 0x000000040b087c25 */ /* 0x000fc8000f8e0002 */
[----:B------:R-:W-:Y:S01]  /*209f0*/  IMAD R3, R11, UR5, R0 ;  /* 0x000000050b037c24 */ /* 0x000fe2000f8e0200 */
[----:B------:R-:W-:Y:S02]  /*20a00*/  ULDC.64 UR4, c[0x0][0xa80] ;  /* 0x0002a00000047ab9 */ /* 0x000fe40000000a00 */
[----:B------:R-:W-:Y:S01]  /*20a10*/  LEA R2, P0, R8, UR4, 0x1 ;  /* 0x0000000408027c11 */ /* 0x000fe2000f8008ff */
[----:B------:R-:W-:Y:S01]  /*20a20*/  IMAD.IADD R3, R9, 0x1, R3 ;  /* 0x0000000109037824 */ /* 0x000fe200078e0203 */
[----:B------:R-:W-:-:S04]  /*20a30*/  UMOV UR4, 0xffffffff ;  /* 0xffffffff00047882 */ /* 0x000fc80000000000 */
[----:B------:R-:W-:Y:S01]  /*20a40*/  LEA.HI.X R3, R8, UR5, R3, 0x1, P0 ;  /* 0x0000000508037c11 */ /* 0x000fe200080f0c03 */
[----:B0-----:R-:W-:Y:S06]  /*20a50*/  BRA.DIV UR4, `(.L_x_500) ;  /* 0x000000ba04107947 */ /* 0x001fec000b800000 */
[----:B------:R0:W1:Y:S04]  /*20a60*/  SHFL.IDX PT, R0, R3, RZ, 0x181f ;  /* 0x00181fff03007589 */ /* 0x00006800000e0000 */
[----:B------:R0:W2:Y:S02]  /*20a70*/  SHFL.IDX PT, R14, R2, RZ, 0x181f ;  /* 0x00181fff020e7589 */ /* 0x0000a400000e0000 */
.L_x_751:
[----:B------:R-:W-:Y:S01]  /*20a80*/  IMAD R21, R215, 0x80, R237 ;  /* 0x00000080d7157824 */ /* 0x000fe200078e02ed */
[----:B------:R-:W-:Y:S04]  /*20a90*/  BSSY B1, `(.L_x_501) ;  /* 0x000000e000017945 */ /* 0x000fe80003800000 */
[----:B------:R-:W-:-:S13]  /*20aa0*/  ISETP.GE.AND P0, PT, R21, R10, PT ;  /* 0x0000000a1500720c */ /* 0x000fda0003f06270 */
[----:B------:R-:W-:Y:S05]  /*20ab0*/  @P0 BRA `(.L_x_502) ;  /* 0x00000000002c0947 */ /* 0x000fea0003800000 */
[----:B------:R-:W-:Y:S01]  /*20ac0*/  ULDC UR4, c[0x0][0xac8] ;  /* 0x0002b20000047ab9 */ /* 0x000fe20000000800 */
[----:B------:R-:W-:Y:S02]  /*20ad0*/  SHF.R.S32.HI R12, RZ, 0x1f, R203 ;  /* 0x0000001fff0c7819 */ /* 0x000fe400000114cb */
[----:B------:R-:W-:Y:S02]  /*20ae0*/  ISETP.GE.AND P0, PT, R203, UR4, PT ;  /* 0x00000004cb007c0c */ /* 0x000fe4000bf06270 */
[----:B------:R-:W-:Y:S02]  /*20af0*/  ISETP.GE.AND P1, PT, R209, UR4, PT ;  /* 0x00000004d1007c0c */ /* 0x000fe4000bf26270 */
[----:B------:R-:W-:-:S09]  /*20b00*/  SHF.R.S32.HI R11, RZ, 0x1f, R209 ;  /* 0x0000001fff0b7819 */ /* 0x000fd200000114d1 */
[-C--:B--2---:R-:W-:Y:S02]  /*20b10*/  @!P0 LEA R8, P2, R203, R14.reuse, 0x1 ;  /* 0x0000000ecb088211 */ /* 0x084fe400078408ff */
[----:B------:R-:W-:Y:S02]  /*20b20*/  @!P1 LEA R14, P3, R209, R14, 0x1 ;  /* 0x0000000ed10e9211 */ /* 0x000fe400078608ff */
[-C--:B-1----:R-:W-:Y:S02]  /*20b30*/  @!P0 LEA.HI.X R9, R203, R0.reuse, R12, 0x1, P2 ;  /* 0x00000000cb098211 */ /* 0x082fe400010f0c0c */
[----:B------:R-:W-:-:S03]  /*20b40*/  @!P1 LEA.HI.X R15, R209, R0, R11, 0x1, P3 ;  /* 0x00000000d10f9211 */ /* 0x000fc600018f0c0b */
[----:B-----5:R3:W-:Y:S04]  /*20b50*/  @!P0 ST.E.128 desc[UR54][R8.64], R4 ;  /* 0x0000000408008985 */ /* 0x0207e8000c101d36 */
[----:B------:R3:W-:Y:S02]  /*20b60*/  @!P1 ST.E.128 desc[UR54][R14.64], R36 ;  /* 0x000000240e009985 */ /* 0x0007e4000c101d36 */
.L_x_502:
[----:B------:R-:W-:Y:S05]  /*20b70*/  BSYNC B1 ;  /* 0x0000000000017941 */ /* 0x000fea0003800000 */
.L_x_501:
[----:B------:R-:W-:-:S03]  /*20b80*/  UMOV UR4, 0xffffffff ;  /* 0xffffffff00047882 */ /* 0x000fc60000000000 */
[----:B------:R-:W-:Y:S05]  /*20b90*/  BRA.DIV UR4, `(.L_x_503) ;  /* 0x000000b604f47947 */ /* 0x000fea000b800000 */
[----:B-1----:R1:W4:Y:S04]  /*20ba0*/  SHFL.IDX PT, R0, R3, 0x1, 0x181f ;  /* 0x00381f0003007f89 */ /* 0x00232800000e0000 */
[----:B--23--:R1:W2:Y:S02]  /*20bb0*/  SHFL.IDX PT, R14, R2, 0x1, 0x181f ;  /* 0x00381f00020e7f89 */ /* 0x00c2a400000e0000 */
.L_x_755:
[----:B-----5:R-:W-:Y:S01]  /*20bc0*/  VIADD R5, R21, 0x20 ;  /* 0x0000002015057836 */ /* 0x020fe20000000000 */
        /* <DEDUP_REMOVED lines=10> */
[-C--:B----4-:R-:W-:Y:S02]  /*20c70*/  @!P2 LEA.HI.X R5, R203, R0.reuse, R7, 0x1, P0 ;  /* 0x00000000cb05a211 */ /* 0x090fe400000f0c07 */
[----:B------:R-:W-:-:S03]  /*20c80*/  @!P3 LEA.HI.X R15, R209, R0, R6, 0x1, P1 ;  /* 0x00000000d10fb211 */ /* 0x000fc600008f0c06 */
[----:B------:R3:W-:Y:S04]  /*20c90*/  @!P2 ST.E.128 desc[UR54][R4.64], R24 ;  /* 0x000000180400a985 */ /* 0x0007e8000c101d36 */
[----:B------:R3:W-:Y:S02]  /*20ca0*/  @!P3 ST.E.128 desc[UR54][R14.64], R40 ;  /* 0x000000280e00b985 */ /* 0x0007e4000c101d36 */
.L_x_505:
[----:B------:R-:W-:Y:S05]  /*20cb0*/  BSYNC B1 ;  /* 0x0000000000017941 */ /* 0x000fea0003800000 */
.L_x_504:
[----:B------:R-:W-:-:S03]  /*20cc0*/  UMOV UR4, 0xffffffff ;  /* 0xffffffff00047882 */ /* 0x000fc60000000000 */
[----:B------:R-:W-:Y:S05]  /*20cd0*/  BRA.DIV UR4, `(.L_x_506) ;  /* 0x000000b604ec7947 */ /* 0x000fea000b800000 */
[----:B----4-:R4:W0:Y:S04]  /*20ce0*/  SHFL.IDX PT, R0, R3, 0x2, 0x181f ;  /* 0x00581f0003007f89 */ /* 0x01082800000e0000 */
[----:B--23--:R4:W2:Y:S02]  /*20cf0*/  SHFL.IDX PT, R14, R2, 0x2, 0x181f ;  /* 0x00581f00020e7f89 */ /* 0x00c8a400000e0000 */
.L_x_759:
[----:B------:R-:W-:Y:S01]  /*20d00*/  VIADD R5, R21, 0x40 ;  /* 0x0000004015057836 */ /* 0x000fe20000000000 */
        /* <DEDUP_REMOVED lines=10> */
[-C--:B0-----:R-:W-:Y:S02]  /*20db0*/  @!P2 LEA.HI.X R5, R203, R0.reuse, R7, 0x1, P0 ;  /* 0x00000000cb05a211 */ /* 0x081fe400000f0c07 */
[----:B------:R-:W-:-:S03]  /*20dc0*/  @!P3 LEA.HI.X R15, R209, R0, R6, 0x1, P1 ;  /* 0x00000000d10fb211 */ /* 0x000fc600008f0c06 */
[----:B------:R3:W-:Y:S04]  /*20dd0*/  @!P2 ST.E.128 desc[UR54][R4.64], R28 ;  /* 0x0000001c0400a985 */ /* 0x0007e8000c101d36 */
[----:B------:R3:W-:Y:S02]  /*20de0*/  @!P3 ST.E.128 desc[UR54][R14.64], R44 ;  /* 0x0000002c0e00b985 */ /* 0x0007e4000c101d36 */
.L_x_508:
[----:B------:R-:W-:Y:S05]  /*20df0*/  BSYNC B1 ;  /* 0x0000000000017941 */ /* 0x000fea0003800000 */
.L_x_507:
[----:B------:R-:W-:-:S03]  /*20e00*/  UMOV UR4, 0xffffffff ;  /* 0xffffffff00047882 */ /* 0x000fc60000000000 */
[----:B------:R-:W-:Y:S05]  /*20e10*/  BRA.DIV UR4, `(.L_x_509) ;  /* 0x000000b604e47947 */ /* 0x000fea000b800000 */
[----:B0-----:R0:W0:Y:S04]  /*20e20*/  SHFL.IDX PT, R0, R3, 0x3, 0x181f ;  /* 0x00781f0003007f89 */ /* 0x00102800000e0000 */
[----:B--23--:R2:W3:Y:S02]  /*20e30*/  SHFL.IDX PT, R14, R2, 0x3, 0x181f ;  /* 0x00781f00020e7f89 */ /* 0x00c4e400000e0000 */
.L_x_763:
[----:B01--4-:R-:W-:-:S05]  /*20e40*/  VIADD R3, R21, 0x60 ;  /* 0x0000006015037836 */ /* 0x013fca0000000000 */
[----:B------:R-:W-:-:S13]  /*20e50*/  ISETP.GE.AND P0, PT, R3, R10, PT ;  /* 0x0000000a0300720c */ /* 0x000fda0003f06270 */
[----:B------:R-:W-:Y:S05]  /*20e60*/  @P0 BRA `(.L_x_510) ;  /* 0x0000001c00880947 */ /* 0x000fea0003800000 */
[----:B------:R-:W-:Y:S01]  /*20e70*/  ULDC UR4, c[0x0][0xac8] ;  /* 0x0002b20000047ab9 */ /* 0x000fe20000000800 */
[----:B------:R-:W-:Y:S02]  /*20e80*/  SHF.R.S32.HI R4, RZ, 0x1f, R203 ;  /* 0x0000001fff047819 */ /* 0x000fe400000114cb */
[----:B------:R-:W-:-:S13]  /*20e90*/  ISETP.GE.AND P1, PT, R203, UR4, PT ;  /* 0x00000004cb007c0c */ /* 0x000fda000bf26270 */
[----:B--23--:R-:W-:-:S04]  /*20ea0*/  @!P1 LEA R2, P0, R203, R14, 0x1 ;  /* 0x0000000ecb029211 */ /* 0x00cfc800078008ff */
[----:B------:R-:W-:Y:S02]  /*20eb0*/  @!P1 LEA.HI.X R3, R203, R0, R4, 0x1, P0 ;  /* 0x00000000cb039211 */ /* 0x000fe400000f0c04 */
[----:B------:R-:W-:-:S03]  /*20ec0*/  ISETP.GE.AND P0, PT, R209, UR4, PT ;  /* 0x00000004d1007c0c */ /* 0x000fc6000bf06270 */
[----:B------:R4:W-:Y:S10]  /*20ed0*/  @!P1 ST.E.128 desc[UR54][R2.64], R32 ;  /* 0x0000002002009985 */ /* 0x0009f4000c101d36 */
[----:B------:R-:W-:Y:S05]  /*20ee0*/  @P0 BRA `(.L_x_510) ;  /* 0x0000001c00680947 */ /* 0x000fea0003800000 */
[----:B------:R-:W-:Y:S02]  /*20ef0*/  SHF.R.S32.HI R4, RZ, 0x1f, R209 ;  /* 0x0000001fff047819 */ /* 0x000fe400000114d1 */
[----:B------:R-:W-:-:S04]  /*20f00*/  LEA R14, P0, R209, R14, 0x1 ;  /* 0x0000000ed10e7211 */ /* 0x000fc800078008ff */
[----:B------:R-:W-:-:S05]  /*20f10*/  LEA.HI.X R15, R209, R0, R4, 0x1, P0 ;  /* 0x00000000d10f7211 */ /* 0x000fca00000f0c04 */
[----:B------:R0:W-:Y:S01]  /*20f20*/  ST.E.128 desc[UR54][R14.64], R48 ;  /* 0x000000300e007985 */ /* 0x0001e2000c101d36 */
[----:B------:R-:W-:Y:S05]  /*20f30*/  BRA `(.L_x_510) ;  /* 0x0000001c00547947 */ /* 0x000fea0003800000 */
.L_x_499:
[----:B------:R-:W-:Y:S01]  /*20f40*/  ULDC.64 UR4, c[0x0][0xb08] ;  /* 0x0002c20000047ab9 */ /* 0x000fe20000000a00 */
[----:B------:R-:W1:Y:S01]  /*20f50*/  @P1 LDC R8, c[0x0][0xbec] ;  /* 0x0002fb00ff081b82 */ /* 0x000e620000000800 */
[----:B0-----:R-:W-:Y:S01]  /*20f60*/  IMAD R7, R100, UR4, RZ ;  /* 0x0000000464077c24 */ /* 0x001fe2000f8e02ff */
[----:B------:R-:W-:Y:S01]  /*20f70*/  SHF.R.S32.HI R6, RZ, 0x1f, R15 ;  /* 0x0000001fff067819 */ /* 0x000fe2000001140f */
[----:B------:R-:W-:Y:S01]  /*20f80*/  IMAD.WIDE.U32 R4, R98, UR4, RZ ;  /* 0x0000000462047c25 */ /* 0x000fe2000f8e00ff */
[----:B------:R-:W-:-:S03]  /*20f90*/  SHF.R.S32.HI R28, RZ, 0x1f, R218 ;  /* 0x0000001fff1c7819 */ /* 0x000fc600000114da */
[----:B------:R-:W-:Y:S01]  /*20fa0*/  IMAD R7, R98, UR5, R7 ;  /* 0x0000000562077c24 */ /* 0x000fe2000f8e0207 */
[----:B------:R-:W0:Y:S01]  /*20fb0*/  @P1 LDC R11, c[0x0][0xbf0] ;  /* 0x0002fc00ff0b1b82 */ /* 0x000e220000000800 */
[----:B------:R-:W-:-:S03]  /*20fc0*/  ULDC.64 UR4, c[0x0][0xb38] ;  /* 0x0002ce0000047ab9 */ /* 0x000fc60000000a00 */
[----:B------:R-:W-:Y:S01]  /*20fd0*/  IADD3 R5, R5, R7, RZ ;  /* 0x0000000705057210 */ /* 0x000fe20007ffe0ff */
[----:B------:R-:W-:Y:S02]  /*20fe0*/  IMAD.MOV.U32 R7, RZ, RZ, R35 ;  /* 0x000000ffff077224 */ /* 0x000fe400078e0023 */
[----:B------:R-:W-:-:S04]  /*20ff0*/  IMAD.WIDE.U32 R4, R204, UR4, R4 ;  /* 0x00000004cc047c25 */ /* 0x000fc8000f8e0004 */
[----:B------:R-:W-:Y:S01]  /*21000*/  IMAD R5, R204, UR5, R5 ;  /* 0x00000005cc057c24 */ /* 0x000fe2000f8e0205 */
[----:B------:R-:W-:Y:S02]  /*21010*/  ULDC.64 UR4, c[0x0][0xb40] ;  /* 0x0002d00000047ab9 */ /* 0x000fe40000000a00 */
[----:B------:R-:W-:Y:S02]  /*21020*/  IMAD R6, R6, UR4, RZ ;  /* 0x0000000406067c24 */ /* 0x000fe4000f8e02ff */
[----:B------:R-:W-:-:S04]  /*21030*/  IMAD.WIDE.U32 R4, R15, UR4, R4 ;  /* 0x000000040f047c25 */ /* 0x000fc8000f8e0004 */
[----:B------:R-:W-:Y:S01]  /*21040*/  IMAD R9, R15, UR5, R6 ;  /* 0x000000050f097c24 */ /* 0x000fe2000f8e0206 */
[----:B------:R-:W-:Y:S01]  /*21050*/  ULDC.64 UR4, c[0x0][0xb48] ;  /* 0x0002d20000047ab9 */ /* 0x000fe20000000a00 */
[----:B-1----:R-:W-:-:S04]  /*21060*/  @P1 IMAD.HI.U32 R8, R35, R8, RZ ;  /* 0x0000000823081227 */ /* 0x002fc800078e00ff */
[----:B------:R-:W-:Y:S01]  /*21070*/  IMAD.IADD R5, R5, 0x1, R9 ;  /* 0x0000000105057824 */ /* 0x000fe200078e0209 */
[----:B0-----:R-:W-:Y:S01]  /*21080*/  @P1 SHF.R.U32.HI R7, RZ, R11, R8 ;  /* 0x0000000bff071219 */ /* 0x001fe20000011608 */
[----:B------:R-:W-:Y:S02]  /*21090*/  VIADD R8, R16, 0x29820 ;  /* 0x0002982010087836 */ /* 0x000fe40000000000 */
[C---:B------:R-:W-:Y:S01]  /*210a0*/  IMAD.WIDE.U32 R4, R217.reuse, UR4, R4 ;  /* 0x00000004d9047c25 */ /* 0x040fe2000f8e0004 */
[--C-:B------:R-:W-:Y:S02]  /*210b0*/  SHF.R.S32.HI R6, RZ, 0x1f, R7.reuse ;  /* 0x0000001fff067819 */ /* 0x100fe40000011407 */
[----:B------:R-:W-:Y:S01]  /*210c0*/  PRMT R8, RZ, 0x654, R8 ;  /* 0x00000654ff087816 */ /* 0x000fe20000000008 */
[----:B------:R-:W-:Y:S02]  /*210d0*/  IMAD.MOV R9, RZ, RZ, -R7 ;  /* 0x000000ffff097224 */ /* 0x000fe400078e0a07 */
[----:B------:R-:W-:Y:S01]  /*210e0*/  IMAD R5, R217, UR5, R5 ;  /* 0x00000005d9057c24 */ /* 0x000fe2000f8e0205 */
[----:B------:R-:W-:Y:S01]  /*210f0*/  ULDC.64 UR4, c[0x0][0xb30] ;  /* 0x0002cc0000047ab9 */ /* 0x000fe20000000a00 */
[----:B------:R-:W-:Y:S01]  /*21100*/  IMAD R9, R14, R9, R35 ;  /* 0x000000090e097224 */ /* 0x000fe200078e0223 */
[----:B------:R0:W-:Y:S01]  /*21110*/  SYNCS.ARRIVE.TRANS64.RED.A1T0 RZ, [R8+URZ], RZ ;  /* 0x000000ff08ff79a7 */ /* 0x0001e2000810043f */
[----:B------:R-:W-:-:S02]  /*21120*/  IMAD R6, R6, UR4, RZ ;  /* 0x0000000406067c24 */ /* 0x000fc4000f8e02ff */
[----:B------:R-:W-:-:S04]  /*21130*/  IMAD.WIDE.U32 R4, R7, UR4, R4 ;  /* 0x0000000407047c25 */ /* 0x000fc8000f8e0004 */
[----:B------:R-:W-:Y:S01]  /*21140*/  IMAD R11, R7, UR5, R6 ;  /* 0x00000005070b7c24 */ /* 0x000fe2000f8e0206 */
[----:B------:R-:W-:Y:S01]  /*21150*/  SHF.R.S32.HI R6, RZ, 0x1f, R9 ;  /* 0x0000001fff067819 */ /* 0x000fe20000011409 */
[----:B------:R-:W-:Y:S02]  /*21160*/  ULDC.64 UR4, c[0x0][0xb28] ;  /* 0x0002ca0000047ab9 */ /* 0x000fe40000000a00 */
[----:B------:R-:W-:Y:S02]  /*21170*/  IMAD.IADD R5, R5, 0x1, R11 ;  /* 0x0000000105057824 */ /* 0x000fe400078e020b */
[----:B------:R-:W-:Y:S02]  /*21180*/  IMAD R6, R6, UR4, RZ ;  /* 0x0000000406067c24 */ /* 0x000fe4000f8e02ff */
[----:B------:R-:W-:-:S04]  /*21190*/  IMAD.WIDE.U32 R4, R9, UR4, R4 ;  /* 0x0000000409047c25 */ /* 0x000fc8000f8e0004 */
[----:B------:R-:W-:Y:S01]  /*211a0*/  IMAD R27, R9, UR5, R6 ;  /* 0x00000005091b7c24 */ /* 0x000fe2000f8e0206 */
[----:B------:R-:W-:Y:S02]  /*211b0*/  ULDC.64 UR4, c[0x0][0xb00] ;  /* 0x0002c00000047ab9 */ /* 0x000fe40000000a00 */
[----:B------:R-:W-:Y:S01]  /*211c0*/  LEA R26, P0, R4, UR4, 0x2 ;  /* 0x00000004041a7c11 */ /* 0x000fe2000f8010ff */
[----:B------:R-:W-:Y:S01]  /*211d0*/  UMOV UR4, 0xffffffff ;  /* 0xffffffff00047882 */ /* 0x000fe20000000000 */
[----:B------:R-:W-:-:S04]  /*211e0*/  IADD3 R27, R5, R27, RZ ;  /* 0x0000001b051b7210 */ /* 0x000fc80007ffe0ff */
[----:B------:R-:W-:Y:S01]  /*211f0*/  LEA.HI.X R27, R4, UR5, R27, 0x2, P0 ;  /* 0x00000005041b7c11 */ /* 0x000fe200080f141b */
[----:B0-----:R-:W-:Y:S06]  /*21200*/  BRA.DIV UR4, `(.L_x_511) ;  /* 0x000000b604307947 */ /* 0x001fec000b800000 */
[----:B------:R0:W1:Y:S04]  /*21210*/  SHFL.IDX PT, R25, R27, RZ, 0x1c1f ;  /* 0x001c1fff1b197589 */ /* 0x00006800000e0000 */
[----:B------:R0:W2:Y:S02]  /*21220*/  SHFL.IDX PT, R14, R26, RZ, 0x1c1f ;  /* 0x001c1fff1a0e7589 */ /* 0x0000a400000e0000 */
.L_x_766:
[----:B------:R-:W-:Y:S01]  /*21230*/  ISETP.GE.AND P0, PT, R29, R10, PT ;  /* 0x0000000a1d00720c */ /* 0x000fe20003f06270 */
[----:B------:R-:W-:-:S12]  /*21240*/  BSSY B1, `(.L_x_512) ;  /* 0x0000072000017945 */ /* 0x000fd80003800000 */
[----:B------:R-:W-:Y:S05]  /*21250*/  @P0 BRA `(.L_x_513) ;  /* 0x0000000400c00947 */ /* 0x000fea0003800000 */
[----:B------:R-:W-:Y:S01]  /*21260*/  ULDC UR4, c[0x0][0xac8] ;  /* 0x0002b20000047ab9 */ /* 0x000fe20000000800 */
[----:B------:R-:W-:Y:S02]  /*21270*/  SHF.R.S32.HI R12, RZ, 0x1f, R233 ;  /* 0x0000001fff0c7819 */ /* 0x000fe400000114e9 */
[----:B------:R-:W-:Y:S02]  /*21280*/  ISETP.GE.AND P0, PT, R235, UR4, PT ;  /* 0x00000004eb007c0c */ /* 0x000fe4000bf06270 */
[----:B------:R-:W-:Y:S02]  /*21290*/  ISETP.GE.AND P3, PT, R218, UR4, PT ;  /* 0x00000004da007c0c */ /* 0x000fe4000bf66270 */
[----:B------:R-:W-:Y:S02]  /*212a0*/  ISETP.GE.AND P2, PT, R233, UR4, PT ;  /* 0x00000004e9007c0c */ /* 0x000fe4000bf46270 */
[----:B------:R-:W-:Y:S02]  /*212b0*/  ISETP.GE.AND P1, PT, R232, UR4, PT ;  /* 0x00000004e8007c0c */ /* 0x000fe4000bf26270 */
[----:B------:R-:W-:-:S05]  /*212c0*/  SHF.R.S32.HI R11, RZ, 0x1f, R232 ;  /* 0x0000001fff0b7819 */ /* 0x000fca00000114e8 */
[----:B--2---:R-:W-:Y:S02]  /*212d0*/  @!P0 IMAD.MOV.U32 R6, RZ, RZ, R14 ;  /* 0x000000ffff068224 */ /* 0x004fe400078e000e */
[----:B-1----:R-:W-:Y:S01]  /*212e0*/  @!P0 IMAD.MOV.U32 R7, RZ, RZ, R25 ;  /* 0x000000ffff078224 */ /* 0x002fe200078e0019 */
[C---:B------:R-:W-:Y:S01]  /*212f0*/  @!P3 LEA R4, P4, R218.reuse, R14, 0x2 ;  /* 0x0000000eda04b211 */ /* 0x040fe200078810ff */
[----:B------:R-:W-:Y:S02]  /*21300*/  @!P0 IMAD.MOV.U32 R8, RZ, RZ, R99 ;  /* 0x000000ffff088224 */ /* 0x000fe400078e0063 */
[----:B------:R-:W-:Y:S01]  /*21310*/  @!P0 IMAD.WIDE R6, R235, 0x4, R6 ;  /* 0x00000004eb068825 */ /* 0x000fe200078e0206 */
[----:B------:R-:W-:Y:S02]  /*21320*/  @!P3 LEA.HI.X R5, R218, R25, R28, 0x2, P4 ;  /* 0x00000019da05b211 */ /* 0x000fe400020f141c */
[----:B------:R-:W-:Y:S01]  /*21330*/  @!P1 LOP3.LUT R75, R75, R74, RZ, 0x3c, !PT ;  /* 0x0000004a4b4b9212 */ /* 0x000fe200078e3cff */
[----:B------:R-:W-:-:S03]  /*21340*/  @!P0 IMAD.MOV.U32 R9, RZ, RZ, R96 ;  /* 0x000000ffff098224 */ /* 0x000fc600078e0060 */
[----:B------:R-:W-:Y:S02]  /*21350*/  @!P1 LOP3.LUT R74, R75, R74, RZ, 0x3c, !PT ;  /* 0x0000004a4b4a9212 */ /* 0x000fe400078e3cff */
[----:B------:R1:W-:Y:S01]  /*21360*/  @!P0 ST.E.64 desc[UR54][R6.64], R8 ;  /* 0x0000000806008985 */ /* 0x0003e2000c101b36 */
[----:B------:R-:W-:Y:S02]  /*21370*/  ISETP.GE.AND P0, PT, R231, UR4, PT ;  /* 0x00000004e7007c0c */ /* 0x000fe4000bf06270 */
[----:B------:R-:W-:Y:S01]  /*21380*/  @!P1 LOP3.LUT R75, R75, R74, RZ, 0x3c, !PT ;  /* 0x0000004a4b4b9212 */ /* 0x000fe200078e3cff */
[----:B-1----:R-:W-:Y:S01]  /*21390*/  @!P3 IMAD.MOV.U32 R8, RZ, RZ, R97 ;  /* 0x000000ffff08b224 */ /* 0x002fe200078e0061 */
[----:B------:R-:W-:Y:S02]  /*213a0*/  @!P3 MOV R9, R95 ;  /* 0x0000005f0009b202 */ /* 0x000fe40000000f00 */
[----:B------:R-:W-:-:S03]  /*213b0*/  @!P2 LEA R6, P4, R233, R14, 0x2 ;  /* 0x0000000ee906a211 */ /* 0x000fc600078810ff */
[----:B------:R1:W-:Y:S01]  /*213c0*/  @!P3 ST.E.64 desc[UR54][R4.64], R8 ;  /* 0x000000080400b985 */ /* 0x0003e2000c101b36 */
[----:B------:R-:W-:Y:S02]  /*213d0*/  ISETP.GE.AND P3, PT, R230, UR4, PT ;  /* 0x00000004e6007c0c */ /* 0x000fe4000bf66270 */
[----:B------:R-:W-:Y:S02]  /*213e0*/  @!P2 LEA.HI.X R7, R233, R25, R12, 0x2, P4 ;  /* 0x00000019e907a211 */ /* 0x000fe400020f140c */
[----:B------:R-:W-:Y:S01]  /*213f0*/  SHF.R.S32.HI R12, RZ, 0x1f, R231 ;  /* 0x0000001fff0c7819 */ /* 0x000fe200000114e7 */
[----:B-1----:R-:W-:Y:S01]  /*21400*/  @!P2 IMAD.MOV.U32 R8, RZ, RZ, R94 ;  /* 0x000000ffff08a224 */ /* 0x002fe200078e005e */
[----:B------:R-:W-:Y:S01]  /*21410*/  @!P1 LEA R4, P5, R232, R14, 0x2 ;  /* 0x0000000ee8049211 */ /* 0x000fe200078a10ff */
[----:B------:R-:W-:-:S03]  /*21420*/  @!P2 IMAD.MOV.U32 R9, RZ, RZ, R93 ;  /* 0x000000ffff09a224 */ /* 0x000fc600078e005d */
[----:B------:R-:W-:Y:S02]  /*21430*/  @!P1 LEA.HI.X R5, R232, R25, R11, 0x2, P5 ;  /* 0x00000019e8059211 */ /* 0x000fe400028f140b */
[----:B------:R1:W-:Y:S01]  /*21440*/  @!P2 ST.E.64 desc[UR54][R6.64], R8 ;  /* 0x000000080600a985 */ /* 0x0003e2000c101b36 */
[----:B------:R-:W-:Y:S02]  /*21450*/  ISETP.GE.AND P2, PT, R229, UR4, PT ;  /* 0x00000004e5007c0c */ /* 0x000fe4000bf46270 */
[----:B------:R-:W-:Y:S01]  /*21460*/  SHF.R.S32.HI R11, RZ, 0x1f, R230 ;  /* 0x0000001fff0b7819 */ /* 0x000fe200000114e6 */
[----:B------:R2:W-:Y:S01]  /*21470*/  @!P1 ST.E.64 desc[UR54][R4.64], R74 ;  /* 0x0000004a04009985 */ /* 0x0005e2000c101b36 */
[----:B------:R-:W-:Y:S02]  /*21480*/  ISETP.GE.AND P1, PT, R228, UR4, PT ;  /* 0x00000004e4007c0c */ /* 0x000fe4000bf26270 */
[----:B-1----:R-:W-:Y:S01]  /*21490*/  @!P0 LEA R6, P4, R231, R14, 0x2 ;  /* 0x0000000ee7068211 */ /* 0x002fe200078810ff */
[----:B------:R-:W-:-:S02]  /*214a0*/  @!P0 IMAD.MOV.U32 R8, RZ, RZ, R2 ;  /* 0x000000ffff088224 */ /* 0x000fc400078e0002 */
[----:B------:R-:W-:Y:S01]  /*214b0*/  @!P0 IMAD.MOV.U32 R9, RZ, RZ, R76 ;  /* 0x000000ffff098224 */ /* 0x000fe200078e004c */
[-C--:B------:R-:W-:Y:S01]  /*214c0*/  @!P0 LEA.HI.X R7, R231, R25.reuse, R12, 0x2, P4 ;  /* 0x00000019e7078211 */ /* 0x080fe200020f140c */
[----:B------:R-:W-:Y:S01]  /*214d0*/  @!P3 IMAD.MOV.U32 R2, RZ, RZ, R3 ;  /* 0x000000ffff02b224 */ /* 0x000fe200078e0003 */
[C---:B--2---:R-:W-:Y:S02]  /*214e0*/  @!P3 LEA R4, P5, R230.reuse, R14, 0x2 ;  /* 0x0000000ee604b211 */ /* 0x044fe400078a10ff */
[----:B------:R-:W-:Y:S01]  /*214f0*/  @!P3 MOV R3, R0 ;  /* 0x000000000003b202 */ /* 0x000fe20000000f00 */
[----:B------:R1:W-:Y:S01]  /*21500*/  @!P0 ST.E.64 desc[UR54][R6.64], R8 ;  /* 0x0000000806008985 */ /* 0x0003e2000c101b36 */
[----:B------:R-:W-:Y:S02]  /*21510*/  @!P3 LEA.HI.X R5, R230, R25, R11, 0x2, P5 ;  /* 0x00000019e605b211 */ /* 0x000fe400028f140b */
[----:B------:R-:W-:Y:S02]  /*21520*/  ISETP.GE.AND P0, PT, R227, UR4, PT ;  /* 0x00000004e3007c0c */ /* 0x000fe4000bf06270 */
[----:B------:R-:W-:Y:S01]  /*21530*/  SHF.R.S32.HI R12, RZ, 0x1f, R229 ;  /* 0x0000001fff0c7819 */ /* 0x000fe200000114e5 */
[----:B------:R2:W-:Y:S01]  /*21540*/  @!P3 ST.E.64 desc[UR54][R4.64], R2 ;  /* 0x000000020400b985 */ /* 0x0005e2000c101b36 */
[----:B------:R-:W-:-:S02]  /*21550*/  ISETP.GE.AND P3, PT, R226, UR4, PT ;  /* 0x00000004e2007c0c */ /* 0x000fc4000bf66270 */
[----:B------:R-:W-:Y:S02]  /*21560*/  SHF.R.S32.HI R11, RZ, 0x1f, R228 ;  /* 0x0000001fff0b7819 */ /* 0x000fe400000114e4 */
[----:B------:R-:W-:Y:S02]  /*21570*/  SHF.R.S32.HI R0, RZ, 0x1f, R220 ;  /* 0x0000001fff007819 */ /* 0x000fe400000114dc */
[----:B-1----:R-:W-:-:S04]  /*21580*/  @!P2 LEA R6, P5, R229, R14, 0x2 ;  /* 0x0000000ee506a211 */ /* 0x002fc800078a10ff */
[-C--:B------:R-:W-:Y:S01]  /*21590*/  @!P2 LEA.HI.X R7, R229, R25.reuse, R12, 0x2, P5 ;  /* 0x00000019e507a211 */ /* 0x080fe200028f140c */
[----:B--2---:R-:W-:Y:S01]  /*215a0*/  @!P2 IMAD.MOV.U32 R4, RZ, RZ, R36 ;  /* 0x000000ffff04a224 */ /* 0x004fe200078e0024 */
[CC--:B------:R-:W-:Y:S01]  /*215b0*/  @!P1 LEA R2, P4, R228.reuse, R14.reuse, 0x2 ;  /* 0x0000000ee4029211 */ /* 0x0c0fe200078810ff */
[----:B------:R-:W-:Y:S01]  /*215c0*/  @!P2 IMAD.MOV.U32 R5, RZ, RZ, R20 ;  /* 0x000000ffff05a224 */ /* 0x000fe200078e0014 */
[----:B------:R-:W-:Y:S02]  /*215d0*/  ISETP.GE.AND P5, PT, R225, UR4, PT ;  /* 0x00000004e1007c0c */ /* 0x000fe4000bfa6270 */
[----:B------:R-:W-:Y:S02]  /*215e0*/  @!P1 LEA.HI.X R3, R228, R25, R11, 0x2, P4 ;  /* 0x00000019e4039211 */ /* 0x000fe400020f140b */
[----:B------:R1:W-:Y:S01]  /*215f0*/  @!P2 ST.E.64 desc[UR54][R6.64], R4 ;  /* 0x000000040600a985 */ /* 0x0003e2000c101b36 */
[----:B------:R-:W-:Y:S02]  /*21600*/  SHF.R.S32.HI R11, RZ, 0x1f, R227 ;  /* 0x0000001fff0b7819 */ /* 0x000fe400000114e3 */
[----:B------:R-:W-:Y:S01]  /*21610*/  SHF.R.S32.HI R12, RZ, 0x1f, R224 ;  /* 0x0000001fff0c7819 */ /* 0x000fe200000114e0 */
[----:B-1----:R-:W-:Y:S01]  /*21620*/  @!P1 IMAD.MOV.U32 R4, RZ, RZ, R37 ;  /* 0x000000ffff049224 */ /* 0x002fe200078e0025 */
[----:B------:R-:W-:Y:S01]  /*21630*/  @!P0 LEA R6, P2, R227, R14, 0x2 ;  /* 0x0000000ee3068211 */ /* 0x000fe200078410ff */
[----:B------:R-:W-:-:S03]  /*21640*/  @!P1 IMAD.MOV.U32 R5, RZ, RZ, R21 ;  /* 0x000000ffff059224 */ /* 0x000fc600078e0015 */
[----:B------:R-:W-:Y:S02]  /*21650*/  @!P0 LEA.HI.X R7, R227, R25, R11, 0x2, P2 ;  /* 0x00000019e3078211 */ /* 0x000fe400010f140b */
[----:B------:R1:W-:Y:S01]  /*21660*/  @!P1 ST.E.64 desc[UR54][R2.64], R4 ;  /* 0x0000000402009985 */ /* 0x0003e2000c101b36 */
[----:B------:R-:W-:Y:S02]  /*21670*/  SHF.R.S32.HI R11, RZ, 0x1f, R226 ;  /* 0x0000001fff0b7819 */ /* 0x000fe400000114e2 */
[----:B------:R-:W-:Y:S02]  /*21680*/  ISETP.GE.AND P1, PT, R224, UR4, PT ;  /* 0x00000004e0007c0c */ /* 0x000fe4000bf26270 */
[----:B------:R-:W-:Y:S01]  /*21690*/  @!P5 LEA R8, P2, R225, R14, 0x2 ;  /* 0x0000000ee108d211 */ /* 0x000fe200078410ff */
[----:B-1----:R-:W-:Y:S01]  /*216a0*/  @!P0 IMAD.MOV.U32 R4, RZ, RZ, R40 ;  /* 0x000000ffff048224 */ /* 0x002fe200078e0028 */
[----:B------:R-:W-:Y:S02]  /*216b0*/  @!P0 MOV R5, R38 ;  /* 0x0000002600058202 */ /* 0x000fe40000000f00 */
[----:B------:R-:W-:-:S03]  /*216c0*/  @!P3 LEA R2, P4, R226, R14, 0x2 ;  /* 0x0000000ee202b211 */ /* 0x000fc600078810ff */
[----:B------:R1:W-:Y:S01]  /*216d0*/  @!P0 ST.E.64 desc[UR54][R6.64], R4 ;  /* 0x0000000406008985 */ /* 0x0003e2000c101b36 */
[-C--:B------:R-:W-:Y:S02]  /*216e0*/  @!P3 LEA.HI.X R3, R226, R25.reuse, R11, 0x2, P4 ;  /* 0x00000019e203b211 */ /* 0x080fe400020f140b */
[----:B------:R-:W-:Y:S02]  /*216f0*/  SHF.R.S32.HI R11, RZ, 0x1f, R225 ;  /* 0x0000001fff0b7819 */ /* 0x000fe400000114e1 */
[----:B------:R-:W-:Y:S02]  /*21700*/  ISETP.GE.AND P0, PT, R223, UR4, PT ;  /* 0x00000004df007c0c */ /* 0x000fe4000bf06270 */
[----:B------:R-:W-:Y:S02]  /*21710*/  @!P5 LEA.HI.X R9, R225, R25, R11, 0x2, P2 ;  /* 0x00000019e109d211 */ /* 0x000fe400010f140b */
[----:B------:R-:W-:Y:S02]  /*21720*/  ISETP.GE.AND P4, PT, R220, UR4, PT ;  /* 0x00000004dc007c0c */ /* 0x000fe4000bf86270 */
[----:B------:R-:W-:Y:S01]  /*21730*/  SHF.R.S32.HI R11, RZ, 0x1f, R223 ;  /* 0x0000001fff0b7819 */ /* 0x000fe200000114df */
[----:B-1----:R-:W-:Y:S01]  /*21740*/  @!P3 IMAD.MOV.U32 R4, RZ, RZ, R41 ;  /* 0x000000ffff04b224 */ /* 0x002fe200078e0029 */
[----:B------:R-:W-:Y:S01]  /*21750*/  @!P1 MOV R6, R45 ;  /* 0x0000002d00069202 */ /* 0x000fe20000000f00 */
[----:B------:R-:W-:-:S02]  /*21760*/  @!P3 IMAD.MOV.U32 R5, RZ, RZ, R39 ;  /* 0x000000ffff05b224 */ /* 0x000fc400078e0027 */
[----:B------:R-:W-:-:S03]  /*21770*/  @!P1 IMAD.MOV.U32 R7, RZ, RZ, R43 ;  /* 0x000000ffff079224 */ /* 0x000fc600078e002b */
[----:B------:R1:W-:Y:S01]  /*21780*/  @!P3 ST.E.64 desc[UR54][R2.64], R4 ;  /* 0x000000040200b985 */ /* 0x0003e2000c101b36 */
[----:B------:R-:W-:Y:S01]  /*21790*/  ISETP.GE.AND P3, PT, R222, UR4, PT ;  /* 0x00000004de007c0c */ /* 0x000fe2000bf66270 */
        /* <DEDUP_REMOVED lines=8> */
[CC--:B-1----:R-:W-:Y:S01]  /*21820*/  @!P0 LEA R2, P2, R223.reuse, R14.reuse, 0x2 ;  /* 0x0000000edf028211 */ /* 0x0c2fe200078410ff */
[----:B------:R-:W-:Y:S01]  /*21830*/  @!P3 IMAD.MOV.U32 R8, RZ, RZ, R77 ;  /* 0x000000ffff08b224 */ /* 0x000fe200078e004d */
[----:B------:R-:W-:Y:S02]  /*21840*/  @!P3 MOV R9, R47 ;  /* 0x0000002f0009b202 */ /* 0x000fe40000000f00 */
[----:B------:R-:W-:Y:S01]  /*21850*/  @!P0 LEA.HI.X R3, R223, R25, R11, 0x2, P2 ;  /* 0x00000019df038211 */ /* 0x000fe200010f140b */
[----:B--2---:R-:W-:Y:S01]  /*21860*/  @!P0 IMAD.MOV.U32 R6, RZ, RZ, R48 ;  /* 0x000000ffff068224 */ /* 0x004fe200078e0030 */
[----:B------:R-:W-:Y:S01]  /*21870*/  @!P3 LEA R4, P1, R222, R14, 0x2 ;  /* 0x0000000ede04b211 */ /* 0x000fe200078210ff */
[----:B------:R-:W-:Y:S01]  /*21880*/  @!P0 IMAD.MOV.U32 R7, RZ, RZ, R46 ;  /* 0x000000ffff078224 */ /* 0x000fe200078e002e */
[----:B------:R-:W-:-:S02]  /*21890*/  SHF.R.S32.HI R11, RZ, 0x1f, R221 ;  /* 0x0000001fff0b7819 */ /* 0x000fc400000114dd */
[-C--:B------:R-:W-:Y:S02]  /*218a0*/  @!P3 LEA.HI.X R5, R222, R25.reuse, R12, 0x2, P1 ;  /* 0x00000019de05b211 */ /* 0x080fe400008f140c */
[----:B------:R1:W-:Y:S04]  /*218b0*/  @!P0 ST.E.64 desc[UR54][R2.64], R6 ;  /* 0x0000000602008985 */ /* 0x0003e8000c101b36 */
[----:B------:R2:W-:Y:S01]  /*218c0*/  @!P3 ST.E.64 desc[UR54][R4.64], R8 ;  /* 0x000000080400b985 */ /* 0x0005e2000c101b36 */
[CC--:B-1----:R-:W-:Y:S02]  /*218d0*/  @!P5 LEA R2, P0, R221.reuse, R14.reuse, 0x2 ;  /* 0x0000000edd02d211 */ /* 0x0c2fe400078010ff */
[C---:B------:R-:W-:Y:S02]  /*218e0*/  @!P4 LEA R6, P2, R220.reuse, R14, 0x2 ;  /* 0x0000000edc06c211 */ /* 0x040fe400078410ff */
[-C--:B------:R-:W-:Y:S01]  /*218f0*/  @!P5 LEA.HI.X R3, R221, R25.reuse, R11, 0x2, P0 ;  /* 0x00000019dd03d211 */ /* 0x080fe200000f140b */
[----:B--2---:R-:W-:Y:S01]  /*21900*/  @!P5 IMAD.MOV.U32 R4, RZ, RZ, R80 ;  /* 0x000000ffff04d224 */ /* 0x004fe200078e0050 */
[----:B------:R-:W-:Y:S01]  /*21910*/  @!P4 LEA.HI.X R7, R220, R25, R0, 0x2, P2 ;  /* 0x00000019dc07c211 */ /* 0x000fe200010f1400 */
[----:B------:R-:W-:-:S02]  /*21920*/  @!P5 IMAD.MOV.U32 R5, RZ, RZ, R78 ;  /* 0x000000ffff05d224 */ /* 0x000fc400078e004e */
[----:B------:R-:W-:-:S03]  /*21930*/  @!P4 IMAD.MOV.U32 R78, RZ, RZ, R81 ;  /* 0x000000ffff4ec224 */ /* 0x000fc600078e0051 */
[----:B------:R3:W-:Y:S04]  /*21940*/  @!P5 ST.E.64 desc[UR54][R2.64], R4 ;  /* 0x000000040200d985 */ /* 0x0007e8000c101b36 */
[----:B------:R3:W-:Y:S02]  /*21950*/  @!P4 ST.E.64 desc[UR54][R6.64], R78 ;  /* 0x0000004e0600c985 */ /* 0x0007e4000c101b36 */
.L_x_513:
[----:B------:R-:W-:Y:S05]  /*21960*/  BSYNC B1 ;  /* 0x0000000000017941 */ /* 0x000fea0003800000 */
.L_x_512:
[----:B------:R-:W-:-:S03]  /*21970*/  UMOV UR4, 0xffffffff ;  /* 0xffffffff00047882 */ /* 0x000fc60000000000 */
[----:B------:R-:W-:Y:S05]  /*21980*/  BRA.DIV UR4, `(.L_x_514) ;  /* 0x000000ae04847947 */ /* 0x000fea000b800000 */
[----:B---3--:R3:W4:Y:S04]  /*21990*/  SHFL.IDX PT, R3, R27, 0x1, 0x1c1f ;  /* 0x003c1f001b037f89 */ /* 0x00872800000e0000 */
[----:B--2---:R3:W2:Y:S02]  /*219a0*/  SHFL.IDX PT, R14, R26, 0x1, 0x1c1f ;  /* 0x003c1f001a0e7f89 */ /* 0x0046a400000e0000 */
.L_x_770:
[----:B------:R-:W-:-:S13]  /*219b0*/  ISETP.GE.AND P0, PT, R24, R10, PT ;  /* 0x0000000a1800720c */ /* 0x000fda0003f06270 */
[----:B------:R-:W-:Y:S05]  /*219c0*/  @P0 BRA `(.L_x_510) ;  /* 0x0000001000b00947 */ /* 0x000fea0003800000 */
[----:B------:R-:W-:Y:S01]  /*219d0*/  ULDC UR4, c[0x0][0xac8] ;  /* 0x0002b20000047ab9 */ /* 0x000fe20000000800 */
[----:B------:R-:W-:Y:S02]  /*219e0*/  SHF.R.S32.HI R0, RZ, 0x1f, R233 ;  /* 0x0000001fff007819 */ /* 0x000fe400000114e9 */
[----:B------:R-:W-:Y:S02]  /*219f0*/  ISETP.GE.AND P1, PT, R235, UR4, PT ;  /* 0x00000004eb007c0c */ /* 0x000fe4000bf26270 */
[----:B------:R-:W-:Y:S02]  /*21a00*/  ISETP.GE.AND P3, PT, R218, UR4, PT ;  /* 0x00000004da007c0c */ /* 0x000fe4000bf66270 */
[----:B------:R-:W-:Y:S02]  /*21a10*/  ISETP.GE.AND P2, PT, R233, UR4, PT ;  /* 0x00000004e9007c0c */ /* 0x000fe4000bf46270 */
[----:B------:R-:W-:Y:S02]  /*21a20*/  ISETP.GE.AND P0, PT, R232, UR4, PT ;  /* 0x00000004e8007c0c */ /* 0x000fe4000bf06270 */
[----:B------:R-:W-:-:S02]  /*21a30*/  SHF.R.S32.HI R15, RZ, 0x1f, R232 ;  /* 0x0000001fff0f7819 */ /* 0x000fc400000114e8 */
[----:B------:R-:W-:-:S03]  /*21a40*/  SHF.R.S32.HI R20, RZ, 0x1f, R223 ;  /* 0x0000001fff147819 */ /* 0x000fc600000114df */
[----:B--2---:R-:W-:Y:S01]  /*21a50*/  @!P1 IMAD.MOV.U32 R2, RZ, RZ, R14 ;  /* 0x000000ffff029224 */ /* 0x004fe200078e000e */
[----:B------:R-:W-:Y:S01]  /*21a60*/  @!P1 MOV R6, R49 ;  /* 0x0000003100069202 */ /* 0x000fe20000000f00 */
[----:B------:R-:W-:Y:S01]  /*21a70*/  @!P1 IMAD.MOV.U32 R7, RZ, RZ, R82 ;  /* 0x000000ffff079224 */ /* 0x000fe200078e0052 */
[CC--:B------:R-:W-:Y:S01]  /*21a80*/  @!P3 LEA R8, P4, R218.reuse, R14.reuse, 0x2 ;  /* 0x0000000eda08b211 */ /* 0x0c0fe200078810ff */
[----:B----4-:R-:W-:Y:S01]  /*21a90*/  @!P1 IMAD.WIDE R4, R235, 0x4, R2 ;  /* 0x00000004eb049825 */ /* 0x010fe200078e0202 */
[-C--:B------:R-:W-:Y:S02]  /*21aa0*/  @!P2 LEA R10, P5, R233, R14.reuse, 0x2 ;  /* 0x0000000ee90aa211 */ /* 0x080fe400078a10ff */
[-C--:B------:R-:W-:Y:S01]  /*21ab0*/  @!P3 LEA.HI.X R9, R218, R3.reuse, R28, 0x2, P4 ;  /* 0x00000003da09b211 */ /* 0x080fe200020f141c */
[----:B------:R-:W-:Y:S01]  /*21ac0*/  @!P3 IMAD.MOV.U32 R82, RZ, RZ, R50 ;  /* 0x000000ffff52b224 */ /* 0x000fe200078e0032 */
[----:B------:R2:W-:Y:S01]  /*21ad0*/  @!P1 ST.E.64 desc[UR54][R4.64], R6 ;  /* 0x0000000604009985 */ /* 0x0005e2000c101b36 */
[----:B------:R-:W-:Y:S01]  /*21ae0*/  ISETP.GE.AND P1, PT, R231, UR4, PT ;  /* 0x00000004e7007c0c */ /* 0x000fe2000bf26270 */
[----:B------:R-:W-:Y:S01]  /*21af0*/  @!P2 IMAD.MOV.U32 R50, RZ, RZ, R53 ;  /* 0x000000ffff32a224 */ /* 0x000fe200078e0035 */
[----:B------:R-:W-:Y:S01]  /*21b00*/  @!P2 LEA.HI.X R11, R233, R3, R0, 0x2, P5 ;  /* 0x00000003e90ba211 */ /* 0x000fe200028f1400 */
[----:B------:R4:W-:Y:S01]  /*21b10*/  @!P3 ST.E.64 desc[UR54][R8.64], R82 ;  /* 0x000000520800b985 */ /* 0x0009e2000c101b36 */
[----:B------:R-:W-:Y:S01]  /*21b20*/  ISETP.GE.AND P4, PT, R230, UR4, PT ;  /* 0x00000004e6007c0c */ /* 0x000fe2000bf86270 */
[----:B------:R-:W-:Y:S01]  /*21b30*/  @!P0 IMAD.MOV.U32 R53, RZ, RZ, R52 ;  /* 0x000000ffff358224 */ /* 0x000fe200078e0034 */
[----:B------:R-:W-:Y:S01]  /*21b40*/  @!P0 LEA R12, P5, R232, R14, 0x2 ;  /* 0x0000000ee80c8211 */ /* 0x000fe200078a10ff */
[----:B------:R5:W-:Y:S01]  /*21b50*/  @!P2 ST.E.64 desc[UR54][R10.64], R50 ;  /* 0x000000320a00a985 */ /* 0x000be2000c101b36 */
[----:B------:R-:W-:-:S02]  /*21b60*/  ISETP.GE.AND P3, PT, R229, UR4, PT ;  /* 0x00000004e5007c0c */ /* 0x000fc4000bf66270 */
[----:B------:R-:W-:Y:S02]  /*21b70*/  SHF.R.S32.HI R0, RZ, 0x1f, R231 ;  /* 0x0000001fff007819 */ /* 0x000fe400000114e7 */
[-C--:B------:R-:W-:Y:S02]  /*21b80*/  @!P0 LEA.HI.X R13, R232, R3.reuse, R15, 0x2, P5 ;  /* 0x00000003e80d8211 */ /* 0x080fe400028f140f */
[C---:B--2---:R-:W-:Y:S02]  /*21b90*/  @!P1 LEA R4, P2, R231.reuse, R14, 0x2 ;  /* 0x0000000ee7049211 */ /* 0x044fe400078410ff */
[----:B------:R-:W-:Y:S01]  /*21ba0*/  @!P0 MOV R52, R54 ;  /* 0x0000003600348202 */ /* 0x000fe20000000f00 */
[----:B------:R-:W-:Y:S01]  /*21bb0*/  @!P1 IMAD.MOV.U32 R54, RZ, RZ, R63 ;  /* 0x000000ffff369224 */ /* 0x000fe200078e003f */
[-C--:B------:R-:W-:Y:S01]  /*21bc0*/  @!P1 LEA.HI.X R5, R231, R3.reuse, R0, 0x2, P2 ;  /* 0x00000003e7059211 */ /* 0x080fe200010f1400 */
[----:B------:R-:W-:Y:S01]  /*21bd0*/  @!P4 IMAD.MOV.U32 R63, RZ, RZ, R62 ;  /* 0x000000ffff3fc224 */ /* 0x000fe200078e003e */
[----:B------:R-:W-:Y:S01]  /*21be0*/  ISETP.GE.AND P2, PT, R228, UR4, PT ;  /* 0x00000004e4007c0c */ /* 0x000fe2000bf46270 */
[----:B------:R-:W-:Y:S01]  /*21bf0*/  @!P0 ST.E.64 desc[UR54][R12.64], R52 ;  /* 0x000000340c008985 */ /* 0x000fe2000c101b36 */
[C---:B------:R-:W-:Y:S01]  /*21c00*/  @!P4 LEA R6, P0, R230.reuse, R14, 0x2 ;  /* 0x0000000ee606c211 */ /* 0x040fe200078010ff */
[----:B------:R-:W-:Y:S01]  /*21c10*/  @!P4 IMAD.MOV.U32 R62, RZ, RZ, R64 ;  /* 0x000000ffff3ec224 */ /* 0x000fe200078e0040 */
[----:B------:R-:W-:Y:S01]  /*21c20*/  SHF.R.S32.HI R15, RZ, 0x1f, R230 ;  /* 0x0000001fff0f7819 */ /* 0x000fe200000114e6 */
[----:B------:R2:W-:Y:S01]  /*21c30*/  @!P1 ST.E.64 desc[UR54][R4.64], R54 ;  /* 0x0000003604009985 */ /* 0x0005e2000c101b36 */
[----:B------:R-:W-:Y:S01]  /*21c40*/  ISETP.GE.AND P1, PT, R227, UR4, PT ;  /* 0x00000004e3007c0c */ /* 0x000fe2000bf26270 */
[----:B------:R-:W-:Y:S01]  /*21c50*/  @!P3 IMAD.MOV.U32 R64, RZ, RZ, R67 ;  /* 0x000000ffff40b224 */ /* 0x000fe200078e0043 */
[----:B------:R-:W-:-:S02]  /*21c60*/  @!P4 LEA.HI.X R7, R230, R3, R15, 0x2, P0 ;  /* 0x00000003e607c211 */ /* 0x000fc400000f140f */
[CC--:B----4-:R-:W-:Y:S02]  /*21c70*/  @!P3 LEA R8, P5, R229.reuse, R14.reuse, 0x2 ;  /* 0x0000000ee508b211 */ /* 0x0d0fe400078a10ff */
[----:B------:R-:W-:Y:S01]  /*21c80*/  SHF.R.S32.HI R0, RZ, 0x1f, R229 ;  /* 0x0000001fff007819 */ /* 0x000fe200000114e5 */
[----:B------:R4:W-:Y:S01]  /*21c90*/  @!P4 ST.E.64 desc[UR54][R6.64], R62 ;  /* 0x0000003e0600c985 */ /* 0x0009e2000c101b36 */
[----:B------:R-:W-:Y:S02]  /*21ca0*/  ISETP.GE.AND P0, PT, R226, UR4, PT ;  /* 0x00000004e2007c0c */ /* 0x000fe4000bf06270 */
[-C--:B------:R-:W-:Y:S02]  /*21cb0*/  @!P3 LEA.HI.X R9, R229, R3.reuse, R0, 0x2, P5 ;  /* 0x00000003e509b211 */ /* 0x080fe400028f1400 */
[----:B------:R-:W-:Y:S02]  /*21cc0*/  SHF.R.S32.HI R0, RZ, 0x1f, R228 ;  /* 0x0000001fff007819 */ /* 0x000fe400000114e4 */
[C---:B-----5:R-:W-:Y:S01]  /*21cd0*/  @!P2 LEA R10, P4, R228.reuse, R14, 0x2 ;  /* 0x0000000ee40aa211 */ /* 0x060fe200078810ff */
[----:B------:R5:W-:Y:S01]  /*21ce0*/  @!P3 ST.E.64 desc[UR54][R8.64], R64 ;  /* 0x000000400800b985 */ /* 0x000be2000c101b36 */
[----:B------:R-:W-:Y:S01]  /*21cf0*/  @!P2 MOV R67, R66 ;  /* 0x000000420043a202 */ /* 0x000fe20000000f00 */
[----:B------:R-:W-:Y:S01]  /*21d00*/  @!P2 IMAD.MOV.U32 R66, RZ, RZ, R68 ;  /* 0x000000ffff42a224 */ /* 0x000fe200078e0044 */
[----:B------:R-:W-:Y:S01]  /*21d10*/  @!P2 LEA.HI.X R11, R228, R3, R0, 0x2, P4 ;  /* 0x00000003e40ba211 */ /* 0x000fe200020f1400 */
[----:B------:R-:W-:Y:S01]  /*21d20*/  @!P1 IMAD.MOV.U32 R68, RZ, RZ, R71 ;  /* 0x000000ffff449224 */ /* 0x000fe200078e0047 */
[----:B------:R-:W-:Y:S01]  /*21d30*/  ISETP.GE.AND P3, PT, R225, UR4, PT ;  /* 0x00000004e1007c0c */ /* 0x000fe2000bf66270 */
[----:B------:R-:W-:Y:S01]  /*21d40*/  @!P0 IMAD.MOV.U32 R71, RZ, RZ, R70 ;  /* 0x000000ffff478224 */ /* 0x000fe200078e0046 */
[----:B--2---:R-:W-:Y:S01]  /*21d50*/  @!P1 LEA R4, P5, R227, R14, 0x2 ;  /* 0x0000000ee3049211 */ /* 0x004fe200078a10ff */
[----:B------:R-:W-:Y:S01]  /*21d60*/  @!P2 ST.E.64 desc[UR54][R10.64], R66 ;  /* 0x000000420a00a985 */ /* 0x000fe2000c101b36 */
[----:B------:R-:W-:Y:S01]  /*21d70*/  SHF.R.S32.HI R0, RZ, 0x1f, R227 ;  /* 0x0000001fff007819 */ /* 0x000fe200000114e3 */
[----:B------:R-:W-:Y:S01]  /*21d80*/  @!P0 IMAD.MOV.U32 R70, RZ, RZ, R72 ;  /* 0x000000ffff468224 */ /* 0x000fe200078e0048 */
[----:B------:R-:W-:-:S02]  /*21d90*/  ISETP.GE.AND P2, PT, R224, UR4, PT ;  /* 0x00000004e0007c0c */ /* 0x000fc4000bf46270 */
[-C--:B------:R-:W-:Y:S02]  /*21da0*/  @!P1 LEA.HI.X R5, R227, R3.reuse, R0, 0x2, P5 ;  /* 0x00000003e3059211 */ /* 0x080fe400028f1400 */
[CC--:B------:R-:W-:Y:S02]  /*21db0*/  @!P0 LEA R12, P4, R226.reuse, R14.reuse, 0x2 ;  /* 0x0000000ee20c8211 */ /* 0x0c0fe400078810ff */
[----:B------:R-:W-:Y:S01]  /*21dc0*/  SHF.R.S32.HI R0, RZ, 0x1f, R226 ;  /* 0x0000001fff007819 */ /* 0x000fe200000114e2 */
[----:B------:R2:W-:Y:S01]  /*21dd0*/  @!P1 ST.E.64 desc[UR54][R4.64], R68 ;  /* 0x0000004404009985 */ /* 0x0005e2000c101b36 */
[----:B----4-:R-:W-:Y:S02]  /*21de0*/  @!P3 LEA R6, P1, R225, R14, 0x2 ;  /* 0x0000000ee106b211 */ /* 0x010fe400078210ff */
[----:B------:R-:W-:Y:S02]  /*21df0*/  @!P0 LEA.HI.X R13, R226, R3, R0, 0x2, P4 ;  /* 0x00000003e20d8211 */ /* 0x000fe400020f1400 */
[----:B------:R-:W-:-:S02]  /*21e00*/  SHF.R.S32.HI R15, RZ, 0x1f, R225 ;  /* 0x0000001fff0f7819 */ /* 0x000fc400000114e1 */
[----:B------:R-:W-:Y:S01]  /*21e10*/  ISETP.GE.AND P4, PT, R223, UR4, PT ;  /* 0x00000004df007c0c */ /* 0x000fe2000bf86270 */
[----:B------:R4:W-:Y:S01]  /*21e20*/  @!P0 ST.E.64 desc[UR54][R12.64], R70 ;  /* 0x000000460c008985 */ /* 0x0009e2000c101b36 */
[----:B------:R-:W-:Y:S02]  /*21e30*/  ISETP.GE.AND P5, PT, R222, UR4, PT ;  /* 0x00000004de007c0c */ /* 0x000fe4000bfa6270 */
[----:B------:R-:W-:Y:S02]  /*21e40*/  ISETP.GE.AND P0, PT, R221, UR4, PT ;  /* 0x00000004dd007c0c */ /* 0x000fe4000bf06270 */
[----:B------:R-:W-:Y:S02]  /*21e50*/  @!P3 LEA.HI.X R7, R225, R3, R15, 0x2, P1 ;  /* 0x00000003e107b211 */ /* 0x000fe400008f140f */
[----:B------:R-:W-:Y:S02]  /*21e60*/  SHF.R.S32.HI R0, RZ, 0x1f, R224 ;  /* 0x0000001fff007819 */ /* 0x000fe400000114e0 */
[----:B-----5:R-:W-:-:S02]  /*21e70*/  @!P2 LEA R8, P1, R224, R14, 0x2 ;  /* 0x0000000ee008a211 */ /* 0x020fc400078210ff */
[----:B------:R-:W-:Y:S01]  /*21e80*/  @!P3 MOV R72, R85 ;  /* 0x000000550048b202 */ /* 0x000fe20000000f00 */
[----:B------:R-:W-:Y:S01]  /*21e90*/  @!P2 IMAD.MOV.U32 R85, RZ, RZ, R84 ;  /* 0x000000ffff55a224 */ /* 0x000fe200078e0054 */
[----:B------:R-:W-:Y:S01]  /*21ea0*/  @!P2 LEA.HI.X R9, R224, R3, R0, 0x2, P1 ;  /* 0x00000003e009a211 */ /* 0x000fe200008f1400 */
[----:B------:R-:W-:Y:S01]  /*21eb0*/  @!P2 IMAD.MOV.U32 R84, RZ, RZ, R86 ;  /* 0x000000ffff54a224 */ /* 0x000fe200078e0056 */
[-C--:B--2---:R-:W-:Y:S01]  /*21ec0*/  @!P4 LEA R4, P1, R223, R14.reuse, 0x2 ;  /* 0x0000000edf04c211 */ /* 0x084fe200078210ff */
[----:B------:R2:W-:Y:S01]  /*21ed0*/  @!P3 ST.E.64 desc[UR54][R6.64], R72 ;  /* 0x000000480600b985 */ /* 0x0005e2000c101b36 */
[----:B------:R-:W-:Y:S01]  /*21ee0*/  SHF.R.S32.HI R15, RZ, 0x1f, R222 ;  /* 0x0000001fff0f7819 */ /* 0x000fe200000114de */
[----:B------:R-:W-:Y:S01]  /*21ef0*/  @!P4 IMAD.MOV.U32 R86, RZ, RZ, R91 ;  /* 0x000000ffff56c224 */ /* 0x000fe200078e005b */
[-C--:B----4-:R-:W-:Y:S01]  /*21f00*/  @!P0 LEA R12, P3, R221, R14.reuse, 0x2 ;  /* 0x0000000edd0c8211 */ /* 0x090fe200078610ff */
[----:B------:R2:W-:Y:S01]  /*21f10*/  @!P2 ST.E.64 desc[UR54][R8.64], R84 ;  /* 0x000000540800a985 */ /* 0x0005e2000c101b36 */
[----:B------:R-:W-:Y:S01]  /*21f20*/  @!P5 LEA R10, P2, R222, R14, 0x2 ;  /* 0x0000000ede0ad211 */ /* 0x000fe200078410ff */
[----:B------:R-:W-:Y:S01]  /*21f30*/  @!P5 IMAD.MOV.U32 R93, RZ, RZ, R90 ;  /* 0x000000ffff5dd224 */ /* 0x000fe200078e005a */
[----:B------:R-:W-:-:S02]  /*21f40*/  SHF.R.S32.HI R0, RZ, 0x1f, R221 ;  /* 0x0000001fff007819 */ /* 0x000fc400000114dd */
[-C--:B------:R-:W-:Y:S02]  /*21f50*/  @!P4 LEA.HI.X R5, R223, R3.reuse, R20, 0x2, P1 ;  /* 0x00000003df05c211 */ /* 0x080fe400008f1414 */
[-C--:B------:R-:W-:Y:S02]  /*21f60*/  @!P5 LEA.HI.X R11, R222, R3.reuse, R15, 0x2, P2 ;  /* 0x00000003de0bd211 */ /* 0x080fe400010f140f */
[----:B------:R-:W-:Y:S01]  /*21f70*/  @!P0 LEA.HI.X R13, R221, R3, R0, 0x2, P3 ;  /* 0x00000003dd0d8211 */ /* 0x000fe200018f1400 */
[----:B------:R2:W-:Y:S04]  /*21f80*/  @!P4 ST.E.64 desc[UR54][R4.64], R86 ;  /* 0x000000560400c985 */ /* 0x0005e8000c101b36 */
[----:B------:R2:W-:Y:S04]  /*21f90*/  @!P5 ST.E.64 desc[UR54][R10.64], R92 ;  /* 0x0000005c0a00d985 */ /* 0x0005e8000c101b36 */
[----:B------:R2:W-:Y:S01]  /*21fa0*/  @!P0 ST.E.64 desc[UR54][R12.64], R58 ;  /* 0x0000003a0c008985 */ /* 0x0005e2000c101b36 */
[----:B------:R-:W-:-:S13]  /*21fb0*/  ISETP.GE.AND P0, PT, R220, UR4, PT ;  /* 0x00000004dc007c0c */ /* 0x000fda000bf06270 */
[----:B--2---:R-:W-:Y:S05]  /*21fc0*/  @P0 BRA `(.L_x_510) ;  /* 0x0000000c00300947 */ /* 0x004fea0003800000 */
[----:B------:R-:W-:Y:S02]  /*21fd0*/  SHF.R.S32.HI R0, RZ, 0x1f, R220 ;  /* 0x0000001fff007819 */ /* 0x000fe400000114dc */
[----:B------:R-:W-:-:S04]  /*21fe0*/  LEA R14, P0, R220, R14, 0x2 ;  /* 0x0000000edc0e7211 */ /* 0x000fc800078010ff */
[----:B------:R-:W-:-:S05]  /*21ff0*/  LEA.HI.X R15, R220, R3, R0, 0x2, P0 ;  /* 0x00000003dc0f7211 */ /* 0x000fca00000f1400 */
[----:B------:R2:W-:Y:S01]  /*22000*/  ST.E.64 desc[UR54][R14.64], R60 ;  /* 0x0000003c0e007985 */ /* 0x0005e2000c101b36 */
[----:B------:R-:W-:Y:S05]  /*22010*/  BRA `(.L_x_510) ;  /* 0x0000000c001c7947 */ /* 0x000fea0003800000 */
.L_x_496:
[----:B------:R-:W-:Y:S01]  /*22020*/  ULDC.64 UR6, c[0x0][0xc08] ;  /* 0x0003020000067ab9 */ /* 0x000fe20000000a00 */
[----:B------:R-:W-:Y:S01]  /*22030*/  ULDC.64 UR4, c[0x0][0xc00] ;  /* 0x0003000000047ab9 */ /* 0x000fe20000000a00 */
[----:B------:R-:W-:Y:S01]  /*22040*/  ISETP.NE.U32.AND P1, PT, RZ, UR6, PT ;  /* 0x00000006ff007c0c */ /* 0x000fe2000bf25070 */
[----:B------:R-:W3:Y:S01]  /*22050*/  S2R R0, SR_TID.X ;  /* 0x0000000000007919 */ /* 0x000ee20000002100 */
[----:B------:R-:W-:Y:S02]  /*22060*/  ISETP.NE.U32.AND P0, PT, RZ, UR4, PT ;  /* 0x00000004ff007c0c */ /* 0x000fe4000bf05070 */
[----:B------:R-:W-:Y:S02]  /*22070*/  ISETP.NE.AND.EX P1, PT, RZ, UR7, PT, P1 ;  /* 0x00000007ff007c0c */ /* 0x000fe4000bf25310 */
[----:B------:R-:W-:Y:S02]  /*22080*/  IADD3 R2, P2, R212, UR4, RZ ;  /* 0x00000004d4027c10 */ /* 0x000fe4000ff5e0ff */
[----:B------:R-:W-:-:S02]  /*22090*/  ISETP.NE.AND.EX P0, PT, RZ, UR5, PT, P0 ;  /* 0x00000005ff007c0c */ /* 0x000fc4000bf05300 */
[----:B------:R-:W-:Y:S01]  /*220a0*/  IADD3.X R3, R213, UR5, RZ, P2, !PT ;  /* 0x00000005d5037c10 */ /* 0x000fe200097fe4ff */
[----:B------:R-:W-:Y:S01]  /*220b0*/  ULDC UR4, c[0x0][0xa88] ;  /* 0x0002a20000047ab9 */ /* 0x000fe20000000800 */
[----:B------:R-:W-:Y:S01]  /*220c0*/  MOV R15, RZ ;  /* 0x000000ff000f7202 */ /* 0x000fe20000000f00 */
[----:B------:R-:W-:-:S04]  /*220d0*/  IMAD.U32 R20, RZ, RZ, UR4 ;  /* 0x00000004ff147e24 */ /* 0x000fc8000f8e00ff */
[----:B------:R-:W-:-:S04]  /*220e0*/  @P1 IADD3 R212, P2, R212, UR6, RZ ;  /* 0x00000006d4d41c10 */ /* 0x000fc8000ff5e0ff */
[----:B------:R-:W-:Y:S01]  /*220f0*/  @P1 IADD3.X R213, R213, UR7, RZ, P2, !PT ;  /* 0x00000007d5d51c10 */ /* 0x000fe200097fe4ff */
[----:B------:R4:W5:Y:S04]  /*22100*/  @P0 LDG.E R15, desc[UR54][R2.64] ;  /* 0x00000036020f0981 */ /* 0x000968000c1e1900 */
[----:B------:R4:W5:Y:S01]  /*22110*/  @P1 LDG.E R20, desc[UR54][R212.64] ;  /* 0x00000036d4141981 */ /* 0x000962000c1e1900 */
[----:B-1----:R-:W-:Y:S01]  /*22120*/  ISETP.GT.AND P2, PT, R211, 0x1, PT ;  /* 0x00000001d300780c */ /* 0x002fe20003f44270 */
[----:B---3--:R-:W-:-:S05]  /*22130*/  VIADD R0, R0, 0xffffff80 ;  /* 0xffffff8000007836 */ /* 0x008fca0000000000 */
[----:B------:R-:W-:Y:S01]  /*22140*/  ISETP.GT.AND P3, PT, R0, 0x7f, PT ;  /* 0x0000007f0000780c */ /* 0x000fe20003f64270 */
[----:B----4-:R-:W-:-:S12]  /*22150*/  @P1 BRA `(.L_x_515) ;  /* 0x0000000000101947 */ /* 0x010fd80003800000 */
[----:B------:R-:W-:Y:S05]  /*22160*/  @!P0 BRA `(.L_x_515) ;  /* 0x00000000000c8947 */ /* 0x000fea0003800000 */
[----:B------:R-:W3:Y:S04]  /*22170*/  LDG.E R5, desc[UR54][R2.64] ;  /* 0x0000003602057981 */ /* 0x000ee8000c1e1900 */
[----:B-----5:R-:W3:Y:S02]  /*22180*/  LDG.E R20, desc[UR54][R2.64+0x4] ;  /* 0x0000043602147981 */ /* 0x020ee4000c1e1900 */
[----:B---3--:R-:W-:-:S07]  /*22190*/  IMAD.IADD R20, R20, 0x1, -R5 ;  /* 0x0000000114147824 */ /* 0x008fce00078e0a05 */
.L_x_515:
[----:B------:R-:W-:Y:S01]  /*221a0*/  BSSY B1, `(.L_x_516) ;  /* 0x0000037000017945 */ /* 0x000fe20003800000 */
[----:B------:R-:W-:Y:S02]  /*221b0*/  SEL R25, R206, RZ, !P0 ;  /* 0x000000ffce197207 */ /* 0x000fe40004000000 */
[----:B------:R-:W-:Y:S02]  /*221c0*/  SEL R214, R214, RZ, !P0 ;  /* 0x000000ffd6d67207 */ /* 0x000fe40004000000 */
[----:B-----5:R-:W-:Y:S01]  /*221d0*/  SHF.R.S32.HI R14, RZ, 0x1f, R15 ;  /* 0x0000001fff0e7819 */ /* 0x020fe2000001140f */
[----:B------:R-:W-:Y:S06]  /*221e0*/  @P3 BRA `(.L_x_517) ;  /* 0x0000000000c83947 */ /* 0x000fec0003800000 */
[----:B------:R-:W1:Y:S01]  /*221f0*/  S2R R0, SR_TID.X ;  /* 0x0000000000007919 */ /* 0x000e620000002100 */
[----:B------:R-:W3:Y:S02]  /*22200*/  LDC R29, c[0x0][0xbe8] ;  /* 0x0002fa00ff1d7b82 */ /* 0x000ee40000000800 */
[----:B---3--:R-:W-:Y:S02]  /*22210*/  IMAD R2, R20, R29, RZ ;  /* 0x0000001d14027224 */ /* 0x008fe400078e02ff */
[----:B-1----:R-:W-:-:S05]  /*22220*/  IMAD R0, R215, 0x80, R0 ;  /* 0x00000080d7007824 */ /* 0x002fca00078e0200 */
[----:B------:R-:W-:-:S04]  /*22230*/  IADD3 R27, R0, -0x80, RZ ;  /* 0xffffff80001b7810 */ /* 0x000fc80007ffe0ff */
[----:B------:R-:W-:-:S13]  /*22240*/  ISETP.GE.AND P0, PT, R27, R2, PT ;  /* 0x000000021b00720c */ /* 0x000fda0003f06270 */
[----:B------:R-:W-:Y:S05]  /*22250*/  @P0 BRA `(.L_x_517) ;  /* 0x0000000000ac0947 */ /* 0x000fea0003800000 */
[----:B------:R-:W-:Y:S01]  /*22260*/  IMAD.MOV.U32 R0, RZ, RZ, 0x9b8 ;  /* 0x000009b8ff007424 */ /* 0x000fe200078e00ff */
[----:B------:R-:W-:Y:S01]  /*22270*/  ISETP.GT.AND P3, PT, R211, 0x1, PT ;  /* 0x00000001d300780c */ /* 0x000fe20003f64270 */
[----:B------:R-:W1:Y:S01]  /*22280*/  LDC.64 R2, c[0x0][0xba8] ;  /* 0x0002ea00ff027b82 */ /* 0x000e620000000a00 */
[----:B------:R-:W-:Y:S01]  /*22290*/  ISETP.NE.AND P0, PT, R29, 0x1, PT ;  /* 0x000000011d00780c */ /* 0x000fe20003f05270 */
[----:B------:R-:W-:Y:S01]  /*222a0*/  IMAD.MOV.U32 R21, RZ, RZ, R27 ;  /* 0x000000ffff157224 */ /* 0x000fe200078e001b */
[----:B------:R-:W-:Y:S02]  /*222b0*/  SEL R24, R0, 0x978, P3 ;  /* 0x0000097800187807 */ /* 0x000fe40001800000 */
[----:B------:R-:W-:-:S03]  /*222c0*/  SEL R217, R217, RZ, P3 ;  /* 0x000000ffd9d97207 */ /* 0x000fc60001800000 */
[----:B------:R-:W3:Y:S08]  /*222d0*/  LDC.64 R8, c[0x0][R24+0x220] ;  /* 0x0000880018087b82 */ /* 0x000ef00000000a00 */
[----:B------:R-:W4:Y:S08]  /*222e0*/  LDC.64 R4, c[0x0][R24+0x218] ;  /* 0x0000860018047b82 */ /* 0x000f300000000a00 */
[----:B------:R-:W5:Y:S08]  /*222f0*/  LDC.64 R10, c[0x0][R24+0x228] ;  /* 0x00008a00180a7b82 */ /* 0x000f700000000a00 */
[----:B------:R-:W0:Y:S08]  /*22300*/  LDC.64 R6, c[0x0][R24+0x210] ;  /* 0x0000840018067b82 */ /* 0x000e300000000a00 */
[----:B------:R-:W2:Y:S08]  /*22310*/  @P0 LDC R0, c[0x0][0xbec] ;  /* 0x0002fb00ff000b82 */ /* 0x000eb00000000800 */
[----:B------:R-:W5:Y:S01]  /*22320*/  @P0 LDC R33, c[0x0][0xbf0] ;  /* 0x0002fc00ff210b82 */ /* 0x000f620000000800 */
[----:B---3--:R-:W-:-:S07]  /*22330*/  IMAD R9, R9, R25, RZ ;  /* 0x0000001909097224 */ /* 0x008fce00078e02ff */
[----:B-1----:R-:W1:Y:S01]  /*22340*/  @!P3 LDC R2, c[0x0][0xb50] ;  /* 0x0002d400ff02bb82 */ /* 0x002e620000000800 */
[----:B------:R-:W-:Y:S02]  /*22350*/  IMAD R9, R8, R214, R9 ;  /* 0x000000d608097224 */ /* 0x000fe400078e0209 */
[----:B--2---:R-:W-:-:S05]  /*22360*/  @P0 IMAD.HI.U32 R0, R27, R0, RZ ;  /* 0x000000001b000227 */ /* 0x004fca00078e00ff */
[----:B------:R-:W2:Y:S01]  /*22370*/  @!P3 LDC R3, c[0x0][0xb54] ;  /* 0x0002d500ff03bb82 */ /* 0x000ea20000000800 */
[-C--:B----4-:R-:W-:Y:S02]  /*22380*/  IMAD R31, R5, R204.reuse, RZ ;  /* 0x000000cc051f7224 */ /* 0x090fe400078e02ff */
[----:B------:R-:W-:Y:S01]  /*22390*/  IMAD.WIDE.U32 R12, R4, R204, RZ ;  /* 0x000000cc040c7225 */ /* 0x000fe200078e00ff */
[----:B-----5:R-:W-:-:S03]  /*223a0*/  @P0 SHF.R.U32.HI R21, RZ, R33, R0 ;  /* 0x00000021ff150219 */ /* 0x020fc60000011600 */
[----:B------:R-:W-:-:S04]  /*223b0*/  IMAD.WIDE.U32 R4, R8, R25, RZ ;  /* 0x0000001908047225 */ /* 0x000fc800078e00ff */
[----:B------:R-:W-:Y:S01]  /*223c0*/  IMAD.IADD R13, R31, 0x1, R13 ;  /* 0x000000011f0d7824 */ /* 0x000fe200078e020d */
[----:B------:R-:W-:Y:S01]  /*223d0*/  IADD3 R12, P0, P1, R4, R12, R15 ;  /* 0x0000000c040c7210 */ /* 0x000fe2000791e00f */
[----:B------:R-:W-:Y:S01]  /*223e0*/  IMAD.MOV R0, RZ, RZ, -R21 ;  /* 0x000000ffff007224 */ /* 0x000fe200078e0a15 */
[----:B------:R-:W-:Y:S01]  /*223f0*/  IADD3 R8, R5, R9, RZ ;  /* 0x0000000905087210 */ /* 0x000fe20007ffe0ff */
[----:B------:R-:W-:-:S04]  /*22400*/  IMAD.WIDE.U32 R4, R10, R217, RZ ;  /* 0x000000d90a047225 */ /* 0x000fc800078e00ff */
[----:B------:R-:W-:Y:S02]  /*22410*/  IMAD R11, R11, R217, RZ ;  /* 0x000000d90b0b7224 */ /* 0x000fe400078e02ff */
[----:B------:R-:W-:Y:S01]  /*22420*/  IMAD R9, R29, R0, R27 ;  /* 0x000000001d097224 */ /* 0x000fe200078e021b */
[----:B------:R-:W-:Y:S01]  /*22430*/  IADD3.X R0, R8, R13, R14, P0, P1 ;  /* 0x0000000d08007210 */ /* 0x000fe200007e240e */
[----:B------:R-:W-:Y:S01]  /*22440*/  IMAD.IADD R5, R11, 0x1, R5 ;  /* 0x000000010b057824 */ /* 0x000fe200078e0205 */
[----:B------:R-:W-:Y:S02]  /*22450*/  IADD3 R4, P0, P1, R21, R12, R4 ;  /* 0x0000000c15047210 */ /* 0x000fe4000791e004 */
[----:B------:R-:W-:Y:S02]  /*22460*/  SHF.R.S32.HI R21, RZ, 0x1f, R21 ;  /* 0x0000001fff157819 */ /* 0x000fe40000011415 */
[----:B------:R-:W-:Y:S02]  /*22470*/  SHF.R.S32.HI R11, RZ, 0x1f, R9 ;  /* 0x0000001fff0b7819 */ /* 0x000fe40000011409 */
[----:B------:R-:W-:Y:S01]  /*22480*/  IADD3.X R5, R21, R0, R5, P0, P1 ;  /* 0x0000000015057210 */ /* 0x000fe200007e2405 */
[----:B0-----:R-:W-:-:S04]  /*22490*/  IMAD R0, R7, R9, RZ ;  /* 0x0000000907007224 */ /* 0x001fc800078e02ff */
[C---:B------:R-:W-:Y:S02]  /*224a0*/  IMAD R11, R6.reuse, R11, R0 ;  /* 0x0000000b060b7224 */ /* 0x040fe400078e0200 */
[----:B------:R-:W-:-:S04]  /*224b0*/  IMAD.WIDE.U32 R4, R6, R9, R4 ;  /* 0x0000000906047225 */ /* 0x000fc800078e0004 */
[----:B------:R-:W-:Y:S01]  /*224c0*/  IMAD.IADD R0, R5, 0x1, R11 ;  /* 0x0000000105007824 */ /* 0x000fe200078e020b */
[----:B-1----:R-:W-:Y:S01]  /*224d0*/  LEA R2, P0, R4, R2, 0x2 ;  /* 0x0000000204027211 */ /* 0x002fe200078010ff */
[----:B------:R-:W-:-:S03]  /*224e0*/  IMAD.MOV.U32 R5, RZ, RZ, -0x800000 ;  /* 0xff800000ff057424 */ /* 0x000fc600078e00ff */
[----:B--2---:R-:W-:-:S05]  /*224f0*/  LEA.HI.X R3, R4, R3, R0, 0x2, P0 ;  /* 0x0000000304037211 */ /* 0x004fca00000f1400 */
[----:B------:R1:W-:Y:S04]  /*22500*/  STG.E desc[UR54][R2.64], R5 ;  /* 0x0000000502007986 */ /* 0x0003e8000c101936 */
.L_x_517:
[----:B------:R-:W-:Y:S05]  /*22510*/  BSYNC B1 ;  /* 0x0000000000017941 */ /* 0x000fea0003800000 */
.L_x_516:
[----:B------:R-:W-:Y:S05]  /*22520*/  @P2 BRA `(.L_x_510) ;  /* 0x0000000400d82947 */ /* 0x000fea0003800000 */
[----:B------:R-:W3:Y:S01]  /*22530*/  LDC R21, c[0x0][0xbe8] ;  /* 0x0002fa00ff157b82 */ /* 0x000ee20000000800 */
[----:B------:R-:W-:Y:S01]  /*22540*/  ULDC.64 UR4, c[0x0][0xaa0] ;  /* 0x0002a80000047ab9 */ /* 0x000fe20000000a00 */
[----:B------:R-:W-:Y:S01]  /*22550*/  ULDC.64 UR6, c[0x0][0xaf0] ;  /* 0x0002bc0000067ab9 */ /* 0x000fe20000000a00 */
[----:B------:R-:W-:Y:S02]  /*22560*/  IMAD R0, R14, UR4, RZ ;  /* 0x000000040e007c24 */ /* 0x000fe4000f8e02ff */
[----:B-1----:R-:W-:-:S04]  /*22570*/  IMAD.WIDE.U32 R2, R15, UR4, RZ ;  /* 0x000000040f027c25 */ /* 0x002fc8000f8e00ff */
[----:B------:R-:W-:Y:S01]  /*22580*/  IMAD R5, R15, UR5, R0 ;  /* 0x000000050f057c24 */ /* 0x000fe2000f8e0200 */
[----:B------:R-:W-:Y:S01]  /*22590*/  ULDC.64 UR4, c[0x0][0xae8] ;  /* 0x0002ba0000047ab9 */ /* 0x000fe20000000a00 */
[----:B------:R-:W-:-:S03]  /*225a0*/  IMAD R0, R210, 0x20, R237 ;  /* 0x00000020d2007824 */ /* 0x000fc600078e02ed */
[----:B------:R-:W-:Y:S01]  /*225b0*/  IADD3 R3, R3, R5, RZ ;  /* 0x0000000503037210 */ /* 0x000fe20007ffe0ff */
[----:B------:R-:W-:Y:S02]  /*225c0*/  IMAD R9, R215, 0x80, R0 ;  /* 0x00000080d7097824 */ /* 0x000fe400078e0200 */
[----:B------:R-:W-:-:S04]  /*225d0*/  IMAD.WIDE.U32 R2, R204, UR4, R2 ;  /* 0x00000004cc027c25 */ /* 0x000fc8000f8e0002 */
[----:B------:R-:W-:Y:S01]  /*225e0*/  IMAD.MOV.U32 R5, RZ, RZ, R9 ;  /* 0x000000ffff057224 */ /* 0x000fe200078e0009 */
[----:B---3--:R-:W-:Y:S01]  /*225f0*/  ISETP.NE.AND P0, PT, R21, 0x1, PT ;  /* 0x000000011500780c */ /* 0x008fe20003f05270 */
[----:B------:R-:W-:Y:S01]  /*22600*/  IMAD R3, R204, UR5, R3 ;  /* 0x00000005cc037c24 */ /* 0x000fe2000f8e0203 */
[----:B------:R-:W-:Y:S01]  /*22610*/  ULDC.64 UR4, c[0x0][0xae0] ;  /* 0x0002b80000047ab9 */ /* 0x000fe20000000a00 */
[----:B------:R-:W-:-:S10]  /*22620*/  IMAD.WIDE.U32 R2, R25, UR6, R2 ;  /* 0x0000000619027c25 */ /* 0x000fd4000f8e0002 */
[----:B------:R-:W1:Y:S08]  /*22630*/  @P0 LDC R4, c[0x0][0xbec] ;  /* 0x0002fb00ff040b82 */ /* 0x000e700000000800 */
[----:B------:R-:W3:Y:S01]  /*22640*/  @P0 LDC R7, c[0x0][0xbf0] ;  /* 0x0002fc00ff070b82 */ /* 0x000ee20000000800 */
[----:B-1----:R-:W-:-:S04]  /*22650*/  @P0 IMAD.HI.U32 R0, R9, R4, RZ ;  /* 0x0000000409000227 */ /* 0x002fc800078e00ff */
[----:B------:R-:W-:Y:S01]  /*22660*/  IMAD R4, R214, UR6, RZ ;  /* 0x00000006d6047c24 */ /* 0x000fe2000f8e02ff */
[----:B---3--:R-:W-:-:S03]  /*22670*/  @P0 SHF.R.U32.HI R5, RZ, R7, R0 ;  /* 0x00000007ff050219 */ /* 0x008fc60000011600 */
[----:B------:R-:W-:Y:S01]  /*22680*/  IMAD R7, R25, UR7, R4 ;  /* 0x0000000719077c24 */ /* 0x000fe2000f8e0204 */
[--C-:B------:R-:W-:Y:S01]  /*22690*/  SHF.R.S32.HI R0, RZ, 0x1f, R5.reuse ;  /* 0x0000001fff007819 */ /* 0x100fe20000011405 */
[----:B------:R-:W-:Y:S02]  /*226a0*/  IMAD.MOV R4, RZ, RZ, -R5 ;  /* 0x000000ffff047224 */ /* 0x000fe400078e0a05 */
[----:B------:R-:W-:Y:S02]  /*226b0*/  IMAD.IADD R3, R3, 0x1, R7 ;  /* 0x0000000103037824 */ /* 0x000fe400078e0207 */
[----:B------:R-:W-:Y:S02]  /*226c0*/  IMAD R0, R0, UR4, RZ ;  /* 0x0000000400007c24 */ /* 0x000fe4000f8e02ff */
[----:B------:R-:W-:Y:S02]  /*226d0*/  IMAD R7, R21, R4, R9 ;  /* 0x0000000415077224 */ /* 0x000fe400078e0209 */
[----:B------:R-:W-:-:S02]  /*226e0*/  IMAD R9, R5, UR5, R0 ;  /* 0x0000000505097c24 */ /* 0x000fc4000f8e0200 */
[----:B------:R-:W-:Y:S01]  /*226f0*/  IMAD.WIDE.U32 R2, R5, UR4, R2 ;  /* 0x0000000405027c25 */ /* 0x000fe2000f8e0002 */
[----:B------:R-:W-:Y:S01]  /*22700*/  SHF.R.S32.HI R0, RZ, 0x1f, R7 ;  /* 0x0000001fff007819 */ /* 0x000fe20000011407 */
[----:B------:R-:W-:-:S03]  /*22710*/  ULDC.64 UR4, c[0x0][0xad8] ;  /* 0x0002b60000047ab9 */ /* 0x000fc60000000a00 */
[----:B------:R-:W-:Y:S01]  /*22720*/  IADD3 R3, R3, R9, RZ ;  /* 0x0000000903037210 */ /* 0x000fe20007ffe0ff */
        /* <DEDUP_REMOVED lines=8> */
[----:B------:R-:W-:Y:S06]  /*227b0*/  BRA.DIV UR4, `(.L_x_518) ;  /* 0x000000a204407947 */ /* 0x000fec000b800000 */
[----:B------:R1:W3:Y:S04]  /*227c0*/  SHFL.IDX PT, R0, R3, RZ, 0x181f ;  /* 0x00181fff03007589 */ /* 0x0002e800000e0000 */
[----:B------:R1:W4:Y:S02]  /*227d0*/  SHFL.IDX PT, R14, R2, RZ, 0x181f ;  /* 0x00181fff020e7589 */ /* 0x00032400000e0000 */
.L_x_773:
[----:B------:R-:W-:Y:S01]  /*227e0*/  IMAD R21, R20, R21, RZ ;  /* 0x0000001514157224 */ /* 0x000fe200078e02ff */
[----:B------:R-:W-:Y:S01]  /*227f0*/  BSSY B1, `(.L_x_519) ;  /* 0x000000f000017945 */ /* 0x000fe20003800000 */
[----:B------:R-:W-:-:S05]  /*22800*/  IMAD R6, R215, 0x80, R237 ;  /* 0x00000080d7067824 */ /* 0x000fca00078e02ed */
[----:B------:R-:W-:-:S13]  /*22810*/  ISETP.GE.AND P0, PT, R6, R21, PT ;  /* 0x000000150600720c */ /* 0x000fda0003f06270 */
[----:B------:R-:W-:Y:S05]  /*22820*/  @P0 BRA `(.L_x_520) ;  /* 0x00000000002c0947 */ /* 0x000fea0003800000 */
[----:B------:R-:W-:Y:S01]  /*22830*/  ULDC UR4, c[0x0][0xac8] ;  /* 0x0002b20000047ab9 */ /* 0x000fe20000000800 */
[----:B------:R-:W-:Y:S02]  /*22840*/  SHF.R.S32.HI R8, RZ, 0x1f, R203 ;  /* 0x0000001fff087819 */ /* 0x000fe400000114cb */
[----:B------:R-:W-:Y:S02]  /*22850*/  ISETP.GE.AND P2, PT, R203, UR4, PT ;  /* 0x00000004cb007c0c */ /* 0x000fe4000bf46270 */
[----:B------:R-:W-:Y:S02]  /*22860*/  ISETP.GE.AND P3, PT, R209, UR4, PT ;  /* 0x00000004d1007c0c */ /* 0x000fe4000bf66270 */
[----:B------:R-:W-:-:S09]  /*22870*/  SHF.R.S32.HI R7, RZ, 0x1f, R209 ;  /* 0x0000001fff077819 */ /* 0x000fd200000114d1 */
[-C--:B----4-:R-:W-:Y:S02]  /*22880*/  @!P2 LEA R4, P0, R203, R14.reuse, 0x1 ;  /* 0x0000000ecb04a211 */ /* 0x090fe400078008ff */
[----:B------:R-:W-:Y:S02]  /*22890*/  @!P3 LEA R14, P1, R209, R14, 0x1 ;  /* 0x0000000ed10eb211 */ /* 0x000fe400078208ff */
[-C--:B---3--:R-:W-:Y:S02]  /*228a0*/  @!P2 LEA.HI.X R5, R203, R0.reuse, R8, 0x1, P0 ;  /* 0x00000000cb05a211 */ /* 0x088fe400000f0c08 */
[----:B------:R-:W-:-:S03]  /*228b0*/  @!P3 LEA.HI.X R15, R209, R0, R7, 0x1, P1 ;  /* 0x00000000d10fb211 */ /* 0x000fc600008f0c07 */
[----:B------:R3:W-:Y:S04]  /*228c0*/  @!P2 ST.E.128 desc[UR54][R4.64], RZ ;  /* 0x000000ff0400a985 */ /* 0x0007e8000c101d36 */
[----:B------:R3:W-:Y:S02]  /*228d0*/  @!P3 ST.E.128 desc[UR54][R14.64], RZ ;  /* 0x000000ff0e00b985 */ /* 0x0007e4000c101d36 */
.L_x_520:
[----:B------:R-:W-:Y:S05]  /*228e0*/  BSYNC B1 ;  /* 0x0000000000017941 */ /* 0x000fea0003800000 */
.L_x_519:
[----:B------:R-:W-:-:S03]  /*228f0*/  UMOV UR4, 0xffffffff ;  /* 0xffffffff00047882 */ /* 0x000fc60000000000 */
[----:B------:R-:W-:Y:S05]  /*22900*/  BRA.DIV UR4, `(.L_x_521) ;  /* 0x000000a204207947 */ /* 0x000fea000b800000 */
[----:B---3--:R3:W0:Y:S04]  /*22910*/  SHFL.IDX PT, R0, R3, 0x1, 0x181f ;  /* 0x00381f0003007f89 */ /* 0x00862800000e0000 */
[----:B----4-:R3:W4:Y:S02]  /*22920*/  SHFL.IDX PT, R14, R2, 0x1, 0x181f ;  /* 0x00381f00020e7f89 */ /* 0x01072400000e0000 */
.L_x_777:
        /* <DEDUP_REMOVED lines=11> */
[-C--:B0-----:R-:W-:Y:S02]  /*229e0*/  @!P2 LEA.HI.X R5, R203, R0.reuse, R8, 0x1, P0 ;  /* 0x00000000cb05a211 */ /* 0x081fe400000f0c08 */
[----:B------:R-:W-:-:S03]  /*229f0*/  @!P3 LEA.HI.X R15, R209, R0, R7, 0x1, P1 ;  /* 0x00000000d10fb211 */ /* 0x000fc600008f0c07 */
[----:B------:R0:W-:Y:S04]  /*22a00*/  @!P2 ST.E.128 desc[UR54][R4.64], RZ ;  /* 0x000000ff0400a985 */ /* 0x0001e8000c101d36 */
[----:B------:R0:W-:Y:S02]  /*22a10*/  @!P3 ST.E.128 desc[UR54][R14.64], RZ ;  /* 0x000000ff0e00b985 */ /* 0x0001e4000c101d36 */
.L_x_523:
[----:B------:R-:W-:Y:S05]  /*22a20*/  BSYNC B1 ;  /* 0x0000000000017941 */ /* 0x000fea0003800000 */
.L_x_522:
[----:B------:R-:W-:-:S03]  /*22a30*/  UMOV UR4, 0xffffffff ;  /* 0xffffffff00047882 */ /* 0x000fc60000000000 */
[----:B------:R-:W-:Y:S05]  /*22a40*/  BRA.DIV UR4, `(.L_x_524) ;  /* 0x000000a204187947 */ /* 0x000fea000b800000 */
[----:B0-----:R0:W0:Y:S04]  /*22a50*/  SHFL.IDX PT, R0, R3, 0x2, 0x181f ;  /* 0x00581f0003007f89 */ /* 0x00102800000e0000 */
[----:B----4-:R4:W0:Y:S02]  /*22a60*/  SHFL.IDX PT, R14, R2, 0x2, 0x181f ;  /* 0x00581f00020e7f89 */ /* 0x01082400000e0000 */
.L_x_781:
        /* <DEDUP_REMOVED lines=9> */
[-C--:B0-----:R-:W-:Y:S02]  /*22b00*/  @!P2 LEA R4, P0, R203, R14.reuse, 0x1 ;  /* 0x0000000ecb04a211 */ /* 0x081fe400078008ff */
[----:B------:R-:W-:Y:S02]  /*22b10*/  @!P3 LEA R14, P1, R209, R14, 0x1 ;  /* 0x0000000ed10eb211 */ /* 0x000fe400078208ff */
[-C--:B------:R-:W-:Y:S02]  /*22b20*/  @!P2 LEA.HI.X R5, R203, R0.reuse, R8, 0x1, P0 ;  /* 0x00000000cb05a211 */ /* 0x080fe400000f0c08 */
[----:B------:R-:W-:-:S03]  /*22b30*/  @!P3 LEA.HI.X R15, R209, R0, R7, 0x1, P1 ;  /* 0x00000000d10fb211 */ /* 0x000fc600008f0c07 */
[----:B------:R0:W-:Y:S04]  /*22b40*/  @!P2 ST.E.128 desc[UR54][R4.64], RZ ;  /* 0x000000ff0400a985 */ /* 0x0001e8000c101d36 */
[----:B------:R0:W-:Y:S02]  /*22b50*/  @!P3 ST.E.128 desc[UR54][R14.64], RZ ;  /* 0x000000ff0e00b985 */ /* 0x0001e4000c101d36 */
.L_x_526:
[----:B------:R-:W-:Y:S05]  /*22b60*/  BSYNC B1 ;  /* 0x0000000000017941 */ /* 0x000fea0003800000 */
.L_x_525:
[----:B------:R-:W-:-:S03]  /*22b70*/  UMOV UR4, 0xffffffff ;  /* 0xffffffff00047882 */ /* 0x000fc60000000000 */
[----:B------:R-:W-:Y:S05]  /*22b80*/  BRA.DIV UR4, `(.L_x_527) ;  /* 0x000000a204107947 */ /* 0x000fea000b800000 */
[----:B0-----:R0:W0:Y:S04]  /*22b90*/  SHFL.IDX PT, R0, R3, 0x3, 0x181f ;  /* 0x00781f0003007f89 */ /* 0x00102800000e0000 */
[----:B------:R0:W0:Y:S02]  /*22ba0*/  SHFL.IDX PT, R14, R2, 0x3, 0x181f ;  /* 0x00781f00020e7f89 */ /* 0x00002400000e0000 */
.L_x_785:
[----:B01-34-:R-:W-:-:S04]  /*22bb0*/  IADD3 R2, R6, 0x60, RZ ;  /* 0x0000006006027810 */ /* 0x01bfc80007ffe0ff */
[----:B------:R-:W-:-:S13]  /*22bc0*/  ISETP.GE.AND P0, PT, R2, R21, PT ;  /* 0x000000150200720c */ /* 0x000fda0003f06270 */
[----:B------:R-:W-:Y:S05]  /*22bd0*/  @P0 BRA `(.L_x_510) ;  /* 0x00000000002c0947 */ /* 0x000fea0003800000 */
[----:B------:R-:W-:Y:S01]  /*22be0*/  ULDC UR4, c[0x0][0xac8] ;  /* 0x0002b20000047ab9 */ /* 0x000fe20000000800 */
[----:B------:R-:W-:Y:S02]  /*22bf0*/  SHF.R.S32.HI R5, RZ, 0x1f, R203 ;  /* 0x0000001fff057819 */ /* 0x000fe400000114cb */
[----:B------:R-:W-:Y:S02]  /*22c00*/  ISETP.GE.AND P2, PT, R203, UR4, PT ;  /* 0x00000004cb007c0c */ /* 0x000fe4000bf46270 */
[----:B------:R-:W-:Y:S02]  /*22c10*/  ISETP.GE.AND P3, PT, R209, UR4, PT ;  /* 0x00000004d1007c0c */ /* 0x000fe4000bf66270 */
[----:B------:R-:W-:-:S09]  /*22c20*/  SHF.R.S32.HI R4, RZ, 0x1f, R209 ;  /* 0x0000001fff047819 */ /* 0x000fd200000114d1 */
[-C--:B------:R-:W-:Y:S02]  /*22c30*/  @!P2 LEA R2, P0, R203, R14.reuse, 0x1 ;  /* 0x0000000ecb02a211 */ /* 0x080fe400078008ff */
[----:B------:R-:W-:Y:S02]  /*22c40*/  @!P3 LEA R14, P1, R209, R14, 0x1 ;  /* 0x0000000ed10eb211 */ /* 0x000fe400078208ff */
[-C--:B------:R-:W-:Y:S02]  /*22c50*/  @!P2 LEA.HI.X R3, R203, R0.reuse, R5, 0x1, P0 ;  /* 0x00000000cb03a211 */ /* 0x080fe400000f0c05 */
[----:B------:R-:W-:-:S03]  /*22c60*/  @!P3 LEA.HI.X R15, R209, R0, R4, 0x1, P1 ;  /* 0x00000000d10fb211 */ /* 0x000fc600008f0c04 */
[----:B------:R3:W-:Y:S04]  /*22c70*/  @!P2 ST.E.128 desc[UR54][R2.64], RZ ;  /* 0x000000ff0200a985 */ /* 0x0007e8000c101d36 */
[----:B------:R3:W-:Y:S02]  /*22c80*/  @!P3 ST.E.128 desc[UR54][R14.64], RZ ;  /* 0x000000ff0e00b985 */ /* 0x0007e4000c101d36 */
.L_x_510:
[----:B------:R-:W-:Y:S05]  /*22c90*/  BSYNC B0 ;  /* 0x0000000000007941 */ /* 0x000fea0003800000 */
.L_x_495:
[----:B------:R-:W-:Y:S02]  /*22ca0*/  ULDC UR4, c[0x0][0xc3c] ;  /* 0x00030f0000047ab9 */ /* 0x000fe40000000800 */
[----:B--2---:R-:W-:-:S13]  /*22cb0*/  ISETP.GE.AND P0, PT, R147, UR4, PT ;  /* 0x0000000493007c0c */ /* 0x004fda000bf06270 */
[----:B------:R-:W-:Y:S05]  /*22cc0*/  @!P0 BRA `(.L_x_528) ;  /* 0xfffffde800648947 */ /* 0x000fea000383ffff */
[----:B------:R-:W-:Y:S05]  /*22cd0*/  BRA `(.L_x_324) ;  /* 0x0000007000107947 */ /* 0x000fea0003800000 */
.L_x_322:
        /* <DEDUP_REMOVED lines=16> */
[----:B-1----:R2:W-:Y:S04]  /*22de0*/  STL.64 [R1], R4 ;  /* 0x0000000401007387 */ /* 0x0025e80000100a00 */
[----:B------:R2:W-:Y:S01]  /*22df0*/  STL.64 [R1+0x8], R6 ;  /* 0x0000080601007387 */ /* 0x0005e20000100a00 */
[----:B------:R-:W-:Y:S06]  /*22e00*/  BAR.ARV 0x4, 0x180 ;  /* 0x0106000000007b1d */ /* 0x000fec0000002000 */
[----:B------:R-:W-:Y:S05]  /*22e10*/  BRA `(.L_x_530) ;  /* 0x0000000800a87947 */ /* 0x000fea0003800000 */
.L_x_529:
[----:B------:R-:W1:Y:S01]  /*22e20*/  S2R R0, SR_TID.X ;  /* 0x0000000000007919 */ /* 0x000e620000002100 */
[----:B------:R-:W-:Y:S01]  /*22e30*/  ULDC UR4, c[0x0][0xc3c] ;  /* 0x00030f0000047ab9 */ /* 0x000fe20000000800 */
[----:B------:R-:W-:Y:S01]  /*22e40*/  IMAD.MOV.U32 R9, RZ, RZ, RZ ;  /* 0x000000ffff097224 */ /* 0x000fe200078e00ff */
[----:B------:R-:W2:Y:S01]  /*22e50*/  S2UR UR6, SR_CTAID.X ;  /* 0x00000000000679c3 */ /* 0x000ea20000002500 */
[----:B------:R-:W-:Y:S01]  /*22e60*/  ULDC UR5, c[0x0][0xc38] ;  /* 0x00030e0000057ab9 */ /* 0x000fe20000000800 */
[----:B-1----:R-:W-:-:S04]  /*22e70*/  LOP3.LUT R0, R0, 0x1f, RZ, 0xc0, !PT ;  /* 0x0000001f00007812 */ /* 0x002fc800078ec0ff */
[----:B------:R-:W-:-:S04]  /*22e80*/  ISETP.NE.AND P0, PT, R0, 0x1f, PT ;  /* 0x0000001f0000780c */ /* 0x000fc80003f05270 */
[----:B------:R-:W-:-:S13]  /*22e90*/  ISETP.GE.OR P1, PT, R0, UR4, !P0 ;  /* 0x0000000400007c0c */ /* 0x000fda000c726670 */
[----:B0-----:R-:W0:Y:S08]  /*22ea0*/  @!P1 LDC.64 R2, c[0x0][0xc80] ;  /* 0x00032000ff029b82 */ /* 0x001e300000000a00 */
[----:B------:R-:W1:Y:S01]  /*22eb0*/  @!P1 LDC.64 R4, c[0x0][0xc78] ;  /* 0x00031e00ff049b82 */ /* 0x000e620000000a00 */
[----:B0-----:R-:W-:-:S05]  /*22ec0*/  @!P1 IMAD.WIDE.U32 R2, R0, 0x4, R2 ;  /* 0x0000000400029825 */ /* 0x001fca00078e0002 */
[----:B------:R1:W3:Y:S02]  /*22ed0*/  @!P1 LDG.E R6, desc[UR54][R2.64] ;  /* 0x0000003602069981 */ /* 0x0002e4000c1e1900 */
[----:B-1----:R-:W-:-:S05]  /*22ee0*/  @!P1 IMAD.WIDE.U32 R2, R0, 0x4, R4 ;  /* 0x0000000400029825 */ /* 0x002fca00078e0004 */
[----:B------:R-:W3:Y:S01]  /*22ef0*/  @!P1 LDG.E R9, desc[UR54][R2.64] ;  /* 0x0000003602099981 */ /* 0x000ee2000c1e1900 */
[C---:B------:R-:W-:Y:S01]  /*22f00*/  ISETP.NE.AND P1, PT, R0.reuse, RZ, PT ;  /* 0x000000ff0000720c */ /* 0x040fe20003f25270 */
[----:B------:R-:W-:Y:S01]  /*22f10*/  UMOV UR4, URZ ;  /* 0x0000003f00047c82 */ /* 0x000fe20008000000 */
[C---:B------:R-:W-:Y:S02]  /*22f20*/  ISETP.GE.U32.AND P2, PT, R0.reuse, 0x2, PT ;  /* 0x000000020000780c */ /* 0x040fe40003f46070 */
[C---:B------:R-:W-:Y:S02]  /*22f30*/  ISETP.GE.U32.AND P3, PT, R0.reuse, 0x4, PT ;  /* 0x000000040000780c */ /* 0x040fe40003f66070 */
[C---:B------:R-:W-:Y:S02]  /*22f40*/  ISETP.GE.U32.AND P4, PT, R0.reuse, 0x8, PT ;  /* 0x000000080000780c */ /* 0x040fe40003f86070 */
[----:B------:R-:W-:Y:S01]  /*22f50*/  ISETP.GE.U32.AND P5, PT, R0, 0x10, PT ;  /* 0x000000100000780c */ /* 0x000fe20003fa6070 */
[----:B---3--:R-:W-:-:S05]  /*22f60*/  IMAD R4, R6, R9, RZ ;  /* 0x0000000906047224 */ /* 0x008fca00078e02ff */
[----:B------:R-:W0:Y:S02]  /*22f70*/  SHFL.UP PT, R5, R4, 0x1, RZ ;  /* 0x0420000004057989 */ /* 0x000e2400000e00ff */
[----:B0-----:R-:W-:-:S05]  /*22f80*/  SEL R5, R5, RZ, P1 ;  /* 0x000000ff05057207 */ /* 0x001fca0000800000 */
[----:B------:R-:W-:-:S05]  /*22f90*/  IMAD.IADD R5, R4, 0x1, R5 ;  /* 0x0000000104057824 */ /* 0x000fca00078e0205 */
[----:B------:R-:W0:Y:S02]  /*22fa0*/  SHFL.UP PT, R7, R5, 0x2, RZ ;  /* 0x0440000005077989 */ /* 0x000e2400000e00ff */
[----:B0-----:R-:W-:-:S05]  /*22fb0*/  SEL R8, R7, RZ, P2 ;  /* 0x000000ff07087207 */ /* 0x001fca0001000000 */
[----:B------:R-:W-:-:S05]  /*22fc0*/  IMAD.IADD R8, R5, 0x1, R8 ;  /* 0x0000000105087824 */ /* 0x000fca00078e0208 */
[----:B------:R-:W0:Y:S02]  /*22fd0*/  SHFL.UP PT, R7, R8, 0x4, RZ ;  /* 0x0480000008077989 */ /* 0x000e2400000e00ff */
[----:B0-----:R-:W-:-:S04]  /*22fe0*/  SEL R7, R7, RZ, P3 ;  /* 0x000000ff07077207 */ /* 0x001fc80001800000 */
[----:B------:R-:W-:-:S05]  /*22ff0*/  IADD3 R7, R8, R7, RZ ;  /* 0x0000000708077210 */ /* 0x000fca0007ffe0ff */
[----:B------:R-:W0:Y:S02]  /*23000*/  SHFL.UP PT, R2, R7, 0x8, RZ ;  /* 0x0500000007027989 */ /* 0x000e2400000e00ff */
[----:B0-----:R-:W-:-:S05]  /*23010*/  SEL R2, R2, RZ, P4 ;  /* 0x000000ff02027207 */ /* 0x001fca0002000000 */
[----:B------:R-:W-:-:S05]  /*23020*/  IMAD.IADD R3, R7, 0x1, R2 ;  /* 0x0000000107037824 */ /* 0x000fca00078e0202 */
[----:B------:R-:W0:Y:S02]  /*23030*/  SHFL.UP PT, R2, R3, 0x10, RZ ;  /* 0x0600000003027989 */ /* 0x000e2400000e00ff */
[----:B0-----:R-:W-:-:S05]  /*23040*/  SEL R2, R2, RZ, P5 ;  /* 0x000000ff02027207 */ /* 0x001fca0002800000 */
[----:B------:R-:W-:-:S05]  /*23050*/  IMAD.IADD R2, R3, 0x1, R2 ;  /* 0x0000000103027824 */ /* 0x000fca00078e0202 */
[----:B------:R-:W0:Y:S02]  /*23060*/  SHFL.IDX PT, R4, R2, 0x1f, 0x1f ;  /* 0x03e01f0002047f89 */ /* 0x000e2400000e0000 */
[----:B0-----:R-:W-:-:S04]  /*23070*/  IMAD R7, R4, UR5, RZ ;  /* 0x0000000504077c24 */ /* 0x001fc8000f8e02ff */
[----:B------:R-:W-:Y:S01]  /*23080*/  IMAD.MOV.U32 R4, RZ, RZ, R7 ;  /* 0x000000ffff047224 */ /* 0x000fe200078e0007 */
[----:B--2---:R-:W-:-:S13]  /*23090*/  ISETP.GT.AND P6, PT, R7, UR6, PT ;  /* 0x0000000607007c0c */ /* 0x004fda000bfc4270 */
[----:B------:R-:W-:Y:S05]  /*230a0*/  @P6 BRA `(.L_x_531) ;  /* 0x0000000000a46947 */ /* 0x000fea0003800000 */
[----:B------:R-:W-:Y:S01]  /*230b0*/  IMAD.MOV.U32 R7, RZ, RZ, R4 ;  /* 0x000000ffff077224 */ /* 0x000fe200078e0004 */
[----:B------:R-:W-:Y:S01]  /*230c0*/  UMOV UR4, URZ ;  /* 0x0000003f00047c82 */ /* 0x000fe20008000000 */
[----:B------:R-:W-:-:S05]  /*230d0*/  ULDC UR5, c[0x0][0xc38] ;  /* 0x00030e0000057ab9 */ /* 0x000fca0000000800 */
.L_x_533:
[----:B------:R-:W0:Y:S01]  /*230e0*/  LDC R2, c[0x0][0xc3c] ;  /* 0x00030f00ff027b82 */ /* 0x000e220000000800 */
[----:B------:R-:W-:Y:S01]  /*230f0*/  ULDC UR7, c[0x0][0xc3c] ;  /* 0x00030f0000077ab9 */ /* 0x000fe20000000800 */
[----:B------:R-:W-:Y:S01]  /*23100*/  UIADD3 UR4, UR4, 0x1f, URZ ;  /* 0x0000001f04047890 */ /* 0x000fe2000fffe03f */
[----:B------:R-:W-:-:S05]  /*23110*/  MOV R3, UR7 ;  /* 0x0000000700037c02 */ /* 0x000fca0008000f00 */
[----:B------:R1:W-:Y:S01]  /*23120*/  STL [R1+0xc], R3 ;  /* 0x00000c0301007387 */ /* 0x0003e20000100800 */
[----:B0-----:R-:W-:-:S13]  /*23130*/  ISETP.LE.AND P6, PT, R2, UR4, PT ;  /* 0x0000000402007c0c */ /* 0x001fda000bfc3270 */
[----:B-1----:R-:W-:Y:S05]  /*23140*/  @P6 BRA `(.L_x_532) ;  /* 0x0000000400a46947 */ /* 0x002fea0003800000 */
[----:B------:R-:W-:Y:S02]  /*23150*/  VIADD R9, R0, UR4 ;  /* 0x0000000400097c36 */ /* 0x000fe40008000000 */
[----:B------:R-:W-:-:S03]  /*23160*/  IMAD.MOV.U32 R6, RZ, RZ, RZ ;  /* 0x000000ffff067224 */ /* 0x000fc600078e00ff */
[----:B------:R-:W-:-:S13]  /*23170*/  ISETP.GE.OR P6, PT, R9, R2, !P0 ;  /* 0x000000020900720c */ /* 0x000fda00047c6670 */
        /* <DEDUP_REMOVED lines=25> */
[----:B------:R-:W-:-:S05]  /*23310*/  IMAD.IADD R7, R4, 0x1, R7 ;  /* 0x0000000104077824 */ /* 0x000fca00078e0207 */
[----:B------:R-:W-:-:S13]  /*23320*/  ISETP.GT.AND P6, PT, R7, UR6, PT ;  /* 0x0000000607007c0c */ /* 0x000fda000bfc4270 */
[----:B------:R-:W-:Y:S05]  /*23330*/  @!P6 BRA `(.L_x_533) ;  /* 0xfffffffc0068e947 */ /* 0x000fea000383ffff */
.L_x_531:
[----:B------:R-:W-:-:S05]  /*23340*/  IADD3 R11, -R4, R7, RZ ;  /* 0x00000007040b7210 */ /* 0x000fca0007ffe1ff */
[----:B------:R-:W-:-:S05]  /*23350*/  IMAD R3, R2, UR5, R11 ;  /* 0x0000000502037c24 */ /* 0x000fca000f8e020b */
[----:B------:R-:W-:-:S13]  /*23360*/  ISETP.GT.AND P0, PT, R3, UR6, PT ;  /* 0x0000000603007c0c */ /* 0x000fda000bf04270 */
[----:B------:R-:W-:-:S04]  /*23370*/  VOTE.ANY R10, PT, !P0 ;  /* 0x00000000000a7806 */ /* 0x000fc800040e0100 */
[----:B------:R0:W1:Y:S01]  /*23380*/  POPC R5, R10 ;  /* 0x0000000a00057309 */ /* 0x0000620000000000 */
[----:B------:R-:W-:Y:S01]  /*23390*/  ISETP.NE.AND P0, PT, R10, RZ, PT ;  /* 0x000000ff0a00720c */ /* 0x000fe20003f05270 */
[----:B0-----:R-:W-:Y:S01]  /*233a0*/  IMAD.MOV.U32 R10, RZ, RZ, RZ ;  /* 0x000000ffff0a7224 */ /* 0x001fe200078e00ff */
[----:B-1----:R-:W0:Y:S04]  /*233b0*/  SHFL.IDX PT, R6, R6, R5, 0x1f ;  /* 0x00001f0506067589 */ /* 0x002e2800000e0000 */
[----:B------:R-:W1:Y:S01]  /*233c0*/  SHFL.IDX PT, R8, R9, R5, 0x1f ;  /* 0x00001f0509087589 */ /* 0x000e6200000e0000 */
[----:B0-----:R-:W-:-:S04]  /*233d0*/  IABS R4, R6 ;  /* 0x0000000600047213 */ /* 0x001fc80000000000 */
[----:B------:R-:W0:Y:S01]  /*233e0*/  I2F.RP R13, R4 ;  /* 0x00000004000d7306 */ /* 0x000e220000209400 */
[----:B-1----:R-:W-:-:S07]  /*233f0*/  IABS R7, R8 ;  /* 0x0000000800077213 */ /* 0x002fce0000000000 */
[----:B------:R-:W-:Y:S08]  /*23400*/  I2F.RP R12, R7 ;  /* 0x00000007000c7306 */ /* 0x000ff00000209400 */
[----:B0-----:R-:W0:Y:S02]  /*23410*/  MUFU.RCP R13, R13 ;  /* 0x0000000d000d7308 */ /* 0x001e240000001000 */
[----:B0-----:R-:W-:-:S06]  /*23420*/  VIADD R3, R13, 0xffffffe ;  /* 0x0ffffffe0d037836 */ /* 0x001fcc0000000000 */
[----:B------:R-:W0:Y:S02]  /*23430*/  F2I.FTZ.U32.TRUNC.NTZ R3, R3 ;  /* 0x0000000300037305 */ /* 0x000e24000021f000 */
[----:B0-----:R-:W-:Y:S01]  /*23440*/  IMAD.MOV R15, RZ, RZ, -R3 ;  /* 0x000000ffff0f7224 */ /* 0x001fe200078e0a03 */
[----:B------:R-:W-:Y:S06]  /*23450*/  @!P0 BRA `(.L_x_534) ;  /* 0x0000000000088947 */ /* 0x000fec0003800000 */
[----:B------:R-:W-:-:S05]  /*23460*/  VIADD R9, R5, 0xffffffff ;  /* 0xffffffff05097836 */ /* 0x000fca0000000000 */
[----:B------:R0:W1:Y:S02]  /*23470*/  SHFL.IDX PT, R10, R2, R9, 0x1f ;  /* 0x00001f09020a7589 */ /* 0x00006400000e0000 */
.L_x_534:
[----:B0-----:R-:W-:Y:S01]  /*23480*/  MOV R2, RZ ;  /* 0x000000ff00027202 */ /* 0x001fe20000000f00 */
[----:B-1----:R-:W-:Y:S01]  /*23490*/  IMAD R10, R10, UR5, R11 ;  /* 0x000000050a0a7c24 */ /* 0x002fe2000f8e020b */
[----:B------:R-:W0:Y:S01]  /*234a0*/  MUFU.RCP R12, R12 ;  /* 0x0000000c000c7308 */ /* 0x000e220000001000 */
[----:B------:R-:W-:-:S03]  /*234b0*/  IMAD R9, R15, R4, RZ ;  /* 0x000000040f097224 */ /* 0x000fc600078e02ff */
[----:B------:R1:W-:Y:S01]  /*234c0*/  STL [R1], R10 ;  /* 0x0000000a01007387 */ /* 0x0003e20000100800 */
[----:B------:R-:W-:Y:S01]  /*234d0*/  IMAD.HI.U32 R2, R3, R9, R2 ;  /* 0x0000000903027227 */ /* 0x000fe200078e0002 */
[----:B------:R-:W-:Y:S02]  /*234e0*/  IADD3 R9, -R10, UR6, RZ ;  /* 0x000000060a097c10 */ /* 0x000fe4000fffe1ff */
[----:B------:R-:W-:Y:S02]  /*234f0*/  IABS R3, R6 ;  /* 0x0000000600037213 */ /* 0x000fe40000000000 */
[----:B------:R-:W-:-:S03]  /*23500*/  IABS R11, R9 ;  /* 0x00000009000b7213 */ /* 0x000fc60000000000 */
[----:B------:R-:W-:Y:S02]  /*23510*/  IMAD.MOV R3, RZ, RZ, -R3 ;  /* 0x000000ffff037224 */ /* 0x000fe400078e0a03 */
[----:B-1----:R-:W-:-:S04]  /*23520*/  IMAD.HI.U32 R10, R2, R11, RZ ;  /* 0x0000000b020a7227 */ /* 0x002fc800078e00ff */
[----:B------:R-:W-:Y:S02]  /*23530*/  IMAD R11, R10, R3, R11 ;  /* 0x000000030a0b7224 */ /* 0x000fe400078e020b */
[----:B0-----:R-:W-:-:S03]  /*23540*/  VIADD R3, R12, 0xffffffe ;  /* 0x0ffffffe0c037836 */ /* 0x001fc60000000000 */
[----:B------:R-:W-:-:S03]  /*23550*/  ISETP.GT.U32.AND P1, PT, R4, R11, PT ;  /* 0x0000000b0400720c */ /* 0x000fc60003f24070 */
[----:B------:R-:W0:Y:S10]  /*23560*/  F2I.FTZ.U32.TRUNC.NTZ R3, R3 ;  /* 0x0000000300037305 */ /* 0x000e34000021f000 */
[----:B------:R-:W-:-:S02]  /*23570*/  @!P1 IMAD.IADD R11, R11, 0x1, -R4 ;  /* 0x000000010b0b9824 */ /* 0x000fc400078e0a04 */
[----:B------:R-:W-:Y:S01]  /*23580*/  @!P1 VIADD R10, R10, 0x1 ;  /* 0x000000010a0a9836 */ /* 0x000fe20000000000 */
[----:B------:R-:W-:Y:S01]  /*23590*/  ISETP.NE.AND P1, PT, R6, RZ, PT ;  /* 0x000000ff0600720c */ /* 0x000fe20003f25270 */
[----:B0-----:R-:W-:Y:S01]  /*235a0*/  IMAD.MOV R2, RZ, RZ, -R3 ;  /* 0x000000ffff027224 */ /* 0x001fe200078e0a03 */
[----:B------:R-:W-:-:S03]  /*235b0*/  ISETP.GE.U32.AND P0, PT, R11, R4, PT ;  /* 0x000000040b00720c */ /* 0x000fc60003f06070 */
[----:B------:R-:W-:Y:S01]  /*235c0*/  IMAD R11, R2, R7, RZ ;  /* 0x00000007020b7224 */ /* 0x000fe200078e02ff */
[----:B------:R-:W-:-:S05]  /*235d0*/  MOV R2, RZ ;  /* 0x000000ff00027202 */ /* 0x000fca0000000f00 */
[----:B------:R-:W-:Y:S01]  /*235e0*/  IMAD.HI.U32 R4, R3, R11, R2 ;  /* 0x0000000b03047227 */ /* 0x000fe200078e0002 */
[----:B------:R-:W-:-:S03]  /*235f0*/  LOP3.LUT R2, R9, R6, RZ, 0x3c, !PT ;  /* 0x0000000609027212 */ /* 0x000fc600078e3cff */
[----:B------:R-:W-:Y:S01]  /*23600*/  @P0 VIADD R10, R10, 0x1 ;  /* 0x000000010a0a0836 */ /* 0x000fe20000000000 */
        /* <DEDUP_REMOVED lines=8> */
[----:B------:R-:W-:-:S05]  /*23690*/  IMAD R2, R4, R2, R3 ;  /* 0x0000000204027224 */ /* 0x000fca00078e0203 */
[----:B------:R-:W-:-:S13]  /*236a0*/  ISETP.GT.U32.AND P1, PT, R7, R2, PT ;  /* 0x000000020700720c */ /* 0x000fda0003f24070 */
[-C--:B------:R-:W-:Y:S01]  /*236b0*/  @!P1 IADD3 R2, R2, -R7.reuse, RZ ;  /* 0x8000000702029210 */ /* 0x080fe20007ffe0ff */
[----:B------:R-:W-:Y:S01]  /*236c0*/  @!P1 VIADD R4, R4, 0x1 ;  /* 0x0000000104049836 */ /* 0x000fe20000000000 */
[----:B------:R-:W-:Y:S02]  /*236d0*/  ISETP.NE.AND P1, PT, R8, RZ, PT ;  /* 0x000000ff0800720c */ /* 0x000fe40003f25270 */
[----:B------:R-:W-:Y:S02]  /*236e0*/  ISETP.GE.U32.AND P0, PT, R2, R7, PT ;  /* 0x000000070200720c */ /* 0x000fe40003f06070 */
[----:B------:R-:W-:-:S04]  /*236f0*/  LOP3.LUT R2, R10, R8, RZ, 0x3c, !PT ;  /* 0x000000080a027212 */ /* 0x000fc800078e3cff */
[----:B------:R-:W-:Y:S01]  /*23700*/  ISETP.GE.AND P2, PT, R2, RZ, PT ;  /* 0x000000ff0200720c */ /* 0x000fe20003f46270 */
[----:B------:R-:W-:-:S06]  /*23710*/  VIADD R2, R5, UR4 ;  /* 0x0000000405027c36 */ /* 0x000fcc0008000000 */
[----:B------:R-:W-:-:S06]  /*23720*/  @P0 VIADD R4, R4, 0x1 ;  /* 0x0000000104040836 */ /* 0x000fcc0000000000 */
[----:B------:R-:W-:Y:S01]  /*23730*/  @!P2 IMAD.MOV R4, RZ, RZ, -R4 ;  /* 0x000000ffff04a224 */ /* 0x000fe200078e0a04 */
[----:B------:R-:W-:-:S05]  /*23740*/  @!P1 LOP3.LUT R4, RZ, R8, RZ, 0x33, !PT ;  /* 0x00000008ff049212 */ /* 0x000fca00078e33ff */
[----:B------:R-:W-:-:S04]  /*23750*/  IMAD.MOV R3, RZ, RZ, -R4 ;  /* 0x000000ffff037224 */ /* 0x000fc800078e0a04 */
[C---:B------:R-:W-:Y:S01]  /*23760*/  IMAD R10, R8.reuse, R3, R10 ;  /* 0x00000003080a7224 */ /* 0x040fe200078e020a */
[----:B------:R-:W-:Y:S01]  /*23770*/  LEA R3, R8, R4, 0x18 ;  /* 0x0000000408037211 */ /* 0x000fe200078ec0ff */
[----:B------:R-:W-:-:S04]  /*23780*/  IMAD.IADD R4, R9, 0x1, -R6 ;  /* 0x0000000109047824 */ /* 0x000fc800078e0a06 */
[----:B------:R-:W-:Y:S01]  /*23790*/  IMAD R3, R10, 0x10000, R3 ;  /* 0x000100000a037824 */ /* 0x000fe200078e0203 */
[----:B------:R1:W-:Y:S04]  /*237a0*/  STL [R1+0x4], R4 ;  /* 0x0000040401007387 */ /* 0x0003e80000100800 */
[----:B------:R1:W-:Y:S04]  /*237b0*/  STL [R1+0xc], R2 ;  /* 0x00000c0201007387 */ /* 0x0003e80000100800 */
[----:B------:R1:W-:Y:S01]  /*237c0*/  STL [R1+0x8], R3 ;  /* 0x0000080301007387 */ /* 0x0003e20000100800 */
[----:B------:R-:W-:Y:S05]  /*237d0*/  BRA `(.L_x_535) ;  /* 0x0000000000107947 */ /* 0x000fea0003800000 */
.L_x_532:
[----:B------:R-:W-:Y:S01]  /*237e0*/  IMAD.U32 R2, RZ, RZ, UR6 ;  /* 0x00000006ff027e24 */ /* 0x000fe2000f8e00ff */
[----:B------:R0:W-:Y:S04]  /*237f0*/  STL [R1+0x4], RZ ;  /* 0x000004ff01007387 */ /* 0x0001e80000100800 */
[----:B------:R0:W-:Y:S04]  /*23800*/  STL [R1+0x8], RZ ;  /* 0x000008ff01007387 */ /* 0x0001e80000100800 */
[----:B------:R0:W-:Y:S02]  /*23810*/  STL [R1], R2 ;  /* 0x0000000201007387 */ /* 0x0001e40000100800 */
.L_x_535:
[----:B-1----:R-:W2:Y:S04]  /*23820*/  LDL R4, [R1] ;  /* 0x0000000001047983 */ /* 0x002ea80000100800 */
[----:B------:R-:W2:Y:S04]  /*23830*/  LDL R5, [R1+0x4] ;  /* 0x0000040001057983 */ /* 0x000ea80000100800 */
[----:B------:R-:W2:Y:S04]  /*23840*/  LDL R6, [R1+0x8] ;  /* 0x0000080001067983 */ /* 0x000ea80000100800 */
[----:B------:R-:W2:Y:S01]  /*23850*/  LDL R7, [R1+0xc] ;  /* 0x00000c0001077983 */ /* 0x000ea20000100800 */
[----:B------:R-:W-:-:S13]  /*23860*/  ISETP.NE.AND P0, PT, R0, RZ, PT ;  /* 0x000000ff0000720c */ /* 0x000fda0003f05270 */
[----:B------:R-:W1:Y:S01]  /*23870*/  @!P0 S2R R3, SR_CgaCtaId ;  /* 0x0000000000038919 */ /* 0x000e620000008800 */
[----:B------:R-:W-:-:S04]  /*23880*/  @!P0 MOV R0, 0x400 ;  /* 0x0000040000008802 */ /* 0x000fc80000000f00 */
[----:B-1----:R-:W-:-:S05]  /*23890*/  @!P0 LEA R0, R3, R0, 0x18 ;  /* 0x0000000003008211 */ /* 0x002fca00078ec0ff */
[----:B--2---:R1:W-:Y:S01]  /*238a0*/  @!P0 STS.128 [R0+0x298d0], R4 ;  /* 0x0298d00400008388 */ /* 0x0043e20000000c00 */
[----:B------:R-:W-:Y:S06]  /*238b0*/  BAR.ARV 0x5, 0x180 ;  /* 0x0146000000007b1d */ /* 0x000fec0000002000 */
.L_x_530:
[----:B-1----:R-:W3:Y:S01]  /*238c0*/  LDL R0, [R1+0xc] ;  /* 0x00000c0001007983 */ /* 0x002ee20000100800 */
[----:B------:R-:W-:Y:S01]  /*238d0*/  ULDC UR4, c[0x0][0xc3c] ;  /* 0x00030f0000047ab9 */ /* 0x000fe20000000800 */
[----:B------:R-:W-:Y:S01]  /*238e0*/  IMAD.MOV.U32 R19, RZ, RZ, RZ ;  /* 0x000000ffff137224 */ /* 0x000fe200078e00ff */
[----:B---3--:R-:W-:Y:S02]  /*238f0*/  ISETP.GE.AND P0, PT, R0, UR4, PT ;  /* 0x0000000400007c0c */ /* 0x008fe4000bf06270 */
[----:B------:R-:W-:-:S05]  /*23900*/  MOV R0, 0x1 ;  /* 0x0000000100007802 */ /* 0x000fca0000000f00 */
[----:B------:R1:W-:Y:S04]  /*23910*/  STL [R1+0x18], R0 ;  /* 0x0000180001007387 */ /* 0x0003e80000100800 */
[----:B------:R1:W-:Y:S02]  /*23920*/  STL [R1+0x5c], RZ ;  /* 0x00005cff01007387 */ /* 0x0003e40000100800 */
[----:B------:R-:W-:Y:S05]  /*23930*/  @P0 BRA `(.L_x_536) ;  /* 0x0000005c00fc0947 */ /* 0x000fea0003800000 */
[----:B------:R-:W3:Y:S01]  /*23940*/  S2R R10, SR_TID.X ;  /* 0x00000000000a7919 */ /* 0x000ee20000002100 */
[----:B------:R-:W4:Y:S01]  /*23950*/  S2UR UR5, SR_CgaCtaId ;  /* 0x00000000000579c3 */ /* 0x000f220000008800 */
[----:B------:R-:W-:Y:S01]  /*23960*/  UMOV UR4, 0x400 ;  /* 0x0000040000047882 */ /* 0x000fe20000000000 */
[----:B------:R-:W-:Y:S01]  /*23970*/  BSSY B7, `(.L_x_536) ;  /* 0x00005fb000077945 */ /* 0x000fe20003800000 */
[----:B------:R-:W-:Y:S01]  /*23980*/  IMAD.MOV.U32 R19, RZ, RZ, RZ ;  /* 0x000000ffff137224 */ /* 0x000fe200078e00ff */
[----:B------:R-:W-:Y:S01]  /*23990*/  ULDC.64 UR40, c[0x0][0x198] ;  /* 0x0000660000287ab9 */ /* 0x000fe20000000a00 */
[----:B------:R-:W-:Y:S02]  /*239a0*/  ULOP3.LUT UR37, UR36, 0x1, URZ, 0xfc, !UPT ;  /* 0x0000000124257892 */ /* 0x000fe4000f8efc3f */
[----:B------:R-:W-:Y:S01]  /*239b0*/  ULOP3.LUT UR39, UR36, 0x2, URZ, 0xfc, !UPT ;  /* 0x0000000224277892 */ /* 0x000fe2000f8efc3f */
[----:B------:R-:W-:Y:S01]  /*239c0*/  ULDC UR38, c[0x0][0xc] ;  /* 0x0000030000267ab9 */ /* 0x000fe20000000800 */
[----:B----4-:R-:W-:-:S06]  /*239d0*/  ULEA UR4, UR5, UR4, 0x18 ;  /* 0x0000000405047291 */ /* 0x010fcc000f8ec03f */
[----:B------:R-:W-:Y:S01]  /*239e0*/  IMAD.U32 R18, RZ, RZ, UR4 ;  /* 0x00000004ff127e24 */ /* 0x000fe2000f8e00ff */
[C---:B---3--:R-:W-:Y:S01]  /*239f0*/  LOP3.LUT R8, R10.reuse, 0x7f, RZ, 0xc0, !PT ;  /* 0x0000007f0a087812 */ /* 0x048fe200078ec0ff */
[C---:B--2---:R-:W-:Y:S01]  /*23a00*/  IMAD.SHL.U32 R4, R10.reuse, 0x80, RZ ;  /* 0x000000800a047824 */ /* 0x044fe200078e00ff */
[----:B-1----:R-:W-:Y:S01]  /*23a10*/  SHF.R.U32.HI R0, RZ, 0x1, R10 ;  /* 0x00000001ff007819 */ /* 0x002fe2000001160a */
[C---:B0-----:R-:W-:Y:S01]  /*23a20*/  IMAD.SHL.U32 R2, R10.reuse, 0x10, RZ ;  /* 0x000000100a027824 */ /* 0x041fe200078e00ff */
[C---:B------:R-:W-:Y:S01]  /*23a30*/  SHF.L.U32 R3, R10.reuse, 0x1, RZ ;  /* 0x000000010a037819 */ /* 0x040fe200000006ff */
[----:B------:R-:W-:Y:S01]  /*23a40*/  IMAD.SHL.U32 R9, R10, 0x4, RZ ;  /* 0x000000040a097824 */ /* 0x000fe200078e00ff */
[----:B------:R-:W-:Y:S02]  /*23a50*/  LOP3.LUT R5, R4, 0x380, RZ, 0xc0, !PT ;  /* 0x0000038004057812 */ /* 0x000fe400078ec0ff */
[----:B------:R-:W-:Y:S02]  /*23a60*/  LOP3.LUT P0, RZ, R10, 0x4, RZ, 0xc0, !PT ;  /* 0x000000040aff7812 */ /* 0x000fe4000780c0ff */
[----:B------:R-:W-:Y:S01]  /*23a70*/  LOP3.LUT R5, R5, 0x30, R0, 0xf8, !PT ;  /* 0x0000003005057812 */ /* 0x000fe200078ef800 */
[----:B------:R-:W-:-:S03]  /*23a80*/  IMAD.SHL.U32 R0, R8, 0x10, RZ ;  /* 0x0000001008007824 */ /* 0x000fc600078e00ff */
[----:B------:R-:W-:Y:S02]  /*23a90*/  LOP3.LUT R5, R5, 0x70, R2, 0x78, !PT ;  /* 0x0000007005057812 */ /* 0x000fe400078e7802 */
[----:B------:R-:W-:Y:S02]  /*23aa0*/  LOP3.LUT R7, R0, 0x600, RZ, 0xc0, !PT ;  /* 0x0000060000077812 */ /* 0x000fe400078ec0ff */
[----:B------:R-:W-:Y:S02]  /*23ab0*/  LOP3.LUT R0, R2, 0x1b0, RZ, 0xc0, !PT ;  /* 0x000001b002007812 */ /* 0x000fe400078ec0ff */
[----:B------:R-:W-:Y:S02]  /*23ac0*/  LOP3.LUT R5, R5, 0xc00, R4, 0xf8, !PT ;  /* 0x00000c0005057812 */ /* 0x000fe400078ef804 */
[----:B------:R-:W-:Y:S02]  /*23ad0*/  LOP3.LUT R3, R0, 0x30, R3, 0x78, !PT ;  /* 0x0000003000037812 */ /* 0x000fe400078e7803 */
[----:B------:R-:W-:Y:S01]  /*23ae0*/  LOP3.LUT R0, R7, 0x40, R2, 0xf8, !PT ;  /* 0x0000004007007812 */ /* 0x000fe200078ef802 */
[----:B------:R0:W-:Y:S03]  /*23af0*/  STL [R1+0x30], R5 ;  /* 0x0000300501007387 */ /* 0x0001e60000100800 */
[----:B------:R-:W-:Y:S01]  /*23b00*/  LOP3.LUT R3, R0, R3, RZ, 0xfc, !PT ;  /* 0x0000000300037212 */ /* 0x000fe200078efcff */
[----:B------:R-:W-:-:S05]  /*23b10*/  IMAD.SHL.U32 R0, R10, 0x20, RZ ;  /* 0x000000200a007824 */ /* 0x000fca00078e00ff */
[----:B------:R-:W-:Y:S02]  /*23b20*/  LOP3.LUT R6, R0, 0x80, RZ, 0xc0, !PT ;  /* 0x0000008000067812 */ /* 0x000fe400078ec0ff */
[----:B------:R-:W-:Y:S02]  /*23b30*/  LOP3.LUT R7, R7, 0x60, R0, 0xf8, !PT ;  /* 0x0000006007077812 */ /* 0x000fe400078ef800 */
[----:B------:R-:W-:Y:S02]  /*23b40*/  LOP3.LUT R6, R6, 0x10, R10, 0xf8, !PT ;  /* 0x0000001006067812 */ /* 0x000fe400078ef80a */
[----:B------:R-:W-:Y:S02]  /*23b50*/  LOP3.LUT R7, R7, 0x100, R0, 0xf8, !PT ;  /* 0x0000010007077812 */ /* 0x000fe400078ef800 */
[----:B------:R-:W-:Y:S02]  /*23b60*/  LOP3.LUT R6, R6, 0x10, R9, 0x78, !PT ;  /* 0x0000001006067812 */ /* 0x000fe400078e7809 */
[----:B0-----:R-:W-:-:S02]  /*23b70*/  SHF.R.U32.HI R5, RZ, 0x2, R8 ;  /* 0x00000002ff057819 */ /* 0x001fc40000011608 */
[----:B------:R-:W-:Y:S02]  /*23b80*/  LOP3.LUT R4, R7, R6, RZ, 0xfc, !PT ;  /* 0x0000000607047212 */ /* 0x000fe400078efcff */
[----:B------:R-:W-:Y:S01]  /*23b90*/  LOP3.LUT R5, R5, 0x60, R0, 0xf8, !PT ;  /* 0x0000006005057812 */ /* 0x000fe200078ef800 */
[----:B------:R-:W-:Y:S02]  /*23ba0*/  IMAD.MOV.U32 R0, RZ, RZ, 0x1 ;  /* 0x00000001ff007424 */ /* 0x000fe400078e00ff */
[----:B------:R0:W-:Y:S02]  /*23bb0*/  STL [R1+0x2c], R4 ;  /* 0x00002c0401007387 */ /* 0x0001e40000100800 */
[----:B0-----:R-:W-:Y:S01]  /*23bc0*/  LOP3.LUT R4, R2, 0x30, RZ, 0xc0, !PT ;  /* 0x0000003002047812 */ /* 0x001fe200078ec0ff */
[----:B------:R-:W-:-:S05]  /*23bd0*/  IMAD.MOV.U32 R2, RZ, RZ, 0x40 ;  /* 0x00000040ff027424 */ /* 0x000fca00078e00ff */
[----:B------:R-:W-:Y:S02]  /*23be0*/  SEL R6, R2, 0xffffffc0, !P0 ;  /* 0xffffffc002067807 */ /* 0x000fe40004000000 */
[----:B------:R-:W-:Y:S01]  /*23bf0*/  IADD3 R2, R18, R3, RZ ;  /* 0x0000000312027210 */ /* 0x000fe20007ffe0ff */
[----:B------:R-:W-:Y:S02]  /*23c00*/  IMAD.MOV.U32 R3, RZ, RZ, 0x1 ;  /* 0x00000001ff037424 */ /* 0x000fe400078e00ff */
[----:B------:R-:W-:Y:S04]  /*23c10*/  STL [R1+0x34], R6 ;  /* 0x0000340601007387 */ /* 0x000fe80000100800 */
[----:B------:R0:W-:Y:S04]  /*23c20*/  STL [R1+0x40], R2 ;  /* 0x0000400201007387 */ /* 0x0001e80000100800 */
[----:B------:R-:W-:Y:S04]  /*23c30*/  STL [R1+0x5c], RZ ;  /* 0x00005cff01007387 */ /* 0x000fe80000100800 */
[----:B------:R1:W-:Y:S01]  /*23c40*/  STL [R1+0x1c], R0 ;  /* 0x00001c0001007387 */ /* 0x0003e20000100800 */
[----:B0-----:R-:W-:-:S03]  /*23c50*/  LOP3.LUT R2, R4, 0x40, RZ, 0xfc, !PT ;  /* 0x0000004004027812 */ /* 0x001fc600078efcff */
[----:B------:R0:W-:Y:S04]  /*23c60*/  STL [R1+0x14], RZ ;  /* 0x000014ff01007387 */ /* 0x0001e80000100800 */
[----:B------:R0:W-:Y:S01]  /*23c70*/  STL [R1+0x18], R3 ;  /* 0x0000180301007387 */ /* 0x0001e20000100800 */
[----:B-1----:R-:W-:-:S07]  /*23c80*/  LOP3.LUT R0, R4, 0x80, RZ, 0xfc, !PT ;  /* 0x0000008004007812 */ /* 0x002fce00078efcff */
.L_x_648:
[----:B------:R-:W2:Y:S01]  /*23c90*/  LDL R0, [R1+0xc] ;  /* 0x00000c0001007983 */ /* 0x000ea20000100800 */
[----:B0-----:R-:W2:Y:S01]  /*23ca0*/  LDC.64 R2, c[0x0][0xc88] ;  /* 0x00032200ff027b82 */ /* 0x001ea20000000a00 */
[----:B------:R-:W-:Y:S05]  /*23cb0*/  YIELD ;  /* 0x0000000000007946 */ /* 0x000fea0003800000 */
[----:B------:R-:W-:Y:S01]  /*23cc0*/  ULDC.64 UR4, c[0x0][0xa28] ;  /* 0x00028a0000047ab9 */ /* 0x000fe20000000a00 */
[----:B------:R-:W-:Y:S02]  /*23cd0*/  CS2R R8, SRZ ;  /* 0x0000000000087805 */ /* 0x000fe4000001ff00 */
[----:B------:R-:W-:Y:S01]  /*23ce0*/  ISETP.NE.U32.AND P0, PT, RZ, UR4, PT ;  /* 0x00000004ff007c0c */ /* 0x000fe2000bf05070 */
[----:B------:R-:W-:Y:S01]  /*23cf0*/  ULDC.64 UR10, c[0x0][0xa18] ;  /* 0x00028600000a7ab9 */ /* 0x000fe20000000a00 */
[----:B------:R-:W-:Y:S01]  /*23d00*/  ULDC.64 UR8, c[0x0][0xa10] ;  /* 0x0002840000087ab9 */ /* 0x000fe20000000a00 */
[----:B------:R-:W-:Y:S01]  /*23d10*/  ULDC.64 UR6, c[0x0][0xa08] ;  /* 0x0002820000067ab9 */ /* 0x000fe20000000a00 */
[----:B--2---:R-:W-:-:S05]  /*23d20*/  IMAD.WIDE R2, R0, 0x4, R2 ;  /* 0x0000000400027825 */ /* 0x004fca00078e0202 */
[----:B------:R-:W2:Y:S01]  /*23d30*/  LDG.E R15, desc[UR54][R2.64] ;  /* 0x00000036020f7981 */ /* 0x000ea2000c1e1900 */
[----:B------:R-:W-:Y:S02]  /*23d40*/  ISETP.NE.AND.EX P0, PT, RZ, UR5, PT, P0 ;  /* 0x00000005ff007c0c */ /* 0x000fe4000bf05300 */
[----:B--2---:R-:W-:Y:S01]  /*23d50*/  SHF.R.S32.HI R0, RZ, 0x1f, R15 ;  /* 0x0000001fff007819 */ /* 0x004fe2000001140f */
[----:B------:R-:W-:-:S10]  /*23d60*/  IMAD.SHL.U32 R14, R15, 0x4, RZ ;  /* 0x000000040f0e7824 */ /* 0x000fd400078e00ff */
[C---:B------:R-:W-:Y:S01]  /*23d70*/  @P0 LEA R2, P1, R15.reuse, UR4, 0x2 ;  /* 0x000000040f020c11 */ /* 0x040fe2000f8210ff */
[----:B------:R-:W-:Y:S03]  /*23d80*/  STL [R1+0x38], R15 ;  /* 0x0000380f01007387 */ /* 0x000fe60000100800 */
[C-C-:B------:R-:W-:Y:S01]  /*23d90*/  @P0 LEA.HI.X R3, R15.reuse, UR5, R0.reuse, 0x2, P1 ;  /* 0x000000050f030c11 */ /* 0x140fe200088f1400 */
[----:B------:R-:W-:Y:S01]  /*23da0*/  ULDC.64 UR4, c[0x0][0xa00] ;  /* 0x0002800000047ab9 */ /* 0x000fe20000000a00 */
[----:B------:R-:W-:Y:S01]  /*23db0*/  SHF.L.U64.HI R13, R15, 0x2, R0 ;  /* 0x000000020f0d7819 */ /* 0x000fe20000010200 */
[----:B------:R0:W-:Y:S01]  /*23dc0*/  STL [R1+0x4c], R0 ;  /* 0x00004c0001007387 */ /* 0x0001e20000100800 */
[----:B------:R-:W-:-:S03]  /*23dd0*/  ISETP.NE.U32.AND P1, PT, RZ, UR4, PT ;  /* 0x00000004ff007c0c */ /* 0x000fc6000bf25070 */
[----:B-1----:R1:W5:Y:S01]  /*23de0*/  @P0 LDG.E R8, desc[UR54][R2.64] ;  /* 0x0000003602080981 */ /* 0x002362000c1e1900 */
[----:B------:R-:W-:Y:S02]  /*23df0*/  ISETP.NE.AND.EX P1, PT, RZ, UR5, PT, P1 ;  /* 0x00000005ff007c0c */ /* 0x000fe4000bf25310 */
[----:B------:R-:W-:Y:S01]  /*23e00*/  ISETP.NE.U32.AND P3, PT, RZ, UR10, PT ;  /* 0x0000000aff007c0c */ /* 0x000fe2000bf65070 */
[----:B------:R-:W-:Y:S01]  /*23e10*/  STL [R1+0x24], R14 ;  /* 0x0000240e01007387 */ /* 0x000fe20000100800 */
[----:B------:R-:W-:Y:S01]  /*23e20*/  ISETP.NE.U32.AND P0, PT, RZ, UR6, PT ;  /* 0x00000006ff007c0c */ /* 0x000fe2000bf05070 */
[----:B0-----:R-:W-:Y:S01]  /*23e30*/  IMAD.MOV.U32 R0, RZ, RZ, RZ ;  /* 0x000000ffff007224 */ /* 0x001fe200078e00ff */
[----:B------:R-:W-:Y:S01]  /*23e40*/  ISETP.NE.U32.AND P2, PT, RZ, UR8, PT ;  /* 0x00000008ff007c0c */ /* 0x000fe2000bf45070 */
[----:B------:R-:W-:Y:S01]  /*23e50*/  STL [R1+0x3c], R13 ;  /* 0x00003c0d01007387 */ /* 0x000fe20000100800 */
[C---:B------:R-:W-:Y:S02]  /*23e60*/  IADD3 R6, P5, R14.reuse, UR6, RZ ;  /* 0x000000060e067c10 */ /* 0x040fe4000ffbe0ff */
[----:B-1----:R-:W-:-:S02]  /*23e70*/  IADD3 R2, P4, R14, UR4, RZ ;  /* 0x000000040e027c10 */ /* 0x002fc4000ff9e0ff */
[----:B------:R-:W-:Y:S02]  /*23e80*/  ISETP.NE.AND.EX P3, PT, RZ, UR11, PT, P3 ;  /* 0x0000000bff007c0c */ /* 0x000fe4000bf65330 */
[C---:B------:R-:W-:Y:S02]  /*23e90*/  IADD3.X R3, R13.reuse, UR5, RZ, P4, !PT ;  /* 0x000000050d037c10 */ /* 0x040fe4000a7fe4ff */
[----:B------:R-:W-:Y:S02]  /*23ea0*/  IADD3 R4, P4, R14, UR8, RZ ;  /* 0x000000080e047c10 */ /* 0x000fe4000ff9e0ff */
[----:B------:R-:W-:Y:S01]  /*23eb0*/  ISETP.NE.AND.EX P0, PT, RZ, UR7, PT, P0 ;  /* 0x00000007ff007c0c */ /* 0x000fe2000bf05300 */
[----:B------:R-:W2:Y:S01]  /*23ec0*/  @P1 LDG.E R9, desc[UR54][R2.64] ;  /* 0x0000003602091981 */ /* 0x000ea2000c1e1900 */
[----:B------:R-:W-:Y:S01]  /*23ed0*/  IADD3.X R5, R13, UR9, RZ, P4, !PT ;  /* 0x000000090d057c10 */ /* 0x000fe2000a7fe4ff */
[----:B------:R-:W-:Y:S01]  /*23ee0*/  ULDC UR4, c[0x0][0x288] ;  /* 0x0000a20000047ab9 */ /* 0x000fe20000000800 */
[----:B------:R-:W-:-:S02]  /*23ef0*/  ISETP.NE.AND.EX P2, PT, RZ, UR9, PT, P2 ;  /* 0x00000009ff007c0c */ /* 0x000fc4000bf45320 */
[----:B---3--:R-:W-:Y:S02]  /*23f00*/  MOV R12, RZ ;  /* 0x000000ff000c7202 */ /* 0x008fe40000000f00 */
[----:B------:R-:W-:Y:S02]  /*23f10*/  @P3 IADD3 R10, P4, R14, UR10, RZ ;  /* 0x0000000a0e0a3c10 */ /* 0x000fe4000ff9e0ff */
[C---:B------:R-:W-:Y:S02]  /*23f20*/  IADD3.X R7, R13.reuse, UR7, RZ, P5, !PT ;  /* 0x000000070d077c10 */ /* 0x040fe4000affe4ff */
[----:B------:R-:W-:-:S03]  /*23f30*/  @P3 IADD3.X R11, R13, UR11, RZ, P4, !PT ;  /* 0x0000000b0d0b3c10 */ /* 0x000fc6000a7fe4ff */
[----:B------:R-:W5:Y:S04]  /*23f40*/  @P0 LDG.E R12, desc[UR54][R6.64] ;  /* 0x00000036060c0981 */ /* 0x000f68000c1e1900 */
[----:B------:R-:W5:Y:S04]  /*23f50*/  @P2 LDG.E R0, desc[UR54][R4.64] ;  /* 0x0000003604002981 */ /* 0x000f68000c1e1900 */
[----:B--2---:R0:W-:Y:S02]  /*23f60*/  STL [R1+0x44], R9 ;  /* 0x0000440901007387 */ /* 0x0041e40000100800 */
[----:B0-----:R-:W-:Y:S01]  /*23f70*/  IMAD.U32 R9, RZ, RZ, UR4 ;  /* 0x00000004ff097e24 */ /* 0x001fe2000f8e00ff */
[----:B------:R-:W-:-:S05]  /*23f80*/  ULDC.64 UR4, c[0x0][0x418] ;  /* 0x0001060000047ab9 */ /* 0x000fca0000000a00 */
[----:B------:R0:W2:Y:S01]  /*23f90*/  @P3 LDG.E R9, desc[UR54][R10.64] ;  /* 0x000000360a093981 */ /* 0x0000a2000c1e1900 */
[----:B------:R-:W-:-:S03]  /*23fa0*/  UISETP.NE.U32.AND UP0, UPT, UR4, URZ, UPT ;  /* 0x0000003f0400728c */ /* 0x000fc6000bf05070 */
[----:B------:R-:W-:Y:S01]  /*23fb0*/  ULDC UR4, c[0x0][0x424] ;  /* 0x0001090000047ab9 */ /* 0x000fe20000000800 */
[----:B------:R-:W-:-:S03]  /*23fc0*/  UISETP.NE.AND.EX UP0, UPT, UR5, URZ, UPT, UP0 ;  /* 0x0000003f0500728c */ /* 0x000fc6000bf05300 */
[----:B------:R-:W-:Y:S01]  /*23fd0*/  ULDC UR5, c[0x0][0x2f0] ;  /* 0x0000bc0000057ab9 */ /* 0x000fe20000000800 */
[----:B------:R-:W-:-:S04]  /*23fe0*/  USEL UR4, UR4, 0x1, UP0 ;  /* 0x0000000104047887 */ /* 0x000fc80008000000 */
[----:B------:R-:W-:-:S03]  /*23ff0*/  UIMAD UR4, UR4, UR5, URZ ;  /* 0x00000005040472a4 */ /* 0x000fc6000f8e023f */
[----:B------:R-:W-:Y:S02]  /*24000*/  ULDC UR5, c[0x0][0x348] ;  /* 0x0000d20000057ab9 */ /* 0x000fe40000000800 */
[----:B0-----:R-:W-:Y:S01]  /*24010*/  IMAD.U32 R10, RZ, RZ, UR5 ;  /* 0x00000005ff0a7e24 */ /* 0x001fe2000f8e00ff */
[----:B--2---:R0:W-:Y:S02]  /*24020*/  STL [R1+0x58], R9 ;  /* 0x0000580901007387 */ /* 0x0041e40000100800 */
[----:B0-----:R-:W-:Y:S01]  /*24030*/  IMAD.U32 R9, RZ, RZ, UR4 ;  /* 0x00000004ff097e24 */ /* 0x001fe2000f8e00ff */
[----:B------:R-:W-:Y:S06]  /*24040*/  @P3 BRA `(.L_x_537) ;  /* 0x0000000000143947 */ /* 0x000fec0003800000 */
[----:B------:R-:W-:Y:S05]  /*24050*/  @!P1 BRA `(.L_x_537) ;  /* 0x0000000000109947 */ /* 0x000fea0003800000 */
[----:B------:R-:W2:Y:S04]  /*24060*/  LDG.E R11, desc[UR54][R2.64] ;  /* 0x00000036020b7981 */ /* 0x000ea8000c1e1900 */
[----:B------:R-:W2:Y:S02]  /*24070*/  LDG.E R2, desc[UR54][R2.64+0x4] ;  /* 0x0000043602027981 */ /* 0x000ea4000c1e1900 */
[----:B--2---:R-:W-:-:S05]  /*24080*/  IADD3 R2, -R11, R2, RZ ;  /* 0x000000020b027210 */ /* 0x004fca0007ffe1ff */
[----:B------:R0:W-:Y:S02]  /*24090*/  STL [R1+0x58], R2 ;  /* 0x0000580201007387 */ /* 0x0001e40000100800 */
.L_x_537:
[----:B------:R-:W2:Y:S01]  /*240a0*/  LDL.LU R3, [R1+0x8] ;  /* 0x0000080001037983 */ /* 0x000ea20000300800 */
[----:B------:R-:W-:Y:S01]  /*240b0*/  IMAD.MOV.U32 R11, RZ, RZ, R15 ;  /* 0x000000ffff0b7224 */ /* 0x000fe200078e000f */
[----:B------:R-:W-:Y:S02]  /*240c0*/  ULDC.64 UR4, c[0x0][0xa20] ;  /* 0x0002880000047ab9 */ /* 0x000fe40000000a00 */
[----:B------:R-:W-:Y:S02]  /*240d0*/  ISETP.NE.U32.AND P1, PT, RZ, UR4, PT ;  /* 0x00000004ff007c0c */ /* 0x000fe4000bf25070 */
[----:B------:R1:W-:Y:S02]  /*240e0*/  STL [R1+0x8], R11 ;  /* 0x0000080b01007387 */ /* 0x0003e40000100800 */
[----:B------:R-:W-:Y:S02]  /*240f0*/  ISETP.NE.AND.EX P1, PT, RZ, UR5, PT, P1 ;  /* 0x00000005ff007c0c */ /* 0x000fe4000bf25310 */
[----:B--2---:R-:W-:-:S02]  /*24100*/  LOP3.LUT R17, R3, 0xff000000, RZ, 0xc0, !PT ;  /* 0xff00000003117812 */ /* 0x004fc400078ec0ff */
[C---:B0-----:R-:W-:Y:S02]  /*24110*/  LOP3.LUT R2, R3.reuse, 0xff0000, RZ, 0xc0, !PT ;  /* 0x00ff000003027812 */ /* 0x041fe400078ec0ff */
[----:B------:R-:W-:Y:S02]  /*24120*/  SHF.R.U32.HI R17, RZ, 0x8, R17 ;  /* 0x00000008ff117819 */ /* 0x000fe40000011611 */
[----:B------:R-:W-:Y:S02]  /*24130*/  LOP3.LUT R16, R3, 0xffff, RZ, 0xc0, !PT ;  /* 0x0000ffff03107812 */ /* 0x000fe400078ec0ff */
[----:B------:R-:W-:Y:S01]  /*24140*/  LEA.HI R17, R2, R17, RZ, 0x10 ;  /* 0x0000001102117211 */ /* 0x000fe200078f80ff */
[----:B-----5:R-:W-:-:S05]  /*24150*/  IMAD.IADD R2, R12, 0x1, R8 ;  /* 0x000000010c027824 */ /* 0x020fca00078e0208 */
[----:B------:R1:W-:Y:S01]  /*24160*/  STL [R1+0x28], R2 ;  /* 0x0000280201007387 */ /* 0x0003e20000100800 */
[----:B------:R-:W-:Y:S05]  /*24170*/  @!P1 BRA `(.L_x_538) ;  /* 0x0000000000109947 */ /* 0x000fea0003800000 */
[----:B-1----:R-:W-:-:S04]  /*24180*/  IADD3 R2, P0, R14, UR4, RZ ;  /* 0x000000040e027c10 */ /* 0x002fc8000ff1e0ff */
[----:B------:R-:W-:-:S05]  /*24190*/  IADD3.X R3, R13, UR5, RZ, P0, !PT ;  /* 0x000000050d037c10 */ /* 0x000fca00087fe4ff */
[----:B------:R0:W5:Y:S01]  /*241a0*/  LDG.E R9, desc[UR54][R2.64] ;  /* 0x0000003602097981 */ /* 0x000162000c1e1900 */
[----:B------:R-:W-:Y:S05]  /*241b0*/  BRA `(.L_x_539) ;  /* 0x0000000000107947 */ /* 0x000fea0003800000 */
.L_x_538:
[----:B------:R-:W-:Y:S05]  /*241c0*/  @!P0 BRA `(.L_x_539) ;  /* 0x00000000000c8947 */ /* 0x000fea0003800000 */
[----:B------:R-:W2:Y:S04]  /*241d0*/  LDG.E R9, desc[UR54][R6.64] ;  /* 0x0000003606097981 */ /* 0x000ea8000c1e1900 */
[----:B------:R-:W2:Y:S02]  /*241e0*/  LDG.E R6, desc[UR54][R6.64+0x4] ;  /* 0x0000043606067981 */ /* 0x000ea4000c1e1900 */
[----:B--2---:R-:W-:-:S07]  /*241f0*/  IMAD.IADD R9, R6, 0x1, -R9 ;  /* 0x0000000106097824 */ /* 0x004fce00078e0a09 */
.L_x_539:
[----:B01----:R-:W2:Y:S01]  /*24200*/  @P2 LDG.E R2, desc[UR54][R4.64] ;  /* 0x0000003604022981 */ /* 0x003ea2000c1e1900 */
[----:B-----5:R-:W-:-:S03]  /*24210*/  IMAD.IADD R8, R9, 0x1, -R8 ;  /* 0x0000000109087824 */ /* 0x020fc600078e0a08 */
[----:B------:R-:W2:Y:S01]  /*24220*/  @P2 LDG.E R4, desc[UR54][R4.64+0x4] ;  /* 0x0000043604042981 */ /* 0x000ea2000c1e1900 */
[----:B------:R-:W-:Y:S01]  /*24230*/  BSSY B0, `(.L_x_540) ;  /* 0x0000029000007945 */ /* 0x000fe20003800000 */
[----:B------:R-:W-:Y:S02]  /*24240*/  LOP3.LUT R21, R17, 0xff, RZ, 0xc0, !PT ;  /* 0x000000ff11157812 */ /* 0x000fe400078ec0ff */
[----:B------:R-:W-:Y:S02]  /*24250*/  SHF.R.U32.HI R17, RZ, 0x10, R17 ;  /* 0x00000010ff117819 */ /* 0x000fe40000011611 */
[----:B--2---:R-:W-:-:S05]  /*24260*/  @P2 IADD3 R10, -R2, R4, RZ ;  /* 0x00000004020a2210 */ /* 0x004fca0007ffe1ff */
[----:B------:R-:W-:-:S04]  /*24270*/  IMAD.IADD R2, R8, 0x1, R10 ;  /* 0x0000000108027824 */ /* 0x000fc800078e020a */
[C---:B------:R-:W-:Y:S01]  /*24280*/  VIADD R20, R2.reuse, 0x9f ;  /* 0x0000009f02147836 */ /* 0x040fe20000000000 */
[----:B------:R-:W-:-:S03]  /*24290*/  ISETP.GE.AND P1, PT, R2, 0x1, PT ;  /* 0x000000010200780c */ /* 0x000fc60003f26270 */
[----:B------:R-:W-:-:S05]  /*242a0*/  IMAD.HI R20, R20, 0x66666667, RZ ;  /* 0x6666666714147827 */ /* 0x000fca00078e02ff */
[----:B------:R-:W-:-:S04]  /*242b0*/  SHF.R.U32.HI R2, RZ, 0x1f, R20 ;  /* 0x0000001fff027819 */ /* 0x000fc80000011614 */
[----:B------:R-:W-:Y:S01]  /*242c0*/  LEA.HI.SX32 R20, R20, R2, 0x1a ;  /* 0x0000000214147211 */ /* 0x000fe200078fd2ff */
[----:B------:R-:W-:Y:S01]  /*242d0*/  IMAD.MOV.U32 R2, RZ, RZ, RZ ;  /* 0x000000ffff027224 */ /* 0x000fe200078e00ff */
[----:B------:R-:W-:Y:S06]  /*242e0*/  @!P1 BRA `(.L_x_541) ;  /* 0x0000000000749947 */ /* 0x000fec0003800000 */
[----:B------:R-:W-:Y:S01]  /*242f0*/  ISETP.NE.AND P0, PT, R17, RZ, PT ;  /* 0x000000ff1100720c */ /* 0x000fe20003f05270 */
[----:B------:R-:W-:-:S03]  /*24300*/  ULDC UR4, c[0x0][0x9f0] ;  /* 0x00027c0000047ab9 */ /* 0x000fc60000000800 */
[----:B------:R-:W-:-:S04]  /*24310*/  SEL R3, R17, UR4, P0 ;  /* 0x0000000411037c07 */ /* 0x000fc80008000000 */
[-C--:B------:R-:W-:Y:S02]  /*24320*/  IABS R4, R3.reuse ;  /* 0x0000000300047213 */ /* 0x080fe40000000000 */
[----:B------:R-:W-:Y:S02]  /*24330*/  IADD3 R2, R3, -0x1, R20 ;  /* 0xffffffff03027810 */ /* 0x000fe40007ffe014 */
[----:B------:R-:W0:Y:S02]  /*24340*/  I2F.RP R6, R4 ;  /* 0x0000000400067306 */ /* 0x000e240000209400 */
[----:B------:R-:W-:-:S04]  /*24350*/  LOP3.LUT R5, R2, R3, RZ, 0x3c, !PT ;  /* 0x0000000302057212 */ /* 0x000fc800078e3cff */
[----:B------:R-:W-:Y:S02]  /*24360*/  ISETP.GE.AND P4, PT, R5, RZ, PT ;  /* 0x000000ff0500720c */ /* 0x000fe40003f86270 */
[----:B0-----:R-:W0:Y:S02]  /*24370*/  MUFU.RCP R6, R6 ;  /* 0x0000000600067308 */ /* 0x001e240000001000 */
[----:B0-----:R-:W-:-:S06]  /*24380*/  VIADD R6, R6, 0xffffffe ;  /* 0x0ffffffe06067836 */ /* 0x001fcc0000000000 */
[----:B------:R0:W1:Y:S02]  /*24390*/  F2I.FTZ.U32.TRUNC.NTZ R7, R6 ;  /* 0x0000000600077305 */ /* 0x000064000021f000 */
[----:B0-----:R-:W-:Y:S01]  /*243a0*/  IMAD.MOV.U32 R6, RZ, RZ, RZ ;  /* 0x000000ffff067224 */ /* 0x001fe200078e00ff */
[----:B-1----:R-:W-:-:S05]  /*243b0*/  IADD3 R5, RZ, -R7, RZ ;  /* 0x80000007ff057210 */ /* 0x002fca0007ffe0ff */
[----:B------:R-:W-:-:S04]  /*243c0*/  IMAD R5, R5, R4, RZ ;  /* 0x0000000405057224 */ /* 0x000fc800078e02ff */
[----:B------:R-:W-:Y:S01]  /*243d0*/  IMAD.HI.U32 R7, R7, R5, R6 ;  /* 0x0000000507077227 */ /* 0x000fe200078e0006 */
[----:B------:R-:W-:Y:S02]  /*243e0*/  IABS R5, R2 ;  /* 0x0000000200057213 */ /* 0x000fe40000000000 */
[----:B------:R-:W-:-:S05]  /*243f0*/  IABS R2, R3 ;  /* 0x0000000300027213 */ /* 0x000fca0000000000 */
[----:B------:R-:W-:-:S04]  /*24400*/  IMAD.MOV R2, RZ, RZ, -R2 ;  /* 0x000000ffff027224 */ /* 0x000fc800078e0a02 */
[----:B------:R-:W-:Y:S02]  /*24410*/  IMAD.MOV.U32 R6, RZ, RZ, R2 ;  /* 0x000000ffff067224 */ /* 0x000fe400078e0002 */
[----:B------:R-:W-:-:S04]  /*24420*/  IMAD.HI.U32 R2, R7, R5, RZ ;  /* 0x0000000507027227 */ /* 0x000fc800078e00ff */
[----:B------:R-:W-:-:S05]  /*24430*/  IMAD R5, R2, R6, R5 ;  /* 0x0000000602057224 */ /* 0x000fca00078e0205 */
[----:B------:R-:W-:-:S13]  /*24440*/  ISETP.GT.U32.AND P3, PT, R4, R5, PT ;  /* 0x000000050400720c */ /* 0x000fda0003f64070 */
[----:B------:R-:W-:Y:S01]  /*24450*/  @!P3 IMAD.IADD R5, R5, 0x1, -R4 ;  /* 0x000000010505b824 */ /* 0x000fe200078e0a04 */
[----:B------:R-:W-:Y:S02]  /*24460*/  @!P3 IADD3 R2, R2, 0x1, RZ ;  /* 0x000000010202b810 */ /* 0x000fe40007ffe0ff */
[----:B------:R-:W-:Y:S02]  /*24470*/  ISETP.NE.AND P3, PT, R3, RZ, PT ;  /* 0x000000ff0300720c */ /* 0x000fe40003f65270 */
[----:B------:R-:W-:-:S13]  /*24480*/  ISETP.GE.U32.AND P0, PT, R5, R4, PT ;  /* 0x000000040500720c */ /* 0x000fda0003f06070 */
[----:B------:R-:W-:-:S04]  /*24490*/  @P0 VIADD R2, R2, 0x1 ;  /* 0x0000000102020836 */ /* 0x000fc80000000000 */
[----:B------:R-:W-:Y:S01]  /*244a0*/  @!P4 IMAD.MOV R2, RZ, RZ, -R2 ;  /* 0x000000ffff02c224 */ /* 0x000fe200078e0a02 */
[----:B------:R-:W-:-:S07]  /*244b0*/  @!P3 LOP3.LUT R2, RZ, R3, RZ, 0x33, !PT ;  /* 0x00000003ff02b212 */ /* 0x000fce00078e33ff */
.L_x_541:
[----:B------:R-:W-:Y:S05]  /*244c0*/  BSYNC B0 ;  /* 0x0000000000007941 */ /* 0x000fea0003800000 */
.L_x_540:
[-C--:B------:R-:W-:Y:S01]  /*244d0*/  IMAD R3, R21, R2.reuse, RZ ;  /* 0x0000000215037224 */ /* 0x080fe200078e02ff */
[----:B------:R-:W-:Y:S04]  /*244e0*/  BSSY B0, `(.L_x_542) ;  /* 0x0000123000007945 */ /* 0x000fe80003800000 */
[C---:B------:R-:W-:Y:S01]  /*244f0*/  VIADDMNMX R2, R3.reuse, R2, R20, PT ;  /* 0x0000000203027246 */ /* 0x040fe20003800114 */
[----:B------:R-:W-:-:S04]  /*24500*/  IMAD R3, R3, 0xa0, -R8 ;  /* 0x000000a003037824 */ /* 0x000fc800078e0a08 */
[----:B------:R-:W-:Y:S01]  /*24510*/  IMAD R8, R2, 0xa0, -R8 ;  /* 0x000000a002087824 */ /* 0x000fe200078e0a08 */
[----:B------:R-:W-:-:S04]  /*24520*/  VIMNMX R2, RZ, R3, !PT ;  /* 0x00000003ff027248 */ /* 0x000fc80007fe0100 */
[----:B------:R-:W-:-:S04]  /*24530*/  VIMNMX R10, R8, R10, PT ;  /* 0x0000000a080a7248 */ /* 0x000fc80003fe0100 */
[----:B------:R-:W-:Y:S01]  /*24540*/  ISETP.GT.AND P0, PT, R10, R2, PT ;  /* 0x000000020a00720c */ /* 0x000fe20003f04270 */
[----:B------:R-:W-:-:S05]  /*24550*/  IMAD.WIDE.U32 R2, R2, -0x33333333, RZ ;  /* 0xcccccccd02027825 */ /* 0x000fca00078e00ff */
[----:B------:R-:W-:-:S05]  /*24560*/  SHF.R.U32.HI R3, RZ, 0x7, R3 ;  /* 0x00000007ff037819 */ /* 0x000fca0000011603 */
[----:B------:R-:W-:Y:S02]  /*24570*/  IMAD.MOV.U32 R8, RZ, RZ, R3 ;  /* 0x000000ffff087224 */ /* 0x000fe400078e0003 */
[----:B------:R-:W-:-:S04]  /*24580*/  @P0 VIADD R10, R10, 0x9f ;  /* 0x0000009f0a0a0836 */ /* 0x000fc80000000000 */
[----:B------:R-:W-:-:S05]  /*24590*/  @P0 IMAD.HI R2, R10, 0x66666667, RZ ;  /* 0x666666670a020827 */ /* 0x000fca00078e02ff */
[----:B------:R-:W-:-:S04]  /*245a0*/  @P0 SHF.R.U32.HI R4, RZ, 0x1f, R2 ;  /* 0x0000001fff040819 */ /* 0x000fc80000011602 */
[----:B------:R-:W-:Y:S02]  /*245b0*/  @P0 LEA.HI.SX32 R8, R2, R4, 0x1a ;  /* 0x0000000402080211 */ /* 0x000fe400078fd2ff */
[----:B------:R-:W-:Y:S02]  /*245c0*/  PLOP3.LUT P0, PT, PT, PT, PT, 0x80, 0x0 ;  /* 0x000000000000781c */ /* 0x000fe40003f0f070 */
[----:B------:R-:W-:-:S13]  /*245d0*/  ISETP.GT.AND P3, PT, R8, R3, PT ;  /* 0x000000030800720c */ /* 0x000fda0003f64270 */
[----:B------:R-:W-:Y:S05]  /*245e0*/  @!P3 BRA `(.L_x_543) ;  /* 0x000000100048b947 */ /* 0x000fea0003800000 */
[----:B------:R-:W-:Y:S01]  /*245f0*/  UMOV UR4, 0xffffffff ;  /* 0xffffffff00047882 */ /* 0x000fe20000000000 */
[----:B------:R-:W-:Y:S02]  /*24600*/  SEL R2, R11, RZ, !P2 ;  /* 0x000000ff0b027207 */ /* 0x000fe40005000000 */
[----:B------:R-:W-:Y:S05]  /*24610*/  BRA.DIV UR4, `(.L_x_544) ;  /* 0x0000008604b47947 */ /* 0x000fea000b800000 */
[----:B------:R-:W0:Y:S02]  /*24620*/  S2R R4, SR_TID.X ;  /* 0x0000000000047919 */ /* 0x000e240000002100 */
[----:B0-----:R-:W-:-:S04]  /*24630*/  SHF.R.U32.HI R4, RZ, 0x5, R4 ;  /* 0x00000005ff047819 */ /* 0x001fc80000011604 */
[----:B------:R-:W-:-:S05]  /*24640*/  LOP3.LUT R4, R4, 0x3, RZ, 0xc0, !PT ;  /* 0x0000000304047812 */ /* 0x000fca00078ec0ff */
[----:B------:R0:W1:Y:S02]  /*24650*/  SHFL.IDX PT, R14, R4, RZ, 0x1f ;  /* 0x00001fff040e7589 */ /* 0x00006400000e0000 */
.L_x_788:
[----:B-1----:R-:W-:Y:S02]  /*24660*/  ISETP.NE.AND P0, PT, R14, RZ, PT ;  /* 0x000000ff0e00720c */ /* 0x002fe40003f05270 */
[----:B------:R-:W-:-:S11]  /*24670*/  PLOP3.LUT P6, PT, PT, PT, PT, 0x8, 0x0 ;  /* 0x000000000000781c */ /* 0x000fd60003fce170 */
[----:B------:R-:W-:Y:S05]  /*24680*/  @P0 BRA `(.L_x_545) ;  /* 0x00000000000c0947 */ /* 0x000fea0003800000 */
[----:B------:R-:W-:-:S03]  /*24690*/  UMOV UR4, 0xffffffff ;  /* 0xffffffff00047882 */ /* 0x000fc60000000000 */
[----:B------:R-:W-:Y:S05]  /*246a0*/  BRA.DIV UR4, `(.L_x_546) ;  /* 0x0000008604c47947 */ /* 0x000fea000b800000 */
[----:B------:R-:W-:-:S13]  /*246b0*/  ELECT P6, URZ, PT ;  /* 0x00000000003f782f */ /* 0x000fda00038c0000 */
.L_x_545:
[----:B0-----:R-:W2:Y:S01]  /*246c0*/  LDL R4, [R1+0x5c] ;  /* 0x00005c0001047983 */ /* 0x001ea20000100800 */
[----:B------:R-:W-:Y:S01]  /*246d0*/  BSSY B1, `(.L_x_547) ;  /* 0x0000008000017945 */ /* 0x000fe20003800000 */
[----:B--2---:R-:W-:-:S04]  /*246e0*/  IADD3 R4, R4, 0x1, RZ ;  /* 0x0000000104047810 */ /* 0x004fc80007ffe0ff */
[----:B------:R-:W-:-:S04]  /*246f0*/  LEA.HI R5, R4, R4, RZ, 0x1 ;  /* 0x0000000404057211 */ /* 0x000fc800078f08ff */
[----:B------:R-:W-:-:S05]  /*24700*/  LOP3.LUT R5, R5, 0xfffffffe, RZ, 0xc0, !PT ;  /* 0xfffffffe05057812 */ /* 0x000fca00078ec0ff */
[----:B------:R-:W-:-:S05]  /*24710*/  IMAD.IADD R4, R4, 0x1, -R5 ;  /* 0x0000000104047824 */ /* 0x000fca00078e0a05 */
[----:B------:R-:W-:-:S04]  /*24720*/  SHF.L.U32 R4, R4, 0x1f, RZ ;  /* 0x0000001f04047819 */ /* 0x000fc800000006ff */
[----:B------:R-:W0:Y:S02]  /*24730*/  SYNCS.PHASECHK.TRANS64.TRYWAIT P0, [R18+URZ+0x29820], R4 ;  /* 0x02982004120075a7 */ /* 0x000e24000800017f */
[----:B0-----:R-:W-:Y:S05]  /*24740*/  @!P0 BRA `(.L_x_548) ;  /* 0x0000008400bc8947 */ /* 0x001fea0003800000 */
.L_x_791:
[----:B------:R-:W-:Y:S05]  /*24750*/  BSYNC B1 ;  /* 0x0000000000017941 */ /* 0x000fea0003800000 */
.L_x_547:
[----:B------:R-:W-:Y:S04]  /*24760*/  BSSY B1, `(.L_x_549) ;  /* 0x0000070000017945 */ /* 0x000fe80003800000 */
[----:B------:R-:W-:Y:S05]  /*24770*/  @!P6 BRA `(.L_x_550) ;  /* 0x0000000400b8e947 */ /* 0x000fea0003800000 */
[----:B------:R-:W2:Y:S04]  /*24780*/  LDL R7, [R1+0x14] ;  /* 0x0000140001077983 */ /* 0x000ea80000100800 */
[----:B------:R-:W3:Y:S01]  /*24790*/  LDL R6, [R1+0x1c] ;  /* 0x00001c0001067983 */ /* 0x000ee20000100800 */
[----:B------:R-:W1:Y:S01]  /*247a0*/  S2R R5, SR_TID.X ;  /* 0x0000000000057919 */ /* 0x000e620000002100 */
[----:B------:R-:W-:Y:S01]  /*247b0*/  BSSY B2, `(.L_x_551) ;  /* 0x0000007000027945 */ /* 0x000fe20003800000 */
[----:B-1----:R-:W-:-:S04]  /*247c0*/  LOP3.LUT R5, R5, 0x7f, RZ, 0xc0, !PT ;  /* 0x0000007f05057812 */ /* 0x002fc800078ec0ff */
[----:B------:R-:W-:Y:S01]  /*247d0*/  ISETP.NE.AND P2, PT, R5, RZ, PT ;  /* 0x000000ff0500720c */ /* 0x000fe20003f45270 */
[----:B--2---:R-:W-:Y:S01]  /*247e0*/  IMAD R7, R7, 0x8, R18 ;  /* 0x0000000807077824 */ /* 0x004fe200078e0212 */
[----:B---3--:R-:W-:-:S04]  /*247f0*/  SHF.L.U32 R10, R6, 0x1f, RZ ;  /* 0x0000001f060a7819 */ /* 0x008fc800000006ff */
[----:B------:R-:W1:Y:S02]  /*24800*/  SYNCS.PHASECHK.TRANS64.TRYWAIT P0, [R7+URZ+0x298a0], R10 ;  /* 0x0298a00a070075a7 */ /* 0x000e64000800017f */
[----:B-1----:R-:W-:Y:S05]  /*24810*/  @!P0 BRA `(.L_x_552) ;  /* 0x00000084009c8947 */ /* 0x002fea0003800000 */
.L_x_792:
[----:B------:R-:W-:Y:S05]  /*24820*/  BSYNC B2 ;  /* 0x0000000000027941 */ /* 0x000fea0003800000 */
.L_x_551:
[----:B------:R-:W-:Y:S04]  /*24830*/  BSSY B2, `(.L_x_553) ;  /* 0x0000009000027945 */ /* 0x000fe80003800000 */
[----:B------:R-:W-:Y:S05]  /*24840*/  @P2 BRA `(.L_x_554) ;  /* 0x00000000001c2947 */ /* 0x000fea0003800000 */
[----:B0-----:R-:W0:Y:S02]  /*24850*/  S2R R4, SR_TID.X ;  /* 0x0000000000047919 */ /* 0x001e240000002100 */
[----:B0-----:R-:W-:Y:S01]  /*24860*/  LOP3.LUT R5, R4, 0x1f, RZ, 0xc0, !PT ;  /* 0x0000001f04057812 */ /* 0x001fe200078ec0ff */
[----:B------:R-:W-:-:S03]  /*24870*/  IMAD.MOV.U32 R4, RZ, RZ, 0x7800 ;  /* 0x00007800ff047424 */ /* 0x000fc600078e00ff */
[----:B------:R-:W-:Y:S01]  /*24880*/  ISETP.NE.AND P0, PT, R5, RZ, PT ;  /* 0x000000ff0500720c */ /* 0x000fe20003f05270 */
[----:B------:R2:W-:-:S12]  /*24890*/  SYNCS.ARRIVE.TRANS64 RZ, [R7+URZ+0x29890], R4 ;  /* 0x0298900407ff79a7 */ /* 0x0005d8000800003f */
[----:B--2---:R-:W-:Y:S05]  /*248a0*/  @!P0 BRA `(.L_x_554) ;  /* 0x0000000000048947 */ /* 0x004fea0003800000 */
[----:B------:R-:W-:Y:S01]  /*248b0*/  BPT.TRAP 0x1 ;  /* 0x000000040000795c */ /* 0x000fe20000300000 */
.L_x_554:
[----:B------:R-:W-:Y:S05]  /*248c0*/  BSYNC B2 ;  /* 0x0000000000027941 */ /* 0x000fea0003800000 */
.L_x_553:
[----:B0-----:R-:W2:Y:S01]  /*248d0*/  LDL R4, [R1+0x14] ;  /* 0x0000140001047983 */ /* 0x001ea20000100800 */
[----:B------:R-:W-:Y:S01]  /*248e0*/  IMAD.MOV.U32 R11, RZ, RZ, RZ ;  /* 0x000000ffff0b7224 */ /* 0x000fe200078e00ff */
[----:B------:R-:W-:Y:S01]  /*248f0*/  UIADD3 UR4, UP0, UR40, 0x570, URZ ;  /* 0x0000057028047890 */ /* 0x000fe2000ff1e03f */
[----:B------:R-:W-:Y:S01]  /*24900*/  IMAD R5, R8, 0xa0, R0 ;  /* 0x000000a008057824 */ /* 0x000fe200078e0200 */
[----:B------:R-:W-:Y:S01]  /*24910*/  PLOP3.LUT P0, PT, PT, PT, PT, 0x80, 0x0 ;  /* 0x000000000000781c */ /* 0x000fe20003f0f070 */
[----:B------:R-:W-:Y:S01]  /*24920*/  UMOV UR6, 0x0 ;  /* 0x0000000000067882 */ /* 0x000fe20000000000 */
[----:B------:R-:W-:Y:S01]  /*24930*/  R2UR UR10, R11 ;  /* 0x000000000b0a72ca */ /* 0x000fe200000e0000 */
[----:B------:R-:W-:Y:S01]  /*24940*/  UIADD3.X UR5, URZ, UR41, URZ, UP0, !UPT ;  /* 0x000000293f057290 */ /* 0x000fe200087fe43f */
[----:B------:R-:W-:Y:S01]  /*24950*/  IADD3 R5, R5, -0xa0, RZ ;  /* 0xffffff6005057810 */ /* 0x000fe20007ffe0ff */
[----:B------:R-:W-:Y:S01]  /*24960*/  UMOV UR7, 0x12f00000 ;  /* 0x12f0000000077882 */ /* 0x000fe20000000000 */
[----:B--2---:R-:W-:-:S02]  /*24970*/  IMAD R9, R4, 0x7800, R18 ;  /* 0x0000780004097824 */ /* 0x004fc400078e0212 */
[----:B------:R-:W-:Y:S02]  /*24980*/  VIADD R4, R7, 0x29890 ;  /* 0x0002989007047836 */ /* 0x000fe40000000000 */
[----:B------:R-:W-:-:S07]  /*24990*/  VIADD R6, R9, 0x1a400 ;  /* 0x0001a40009067836 */ /* 0x000fce0000000000 */
.L_x_555:
[----:B------:R-:W-:-:S13]  /*249a0*/  @P0 ELECT P3, URZ, PT ;  /* 0x00000000003f082f */ /* 0x000fda0003860000 */
[----:B------:R-:W-:Y:S02]  /*249b0*/  @P3 R2UR UR13, R2 ;  /* 0x00000000020d32ca */ /* 0x000fe400000e0000 */
[----:B------:R-:W-:Y:S02]  /*249c0*/  @P3 R2UR UR12, R16 ;  /* 0x00000000100c32ca */ /* 0x000fe400000e0000 */
[----:B------:R-:W-:Y:S02]  /*249d0*/  @P3 R2UR UR11, R5 ;  /* 0x00000000050b32ca */ /* 0x000fe400000e0000 */
[----:B------:R-:W-:Y:S02]  /*249e0*/  @P3 R2UR UR9, R4 ;  /* 0x00000000040932ca */ /* 0x000fe400000e0000 */
[----:B------:R-:W-:Y:S02]  /*249f0*/  @P3 R2UR UR8, R6 ;  /* 0x00000000060832ca */ /* 0x000fe400000e0000 */
[----:B------:R-:W-:-:S02]  /*24a00*/  @P3 PLOP3.LUT P0, PT, P3, PT, PT, 0x8, 0x0 ;  /* 0x000000000000381c */ /* 0x000fc40001f0e170 */
[----:B------:R-:W-:-:S09]  /*24a10*/  PLOP3.LUT P3, PT, PT, PT, PT, 0x8, 0x0 ;  /* 0x000000000000781c */ /* 0x000fd20003f6e170 */
[----:B------:R0:W-:Y:S02]  /*24a20*/  UTMALDG.4D [UR8], [UR4], desc[UR6] ;  /* 0x00000608040075b4 */ /* 0x0001e40008019000 */
[----:B0-----:R-:W-:Y:S05]  /*24a30*/  @P0 BRA.U.ANY `(.L_x_555) ;  /* 0xfffffffd00d80947 */ /* 0x001fea000393ffff */
[----:B------:R-:W-:Y:S01]  /*24a40*/  PLOP3.LUT P0, PT, PT, PT, PT, 0x80, 0x0 ;  /* 0x000000000000781c */ /* 0x000fe20003f0f070 */
[----:B------:R-:W-:Y:S01]  /*24a50*/  VIADD R6, R9, 0x1cc00 ;  /* 0x0001cc0009067836 */ /* 0x000fe20000000000 */
[----:B------:R-:W-:Y:S01]  /*24a60*/  UMOV UR6, 0x0 ;  /* 0x0000000000067882 */ /* 0x000fe20000000000 */
[----:B------:R-:W-:Y:S01]  /*24a70*/  UMOV UR7, 0x12f00000 ;  /* 0x12f0000000077882 */ /* 0x000fe20000000000 */
[----:B------:R-:W-:-:S09]  /*24a80*/  UMOV UR10, 0x40 ;  /* 0x00000040000a7882 */ /* 0x000fd20000000000 */
.L_x_556:
        /* <DEDUP_REMOVED lines=15> */
.L_x_557:
        /* <DEDUP_REMOVED lines=10> */
[----:B------:R-:W0:Y:S01]  /*24c20*/  SYNCS.PHASECHK.TRANS64.TRYWAIT P0, [R7+URZ+0x298c0], R10 ;  /* 0x0298c00a070075a7 */ /* 0x000e22000800017f */
[----:B------:R-:W-:Y:S04]  /*24c30*/  BSSY B2, `(.L_x_558) ;  /* 0x0000002000027945 */ /* 0x000fe80003800000 */
[----:B0-----:R-:W-:Y:S05]  /*24c40*/  @!P0 BRA `(.L_x_559) ;  /* 0x0000008000a48947 */ /* 0x001fea0003800000 */
.L_x_793:
[----:B------:R-:W-:Y:S05]  /*24c50*/  BSYNC B2 ;  /* 0x0000000000027941 */ /* 0x000fea0003800000 */
.L_x_558:
[----:B------:R-:W-:Y:S01]  /*24c60*/  BSSY B2, `(.L_x_560) ;  /* 0x000000b000027945 */ /* 0x000fe20003800000 */
[----:B------:R-:W-:Y:S01]  /*24c70*/  MOV R12, 0x0 ;  /* 0x00000000000c7802 */ /* 0x000fe20000000f00 */
[----:B------:R-:W-:Y:S02]  /*24c80*/  IMAD.MOV.U32 R13, RZ, RZ, 0x12f00000 ;  /* 0x12f00000ff0d7424 */ /* 0x000fe400078e00ff */
[----:B------:R-:W-:Y:S05]  /*24c90*/  @P2 BRA `(.L_x_561) ;  /* 0x00000000001c2947 */ /* 0x000fea0003800000 */
[----:B------:R-:W2:Y:S02]  /*24ca0*/  S2R R4, SR_TID.X ;  /* 0x0000000000047919 */ /* 0x000ea40000002100 */
[----:B--2---:R-:W-:Y:S01]  /*24cb0*/  LOP3.LUT R6, R4, 0x1f, RZ, 0xc0, !PT ;  /* 0x0000001f04067812 */ /* 0x004fe200078ec0ff */
[----:B------:R-:W-:-:S03]  /*24cc0*/  IMAD.MOV.U32 R4, RZ, RZ, 0x5000 ;  /* 0x00005000ff047424 */ /* 0x000fc600078e00ff */
[----:B------:R-:W-:Y:S01]  /*24cd0*/  ISETP.NE.AND P0, PT, R6, RZ, PT ;  /* 0x000000ff0600720c */ /* 0x000fe20003f05270 */
[----:B------:R2:W-:-:S12]  /*24ce0*/  SYNCS.ARRIVE.TRANS64 RZ, [R7+URZ+0x298b0], R4 ;  /* 0x0298b00407ff79a7 */ /* 0x0005d8000800003f */
[----:B--2---:R-:W-:Y:S05]  /*24cf0*/  @!P0 BRA `(.L_x_561) ;  /* 0x0000000000048947 */ /* 0x004fea0003800000 */
[----:B------:R-:W-:Y:S01]  /*24d00*/  BPT.TRAP 0x1 ;  /* 0x000000040000795c */ /* 0x000fe20000300000 */
.L_x_561:
[----:B------:R-:W-:Y:S05]  /*24d10*/  BSYNC B2 ;  /* 0x0000000000027941 */ /* 0x000fea0003800000 */
.L_x_560:
[----:B------:R-:W2:Y:S01]  /*24d20*/  LDL R4, [R1+0x14] ;  /* 0x0000140001047983 */ /* 0x000ea20000100800 */
[----:B------:R-:W-:Y:S01]  /*24d30*/  R2UR UR10, R11 ;  /* 0x000000000b0a72ca */ /* 0x000fe200000e0000 */
[----:B------:R-:W-:Y:S01]  /*24d40*/  UIADD3 UR4, UP0, UR40, 0x670, URZ ;  /* 0x0000067028047890 */ /* 0x000fe2000ff1e03f */
[----:B------:R-:W-:Y:S02]  /*24d50*/  R2UR UR6, R12 ;  /* 0x000000000c0672ca */ /* 0x000fe400000e0000 */
[----:B------:R-:W-:Y:S01]  /*24d60*/  R2UR UR7, R13 ;  /* 0x000000000d0772ca */ /* 0x000fe200000e0000 */
[----:B------:R-:W-:Y:S01]  /*24d70*/  UIADD3.X UR5, URZ, UR41, URZ, UP0, !UPT ;  /* 0x000000293f057290 */ /* 0x000fe200087fe43f */
[----:B------:R-:W-:Y:S01]  /*24d80*/  PLOP3.LUT P0, PT, PT, PT, PT, 0x80, 0x0 ;  /* 0x000000000000781c */ /* 0x000fe20003f0f070 */
[----:B--2---:R-:W-:Y:S02]  /*24d90*/  IMAD R6, R4, 0x5000, R18 ;  /* 0x0000500004067824 */ /* 0x004fe400078e0212 */
[----:B------:R-:W-:-:S02]  /*24da0*/  VIADD R4, R7, 0x298b0 ;  /* 0x000298b007047836 */ /* 0x000fc40000000000 */
[----:B------:R-:W-:-:S08]  /*24db0*/  VIADD R6, R6, 0xa400 ;  /* 0x0000a40006067836 */ /* 0x000fd00000000000 */
.L_x_562:
        /* <DEDUP_REMOVED lines=9> */
[----:B--2---:R-:W-:Y:S05]  /*24e50*/  @P0 BRA.U.ANY `(.L_x_562) ;  /* 0xfffffffd00d80947 */ /* 0x004fea000393ffff */
.L_x_550:
[----:B------:R-:W-:Y:S05]  /*24e60*/  BSYNC B1 ;  /* 0x0000000000017941 */ /* 0x000fea0003800000 */
.L_x_549:
[----:B------:R-:W2:Y:S04]  /*24e70*/  LDL.LU R9, [R1+0x14] ;  /* 0x0000140001097983 */ /* 0x000ea80000300800 */
[----:B01----:R-:W3:Y:S01]  /*24e80*/  LDL.LU R7, [R1+0x1c] ;  /* 0x00001c0001077983 */ /* 0x003ee20000300800 */
[----:B------:R-:W-:Y:S02]  /*24e90*/  PLOP3.LUT P0, PT, PT, PT, PT, 0x8, 0x0 ;  /* 0x000000000000781c */ /* 0x000fe40003f0e170 */
[----:B--2---:R-:W-:Y:S01]  /*24ea0*/  IADD3 R4, R9, 0x1, RZ ;  /* 0x0000000109047810 */ /* 0x004fe20007ffe0ff */
[----:B------:R-:W-:-:S03]  /*24eb0*/  VIADD R9, R8, 0xfffffffe ;  /* 0xfffffffe08097836 */ /* 0x000fc60000000000 */
[C---:B------:R-:W-:Y:S02]  /*24ec0*/  ISETP.NE.AND P2, PT, R4.reuse, 0x2, PT ;  /* 0x000000020400780c */ /* 0x040fe40003f45270 */
[----:B------:R-:W-:Y:S02]  /*24ed0*/  ISETP.GE.AND P3, PT, R9, R3, PT ;  /* 0x000000030900720c */ /* 0x000fe40003f66270 */
[----:B------:R-:W-:Y:S02]  /*24ee0*/  SEL R5, RZ, 0x1, P2 ;  /* 0x00000001ff057807 */ /* 0x000fe40001000000 */
[----:B------:R-:W-:Y:S02]  /*24ef0*/  SEL R4, R4, RZ, P2 ;  /* 0x000000ff04047207 */ /* 0x000fe40001000000 */
[----:B---3--:R-:W-:-:S03]  /*24f00*/  LOP3.LUT R7, R7, R5, RZ, 0x3c, !PT ;  /* 0x0000000507077212 */ /* 0x008fc600078e3cff */
[----:B------:R0:W-:Y:S04]  /*24f10*/  STL [R1+0x14], R4 ;  /* 0x0000140401007387 */ /* 0x0001e80000100800 */
[----:B------:R0:W-:Y:S01]  /*24f20*/  STL [R1+0x1c], R7 ;  /* 0x00001c0701007387 */ /* 0x0001e20000100800 */
[----:B------:R-:W-:Y:S05]  /*24f30*/  @!P3 BRA `(.L_x_543) ;  /* 0x0000000400f4b947 */ /* 0x000fea0003800000 */
.L_x_577:
[----:B------:R-:W-:Y:S05]  /*24f40*/  YIELD ;  /* 0x0000000000007946 */ /* 0x000fea0003800000 */
[----:B------:R-:W-:Y:S04]  /*24f50*/  BSSY B1, `(.L_x_563) ;  /* 0x000006f000017945 */ /* 0x000fe80003800000 */
[----:B-1----:R-:W-:Y:S05]  /*24f60*/  @!P6 BRA `(.L_x_564) ;  /* 0x0000000400b4e947 */ /* 0x002fea0003800000 */
[----:B------:R-:W2:Y:S04]  /*24f70*/  LDL R6, [R1+0x14] ;  /* 0x0000140001067983 */ /* 0x000ea80000100800 */
[----:B------:R-:W3:Y:S01]  /*24f80*/  LDL R5, [R1+0x1c] ;  /* 0x00001c0001057983 */ /* 0x000ee20000100800 */
[----:B0-----:R-:W0:Y:S01]  /*24f90*/  S2R R4, SR_TID.X ;  /* 0x0000000000047919 */ /* 0x001e220000002100 */
[----:B------:R-:W-:Y:S01]  /*24fa0*/  BSSY B2, `(.L_x_565) ;  /* 0x0000007000027945 */ /* 0x000fe20003800000 */
[----:B0-----:R-:W-:-:S04]  /*24fb0*/  LOP3.LUT R4, R4, 0x7f, RZ, 0xc0, !PT ;  /* 0x0000007f04047812 */ /* 0x001fc800078ec0ff */
[----:B------:R-:W-:Y:S01]  /*24fc0*/  ISETP.NE.AND P3, PT, R4, RZ, PT ;  /* 0x000000ff0400720c */ /* 0x000fe20003f65270 */
[----:B--2---:R-:W-:Y:S01]  /*24fd0*/  IMAD R8, R6, 0x8, R18 ;  /* 0x0000000806087824 */ /* 0x004fe200078e0212 */
[----:B---3--:R-:W-:-:S04]  /*24fe0*/  SHF.L.U32 R7, R5, 0x1f, RZ ;  /* 0x0000001f05077819 */ /* 0x008fc800000006ff */
[----:B------:R-:W0:Y:S02]  /*24ff0*/  SYNCS.PHASECHK.TRANS64.TRYWAIT P2, [R8+URZ+0x298a0], R7 ;  /* 0x0298a007080075a7 */ /* 0x000e24000804017f */
[----:B0-----:R-:W-:Y:S05]  /*25000*/  @!P2 BRA `(.L_x_566) ;  /* 0x0000007c00c8a947 */ /* 0x001fea0003800000 */
.L_x_794:
[----:B------:R-:W-:Y:S05]  /*25010*/  BSYNC B2 ;  /* 0x0000000000027941 */ /* 0x000fea0003800000 */
.L_x_565:
[----:B------:R-:W-:Y:S04]  /*25020*/  BSSY B2, `(.L_x_567) ;  /* 0x0000009000027945 */ /* 0x000fe80003800000 */
        /* <DEDUP_REMOVED lines=8> */
.L_x_568:
[----:B------:R-:W-:Y:S05]  /*250b0*/  BSYNC B2 ;  /* 0x0000000000027941 */ /* 0x000fea0003800000 */
.L_x_567:
[----:B------:R-:W2:Y:S01]  /*250c0*/  LDL R4, [R1+0x14] ;  /* 0x0000140001047983 */ /* 0x000ea20000100800 */
[----:B------:R-:W-:Y:S01]  /*250d0*/  IMAD.MOV.U32 R11, RZ, RZ, RZ ;  /* 0x000000ffff0b7224 */ /* 0x000fe200078e00ff */
[----:B------:R-:W-:Y:S01]  /*250e0*/  UIADD3 UR4, UP0, UR40, 0x570, URZ ;  /* 0x0000057028047890 */ /* 0x000fe2000ff1e03f */
[----:B------:R-:W-:Y:S01]  /*250f0*/  PLOP3.LUT P2, PT, PT, PT, PT, 0x80, 0x0 ;  /* 0x000000000000781c */ /* 0x000fe20003f4f070 */
[----:B------:R-:W-:Y:S01]  /*25100*/  IMAD R5, R9, 0xa0, R0 ;  /* 0x000000a009057824 */ /* 0x000fe200078e0200 */
[----:B------:R-:W-:Y:S01]  /*25110*/  UMOV UR6, 0x0 ;  /* 0x0000000000067882 */ /* 0x000fe20000000000 */
[----:B------:R-:W-:Y:S01]  /*25120*/  R2UR UR10, R11 ;  /* 0x000000000b0a72ca */ /* 0x000fe200000e0000 */
[----:B------:R-:W-:Y:S01]  /*25130*/  UIADD3.X UR5, URZ, UR41, URZ, UP0, !UPT ;  /* 0x000000293f057290 */ /* 0x000fe200087fe43f */
[----:B------:R-:W-:Y:S01]  /*25140*/  UMOV UR7, 0x12f00000 ;  /* 0x12f0000000077882 */ /* 0x000fe20000000000 */
[----:B--2---:R-:W-:Y:S01]  /*25150*/  IMAD R6, R4, 0x7800, R18 ;  /* 0x0000780004067824 */ /* 0x004fe200078e0212 */
[----:B------:R-:W-:-:S03]  /*25160*/  IADD3 R4, R8, 0x29890, RZ ;  /* 0x0002989008047810 */ /* 0x000fc60007ffe0ff */
[----:B------:R-:W-:-:S08]  /*25170*/  VIADD R10, R6, 0x1a400 ;  /* 0x0001a400060a7836 */ /* 0x000fd00000000000 */
.L_x_569:
        /* <DEDUP_REMOVED lines=9> */
[----:B-1----:R-:W-:Y:S05]  /*25210*/  @P2 BRA.U.ANY `(.L_x_569) ;  /* 0xfffffffd00d82947 */ /* 0x002fea000393ffff */
[----:B------:R-:W-:Y:S01]  /*25220*/  PLOP3.LUT P2, PT, PT, PT, PT, 0x80, 0x0 ;  /* 0x000000000000781c */ /* 0x000fe20003f4f070 */
[----:B------:R-:W-:Y:S01]  /*25230*/  VIADD R10, R6, 0x1cc00 ;  /* 0x0001cc00060a7836 */ /* 0x000fe20000000000 */
[----:B------:R-:W-:Y:S01]  /*25240*/  UMOV UR6, 0x0 ;  /* 0x0000000000067882 */ /* 0x000fe20000000000 */
[----:B------:R-:W-:Y:S01]  /*25250*/  UMOV UR7, 0x12f00000 ;  /* 0x12f0000000077882 */ /* 0x000fe20000000000 */
[----:B------:R-:W-:-:S09]  /*25260*/  UMOV UR10, 0x40 ;  /* 0x00000040000a7882 */ /* 0x000fd20000000000 */
.L_x_570:
        /* <DEDUP_REMOVED lines=15> */
.L_x_571:
        /* <DEDUP_REMOVED lines=10> */
[----:B------:R-:W1:Y:S01]  /*25400*/  SYNCS.PHASECHK.TRANS64.TRYWAIT P2, [R8+URZ+0x298c0], R7 ;  /* 0x0298c007080075a7 */ /* 0x000e62000804017f */
[----:B------:R-:W-:Y:S04]  /*25410*/  BSSY B2, `(.L_x_572) ;  /* 0x0000002000027945 */ /* 0x000fe80003800000 */
[----:B-1----:R-:W-:Y:S05]  /*25420*/  @!P2 BRA `(.L_x_573) ;  /* 0x0000007800d4a947 */ /* 0x002fea0003800000 */
.L_x_795:
[----:B------:R-:W-:Y:S05]  /*25430*/  BSYNC B2 ;  /* 0x0000000000027941 */ /* 0x000fea0003800000 */
.L_x_572:
[----:B------:R-:W-:Y:S01]  /*25440*/  BSSY B2, `(.L_x_574) ;  /* 0x000000b000027945 */ /* 0x000fe20003800000 */
[----:B------:R-:W-:Y:S01]  /*25450*/  IMAD.MOV.U32 R6, RZ, RZ, 0x0 ;  /* 0x00000000ff067424 */ /* 0x000fe200078e00ff */
[----:B01----:R-:W-:Y:S02]  /*25460*/  MOV R7, 0x12f00000 ;  /* 0x12f0000000077802 */ /* 0x003fe40000000f00 */
[----:B------:R-:W-:Y:S05]  /*25470*/  @P3 BRA `(.L_x_575) ;  /* 0x00000000001c3947 */ /* 0x000fea0003800000 */
[----:B------:R-:W0:Y:S02]  /*25480*/  S2R R4, SR_TID.X ;  /* 0x0000000000047919 */ /* 0x000e240000002100 */
[----:B0-----:R-:W-:Y:S01]  /*25490*/  LOP3.LUT R10, R4, 0x1f, RZ, 0xc0, !PT ;  /* 0x0000001f040a7812 */ /* 0x001fe200078ec0ff */
[----:B------:R-:W-:-:S03]  /*254a0*/  IMAD.MOV.U32 R4, RZ, RZ, 0x5000 ;  /* 0x00005000ff047424 */ /* 0x000fc600078e00ff */
[----:B------:R-:W-:Y:S01]  /*254b0*/  ISETP.NE.AND P2, PT, R10, RZ, PT ;  /* 0x000000ff0a00720c */ /* 0x000fe20003f45270 */
[----:B------:R0:W-:-:S12]  /*254c0*/  SYNCS.ARRIVE.TRANS64 RZ, [R8+URZ+0x298b0], R4 ;  /* 0x0298b00408ff79a7 */ /* 0x0001d8000800003f */
[----:B0-----:R-:W-:Y:S05]  /*254d0*/  @!P2 BRA `(.L_x_575) ;  /* 0x000000000004a947 */ /* 0x001fea0003800000 */
[----:B------:R-:W-:Y:S01]  /*254e0*/  BPT.TRAP 0x1 ;  /* 0x000000040000795c */ /* 0x000fe20000300000 */
.L_x_575:
[----:B------:R-:W-:Y:S05]  /*254f0*/  BSYNC B2 ;  /* 0x0000000000027941 */ /* 0x000fea0003800000 */
.L_x_574:
[----:B------:R-:W2:Y:S01]  /*25500*/  LDL R4, [R1+0x14] ;  /* 0x0000140001047983 */ /* 0x000ea20000100800 */
[----:B------:R-:W-:Y:S01]  /*25510*/  R2UR UR10, R11 ;  /* 0x000000000b0a72ca */ /* 0x000fe200000e0000 */
[----:B------:R-:W-:Y:S01]  /*25520*/  UIADD3 UR4, UP0, UR40, 0x670, URZ ;  /* 0x0000067028047890 */ /* 0x000fe2000ff1e03f */
[----:B------:R-:W-:Y:S01]  /*25530*/  R2UR UR6, R6 ;  /* 0x00000000060672ca */ /* 0x000fe200000e0000 */
[----:B------:R-:W-:Y:S01]  /*25540*/  VIADD R8, R8, 0x298b0 ;  /* 0x000298b008087836 */ /* 0x000fe20000000000 */
[----:B------:R-:W-:Y:S01]  /*25550*/  R2UR UR7, R7 ;  /* 0x00000000070772ca */ /* 0x000fe200000e0000 */
[----:B------:R-:W-:Y:S01]  /*25560*/  UIADD3.X UR5, URZ, UR41, URZ, UP0, !UPT ;  /* 0x000000293f057290 */ /* 0x000fe200087fe43f */
[----:B------:R-:W-:Y:S01]  /*25570*/  PLOP3.LUT P2, PT, PT, PT, PT, 0x80, 0x0 ;  /* 0x000000000000781c */ /* 0x000fe20003f4f070 */
[----:B--2---:R-:W-:-:S04]  /*25580*/  IMAD R4, R4, 0x5000, R18 ;  /* 0x0000500004047824 */ /* 0x004fc800078e0212 */
[----:B------:R-:W-:-:S08]  /*25590*/  VIADD R4, R4, 0xa400 ;  /* 0x0000a40004047836 */ /* 0x000fd00000000000 */
.L_x_576:
        /* <DEDUP_REMOVED lines=10> */
.L_x_564:
[----:B------:R-:W-:Y:S05]  /*25640*/  BSYNC B1 ;  /* 0x0000000000017941 */ /* 0x000fea0003800000 */
.L_x_563:
[----:B0-----:R-:W2:Y:S04]  /*25650*/  LDL.LU R7, [R1+0x14] ;  /* 0x0000140001077983 */ /* 0x001ea80000300800 */
[----:B------:R-:W3:Y:S01]  /*25660*/  LDL.LU R6, [R1+0x1c] ;  /* 0x00001c0001067983 */ /* 0x000ee20000300800 */
[C---:B------:R-:W-:Y:S02]  /*25670*/  ISETP.GT.AND P3, PT, R9.reuse, R3, PT ;  /* 0x000000030900720c */ /* 0x040fe40003f64270 */
[----:B------:R-:W-:Y:S01]  /*25680*/  IADD3 R9, R9, -0x1, RZ ;  /* 0xffffffff09097810 */ /* 0x000fe20007ffe0ff */
[----:B--2---:R-:W-:-:S05]  /*25690*/  VIADD R4, R7, 0x1 ;  /* 0x0000000107047836 */ /* 0x004fca0000000000 */
[----:B------:R-:W-:-:S04]  /*256a0*/  ISETP.NE.AND P2, PT, R4, 0x2, PT ;  /* 0x000000020400780c */ /* 0x000fc80003f45270 */
[----:B------:R-:W-:Y:S02]  /*256b0*/  SEL R5, RZ, 0x1, P2 ;  /* 0x00000001ff057807 */ /* 0x000fe40001000000 */
[----:B------:R-:W-:Y:S02]  /*256c0*/  SEL R4, R4, RZ, P2 ;  /* 0x000000ff04047207 */ /* 0x000fe40001000000 */
[----:B---3--:R-:W-:-:S05]  /*256d0*/  LOP3.LUT R6, R6, R5, RZ, 0x3c, !PT ;  /* 0x0000000506067212 */ /* 0x008fca00078e3cff */
[----:B------:R1:W-:Y:S04]  /*256e0*/  STL [R1+0x1c], R6 ;  /* 0x00001c0601007387 */ /* 0x0003e80000100800 */
[----:B------:R1:W-:Y:S01]  /*256f0*/  STL [R1+0x14], R4 ;  /* 0x0000140401007387 */ /* 0x0003e20000100800 */
[----:B------:R-:W-:Y:S05]  /*25700*/  @P3 BRA `(.L_x_577) ;  /* 0xfffffff8000c3947 */ /* 0x000fea000383ffff */
.L_x_543:
[----:B------:R-:W-:Y:S05]  /*25710*/  BSYNC B0 ;  /* 0x0000000000007941 */ /* 0x000fea0003800000 */
.L_x_542:
[----:B------:R-:W-:Y:S05]  /*25720*/  @!P0 WARPSYNC.ALL ;  /* 0x0000000000008948 */ /* 0x000fea0003800000 */
[----:B------:R-:W-:Y:S01]  /*25730*/  @!P0 BAR.SYNC.DEFER_BLOCKING 0xc, 0x180 ;  /* 0x0306000000008b1d */ /* 0x000fe20000010000 */
[----:B------:R-:W-:-:S05]  /*25740*/  IMAD.MOV.U32 R0, RZ, RZ, RZ ;  /* 0x000000ffff007224 */ /* 0x000fca00078e00ff */
[----:B------:R-:W-:Y:S04]  /*25750*/  BSSY B0, `(.L_x_578) ;  /* 0x000001e000007945 */ /* 0x000fe80003800000 */
[----:B------:R-:W-:Y:S05]  /*25760*/  @!P1 BRA `(.L_x_579) ;  /* 0x0000000000709947 */ /* 0x000fea0003800000 */
[----:B------:R-:W-:-:S13]  /*25770*/  ISETP.NE.AND P0, PT, R17, RZ, PT ;  /* 0x000000ff1100720c */ /* 0x000fda0003f05270 */
[----:B------:R-:W2:Y:S02]  /*25780*/  @!P0 LDC R17, c[0x0][0x9f0] ;  /* 0x00027c00ff118b82 */ /* 0x000ea40000000800 */
[----:B--2---:R-:W-:-:S04]  /*25790*/  IABS R2, R17 ;  /* 0x0000001100027213 */ /* 0x004fc80000000000 */
[----:B01----:R-:W0:Y:S08]  /*257a0*/  I2F.RP R4, R2 ;  /* 0x0000000200047306 */ /* 0x003e300000209400 */
[----:B0-----:R-:W0:Y:S02]  /*257b0*/  MUFU.RCP R4, R4 ;  /* 0x0000000400047308 */ /* 0x001e240000001000 */
[----:B0-----:R-:W-:-:S06]  /*257c0*/  VIADD R4, R4, 0xffffffe ;  /* 0x0ffffffe04047836 */ /* 0x001fcc0000000000 */
[----:B------:R0:W1:Y:S02]  /*257d0*/  F2I.FTZ.U32.TRUNC.NTZ R5, R4 ;  /* 0x0000000400057305 */ /* 0x000064000021f000 */
[----:B0-----:R-:W-:Y:S02]  /*257e0*/  IMAD.MOV.U32 R4, RZ, RZ, RZ ;  /* 0x000000ffff047224 */ /* 0x001fe400078e00ff */
[----:B-1----:R-:W-:-:S04]  /*257f0*/  IMAD.MOV R0, RZ, RZ, -R5 ;  /* 0x000000ffff007224 */ /* 0x002fc800078e0a05 */
[----:B------:R-:W-:-:S04]  /*25800*/  IMAD R0, R0, R2, RZ ;  /* 0x0000000200007224 */ /* 0x000fc800078e02ff */
[----:B------:R-:W-:Y:S01]  /*25810*/  IMAD.HI.U32 R6, R5, R0, R4 ;  /* 0x0000000005067227 */ /* 0x000fe200078e0004 */
[-C--:B------:R-:W-:Y:S02]  /*25820*/  IABS R0, R17.reuse ;  /* 0x0000001100007213 */ /* 0x080fe40000000000 */
[----:B------:R-:W-:Y:S02]  /*25830*/  IADD3 R4, R20, -0x1, R17 ;  /* 0xffffffff14047810 */ /* 0x000fe40007ffe011 */
[----:B------:R-:W-:Y:S02]  /*25840*/  IADD3 R0, RZ, -R0, RZ ;  /* 0x80000000ff007210 */ /* 0x000fe40007ffe0ff */
[----:B------:R-:W-:Y:S02]  /*25850*/  IABS R3, R4 ;  /* 0x0000000400037213 */ /* 0x000fe40000000000 */
[----:B------:R-:W-:Y:S01]  /*25860*/  LOP3.LUT R4, R4, R17, RZ, 0x3c, !PT ;  /* 0x0000001104047212 */ /* 0x000fe200078e3cff */
[----:B------:R-:W-:-:S02]  /*25870*/  IMAD.MOV.U32 R5, RZ, RZ, R0 ;  /* 0x000000ffff057224 */ /* 0x000fc400078e0000 */
[----:B------:R-:W-:Y:S01]  /*25880*/  IMAD.HI.U32 R0, R6, R3, RZ ;  /* 0x0000000306007227 */ /* 0x000fe200078e00ff */
[----:B------:R-:W-:-:S03]  /*25890*/  ISETP.GE.AND P2, PT, R4, RZ, PT ;  /* 0x000000ff0400720c */ /* 0x000fc60003f46270 */
[----:B------:R-:W-:-:S05]  /*258a0*/  IMAD R3, R0, R5, R3 ;  /* 0x0000000500037224 */ /* 0x000fca00078e0203 */
[----:B------:R-:W-:-:S13]  /*258b0*/  ISETP.GT.U32.AND P1, PT, R2, R3, PT ;  /* 0x000000030200720c */ /* 0x000fda0003f24070 */
[----:B------:R-:W-:Y:S02]  /*258c0*/  @!P1 IMAD.IADD R3, R3, 0x1, -R2 ;  /* 0x0000000103039824 */ /* 0x000fe400078e0a02 */
[----:B------:R-:W-:Y:S01]  /*258d0*/  @!P1 VIADD R0, R0, 0x1 ;  /* 0x0000000100009836 */ /* 0x000fe20000000000 */
[----:B------:R-:W-:Y:S02]  /*258e0*/  ISETP.NE.AND P1, PT, R17, RZ, PT ;  /* 0x000000ff1100720c */ /* 0x000fe40003f25270 */
[----:B------:R-:W-:-:S13]  /*258f0*/  ISETP.GE.U32.AND P0, PT, R3, R2, PT ;  /* 0x000000020300720c */ /* 0x000fda0003f06070 */
[----:B------:R-:W-:-:S05]  /*25900*/  @P0 VIADD R0, R0, 0x1 ;  /* 0x0000000100000836 */ /* 0x000fca0000000000 */
[----:B------:R-:W-:Y:S02]  /*25910*/  @!P2 IADD3 R0, -R0, RZ, RZ ;  /* 0x000000ff0000a210 */ /* 0x000fe40007ffe1ff */
[----:B------:R-:W-:-:S07]  /*25920*/  @!P1 LOP3.LUT R0, RZ, R17, RZ, 0x33, !PT ;  /* 0x00000011ff009212 */ /* 0x000fce00078e33ff */
.L_x_579:
[----:B------:R-:W-:Y:S05]  /*25930*/  BSYNC B0 ;  /* 0x0000000000007941 */ /* 0x000fea0003800000 */
.L_x_578:
[----:B------:R-:W-:-:S05]  /*25940*/  IMAD R3, R21, R0, RZ ;  /* 0x0000000015037224 */ /* 0x000fca00078e02ff */
[----:B------:R-:W-:Y:S01]  /*25950*/  VIADDMNMX R2, R3, R0, R20, PT ;  /* 0x0000000003027246 */ /* 0x000fe20003800114 */
[----:B------:R2:W-:Y:S03]  /*25960*/  STL [R1+0x20], R3 ;  /* 0x0000200301007387 */ /* 0x0005e60000100800 */
[----:B------:R-:W-:Y:S01]  /*25970*/  ISETP.GT.AND P0, PT, R2, R3, PT ;  /* 0x000000030200720c */ /* 0x000fe20003f04270 */
[----:B------:R2:W-:-:S12]  /*25980*/  STL [R1+0x48], R2 ;  /* 0x0000480201007387 */ /* 0x0005d80000100800 */
[----:B--2---:R-:W-:Y:S05]  /*25990*/  @P0 BRA `(.L_x_580) ;  /* 0x0000000000480947 */ /* 0x004fea0003800000 */
[----:B------:R-:W2:Y:S02]  /*259a0*/  S2R R2, SR_TID.X ;  /* 0x0000000000027919 */ /* 0x000ea40000002100 */
[----:B--2---:R-:W-:-:S04]  /*259b0*/  LOP3.LUT R2, R2, 0x7f, RZ, 0xc0, !PT ;  /* 0x0000007f02027812 */ /* 0x004fc800078ec0ff */
[----:B------:R-:W-:-:S13]  /*259c0*/  ISETP.NE.AND P0, PT, R2, RZ, PT ;  /* 0x000000ff0200720c */ /* 0x000fda0003f05270 */
[----:B------:R-:W-:Y:S05]  /*259d0*/  @P0 BRA `(.L_x_581) ;  /* 0x0000003000640947 */ /* 0x000fea0003800000 */
[----:B------:R-:W2:Y:S01]  /*259e0*/  S2R R2, SR_LANEID ;  /* 0x0000000000027919 */ /* 0x000ea20000000000 */
[----:B------:R-:W-:Y:S01]  /*259f0*/  VOTEU.ANY UR4, UPT, PT ;  /* 0x0000000000047886 */ /* 0x000fe200038e0100 */
[----:B01----:R-:W0:Y:S01]  /*25a00*/  LDC.64 R4, c[0x0][0xc60] ;  /* 0x00031800ff047b82 */ /* 0x003e220000000a00 */
[----:B------:R-:W2:Y:S02]  /*25a10*/  FLO.U32 R0, UR4 ;  /* 0x0000000400007d00 */ /* 0x000ea400080e0000 */
[----:B--2---:R-:W-:-:S06]  /*25a20*/  ISETP.EQ.U32.AND P0, PT, R0, R2, PT ;  /* 0x000000020000720c */ /* 0x004fcc0003f02070 */
[----:B------:R-:W0:Y:S07]  /*25a30*/  POPC R2, UR4 ;  /* 0x0000000400027d09 */ /* 0x000e2e0008000000 */
[----:B0-----:R-:W2:Y:S04]  /*25a40*/  @P0 ATOMG.E.ADD.STRONG.GPU PT, R2, desc[UR54][R4.64], R2 ;  /* 0x00000002040209a8 */ /* 0x001ea800081ee1f6 */
[----:B--2---:R0:W1:Y:S02]  /*25a50*/  SHFL.IDX PT, R2, R2, R0, 0x1f ;  /* 0x00001f0002027589 */ /* 0x00406400000e0000 */
[----:B0-----:R-:W0:Y:S02]  /*25a60*/  S2R R0, SR_LTMASK ;  /* 0x0000000000007919 */ /* 0x001e240000003900 */
[----:B0-----:R-:W-:-:S06]  /*25a70*/  LOP3.LUT R0, R0, UR4, RZ, 0xc0, !PT ;  /* 0x0000000400007c12 */ /* 0x001fcc000f8ec0ff */
[----:B------:R-:W1:Y:S02]  /*25a80*/  POPC R0, R0 ;  /* 0x0000000000007309 */ /* 0x000e640000000000 */
[----:B-1----:R-:W-:-:S05]  /*25a90*/  IADD3 R0, R2, UR38, R0 ;  /* 0x0000002602007c10 */ /* 0x002fca000fffe000 */
[----:B------:R2:W-:Y:S01]  /*25aa0*/  STL [R1], R0 ;  /* 0x0000000001007387 */ /* 0x0005e20000100800 */
[----:B------:R-:W-:Y:S05]  /*25ab0*/  BRA `(.L_x_581) ;  /* 0x00000030002c7947 */ /* 0x000fea0003800000 */
.L_x_580:
        /* <DEDUP_REMOVED lines=8> */
[----:B01----:R-:W-:Y:S01]  /*25b40*/  IMAD.U32 R4, RZ, RZ, UR6 ;  /* 0x00000006ff047e24 */ /* 0x003fe2000f8e00ff */
[----:B------:R-:W-:Y:S01]  /*25b50*/  MOV R7, UR9 ;  /* 0x0000000900077c02 */ /* 0x000fe20008000f00 */
[----:B------:R-:W0:Y:S01]  /*25b60*/  LDC.64 R2, c[0x4][R2] ;  /* 0x0100000002027b82 */ /* 0x000e220000000a00 */
[----:B------:R-:W-:Y:S01]  /*25b70*/  IMAD.U32 R5, RZ, RZ, UR7 ;  /* 0x00000007ff057e24 */ /* 0x000fe2000f8e00ff */
[----:B------:R-:W-:Y:S01]  /*25b80*/  MOV R13, RZ ;  /* 0x000000ff000d7202 */ /* 0x000fe20000000f00 */
[----:B------:R-:W-:Y:S02]  /*25b90*/  IMAD.U32 R6, RZ, RZ, UR8 ;  /* 0x00000008ff067e24 */ /* 0x000fe4000f8e00ff */
[----:B------:R-:W-:-:S02]  /*25ba0*/  IMAD.U32 R10, RZ, RZ, UR4 ;  /* 0x00000004ff0a7e24 */ /* 0x000fc4000f8e00ff */
[----:B------:R-:W-:Y:S02]  /*25bb0*/  IMAD.U32 R11, RZ, RZ, UR5 ;  /* 0x00000005ff0b7e24 */ /* 0x000fe4000f8e00ff */
[----:B------:R-:W-:Y:S02]  /*25bc0*/  IMAD.MOV.U32 R8, RZ, RZ, 0x70 ;  /* 0x00000070ff087424 */ /* 0x000fe400078e00ff */
[----:B------:R-:W-:-:S07]  /*25bd0*/  IMAD.MOV.U32 R12, RZ, RZ, 0x1 ;  /* 0x00000001ff0c7424 */ /* 0x000fce00078e00ff */
[----:B------:R-:W-:-:S07]  /*25be0*/  LEPC R20, `(.L_x_583) ;  /* 0x000000001014794e */ /* 0x000fce0000000000 */
[----:B0-----:R-:W-:Y:S05]  /*25bf0*/  CALL.ABS.NOINC R2 ;  /* 0x0000000002007343 */ /* 0x001fea0003c00000 */
.L_x_583:
[----:B------:R-:W-:Y:S05]  /*25c00*/  BSYNC B6 ;  /* 0x0000000000067941 */ /* 0x000fea0003800000 */
.L_x_582:
        /* <DEDUP_REMOVED lines=23> */
[----:B0-2---:R-:W-:Y:S05]  /*25d80*/  CALL.ABS.NOINC R2 ;  /* 0x0000000002007343 */ /* 0x005fea0003c00000 */
.L_x_585:
[----:B------:R-:W-:Y:S05]  /*25d90*/  BSYNC B6 ;  /* 0x0000000000067941 */ /* 0x000fea0003800000 */
.L_x_584:
        /* <DEDUP_REMOVED lines=20> */
.L_x_587:
[----:B------:R-:W-:Y:S05]  /*25ee0*/  BSYNC B6 ;  /* 0x0000000000067941 */ /* 0x000fea0003800000 */
.L_x_586:
[----:B------:R-:W-:Y:S01]  /*25ef0*/  LOP3.LUT P6, RZ, R17, 0x1, RZ, 0xc0, !PT ;  /* 0x0000000111ff7812 */ /* 0x000fe200078cc0ff */
[----:B------:R-:W-:-:S12]  /*25f00*/  BSSY B6, `(.L_x_588) ;  /* 0x0000012000067945 */ /* 0x000fd80003800000 */
        /* <DEDUP_REMOVED lines=8> */
[----:B------:R-:W-:Y:S02]  /*25f90*/  IMAD.U32 R5, RZ, RZ, UR5 ;  /* 0x00000005ff057e24 */ /* 0x000fe4000f8e00ff */
[----:B------:R-:W-:Y:S02]  /*25fa0*/  IMAD.U32 R6, RZ, RZ, UR6 ;  /* 0x00000006ff067e24 */ /* 0x000fe4000f8e00ff */
[----:B------:R-:W-:-:S02]  /*25fb0*/  IMAD.U32 R7, RZ, RZ, UR7 ;  /* 0x00000007ff077e24 */ /* 0x000fc4000f8e00ff */
[----:B------:R-:W-:Y:S02]  /*25fc0*/  IMAD.U32 R11, RZ, RZ, UR9 ;  /* 0x00000009ff0b7e24 */ /* 0x000fe4000f8e00ff */
[----:B------:R-:W-:Y:S02]  /*25fd0*/  IMAD.MOV.U32 R8, RZ, RZ, 0x70 ;  /* 0x00000070ff087424 */ /* 0x000fe400078e00ff */
[----:B------:R-:W-:Y:S02]  /*25fe0*/  IMAD.MOV.U32 R12, RZ, RZ, 0x1 ;  /* 0x00000001ff0c7424 */ /* 0x000fe400078e00ff */
[----:B------:R-:W-:-:S07]  /*25ff0*/  IMAD.MOV.U32 R13, RZ, RZ, RZ ;  /* 0x000000ffff0d7224 */ /* 0x000fce00078e00ff */
[----:B------:R-:W-:-:S07]  /*26000*/  LEPC R20, `(.L_x_589) ;  /* 0x000000001014794e */ /* 0x000fce0000000000 */
[----:B0-2---:R-:W-:Y:S05]  /*26010*/  CALL.ABS.NOINC R2 ;  /* 0x0000000002007343 */ /* 0x005fea0003c00000 */
.L_x_589:
[----:B------:R-:W-:Y:S05]  /*26020*/  BSYNC B6 ;  /* 0x0000000000067941 */ /* 0x000fea0003800000 */
.L_x_588:
[----:B------:R-:W3:Y:S01]  /*26030*/  LDL.LU R2, [R1+0x24] ;  /* 0x0000240001027983 */ /* 0x000ee20000300800 */
[----:B------:R-:W-:-:S03]  /*26040*/  ULDC.64 UR4, c[0x0][0x9f8] ;  /* 0x00027e0000047ab9 */ /* 0x000fc60000000a00 */
[----:B--2---:R-:W2:Y:S04]  /*26050*/  LDL.LU R17, [R1+0x3c] ;  /* 0x00003c0001117983 */ /* 0x004ea80000300800 */
[----:B------:R-:W4:Y:S01]  /*26060*/  LDL R8, [R1+0x8] ;  /* 0x0000080001087983 */ /* 0x000f220000100800 */
[----:B------:R-:W-:-:S04]  /*26070*/  ISETP.NE.U32.AND P0, PT, RZ, UR4, PT ;  /* 0x00000004ff007c0c */ /* 0x000fc8000bf05070 */
[----:B------:R-:W-:-:S13]  /*26080*/  ISETP.NE.AND.EX P0, PT, RZ, UR5, PT, P0 ;  /* 0x00000005ff007c0c */ /* 0x000fda000bf05300 */
[----:B---3--:R-:W-:-:S04]  /*26090*/  @P0 IADD3 R2, P1, R2, UR4, RZ ;  /* 0x0000000402020c10 */ /* 0x008fc8000ff3e0ff */
[----:B--2---:R-:W-:Y:S01]  /*260a0*/  @P0 IADD3.X R3, R17, UR5, RZ, P1, !PT ;  /* 0x0000000511030c10 */ /* 0x004fe20008ffe4ff */
[----:B------:R-:W-:-:S04]  /*260b0*/  ULDC.64 UR4, c[0x0][0xa08] ;  /* 0x0002820000047ab9 */ /* 0x000fc80000000a00 */
[----:B----4-:R2:W3:Y:S02]  /*260c0*/  @P0 LDG.E R8, desc[UR54][R2.64] ;  /* 0x0000003602080981 */ /* 0x0104e4000c1e1900 */
[----:B--2---:R-:W2:Y:S01]  /*260d0*/  LDC.64 R2, c[0x0][0x418] ;  /* 0x00010600ff027b82 */ /* 0x004ea20000000a00 */
[----:B---3--:R-:W-:Y:S01]  /*260e0*/  SHF.R.S32.HI R9, RZ, 0x1f, R8 ;  /* 0x0000001fff097819 */ /* 0x008fe20000011408 */
[----:B------:R3:W-:Y:S01]  /*260f0*/  @P0 STL [R1+0x8], R8 ;  /* 0x0000080801000387 */ /* 0x0007e20000100800 */
[----:B--2---:R-:W-:Y:S01]  /*26100*/  LOP3.LUT P0, RZ, R2, UR4, RZ, 0xfc, !PT ;  /* 0x0000000402ff7c12 */ /* 0x004fe2000f80fcff */
[----:B------:R-:W-:Y:S02]  /*26110*/  UMOV UR4, 0xffffffff ;  /* 0xffffffff00047882 */ /* 0x000fe40000000000 */
[----:B------:R3:W-:Y:S01]  /*26120*/  STL [R1+0x24], R9 ;  /* 0x0000240901007387 */ /* 0x0007e20000100800 */
[----:B------:R-:W-:-:S04]  /*26130*/  LOP3.LUT P0, RZ, R3, UR5, RZ, 0xfc, P0 ;  /* 0x0000000503ff7c12 */ /* 0x000fc8000800fcff */
[----:B------:R-:W-:Y:S01]  /*26140*/  SEL R17, R8, RZ, !P0 ;  /* 0x000000ff08117207 */ /* 0x000fe20004000000 */
[----:B------:R-:W-:Y:S08]  /*26150*/  BRA.DIV UR4, `(.L_x_590) ;  /* 0x0000006e049c7947 */ /* 0x000ff0000b800000 */
[----:B------:R-:W2:Y:S02]  /*26160*/  S2R R0, SR_TID.X ;  /* 0x0000000000007919 */ /* 0x000ea40000002100 */
[----:B--2---:R-:W-:-:S04]  /*26170*/  SHF.R.U32.HI R0, RZ, 0x5, R0 ;  /* 0x00000005ff007819 */ /* 0x004fc80000011600 */
[----:B------:R-:W-:-:S05]  /*26180*/  LOP3.LUT R0, R0, 0x3, RZ, 0xc0, !PT ;  /* 0x0000000300007812 */ /* 0x000fca00078ec0ff */
[----:B------:R2:W4:Y:S02]  /*26190*/  SHFL.IDX PT, R14, R0, RZ, 0x1f ;  /* 0x00001fff000e7589 */ /* 0x00052400000e0000 */
.L_x_798:
[----:B--2---:R-:W2:Y:S01]  /*261a0*/  LDL.LU R0, [R1+0x10] ;  /* 0x0000100001007983 */ /* 0x004ea20000300800 */
[----:B------:R-:W-:Y:S02]  /*261b0*/  PLOP3.LUT P1, PT, PT, PT, PT, 0x8, 0x0 ;  /* 0x000000000000781c */ /* 0x000fe40003f2e170 */
[----:B----4-:R-:W-:Y:S02]  /*261c0*/  ISETP.NE.AND P0, PT, R14, RZ, PT ;  /* 0x000000ff0e00720c */ /* 0x010fe40003f05270 */
[----:B--2---:R-:W-:-:S09]  /*261d0*/  LOP3.LUT R0, R0, 0xfffffffe, RZ, 0xc0, !PT ;  /* 0xfffffffe00007812 */ /* 0x004fd200078ec0ff */
[----:B------:R-:W-:-:S05]  /*261e0*/  @P1 LOP3.LUT R0, R0, 0x1, RZ, 0xfc, !PT ;  /* 0x0000000100001812 */ /* 0x000fca00078efcff */
[----:B------:R2:W-:Y:S01]  /*261f0*/  STL [R1+0x10], R0 ;  /* 0x0000100001007387 */ /* 0x0005e20000100800 */
[----:B------:R-:W-:Y:S05]  /*26200*/  @P0 BRA `(.L_x_591) ;  /* 0x00000004008c0947 */ /* 0x000fea0003800000 */
[----:B------:R-:W-:-:S03]  /*26210*/  UMOV UR4, 0xffffffff ;  /* 0xffffffff00047882 */ /* 0x000fc60000000000 */
[----:B------:R-:W-:Y:S05]  /*26220*/  BRA.DIV UR4, `(.L_x_592) ;  /* 0x0000006e049c7947 */ /* 0x000fea000b800000 */
[----:B------:R-:W-:-:S13]  /*26230*/  ELECT P6, URZ, PT ;  /* 0x00000000003f782f */ /* 0x000fda00038c0000 */
.L_x_801:
[----:B------:R-:W-:Y:S05]  /*26240*/  @!P6 BRA `(.L_x_591) ;  /* 0x00000004007ce947 */ /* 0x000fea0003800000 */
[----:B--2---:R-:W2:Y:S01]  /*26250*/  LDL R0, [R1+0x48] ;  /* 0x0000480001007983 */ /* 0x004ea20000100800 */
[----:B------:R-:W-:-:S04]  /*26260*/  ISETP.NE.U32.AND P0, PT, R2, RZ, PT ;  /* 0x000000ff0200720c */ /* 0x000fc80003f05070 */
[----:B------:R-:W-:Y:S02]  /*26270*/  ISETP.NE.AND.EX P0, PT, R3, RZ, PT, P0 ;  /* 0x000000ff0300720c */ /* 0x000fe40003f05300 */
[----:B--2---:R-:W-:-:S11]  /*26280*/  IADD3 R0, R0, -0x1, RZ ;  /* 0xffffffff00007810 */ /* 0x004fd60007ffe0ff */
[----:B------:R-:W-:Y:S05]  /*26290*/  @!P0 BRA `(.L_x_593) ;  /* 0x0000000000448947 */ /* 0x000fea0003800000 */
[----:B0-----:R-:W0:Y:S01]  /*262a0*/  LDC R7, c[0x0][0x43c] ;  /* 0x00010f00ff077b82 */ /* 0x001e220000000800 */
[----:B------:R-:W-:Y:S01]  /*262b0*/  ULDC.64 UR4, c[0x0][0x428] ;  /* 0x00010a0000047ab9 */ /* 0x000fe20000000a00 */
[----:B0-----:R-:W-:-:S13]  /*262c0*/  ISETP.NE.AND P0, PT, R7, 0x1, PT ;  /* 0x000000010700780c */ /* 0x001fda0003f05270 */
[----:B-1----:R-:W0:Y:S02]  /*262d0*/  @P0 LDC.64 R4, c[0x0][0x440] ;  /* 0x00011000ff040b82 */ /* 0x002e240000000a00 */
        /* <DEDUP_REMOVED lines=13> */
.L_x_593:
[----:B--2---:R-:W2:Y:S01]  /*263b0*/  LDL R3, [R1+0x18] ;  /* 0x0000180001037983 */ /* 0x004ea20000100800 */
[----:B------:R-:W-:Y:S01]  /*263c0*/  IMAD R2, R19, 0x8, R18 ;  /* 0x0000000813027824 */ /* 0x000fe200078e0212 */
[----:B---3--:R-:W3:Y:S02]  /*263d0*/  S2R R8, SR_TID.X ;  /* 0x0000000000087919 */ /* 0x008ee40000002100 */
[----:B---3--:R-:W-:-:S04]  /*263e0*/  LOP3.LUT R8, R8, 0x7f, RZ, 0xc0, !PT ;  /* 0x0000007f08087812 */ /* 0x008fc800078ec0ff */
[----:B------:R-:W-:Y:S02]  /*263f0*/  ISETP.NE.AND P1, PT, R8, RZ, PT ;  /* 0x000000ff0800720c */ /* 0x000fe40003f25270 */
[----:B--2---:R-:W-:-:S04]  /*26400*/  SHF.L.U32 R3, R3, 0x1f, RZ ;  /* 0x0000001f03037819 */ /* 0x004fc800000006ff */
[----:B------:R-:W2:Y:S02]  /*26410*/  SYNCS.PHASECHK.TRANS64.TRYWAIT P0, [R2+URZ+0x29880], R3 ;  /* 0x02988003020075a7 */ /* 0x000ea4000800017f */
[----:B--2---:R-:W-:Y:S05]  /*26420*/  @!P0 BRA `(.L_x_594) ;  /* 0x0000006c003c8947 */ /* 0x004fea0003800000 */
.L_x_802:
[----:B------:R-:W-:Y:S05]  /*26430*/  @P1 BRA `(.L_x_595) ;  /* 0x00000000001c1947 */ /* 0x000fea0003800000 */
[----:B01----:R-:W0:Y:S02]  /*26440*/  S2R R4, SR_TID.X ;  /* 0x0000000000047919 */ /* 0x003e240000002100 */
[----:B0-----:R-:W-:Y:S02]  /*26450*/  LOP3.LUT R5, R4, 0x1f, RZ, 0xc0, !PT ;  /* 0x0000001f04057812 */ /* 0x001fe400078ec0ff */
[----:B------:R-:W-:Y:S02]  /*26460*/  MOV R4, 0x5000 ;  /* 0x0000500000047802 */ /* 0x000fe40000000f00 */
[----:B------:R-:W-:Y:S02]  /*26470*/  ISETP.NE.AND P0, PT, R5, RZ, PT ;  /* 0x000000ff0500720c */ /* 0x000fe40003f05270 */
[----:B------:R3:W-:Y:S11]  /*26480*/  SYNCS.ARRIVE.TRANS64 RZ, [R2+URZ+0x29870], R4 ;  /* 0x0298700402ff79a7 */ /* 0x0007f6000800003f */
[----:B---3--:R-:W-:Y:S05]  /*26490*/  @!P0 BRA `(.L_x_595) ;  /* 0x0000000000048947 */ /* 0x008fea0003800000 */
[----:B------:R-:W-:Y:S01]  /*264a0*/  BPT.TRAP 0x1 ;  /* 0x000000040000795c */ /* 0x000fe20000300000 */
.L_x_595:
[----:B------:R-:W3:Y:S01]  /*264b0*/  LDL R5, [R1+0x28] ;  /* 0x0000280001057983 */ /* 0x000ee20000100800 */
[----:B01----:R-:W-:Y:S01]  /*264c0*/  IMAD R4, R19, 0x5000, R18 ;  /* 0x0000500013047824 */ /* 0x003fe200078e0212 */
[----:B------:R-:W-:Y:S01]  /*264d0*/  R2UR UR9, R2 ;  /* 0x00000000020972ca */ /* 0x000fe200000e0000 */
[----:B------:R-:W-:Y:S01]  /*264e0*/  UIADD3 UR4, UP0, UR40, 0x470, URZ ;  /* 0x0000047028047890 */ /* 0x000fe2000ff1e03f */
[----:B------:R-:W-:Y:S01]  /*264f0*/  R2UR UR12, R16 ;  /* 0x00000000100c72ca */ /* 0x000fe200000e0000 */
[----:B------:R-:W-:Y:S01]  /*26500*/  UMOV UR6, 0x0 ;  /* 0x0000000000067882 */ /* 0x000fe20000000000 */
[----:B------:R-:W-:Y:S01]  /*26510*/  R2UR UR8, R4 ;  /* 0x00000000040872ca */ /* 0x000fe200000e0000 */
[----:B------:R-:W-:Y:S01]  /*26520*/  UIADD3.X UR5, URZ, UR41, URZ, UP0, !UPT ;  /* 0x000000293f057290 */ /* 0x000fe200087fe43f */
[----:B-----5:R-:W-:Y:S01]  /*26530*/  R2UR UR13, R17 ;  /* 0x00000000110d72ca */ /* 0x020fe200000e0000 */
[----:B------:R-:W-:Y:S01]  /*26540*/  UMOV UR7, 0x14f00000 ;  /* 0x14f0000000077882 */ /* 0x000fe20000000000 */
[----:B------:R-:W-:-:S05]  /*26550*/  UMOV UR10, URZ ;  /* 0x0000003f000a7c82 */ /* 0x000fca0008000000 */
[----:B------:R-:W-:-:S04]  /*26560*/  UIADD3 UR9, UR9, 0x29870, URZ ;  /* 0x0002987009097890 */ /* 0x000fc8000fffe03f */
[----:B------:R-:W-:Y:S01]  /*26570*/  UIADD3 UR8, UR8, 0xa400, URZ ;  /* 0x0000a40008087890 */ /* 0x000fe2000fffe03f */
[----:B---3--:R-:W-:-:S05]  /*26580*/  IMAD R0, R0, 0xa0, R5 ;  /* 0x000000a000007824 */ /* 0x008fca00078e0205 */
[----:B------:R-:W-:-:S13]  /*26590*/  R2UR UR11, R0 ;  /* 0x00000000000b72ca */ /* 0x000fda00000e0000 */
[----:B------:R0:W-:Y:S01]  /*265a0*/  UTMALDG.4D [UR8], [UR4], desc[UR6] ;  /* 0x00000608040075b4 */ /* 0x0001e20008019000 */
[----:B------:R-:W1:Y:S02]  /*265b0*/  SYNCS.PHASECHK.TRANS64.TRYWAIT P0, [R2+URZ+0x29840], R3 ;  /* 0x02984003020075a7 */ /* 0x000e64000800017f */
[----:B01----:R-:W-:Y:S05]  /*265c0*/  @!P0 BRA `(.L_x_596) ;  /* 0x0000006800e88947 */ /* 0x003fea0003800000 */
.L_x_803:
[----:B------:R-:W-:Y:S05]  /*265d0*/  @P1 BRA `(.L_x_597) ;  /* 0x00000000001c1947 */ /* 0x000fea0003800000 */
[----:B------:R-:W1:Y:S01]  /*265e0*/  S2R R4, SR_TID.X ;  /* 0x0000000000047919 */ /* 0x000e620000002100 */
[----:B0-2---:R-:W-:-:S04]  /*265f0*/  IMAD.MOV.U32 R3, RZ, RZ, 0x7800 ;  /* 0x00007800ff037424 */ /* 0x005fc800078e00ff */
[----:B------:R3:W-:Y:S01]  /*26600*/  SYNCS.ARRIVE.TRANS64 RZ, [R2+URZ+0x29830], R3 ;  /* 0x0298300302ff79a7 */ /* 0x0007e2000800003f */
[----:B-1----:R-:W-:-:S04]  /*26610*/  LOP3.LUT R4, R4, 0x1f, RZ, 0xc0, !PT ;  /* 0x0000001f04047812 */ /* 0x002fc800078ec0ff */
[----:B------:R-:W-:-:S13]  /*26620*/  ISETP.NE.AND P0, PT, R4, RZ, PT ;  /* 0x000000ff0400720c */ /* 0x000fda0003f05270 */
[----:B---3--:R-:W-:Y:S05]  /*26630*/  @!P0 BRA `(.L_x_597) ;  /* 0x0000000000048947 */ /* 0x008fea0003800000 */
[----:B------:R-:W-:Y:S01]  /*26640*/  BPT.TRAP 0x1 ;  /* 0x000000040000795c */ /* 0x000fe20000300000 */
.L_x_597:
[----:B0-2---:R-:W2:Y:S01]  /*26650*/  LDL.LU R3, [R1+0x10] ;  /* 0x0000100001037983 */ /* 0x005ea20000300800 */
[----:B------:R-:W-:Y:S01]  /*26660*/  R2UR UR11, R0 ;  /* 0x00000000000b72ca */ /* 0x000fe200000e0000 */
[----:B------:R-:W-:Y:S01]  /*26670*/  IMAD R0, R19, 0x7800, R18 ;  /* 0x0000780013007824 */ /* 0x000fe200078e0212 */
[----:B------:R-:W-:Y:S01]  /*26680*/  R2UR UR9, R2 ;  /* 0x00000000020972ca */ /* 0x000fe200000e0000 */
[----:B------:R-:W-:Y:S01]  /*26690*/  UIADD3 UR4, UP0, UR40, 0x370, URZ ;  /* 0x0000037028047890 */ /* 0x000fe2000ff1e03f */
[----:B------:R-:W-:Y:S01]  /*266a0*/  R2UR UR12, R16 ;  /* 0x00000000100c72ca */ /* 0x000fe200000e0000 */
[----:B------:R-:W-:Y:S01]  /*266b0*/  UMOV UR10, URZ ;  /* 0x0000003f000a7c82 */ /* 0x000fe20008000000 */
[----:B------:R-:W-:Y:S01]  /*266c0*/  R2UR UR8, R0 ;  /* 0x00000000000872ca */ /* 0x000fe200000e0000 */
[----:B------:R-:W-:Y:S01]  /*266d0*/  UIADD3.X UR5, URZ, UR41, URZ, UP0, !UPT ;  /* 0x000000293f057290 */ /* 0x000fe200087fe43f */
[----:B------:R-:W-:Y:S01]  /*266e0*/  R2UR UR13, R17 ;  /* 0x00000000110d72ca */ /* 0x000fe200000e0000 */
[----:B------:R-:W-:Y:S01]  /*266f0*/  UMOV UR6, 0x0 ;  /* 0x0000000000067882 */ /* 0x000fe20000000000 */
[----:B------:R-:W-:Y:S01]  /*26700*/  PLOP3.LUT P0, PT, PT, PT, PT, 0x80, 0x0 ;  /* 0x000000000000781c */ /* 0x000fe20003f0f070 */
[----:B------:R-:W-:Y:S01]  /*26710*/  UMOV UR7, 0x14f00000 ;  /* 0x14f0000000077882 */ /* 0x000fe20000000000 */
[----:B------:R-:W-:-:S03]  /*26720*/  UMOV UR17, 0x40 ;  /* 0x0000004000117882 */ /* 0x000fc60000000000 */
[----:B------:R-:W-:-:S04]  /*26730*/  UIADD3 UR9, UR9, 0x29830, URZ ;  /* 0x0002983009097890 */ /* 0x000fc8000fffe03f */
[----:B------:R-:W-:Y:S02]  /*26740*/  UIADD3 UR14, UR8, 0x1a400, URZ ;  /* 0x0001a400080e7890 */ /* 0x000fe4000fffe03f */
[----:B------:R-:W-:Y:S02]  /*26750*/  UIADD3 UR15, UR8, 0x1cc00, URZ ;  /* 0x0001cc00080f7890 */ /* 0x000fe4000fffe03f */
[----:B------:R-:W-:-:S03]  /*26760*/  UIADD3 UR16, UR8, 0x1f400, URZ ;  /* 0x0001f40008107890 */ /* 0x000fc6000fffe03f */
[----:B------:R-:W-:Y:S01]  /*26770*/  UMOV UR8, UR14 ;  /* 0x0000000e00087c82 */ /* 0x000fe20008000000 */
[----:B------:R-:W-:Y:S01]  /*26780*/  UMOV UR14, 0x80 ;  /* 0x00000080000e7882 */ /* 0x000fe20000000000 */
[----:B------:R0:W-:Y:S02]  /*26790*/  UTMALDG.4D [UR8], [UR4], desc[UR6] ;  /* 0x00000608040075b4 */ /* 0x0001e40008019000 */
[----:B0-----:R-:W-:Y:S01]  /*267a0*/  UMOV UR8, UR15 ;  /* 0x0000000f00087c82 */ /* 0x001fe20008000000 */
[----:B------:R-:W-:Y:S02]  /*267b0*/  UMOV UR10, UR17 ;  /* 0x00000011000a7c82 */ /* 0x000fe40008000000 */
[----:B------:R0:W-:Y:S02]  /*267c0*/  UTMALDG.4D [UR8], [UR4], desc[UR6] ;  /* 0x00000608040075b4 */ /* 0x0001e40008019000 */
[----:B0-----:R-:W-:Y:S01]  /*267d0*/  UMOV UR8, UR16 ;  /* 0x0000001000087c82 */ /* 0x001fe20008000000 */
[----:B------:R-:W-:-:S02]  /*267e0*/  UMOV UR10, UR14 ;  /* 0x0000000e000a7c82 */ /* 0x000fc40008000000 */
[----:B------:R4:W-:Y:S01]  /*267f0*/  UTMALDG.4D [UR8], [UR4], desc[UR6] ;  /* 0x00000608040075b4 */ /* 0x0009e20008019000 */
[----:B--2---:R-:W-:-:S04]  /*26800*/  LOP3.LUT R3, R3, 0xfffffffe, RZ, 0xc0, !PT ;  /* 0xfffffffe03037812 */ /* 0x004fc800078ec0ff */
[----:B------:R-:W-:-:S05]  /*26810*/  @P0 LOP3.LUT R3, R3, 0x1, RZ, 0xfc, !PT ;  /* 0x0000000103030812 */ /* 0x000fca00078efcff */
[----:B------:R4:W-:Y:S01]  /*26820*/  STL [R1+0x10], R3 ;  /* 0x0000100301007387 */ /* 0x0009e20000100800 */
[----:B------:R-:W-:Y:S01]  /*26830*/  NOP ;  /* 0x0000000000007918 */ /* 0x000fe20000000000 */
.L_x_591:
[----:B----4-:R-:W2:Y:S04]  /*26840*/  LDL.LU R3, [R1+0x44] ;  /* 0x0000440001037983 */ /* 0x010ea80000300800 */
[----:B------:R-:W4:Y:S04]  /*26850*/  LDL.LU R5, [R1+0x38] ;  /* 0x0000380001057983 */ /* 0x000f280000300800 */
[----:B01----:R-:W5:Y:S01]  /*26860*/  LDL.LU R4, [R1+0x4c] ;  /* 0x00004c0001047983 */ /* 0x003f620000300800 */
[----:B------:R-:W-:Y:S05]  /*26870*/  WARPSYNC.ALL ;  /* 0x0000000000007948 */ /* 0x000fea0003800000 */
[----:B------:R-:W-:Y:S01]  /*26880*/  ULDC.64 UR6, c[0x0][0xa00] ;  /* 0x0002800000067ab9 */ /* 0x000fe20000000a00 */
[----:B------:R-:W-:Y:S01]  /*26890*/  ULDC.64 UR4, c[0x0][0x298] ;  /* 0x0000a60000047ab9 */ /* 0x000fe20000000a00 */
[----:B------:R-:W-:Y:S01]  /*268a0*/  BAR.SYNC.DEFER_BLOCKING 0x8, 0x180 ;  /* 0x0206000000007b1d */ /* 0x000fe20000010000 */
[----:B------:R-:W-:Y:S01]  /*268b0*/  ISETP.NE.U32.AND P0, PT, RZ, UR6, PT ;  /* 0x00000006ff007c0c */ /* 0x000fe2000bf05070 */
[----:B------:R-:W-:-:S03]  /*268c0*/  VIADD R2, R18, 0x14400 ;  /* 0x0001440012027836 */ /* 0x000fc60000000000 */
[----:B------:R-:W-:Y:S01]  /*268d0*/  ISETP.NE.AND.EX P0, PT, RZ, UR7, PT, P0 ;  /* 0x00000007ff007c0c */ /* 0x000fe2000bf05300 */
[----:B------:R-:W-:Y:S01]  /*268e0*/  BSSY B6, `(.L_x_598) ;  /* 0x000001e000067945 */ /* 0x000fe20003800000 */
[----:B------:R-:W-:Y:S02]  /*268f0*/  LOP3.LUT P1, RZ, R2, 0x1bf, RZ, 0xc0, !PT ;  /* 0x000001bf02ff7812 */ /* 0x000fe4000782c0ff */
[----:B--2---:R-:W-:Y:S02]  /*26900*/  SHF.R.S32.HI R0, RZ, 0x1f, R3 ;  /* 0x0000001fff007819 */ /* 0x004fe40000011403 */
[----:B----4-:R-:W-:-:S03]  /*26910*/  SEL R5, R5, RZ, !P0 ;  /* 0x000000ff05057207 */ /* 0x010fc60004000000 */
[----:B------:R-:W-:Y:S01]  /*26920*/  IMAD R0, R0, UR4, RZ ;  /* 0x0000000400007c24 */ /* 0x000fe2000f8e02ff */
[----:B-----5:R-:W-:-:S03]  /*26930*/  SEL R4, R4, RZ, !P0 ;  /* 0x000000ff04047207 */ /* 0x020fc60004000000 */
[C---:B------:R-:W-:Y:S02]  /*26940*/  IMAD R0, R3.reuse, UR5, R0 ;  /* 0x0000000503007c24 */ /* 0x040fe4000f8e0200 */
[----:B------:R-:W-:-:S04]  /*26950*/  IMAD.WIDE.U32 R2, R3, UR4, RZ ;  /* 0x0000000403027c25 */ /* 0x000fc8000f8e00ff */
[----:B------:R-:W-:Y:S01]  /*26960*/  IMAD.IADD R0, R3, 0x1, R0 ;  /* 0x0000000103007824 */ /* 0x000fe200078e0200 */
[----:B------:R0:W-:Y:S04]  /*26970*/  STL.64 [R1+0x50], R2 ;  /* 0x0000500201007387 */ /* 0x0001e80000100a00 */
[----:B------:R0:W-:Y:S04]  /*26980*/  STL [R1+0x38], R5 ;  /* 0x0000380501007387 */ /* 0x0001e80000100800 */
[----:B------:R0:W-:Y:S04]  /*26990*/  STL [R1+0x44], R4 ;  /* 0x0000440401007387 */ /* 0x0001e80000100800 */
[----:B------:R0:W-:Y:S01]  /*269a0*/  STL [R1+0x3c], R0 ;  /* 0x00003c0001007387 */ /* 0x0001e20000100800 */
[----:B------:R-:W-:Y:S05]  /*269b0*/  @!P1 BRA `(.L_x_599) ;  /* 0x0000000000409947 */ /* 0x000fea0003800000 */
[----:B0-----:R-:W-:Y:S01]  /*269c0*/  MOV R2, 0x0 ;  /* 0x0000000000027802 */ /* 0x001fe20000000f00 */
[----:B------:R-:W-:Y:S01]  /*269d0*/  ULDC.64 UR4, c[0x4][0xa0] ;  /* 0x0100280000047ab9 */ /* 0x000fe20000000a00 */
[----:B------:R-:W-:Y:S01]  /*269e0*/  ULDC.64 UR6, c[0x4][0xa8] ;  /* 0x01002a0000067ab9 */ /* 0x000fe20000000a00 */
[----:B------:R-:W-:Y:S01]  /*269f0*/  ULDC.64 UR8, c[0x4][0x28] ;  /* 0x01000a0000087ab9 */ /* 0x000fe20000000a00 */
[----:B------:R-:W-:Y:S01]  /*26a00*/  IMAD.U32 R4, RZ, RZ, UR4 ;  /* 0x00000004ff047e24 */ /* 0x000fe2000f8e00ff */
[----:B------:R-:W-:Y:S01]  /*26a10*/  MOV R5, UR5 ;  /* 0x0000000500057c02 */ /* 0x000fe20008000f00 */
[----:B------:R-:W0:Y:S01]  /*26a20*/  LDC.64 R2, c[0x4][R2] ;  /* 0x0100000002027b82 */ /* 0x000e220000000a00 */
[----:B------:R-:W-:Y:S01]  /*26a30*/  IMAD.U32 R6, RZ, RZ, UR6 ;  /* 0x00000006ff067e24 */ /* 0x000fe2000f8e00ff */
[----:B---3--:R-:W-:Y:S01]  /*26a40*/  MOV R8, 0x70 ;  /* 0x0000007000087802 */ /* 0x008fe20000000f00 */
[----:B------:R-:W-:Y:S02]  /*26a50*/  IMAD.U32 R7, RZ, RZ, UR7 ;  /* 0x00000007ff077e24 */ /* 0x000fe4000f8e00ff */
[----:B------:R-:W-:-:S02]  /*26a60*/  IMAD.U32 R10, RZ, RZ, UR8 ;  /* 0x00000008ff0a7e24 */ /* 0x000fc4000f8e00ff */
[----:B------:R-:W-:Y:S02]  /*26a70*/  IMAD.U32 R11, RZ, RZ, UR9 ;  /* 0x00000009ff0b7e24 */ /* 0x000fe4000f8e00ff */
[----:B------:R-:W-:Y:S02]  /*26a80*/  IMAD.MOV.U32 R12, RZ, RZ, 0x1 ;  /* 0x00000001ff0c7424 */ /* 0x000fe400078e00ff */
[----:B------:R-:W-:-:S07]  /*26a90*/  IMAD.MOV.U32 R13, RZ, RZ, RZ ;  /* 0x000000ffff0d7224 */ /* 0x000fce00078e00ff */
[----:B------:R-:W-:-:S07]  /*26aa0*/  LEPC R20, `(.L_x_599) ;  /* 0x000000001014794e */ /* 0x000fce0000000000 */
[----:B0-----:R-:W-:Y:S05]  /*26ab0*/  CALL.ABS.NOINC R2 ;  /* 0x0000000002007343 */ /* 0x001fea0003c00000 */
.L_x_599:
[----:B------:R-:W-:Y:S05]  /*26ac0*/  BSYNC B6 ;  /* 0x0000000000067941 */ /* 0x000fea0003800000 */
.L_x_598:
[----:B0-----:R-:W2:Y:S01]  /*26ad0*/  LDL.LU R0, [R1+0x44] ;  /* 0x0000440001007983 */ /* 0x001ea20000300800 */
[----:B---3--:R-:W0:Y:S01]  /*26ae0*/  LDC R8, c[0x0][0x448] ;  /* 0x00011200ff087b82 */ /* 0x008e220000000800 */
[----:B------:R-:W-:Y:S01]  /*26af0*/  ULDC.64 UR4, c[0x0][0x2d8] ;  /* 0x0000b60000047ab9 */ /* 0x000fe20000000a00 */
[----:B------:R-:W-:Y:S01]  /*26b00*/  ULDC.64 UR6, c[0x0][0x280] ;  /* 0x0000a00000067ab9 */ /* 0x000fe20000000a00 */
[----:B------:R-:W3:Y:S04]  /*26b10*/  LDL.LU R4, [R1+0x3c] ;  /* 0x00003c0001047983 */ /* 0x000ee80000300800 */
[----:B------:R-:W3:Y:S04]  /*26b20*/  LDL.LU.64 R2, [R1+0x50] ;  /* 0x0000500001027983 */ /* 0x000ee80000300a00 */
[----:B------:R-:W4:Y:S04]  /*26b30*/  LDL.LU R6, [R1+0x38] ;  /* 0x0000380001067983 */ /* 0x000f280000300800 */
[----:B------:R-:W4:Y:S01]  /*26b40*/  LDL.LU R5, [R1+0x4] ;  /* 0x0000040001057983 */ /* 0x000f220000300800 */
[----:B0-----:R-:W-:Y:S01]  /*26b50*/  ISETP.NE.AND P0, PT, R8, 0x1, PT ;  /* 0x000000010800780c */ /* 0x001fe20003f05270 */
[----:B------:R-:W0:-:S12]  /*26b60*/  S2R R9, SR_TID.X ;  /* 0x0000000000097919 */ /* 0x000e180000002100 */
[----:B------:R-:W1:Y:S01]  /*26b70*/  @P0 LDC R7, c[0x0][0x450] ;  /* 0x00011400ff070b82 */ /* 0x000e620000000800 */
[----:B0-----:R-:W-:-:S05]  /*26b80*/  IMAD.SHL.U32 R9, R9, 0x10, RZ ;  /* 0x0000001009097824 */ /* 0x001fca00078e00ff */
[----:B------:R-:W-:-:S04]  /*26b90*/  LOP3.LUT R9, R9, 0x30, RZ, 0xc0, !PT ;  /* 0x0000003009097812 */ /* 0x000fc800078ec0ff */
[C---:B------:R-:W-:Y:S02]  /*26ba0*/  LOP3.LUT R11, R9.reuse, 0x40, RZ, 0xfc, !PT ;  /* 0x00000040090b7812 */ /* 0x040fe400078efcff */
[----:B------:R-:W-:Y:S01]  /*26bb0*/  LOP3.LUT R9, R9, 0x80, RZ, 0xfc, !PT ;  /* 0x0000008009097812 */ /* 0x000fe200078efcff */
[----:B---3--:R-:W-:Y:S02]  /*26bc0*/  IMAD.MOV.U32 R3, RZ, RZ, R4 ;  /* 0x000000ffff037224 */ /* 0x008fe400078e0004 */
[----:B------:R-:W0:Y:S01]  /*26bd0*/  S2R R4, SR_TID.X ;  /* 0x0000000000047919 */ /* 0x000e220000002100 */
[----:B------:R-:W-:-:S04]  /*26be0*/  IMAD.WIDE.U32 R2, R16, UR4, R2 ;  /* 0x0000000410027c25 */ /* 0x000fc8000f8e0002 */
[----:B------:R-:W-:Y:S01]  /*26bf0*/  IMAD R3, R16, UR5, R3 ;  /* 0x0000000510037c24 */ /* 0x000fe2000f8e0203 */
[----:B------:R-:W-:Y:S02]  /*26c00*/  ULDC.64 UR4, c[0x0][0x2e0] ;  /* 0x0000b80000047ab9 */ /* 0x000fe40000000a00 */
[----:B--2---:R-:W-:Y:S02]  /*26c10*/  IMAD R0, R0, UR4, RZ ;  /* 0x0000000400007c24 */ /* 0x004fe4000f8e02ff */
[----:B----4-:R-:W-:-:S04]  /*26c20*/  IMAD.WIDE.U32 R2, R6, UR4, R2 ;  /* 0x0000000406027c25 */ /* 0x010fc8000f8e0002 */
[----:B------:R-:W-:Y:S01]  /*26c30*/  IMAD R0, R6, UR5, R0 ;  /* 0x0000000506007c24 */ /* 0x000fe2000f8e0200 */
[----:B------:R-:W-:Y:S01]  /*26c40*/  ULDC.64 UR4, c[0x0][0x2d0] ;  /* 0x0000b40000047ab9 */ /* 0x000fe20000000a00 */
[C---:B0-----:R-:W-:Y:S02]  /*26c50*/  LOP3.LUT R6, R4.reuse, 0x7f, RZ, 0xc0, !PT ;  /* 0x0000007f04067812 */ /* 0x041fe400078ec0ff */
[----:B------:R-:W-:Y:S02]  /*26c60*/  SHF.L.U32 R4, R4, 0x5, RZ ;  /* 0x0000000504047819 */ /* 0x000fe400000006ff */
[----:B------:R-:W-:-:S04]  /*26c70*/  SHF.R.U32.HI R6, RZ, 0x2, R6 ;  /* 0x00000002ff067819 */ /* 0x000fc80000011606 */
[----:B------:R-:W-:Y:S02]  /*26c80*/  LOP3.LUT R4, R6, 0x60, R4, 0xf8, !PT ;  /* 0x0000006006047812 */ /* 0x000fe400078ef804 */
[----:B------:R-:W0:Y:S01]  /*26c90*/  @P0 LDC R6, c[0x0][0x44c] ;  /* 0x00011300ff060b82 */ /* 0x000e220000000800 */
[----:B------:R-:W-:-:S05]  /*26ca0*/  IMAD.SHL.U32 R5, R5, 0x80, RZ ;  /* 0x0000008005057824 */ /* 0x000fca00078e00ff */
[----:B------:R-:W-:Y:S01]  /*26cb0*/  LOP3.LUT R4, R4, R5, RZ, 0xfc, !PT ;  /* 0x0000000504047212 */ /* 0x000fe200078efcff */
[----:B------:R-:W-:-:S04]  /*26cc0*/  IMAD.IADD R3, R3, 0x1, R0 ;  /* 0x0000000103037824 */ /* 0x000fc800078e0200 */
[----:B------:R-:W-:Y:S02]  /*26cd0*/  IMAD.MOV.U32 R0, RZ, RZ, R4 ;  /* 0x000000ffff007224 */ /* 0x000fe400078e0004 */
[----:B0-----:R-:W-:-:S05]  /*26ce0*/  @P0 IMAD.HI.U32 R6, R4, R6, RZ ;  /* 0x0000000604060227 */ /* 0x001fca00078e00ff */
[----:B-1----:R-:W-:-:S05]  /*26cf0*/  @P0 SHF.R.U32.HI R0, RZ, R7, R6 ;  /* 0x00000007ff000219 */ /* 0x002fca0000011606 */
[----:B------:R-:W-:-:S04]  /*26d00*/  IMAD.MOV R6, RZ, RZ, -R0 ;  /* 0x000000ffff067224 */ /* 0x000fc800078e0a00 */
[----:B------:R-:W-:Y:S01]  /*26d10*/  IMAD R4, R8, R6, R4 ;  /* 0x0000000608047224 */ /* 0x000fe200078e0204 */
[----:B------:R-:W-:Y:S01]  /*26d20*/  SHF.R.S32.HI R6, RZ, 0x1f, R0 ;  /* 0x0000001fff067819 */ /* 0x000fe20000011400 */
[----:B------:R-:W-:-:S04]  /*26d30*/  IMAD.WIDE.U32 R2, R0, UR4, R2 ;  /* 0x0000000400027c25 */ /* 0x000fc8000f8e0002 */
[----:B------:R-:W-:-:S04]  /*26d40*/  IMAD R6, R6, UR4, RZ ;  /* 0x0000000406067c24 */ /* 0x000fc8000f8e02ff */
[----:B------:R-:W-:Y:S01]  /*26d50*/  IMAD R0, R0, UR5, R6 ;  /* 0x0000000500007c24 */ /* 0x000fe2000f8e0206 */
[----:B------:R-:W-:-:S03]  /*26d60*/  ULDC.64 UR4, c[0x0][0x2c8] ;  /* 0x0000b20000047ab9 */ /* 0x000fc60000000a00 */
[----:B------:R-:W-:Y:S01]  /*26d70*/  IMAD.IADD R3, R3, 0x1, R0 ;  /* 0x0000000103037824 */ /* 0x000fe200078e0200 */
[----:B------:R-:W-:Y:S01]  /*26d80*/  SHF.R.S32.HI R0, RZ, 0x1f, R4 ;  /* 0x0000001fff007819 */ /* 0x000fe20000011404 */
[----:B------:R-:W-:-:S04]  /*26d90*/  IMAD.WIDE.U32 R2, R4, UR4, R2 ;  /* 0x0000000404027c25 */ /* 0x000fc8000f8e0002 */
[----:B------:R-:W-:Y:S01]  /*26da0*/  IMAD R0, R0, UR4, RZ ;  /* 0x0000000400007c24 */ /* 0x000fe2000f8e02ff */
[----:B------:R-:W-:Y:S02]  /*26db0*/  ULDC UR4, c[0x0][0x2b8] ;  /* 0x0000ae0000047ab9 */ /* 0x000fe40000000800 */
[----:B------:R-:W-:Y:S02]  /*26dc0*/  ISETP.GE.AND P2, PT, R9, UR4, PT ;  /* 0x0000000409007c0c */ /* 0x000fe4000bf46270 */
[----:B------:R0:W5:Y:S01]  /*26dd0*/  LDL R9, [R1+0x40] ;  /* 0x0000400001097983 */ /* 0x0001620000100800 */
[----:B------:R-:W1:Y:S01]  /*26de0*/  S2R R7, SR_TID.X ;  /* 0x0000000000077919 */ /* 0x000e620000002100 */
[----:B------:R-:W-:Y:S01]  /*26df0*/  IMAD R0, R4, UR5, R0 ;  /* 0x0000000504007c24 */ /* 0x000fe2000f8e0200 */
[----:B------:R-:W-:Y:S02]  /*26e00*/  IADD3 R4, P3, R2, UR6, RZ ;  /* 0x0000000602047c10 */ /* 0x000fe4000ff7e0ff */
[----:B------:R-:W-:-:S02]  /*26e10*/  ISETP.GE.AND P1, PT, R11, UR4, PT ;  /* 0x000000040b007c0c */ /* 0x000fc4000bf26270 */
[----:B------:R-:W-:Y:S02]  /*26e20*/  IADD3.X R3, R3, UR7, R0, P3, !PT ;  /* 0x0000000703037c10 */ /* 0x000fe40009ffe400 */
[----:B-1----:R-:W-:-:S04]  /*26e30*/  SHF.L.U32 R10, R7, 0x4, RZ ;  /* 0x00000004070a7819 */ /* 0x002fc800000006ff */
[----:B------:R-:W-:-:S04]  /*26e40*/  LOP3.LUT R10, R10, 0x30, RZ, 0xc0, !PT ;  /* 0x000000300a0a7812 */ /* 0x000fc800078ec0ff */
[----:B------:R-:W-:Y:S01]  /*26e50*/  ISETP.GE.AND P0, PT, R10, UR4, PT ;  /* 0x000000040a007c0c */ /* 0x000fe2000bf06270 */
[----:B------:R-:W-:-:S03]  /*26e60*/  UMOV UR4, 0xffffffff ;  /* 0xffffffff00047882 */ /* 0x000fc60000000000 */
[----:B0-----:R-:W-:Y:S09]  /*26e70*/  BRA.DIV UR4, `(.L_x_600) ;  /* 0x0000006204d07947 */ /* 0x001ff2000b800000 */
[----:B------:R-:W0:Y:S02]  /*26e80*/  S2R R6, SR_TID.X ;  /* 0x0000000000067919 */ /* 0x000e240000002100 */
[----:B0-----:R-:W-:Y:S02]  /*26e90*/  LOP3.LUT R7, R6, 0x7f, RZ, 0xc0, !PT ;  /* 0x0000007f06077812 */ /* 0x001fe400078ec0ff */
[----:B------:R-:W2:Y:S02]  /*26ea0*/  LDL.LU R6, [R1+0x58] ;  /* 0x0000580001067983 */ /* 0x000ea40000300800 */
[----:B------:R-:W-:Y:S02]  /*26eb0*/  SHF.R.U32.HI R11, RZ, 0x2, R7 ;  /* 0x00000002ff0b7819 */ /* 0x000fe40000011607 */
[----:B------:R-:W0:Y:S03]  /*26ec0*/  SHFL.IDX PT, R7, R4, RZ, 0x1c1f ;  /* 0x001c1fff04077589 */ /* 0x000e2600000e0000 */
[----:B------:R-:W-:-:S04]  /*26ed0*/  IMAD.IADD R0, R11, 0x1, R5 ;  /* 0x000000010b007824 */ /* 0x000fc800078e0205 */
[----:B------:R-:W-:Y:S02]  /*26ee0*/  VIADD R5, R0, 0x20 ;  /* 0x0000002000057836 */ /* 0x000fe40000000000 */
[----:B--2---:R-:W-:Y:S02]  /*26ef0*/  IMAD R2, R6, R8, RZ ;  /* 0x0000000806027224 */ /* 0x004fe400078e02ff */
[----:B------:R-:W1:Y:S03]  /*26f00*/  SHFL.IDX PT, R6, R3, RZ, 0x1c1f ;  /* 0x001c1fff03067589 */ /* 0x000e6600000e0000 */
[----:B------:R-:W-:-:S13]  /*26f10*/  ISETP.GE.AND P4, PT, R0, R2, PT ;  /* 0x000000020000720c */ /* 0x000fda0003f86270 */
[----:B0-----:R-:W-:-:S05]  /*26f20*/  @!P4 IADD3 R7, P3, R10, R7, RZ ;  /* 0x000000070a07c210 */ /* 0x001fca0007f7e0ff */
[----:B-1----:R-:W-:Y:S01]  /*26f30*/  @!P4 IMAD.X R6, RZ, RZ, R6, P3 ;  /* 0x000000ffff06c224 */ /* 0x002fe200018e0606 */
[----:B------:R-:W-:Y:S02]  /*26f40*/  ISETP.GE.AND P3, PT, R5, R2, PT ;  /* 0x000000020500720c */ /* 0x000fe40003f66270 */
[----:B------:R-:W0:Y:S02]  /*26f50*/  SHFL.IDX PT, R5, R4, 0x1, 0x1c1f ;  /* 0x003c1f0004057f89 */ /* 0x000e2400000e0000 */
[----:B------:R-:W-:-:S04]  /*26f60*/  @!P4 LOP3.LUT R7, R7, R6, RZ, 0x3c, !PT ;  /* 0x000000060707c212 */ /* 0x000fc800078e3cff */
[----:B------:R-:W-:-:S04]  /*26f70*/  @!P4 LOP3.LUT R6, R7, R6, RZ, 0x3c, !PT ;  /* 0x000000060706c212 */ /* 0x000fc800078e3cff */
[----:B------:R-:W-:-:S05]  /*26f80*/  @!P4 LOP3.LUT R7, R7, R6, RZ, 0x3c, !PT ;  /* 0x000000060707c212 */ /* 0x000fca00078e3cff */
[----:B-----5:R-:W-:Y:S04]  /*26f90*/  @!P4 LDGSTS.E.BYPASS.LTC128B.128 [R9+0x14400], desc[UR54][R6.64], !P0 ;  /* 0x144000000609cfae */ /* 0x020fe8000c101d76 */
[----:B------:R-:W-:Y:S04]  /*26fa0*/  @!P4 LDGSTS.E.BYPASS.LTC128B.128 [R9+0x16400], desc[UR54][R6.64+0x40], !P1 ;  /* 0x164000400609cfae */ /* 0x000fe8000c901d76 */
[----:B------:R1:W-:Y:S01]  /*26fb0*/  @!P4 LDGSTS.E.BYPASS.LTC128B.128 [R9+0x18400], desc[UR54][R6.64+0x80], !P2 ;  /* 0x184000800609cfae */ /* 0x0003e2000d101d76 */
[----:B0-----:R-:W-:-:S03]  /*26fc0*/  @!P3 IADD3 R5, P4, R10, R5, RZ ;  /* 0x000000050a05b210 */ /* 0x001fc60007f9e0ff */
[----:B-1----:R-:W0:Y:S02]  /*26fd0*/  SHFL.IDX PT, R6, R3, 0x1, 0x1c1f ;  /* 0x003c1f0003067f89 */ /* 0x002e2400000e0000 */
[----:B0-----:R-:W-:-:S05]  /*26fe0*/  @!P3 IADD3.X R6, RZ, R6, RZ, P4, !PT ;  /* 0x00000006ff06b210 */ /* 0x001fca00027fe4ff */
[----:B------:R-:W-:Y:S02]  /*26ff0*/  @!P3 IMAD.MOV.U32 R7, RZ, RZ, R6 ;  /* 0x000000ffff07b224 */ /* 0x000fe400078e0006 */
[----:B------:R-:W-:Y:S02]  /*27000*/  @!P3 IMAD.MOV.U32 R6, RZ, RZ, R5 ;  /* 0x000000ffff06b224 */ /* 0x000fe400078e0005 */
[----:B------:R-:W-:-:S03]  /*27010*/  VIADD R5, R0, 0x40 ;  /* 0x0000004000057836 */ /* 0x000fc60000000000 */
[----:B------:R-:W-:Y:S04]  /*27020*/  @!P3 LDGSTS.E.BYPASS.LTC128B.128 [R9+0x14c00], desc[UR54][R6.64], !P0 ;  /* 0x14c000000609bfae */ /* 0x000fe8000c101d76 */
[----:B------:R-:W-:Y:S04]  /*27030*/  @!P3 LDGSTS.E.BYPASS.LTC128B.128 [R9+0x16c00], desc[UR54][R6.64+0x40], !P1 ;  /* 0x16c000400609bfae */ /* 0x000fe8000c901d76 */
[----:B------:R0:W-:Y:S01]  /*27040*/  @!P3 LDGSTS.E.BYPASS.LTC128B.128 [R9+0x18c00], desc[UR54][R6.64+0x80], !P2 ;  /* 0x18c000800609bfae */ /* 0x0001e2000d101d76 */
[----:B------:R-:W-:-:S03]  /*27050*/  ISETP.GE.AND P3, PT, R5, R2, PT ;  /* 0x000000020500720c */ /* 0x000fc60003f66270 */
[----:B------:R-:W1:Y:S04]  /*27060*/  SHFL.IDX PT, R5, R4, 0x2, 0x1c1f ;  /* 0x005c1f0004057f89 */ /* 0x000e6800000e0000 */
[----:B0-----:R-:W0:Y:S06]  /*27070*/  SHFL.IDX PT, R6, R3, 0x2, 0x1c1f ;  /* 0x005c1f0003067f89 */ /* 0x001e2c00000e0000 */
[----:B-1----:R-:W-:-:S05]  /*27080*/  @!P3 IADD3 R5, P4, R10, R5, RZ ;  /* 0x000000050a05b210 */ /* 0x002fca0007f9e0ff */
[----:B0-----:R-:W-:-:S05]  /*27090*/  @!P3 IMAD.X R6, RZ, RZ, R6, P4 ;  /* 0x000000ffff06b224 */ /* 0x001fca00020e0606 */
[----:B------:R-:W-:Y:S01]  /*270a0*/  @!P3 MOV R7, R6 ;  /* 0x000000060007b202 */ /* 0x000fe20000000f00 */
[----:B------:R-:W-:Y:S02]  /*270b0*/  @!P3 IMAD.MOV.U32 R6, RZ, RZ, R5 ;  /* 0x000000ffff06b224 */ /* 0x000fe400078e0005 */
[----:B------:R1:W2:Y:S04]  /*270c0*/  SHFL.IDX PT, R5, R3, 0x3, 0x1c1f ;  /* 0x007c1f0003057f89 */ /* 0x0002a800000e0000 */
[----:B------:R1:W-:Y:S04]  /*270d0*/  @!P3 LDGSTS.E.BYPASS.LTC128B.128 [R9+0x15400], desc[UR54][R6.64], !P0 ;  /* 0x154000000609bfae */ /* 0x0003e8000c101d76 */
[----:B------:R1:W-:Y:S04]  /*270e0*/  @!P3 LDGSTS.E.BYPASS.LTC128B.128 [R9+0x17400], desc[UR54][R6.64+0x40], !P1 ;  /* 0x174000400609bfae */ /* 0x0003e8000c901d76 */
[----:B------:R1:W-:Y:S04]  /*270f0*/  @!P3 LDGSTS.E.BYPASS.LTC128B.128 [R9+0x19400], desc[UR54][R6.64+0x80], !P2 ;  /* 0x194000800609bfae */ /* 0x0003e8000d101d76 */
[----:B------:R1:W3:Y:S02]  /*27100*/  SHFL.IDX PT, R3, R4, 0x3, 0x1c1f ;  /* 0x007c1f0004037f89 */ /* 0x0002e400000e0000 */
.L_x_812:
[----:B------:R-:W-:Y:S01]  /*27110*/  VIADD R0, R0, 0x60 ;  /* 0x0000006000007836 */ /* 0x000fe20000000000 */
[----:B------:R-:W-:Y:S04]  /*27120*/  BSSY B0, `(.L_x_601) ;  /* 0x000000b000007945 */ /* 0x000fe80003800000 */
[----:B------:R-:W-:-:S13]  /*27130*/  ISETP.GE.AND P3, PT, R0, R2, PT ;  /* 0x000000020000720c */ /* 0x000fda0003f66270 */
[----:B------:R-:W-:Y:S05]  /*27140*/  @P3 BRA `(.L_x_602) ;  /* 0x0000000000203947 */ /* 0x000fea0003800000 */
[----:B---3--:R-:W-:-:S05]  /*27150*/  IADD3 R2, P3, R10, R3, RZ ;  /* 0x000000030a027210 */ /* 0x008fca0007f7e0ff */
[----:B-12---:R-:W-:-:S05]  /*27160*/  IMAD.X R3, RZ, RZ, R5, P3 ;  /* 0x000000ffff037224 */ /* 0x006fca00018e0605 */
[----:B------:R-:W-:Y:S01]  /*27170*/  @!PT LDS RZ, [RZ] ;  /* 0x00000000fffff984 */ /* 0x000fe20000000800 */
[----:B------:R-:W-:Y:S01]  /*27180*/  @!PT LDS RZ, [RZ] ;  /* 0x00000000fffff984 */ /* 0x000fe20000000800 */
[----:B------:R-:W-:Y:S01]  /*27190*/  @!PT LDS RZ, [RZ] ;  /* 0x00000000fffff984 */ /* 0x000fe20000000800 */
[----:B------:R4:W-:Y:S04]  /*271a0*/  LDGSTS.E.BYPASS.LTC128B.128 [R9+0x15c00], desc[UR54][R2.64], !P0 ;  /* 0x15c0000002097fae */ /* 0x0009e8000c101d76 */
[----:B------:R4:W-:Y:S04]  /*271b0*/  LDGSTS.E.BYPASS.LTC128B.128 [R9+0x17c00], desc[UR54][R2.64+0x40], !P1 ;  /* 0x17c0004002097fae */ /* 0x0009e8000c901d76 */
[----:B------:R4:W-:Y:S02]  /*271c0*/  LDGSTS.E.BYPASS.LTC128B.128 [R9+0x19c00], desc[UR54][R2.64+0x80], !P2 ;  /* 0x19c0008002097fae */ /* 0x0009e4000d101d76 */
.L_x_602:
[----:B------:R-:W-:Y:S05]  /*271d0*/  BSYNC B0 ;  /* 0x0000000000007941 */ /* 0x000fea0003800000 */
.L_x_601:
[----:B------:R-:W-:Y:S01]  /*271e0*/  NOP ;  /* 0x0000000000007918 */ /* 0x000fe20000000000 */
[----:B------:R-:W-:-:S13]  /*271f0*/  PLOP3.LUT P0, PT, PT, PT, PT, 0x80, 0x0 ;  /* 0x000000000000781c */ /* 0x000fda0003f0f070 */
.L_x_603:
[----:B------:R-:W-:Y:S02]  /*27200*/  PLOP3.LUT P1, PT, P1, P0, PT, 0xa2, 0x0 ;  /* 0x000000000000781c */ /* 0x000fe40000f21472 */
[----:B------:R-:W-:-:S08]  /*27210*/  @P0 R2UR P1, UR4, R18 ;  /* 0x00000000120402ca */ /* 0x000fd00000020000 */
[----:B------:R-:W-:-:S05]  /*27220*/  @P0 PLOP3.LUT P0, PT, P1, PT, PT, 0x80, 0x0 ;  /* 0x000000000000081c */ /* 0x000fca0000f0f070 */
[----:B------:R-:W-:Y:S01]  /*27230*/  @!P1 SYNCS.ARRIVE.TRANS64.RED.A0T1 RZ, [UR4+0x29800], RZ ;  /* 0x029800ffffff99a7 */ /* 0x000fe20008200404 */
[----:B------:R-:W-:Y:S07]  /*27240*/  @!P1 ARRIVES.LDGSTSBAR.64.TRANSCNT [UR4+0x29800] ;  /* 0x02980000ff0099b0 */ /* 0x000fee0008000a84 */
[----:B------:R-:W-:Y:S05]  /*27250*/  @P0 BRA.U.ANY `(.L_x_603) ;  /* 0xfffffffd00e80947 */ /* 0x000fea000393ffff */
[----:B----4-:R-:W4:Y:S02]  /*27260*/  LDL.LU R2, [R1+0x5c] ;  /* 0x00005c0001027983 */ /* 0x010f240000300800 */
[----:B----4-:R-:W-:-:S05]  /*27270*/  VIADD R2, R2, 0x1 ;  /* 0x0000000102027836 */ /* 0x010fca0000000000 */
[----:B------:R4:W-:Y:S01]  /*27280*/  STL [R1+0x5c], R2 ;  /* 0x00005c0201007387 */ /* 0x0009e20000100800 */
[----:B------:R-:W-:-:S04]  /*27290*/  LEA.HI R0, R2, R2, RZ, 0x1 ;  /* 0x0000000202007211 */ /* 0x000fc800078f08ff */
[----:B------:R-:W-:-:S04]  /*272a0*/  LOP3.LUT R0, R0, 0xfffffffe, RZ, 0xc0, !PT ;  /* 0xfffffffe00007812 */ /* 0x000fc800078ec0ff */
[----:B------:R-:W-:-:S04]  /*272b0*/  IADD3 R0, R2, -R0, RZ ;  /* 0x8000000002007210 */ /* 0x000fc80007ffe0ff */
[----:B------:R-:W-:Y:S01]  /*272c0*/  SHF.L.U32 R0, R0, 0x1f, RZ ;  /* 0x0000001f00007819 */ /* 0x000fe200000006ff */
[----:B------:R-:W-:Y:S01]  /*272d0*/  NOP ;  /* 0x0000000000007918 */ /* 0x000fe20000000000 */
[----:B------:R4:W-:Y:S01]  /*272e0*/  SYNCS.ARRIVE.TRANS64.A1T0 RZ, [R18+URZ+0x29800], RZ ;  /* 0x029800ff12ff79a7 */ /* 0x0009e2000810003f */
[----:B------:R-:W-:Y:S01]  /*272f0*/  BSSY B0, `(.L_x_604) ;  /* 0x0000003000007945 */ /* 0x000fe20003800000 */
[----:B------:R-:W5:Y:S03]  /*27300*/  SYNCS.PHASECHK.TRANS64.TRYWAIT P0, [R18+URZ+0x29820], R0 ;  /* 0x02982000120075a7 */ /* 0x000f66000800017f */
[----:B----45:R-:W-:Y:S05]  /*27310*/  @!P0 BRA `(.L_x_605) ;  /* 0x0000006400148947 */ /* 0x030fea0003800000 */
.L_x_813:
[----:B------:R-:W-:Y:S05]  /*27320*/  BSYNC B0 ;  /* 0x0000000000007941 */ /* 0x000fea0003800000 */
.L_x_604:
[----:B------:R-:W5:Y:S04]  /*27330*/  LDL.LU R2, [R1+0x48] ;  /* 0x0000480001027983 */ /* 0x000f680000300800 */
[----:B-1-3--:R-:W3:Y:S01]  /*27340*/  LDL R3, [R1+0x20] ;  /* 0x0000200001037983 */ /* 0x00aee20000100800 */
[----:B-----5:R-:W-:-:S05]  /*27350*/  VIADD R2, R2, 0xfffffffe ;  /* 0xfffffffe02027836 */ /* 0x020fca0000000000 */
[----:B---3--:R-:W-:-:S13]  /*27360*/  ISETP.GE.AND P0, PT, R2, R3, PT ;  /* 0x000000030200720c */ /* 0x008fda0003f06270 */
[----:B------:R-:W-:Y:S05]  /*27370*/  @!P0 BRA `(.L_x_606) ;  /* 0x0000000c00f88947 */ /* 0x000fea0003800000 */
[----:B------:R1:W5:Y:S01]  /*27380*/  LDL.LU R3, [R1+0x18] ;  /* 0x0000180001037983 */ /* 0x0003620000300800 */
[----:B----4-:R-:W-:-:S07]  /*27390*/  IMAD.MOV.U32 R0, RZ, RZ, R19 ;  /* 0x000000ffff007224 */ /* 0x010fce00078e0013 */
.L_x_628:
[----:B------:R-:W3:Y:S01]  /*273a0*/  LDL R4, [R1+0x10] ;  /* 0x0000100001047983 */ /* 0x000ee20000100800 */
[----:B------:R-:W-:Y:S01]  /*273b0*/  VIADD R19, R0, 0x1 ;  /* 0x0000000100137836 */ /* 0x000fe20000000000 */
[----:B------:R-:W-:Y:S05]  /*273c0*/  YIELD ;  /* 0x0000000000007946 */ /* 0x000fea0003800000 */
[C---:B------:R-:W-:Y:S01]  /*273d0*/  ISETP.NE.AND P0, PT, R19.reuse, 0x2, PT ;  /* 0x000000021300780c */ /* 0x040fe20003f05270 */
[----:B------:R-:W-:Y:S03]  /*273e0*/  BSSY B0, `(.L_x_607) ;  /* 0x0000089000007945 */ /* 0x000fe60003800000 */
[----:B------:R-:W-:-:S02]  /*273f0*/  SEL R19, R19, RZ, P0 ;  /* 0x000000ff13137207 */ /* 0x000fc40000000000 */
[----:B---3--:R-:W-:Y:S02]  /*27400*/  LOP3.LUT P1, RZ, R4, 0x1, RZ, 0xc0, !PT ;  /* 0x0000000104ff7812 */ /* 0x008fe4000782c0ff */
[----:B------:R-:W-:-:S04]  /*27410*/  SEL R4, RZ, 0x1, P0 ;  /* 0x00000001ff047807 */ /* 0x000fc80000000000 */
[----:B0-2--5:R-:W-:-:S05]  /*27420*/  LOP3.LUT R9, R3, R4, RZ, 0x3c, !PT ;  /* 0x0000000403097212 */ /* 0x025fca00078e3cff */
[----:B------:R0:W-:Y:S02]  /*27430*/  STL [R1+0x18], R9 ;  /* 0x0000180901007387 */ /* 0x0001e40000100800 */
[----:B------:R-:W-:Y:S05]  /*27440*/  @!P1 BRA `(.L_x_608) ;  /* 0x0000000800089947 */ /* 0x000fea0003800000 */
[----:B------:R-:W-:Y:S01]  /*27450*/  ULDC.64 UR4, c[0x0][0x418] ;  /* 0x0001060000047ab9 */ /* 0x000fe20000000a00 */
[----:B------:R-:W-:Y:S01]  /*27460*/  IMAD.MOV.U32 R8, RZ, RZ, R2 ;  /* 0x000000ffff087224 */ /* 0x000fe200078e0002 */
[----:B------:R-:W-:-:S04]  /*27470*/  ISETP.NE.U32.AND P0, PT, RZ, UR4, PT ;  /* 0x00000004ff007c0c */ /* 0x000fc8000bf05070 */
[----:B------:R-:W-:-:S13]  /*27480*/  ISETP.NE.AND.EX P0, PT, RZ, UR5, PT, P0 ;  /* 0x00000005ff007c0c */ /* 0x000fda000bf05300 */
[----:B------:R-:W-:Y:S05]  /*27490*/  @!P0 BRA `(.L_x_609) ;  /* 0x00000000004c8947 */ /* 0x000fea0003800000 */
[----:B------:R-:W3:Y:S01]  /*274a0*/  LDL R11, [R1+0x24] ;  /* 0x00002400010b7983 */ /* 0x000ee20000100800 */
[----:B------:R-:W4:Y:S01]  /*274b0*/  LDC R7, c[0x0][0x43c] ;  /* 0x00010f00ff077b82 */ /* 0x000f220000000800 */
[----:B------:R-:W-:Y:S02]  /*274c0*/  ULDC.64 UR6, c[0x0][0x428] ;  /* 0x00010a0000067ab9 */ /* 0x000fe40000000a00 */
[----:B------:R-:W3:Y:S01]  /*274d0*/  LDL R10, [R1+0x8] ;  /* 0x00000800010a7983 */ /* 0x000ee20000100800 */
[----:B----4-:R-:W-:-:S13]  /*274e0*/  ISETP.NE.AND P0, PT, R7, 0x1, PT ;  /* 0x000000010700780c */ /* 0x010fda0003f05270 */
[----:B--2---:R-:W2:Y:S02]  /*274f0*/  @P0 LDC.64 R4, c[0x0][0x440] ;  /* 0x00011000ff040b82 */ /* 0x004ea40000000a00 */
[----:B--2---:R-:W-:Y:S01]  /*27500*/  @P0 IMAD.HI.U32 R6, R2, R4, RZ ;  /* 0x0000000402060227 */ /* 0x004fe200078e00ff */
[----:B------:R-:W-:-:S04]  /*27510*/  MOV R4, R2 ;  /* 0x0000000200047202 */ /* 0x000fc80000000f00 */
[----:B------:R-:W-:-:S04]  /*27520*/  @P0 SHF.R.U32.HI R4, RZ, R5, R6 ;  /* 0x00000005ff040219 */ /* 0x000fc80000011606 */
[--C-:B------:R-:W-:Y:S01]  /*27530*/  SHF.R.S32.HI R5, RZ, 0x1f, R4.reuse ;  /* 0x0000001fff057819 */ /* 0x100fe20000011404 */
[----:B------:R-:W-:-:S04]  /*27540*/  IMAD.MOV R8, RZ, RZ, -R4 ;  /* 0x000000ffff087224 */ /* 0x000fc800078e0a04 */
[----:B------:R-:W-:Y:S02]  /*27550*/  IMAD R8, R7, R8, R2 ;  /* 0x0000000807087224 */ /* 0x000fe400078e0202 */
[----:B---3--:R-:W-:-:S04]  /*27560*/  IMAD R6, R11, UR6, RZ ;  /* 0x000000060b067c24 */ /* 0x008fc8000f8e02ff */
[C---:B------:R-:W-:Y:S02]  /*27570*/  IMAD R6, R10.reuse, UR7, R6 ;  /* 0x000000070a067c24 */ /* 0x040fe4000f8e0206 */
[----:B------:R-:W-:-:S04]  /*27580*/  IMAD.WIDE.U32 R4, R10, UR6, R4 ;  /* 0x000000060a047c25 */ /* 0x000fc8000f8e0004 */
[----:B------:R-:W-:Y:S01]  /*27590*/  IMAD.IADD R5, R6, 0x1, R5 ;  /* 0x0000000106057824 */ /* 0x000fe200078e0205 */
[----:B------:R-:W-:-:S04]  /*275a0*/  LEA R6, P0, R4, UR4, 0x2 ;  /* 0x0000000404067c11 */ /* 0x000fc8000f8010ff */
[----:B------:R-:W-:-:S05]  /*275b0*/  LEA.HI.X R7, R4, UR5, R5, 0x2, P0 ;  /* 0x0000000504077c11 */ /* 0x000fca00080f1405 */
[----:B------:R3:W5:Y:S04]  /*275c0*/  LDG.E R17, desc[UR54][R6.64] ;  /* 0x0000003606117981 */ /* 0x000768000c1e1900 */
.L_x_609:
[----:B------:R-:W3:Y:S01]  /*275d0*/  S2R R4, SR_TID.X ;  /* 0x0000000000047919 */ /* 0x000ee20000002100 */
[----:B--2---:R-:W-:Y:S01]  /*275e0*/  IMAD R5, R19, 0x8, R18 ;  /* 0x0000000813057824 */ /* 0x004fe200078e0212 */
[----:B------:R-:W-:Y:S01]  /*275f0*/  BSSY B1, `(.L_x_610) ;  /* 0x0000006000017945 */ /* 0x000fe20003800000 */
[----:B---3--:R-:W-:Y:S02]  /*27600*/  LOP3.LUT R6, R4, 0x7f, RZ, 0xc0, !PT ;  /* 0x0000007f04067812 */ /* 0x008fe400078ec0ff */
[----:B------:R-:W-:Y:S02]  /*27610*/  SHF.L.U32 R4, R9, 0x1f, RZ ;  /* 0x0000001f09047819 */ /* 0x000fe400000006ff */
[----:B------:R-:W-:Y:S02]  /*27620*/  ISETP.NE.AND P1, PT, R6, RZ, PT ;  /* 0x000000ff0600720c */ /* 0x000fe40003f25270 */
[----:B------:R-:W2:Y:S02]  /*27630*/  SYNCS.PHASECHK.TRANS64.TRYWAIT P0, [R5+URZ+0x29880], R4 ;  /* 0x02988004050075a7 */ /* 0x000ea4000800017f */
[----:B--2---:R-:W-:Y:S09]  /*27640*/  @!P0 BRA `(.L_x_611) ;  /* 0x00000060005c8947 */ /* 0x004ff20003800000 */
.L_x_814:
[----:B------:R-:W-:Y:S05]  /*27650*/  BSYNC B1 ;  /* 0x0000000000017941 */ /* 0x000fea0003800000 */
.L_x_610:
        /* <DEDUP_REMOVED lines=9> */
.L_x_613:
[----:B------:R-:W-:Y:S05]  /*276f0*/  BSYNC B1 ;  /* 0x0000000000017941 */ /* 0x000fea0003800000 */
.L_x_612:
[----:B------:R-:W3:Y:S01]  /*27700*/  LDL R6, [R1+0x28] ;  /* 0x0000280001067983 */ /* 0x000ee20000100800 */
[----:B------:R-:W-:Y:S01]  /*27710*/  MOV R10, RZ ;  /* 0x000000ff000a7202 */ /* 0x000fe20000000f00 */
[----:B------:R-:W-:Y:S01]  /*27720*/  IMAD R7, R19, 0x5000, R18 ;  /* 0x0000500013077824 */ /* 0x000fe200078e0212 */
[----:B------:R-:W-:Y:S01]  /*27730*/  UIADD3 UR4, UP0, UR40, 0x470, URZ ;  /* 0x0000047028047890 */ /* 0x000fe2000ff1e03f */
[----:B------:R-:W-:Y:S01]  /*27740*/  PLOP3.LUT P0, PT, PT, PT, PT, 0x80, 0x0 ;  /* 0x000000000000781c */ /* 0x000fe20003f0f070 */
[----:B------:R-:W-:Y:S01]  /*27750*/  UMOV UR6, 0x0 ;  /* 0x0000000000067882 */ /* 0x000fe20000000000 */
[----:B------:R-:W-:Y:S01]  /*27760*/  R2UR UR10, R10 ;  /* 0x000000000a0a72ca */ /* 0x000fe200000e0000 */
[----:B------:R-:W-:Y:S01]  /*27770*/  VIADD R7, R7, 0xa400 ;  /* 0x0000a40007077836 */ /* 0x000fe20000000000 */
[----:B------:R-:W-:Y:S01]  /*27780*/  UIADD3.X UR5, URZ, UR41, URZ, UP0, !UPT ;  /* 0x000000293f057290 */ /* 0x000fe200087fe43f */
[----:B------:R-:W-:Y:S01]  /*27790*/  UMOV UR7, 0x14f00000 ;  /* 0x14f0000000077882 */ /* 0x000fe20000000000 */
[----:B---3--:R-:W-:-:S02]  /*277a0*/  IMAD R6, R8, 0xa0, R6 ;  /* 0x000000a008067824 */ /* 0x008fc400078e0206 */
[----:B------:R-:W-:-:S09]  /*277b0*/  VIADD R8, R5, 0x29870 ;  /* 0x0002987005087836 */ /* 0x000fd20000000000 */
.L_x_614:
[----:B------:R-:W-:-:S13]  /*277c0*/  @P0 ELECT P2, URZ, PT ;  /* 0x00000000003f082f */ /* 0x000fda0003840000 */
[----:B-----5:R-:W-:Y:S02]  /*277d0*/  @P2 R2UR UR13, R17 ;  /* 0x00000000110d22ca */ /* 0x020fe400000e0000 */
[----:B------:R-:W-:Y:S02]  /*277e0*/  @P2 R2UR UR12, R16 ;  /* 0x00000000100c22ca */ /* 0x000fe400000e0000 */
[----:B------:R-:W-:Y:S02]  /*277f0*/  @P2 R2UR UR11, R6 ;  /* 0x00000000060b22ca */ /* 0x000fe400000e0000 */
[----:B------:R-:W-:Y:S02]  /*27800*/  @P2 R2UR UR9, R8 ;  /* 0x00000000080922ca */ /* 0x000fe400000e0000 */
[----:B------:R-:W-:Y:S02]  /*27810*/  @P2 R2UR UR8, R7 ;  /* 0x00000000070822ca */ /* 0x000fe400000e0000 */
[----:B------:R-:W-:-:S02]  /*27820*/  @P2 PLOP3.LUT P0, PT, P2, PT, PT, 0x8, 0x0 ;  /* 0x000000000000281c */ /* 0x000fc4000170e170 */
[----:B------:R-:W-:-:S09]  /*27830*/  PLOP3.LUT P2, PT, PT, PT, PT, 0x8, 0x0 ;  /* 0x000000000000781c */ /* 0x000fd20003f4e170 */
[----:B------:R3:W-:Y:S02]  /*27840*/  UTMALDG.4D [UR8], [UR4], desc[UR6] ;  /* 0x00000608040075b4 */ /* 0x0007e40008019000 */
[----:B---3--:R-:W-:Y:S05]  /*27850*/  @P0 BRA.U.ANY `(.L_x_614) ;  /* 0xfffffffd00d80947 */ /* 0x008fea000393ffff */
[----:B------:R-:W3:Y:S01]  /*27860*/  SYNCS.PHASECHK.TRANS64.TRYWAIT P0, [R5+URZ+0x29840], R4 ;  /* 0x02984004050075a7 */ /* 0x000ee2000800017f */
[----:B------:R-:W-:Y:S04]  /*27870*/  BSSY B1, `(.L_x_615) ;  /* 0x0000002000017945 */ /* 0x000fe80003800000 */
[----:B---3--:R-:W-:Y:S05]  /*27880*/  @!P0 BRA `(.L_x_616) ;  /* 0x0000005c00e08947 */ /* 0x008fea0003800000 */
.L_x_815:
[----:B------:R-:W-:Y:S05]  /*27890*/  BSYNC B1 ;  /* 0x0000000000017941 */ /* 0x000fea0003800000 */
.L_x_615:
[----:B------:R-:W-:Y:S01]  /*278a0*/  BSSY B1, `(.L_x_617) ;  /* 0x000000b000017945 */ /* 0x000fe20003800000 */
[----:B------:R-:W-:Y:S02]  /*278b0*/  IMAD.MOV.U32 R8, RZ, RZ, 0x0 ;  /* 0x00000000ff087424 */ /* 0x000fe400078e00ff */
[----:B0-----:R-:W-:Y:S01]  /*278c0*/  IMAD.MOV.U32 R9, RZ, RZ, 0x14f00000 ;  /* 0x14f00000ff097424 */ /* 0x001fe200078e00ff */
[----:B------:R-:W-:Y:S06]  /*278d0*/  @P1 BRA `(.L_x_618) ;  /* 0x00000000001c1947 */ /* 0x000fec0003800000 */
[----:B------:R-:W0:Y:S01]  /*278e0*/  S2R R7, SR_TID.X ;  /* 0x0000000000077919 */ /* 0x000e220000002100 */
[----:B--23--:R-:W-:-:S04]  /*278f0*/  MOV R4, 0x7800 ;  /* 0x0000780000047802 */ /* 0x00cfc80000000f00 */
[----:B------:R4:W-:Y:S01]  /*27900*/  SYNCS.ARRIVE.TRANS64 RZ, [R5+URZ+0x29830], R4 ;  /* 0x0298300405ff79a7 */ /* 0x0009e2000800003f */
[----:B0-----:R-:W-:-:S04]  /*27910*/  LOP3.LUT R7, R7, 0x1f, RZ, 0xc0, !PT ;  /* 0x0000001f07077812 */ /* 0x001fc800078ec0ff */
[----:B------:R-:W-:-:S13]  /*27920*/  ISETP.NE.AND P0, PT, R7, RZ, PT ;  /* 0x000000ff0700720c */ /* 0x000fda0003f05270 */
[----:B----4-:R-:W-:Y:S05]  /*27930*/  @!P0 BRA `(.L_x_618) ;  /* 0x0000000000048947 */ /* 0x010fea0003800000 */
[----:B------:R-:W-:Y:S01]  /*27940*/  BPT.TRAP 0x1 ;  /* 0x000000040000795c */ /* 0x000fe20000300000 */
.L_x_618:
[----:B------:R-:W-:Y:S05]  /*27950*/  BSYNC B1 ;  /* 0x0000000000017941 */ /* 0x000fea0003800000 */
.L_x_617:
        /* <DEDUP_REMOVED lines=9> */
.L_x_619:
        /* <DEDUP_REMOVED lines=15> */
.L_x_620:
        /* <DEDUP_REMOVED lines=15> */
.L_x_621:
        /* <DEDUP_REMOVED lines=10> */
.L_x_608:
[----:B------:R-:W-:Y:S05]  /*27c70*/  BSYNC B0 ;  /* 0x0000000000007941 */ /* 0x000fea0003800000 */
.L_x_607:
[----:B------:R-:W-:-:S06]  /*27c80*/  UISETP.NE.AND UP0, UPT, UR37, 0x3, UPT ;  /* 0x000000032500788c */ /* 0x000fcc000bf05270 */
[----:B------:R-:W-:-:S13]  /*27c90*/  PLOP3.LUT P0, PT, PT, PT, UP0, 0x80, 0x0 ;  /* 0x000000000000781c */ /* 0x000fda0003f0f008 */
[----:B------:R-:W-:Y:S05]  /*27ca0*/  @!P0 BRA `(.L_x_622) ;  /* 0x0000000000048947 */ /* 0x000fea0003800000 */
[----:B------:R-:W-:Y:S01]  /*27cb0*/  BPT.TRAP 0x1 ;  /* 0x000000040000795c */ /* 0x000fe20000300000 */
.L_x_622:
[----:B------:R-:W-:Y:S01]  /*27cc0*/  MOV R4, UR39 ;  /* 0x0000002700047c02 */ /* 0x000fe20008000f00 */
[----:B------:R-:W-:Y:S01]  /*27cd0*/  IMAD R20, R0, 0x8, R18 ;  /* 0x0000000800147824 */ /* 0x000fe200078e0212 */
[----:B------:R-:W-:Y:S02]  /*27ce0*/  BSSY B0, `(.L_x_623) ;  /* 0x0000006000007945 */ /* 0x000fe40003800000 */
[----:B------:R-:W-:Y:S02]  /*27cf0*/  ISETP.NE.AND P1, PT, R4, 0x3, PT ;  /* 0x000000030400780c */ /* 0x000fe40003f25270 */
[----:B------:R-:W-:-:S04]  /*27d00*/  LOP3.LUT R4, R3, 0x1, RZ, 0x3c, !PT ;  /* 0x0000000103047812 */ /* 0x000fc800078e3cff */
[----:B------:R-:W-:-:S04]  /*27d10*/  SHF.L.U32 R4, R4, 0x1f, RZ ;  /* 0x0000001f04047819 */ /* 0x000fc800000006ff */
[----:B------:R-:W3:Y:S02]  /*27d20*/  SYNCS.PHASECHK.TRANS64.TRYWAIT P0, [R20+URZ+0x29870], R4 ;  /* 0x02987004140075a7 */ /* 0x000ee4000800017f */
[----:B---3--:R-:W-:Y:S05]  /*27d30*/  @!P0 BRA `(.L_x_624) ;  /* 0x0000005800c88947 */ /* 0x008fea0003800000 */
.L_x_816:
[----:B------:R-:W-:Y:S05]  /*27d40*/  BSYNC B0 ;  /* 0x0000000000007941 */ /* 0x000fea0003800000 */
.L_x_623:
[----:B------:R-:W-:Y:S05]  /*27d50*/  @!P1 BRA `(.L_x_625) ;  /* 0x0000000000049947 */ /* 0x000fea0003800000 */
[----:B------:R-:W-:Y:S01]  /*27d60*/  BPT.TRAP 0x1 ;  /* 0x000000040000795c */ /* 0x000fe20000300000 */
.L_x_625:
[----:B------:R-:W-:Y:S01]  /*27d70*/  SHF.L.U32 R3, R3, 0x1f, RZ ;  /* 0x0000001f03037819 */ /* 0x000fe200000006ff */
[----:B------:R-:W-:-:S03]  /*27d80*/  IMAD R12, R0, 0x5000, RZ ;  /* 0x00005000000c7824 */ /* 0x000fc600078e02ff */
[----:B------:R-:W4:Y:S02]  /*27d90*/  SYNCS.PHASECHK.TRANS64.TRYWAIT P0, [R20+URZ+0x29860], R3 ;  /* 0x02986003140075a7 */ /* 0x000f24000800017f */
[----:B----4-:R-:W-:Y:S05]  /*27da0*/  @!P0 BRA `(.L_x_626) ;  /* 0x0000005800c08947 */ /* 0x010fea0003800000 */
.L_x_817:
[----:B------:R-:W5:Y:S04]  /*27db0*/  LDL R0, [R1+0x30] ;  /* 0x0000300001007983 */ /* 0x000f680000100800 */
[----:B------:R-:W4:Y:S04]  /*27dc0*/  LDL R14, [R1+0x34] ;  /* 0x00003400010e7983 */ /* 0x000f280000100800 */
[----:B------:R-:W2:Y:S01]  /*27dd0*/  LDL R13, [R1+0x2c] ;  /* 0x00002c00010d7983 */ /* 0x000ea20000100800 */
[----:B------:R-:W-:Y:S05]  /*27de0*/  WARPSYNC.ALL ;  /* 0x0000000000007948 */ /* 0x000fea0003800000 */
[----:B-----5:R-:W-:-:S05]  /*27df0*/  LOP3.LUT R0, R12, R0, RZ, 0xfc, !PT ;  /* 0x000000000c007212 */ /* 0x020fca00078efcff */
[----:B------:R-:W-:Y:S01]  /*27e00*/  IMAD.IADD R0, R18, 0x1, R0 ;  /* 0x0000000112007824 */ /* 0x000fe200078e0200 */
[----:B--2---:R-:W-:-:S03]  /*27e10*/  LOP3.LUT R21, R12, R13, RZ, 0xfc, !PT ;  /* 0x0000000d0c157212 */ /* 0x004fc600078efcff */
[----:B----4-:R-:W-:Y:S01]  /*27e20*/  IMAD.IADD R3, R14, 0x1, R0 ;  /* 0x000000010e037824 */ /* 0x010fe200078e0200 */
[----:B---3--:R-:W2:Y:S01]  /*27e30*/  LDSM.16.MT88.4 R4, [R0+0xa400] ;  /* 0x00a400000004783b */ /* 0x008ea20000004200 */
[----:B------:R-:W-:Y:S01]  /*27e40*/  IMAD.IADD R21, R18, 0x1, R21 ;  /* 0x0000000112157824 */ /* 0x000fe200078e0215 */
[C-C-:B--2---:R-:W-:Y:S02]  /*27e50*/  PRMT R8, R4.reuse, 0x6420, R5.reuse ;  /* 0x0000642004087816 */ /* 0x144fe40000000005 */
[----:B0-----:R-:W-:Y:S02]  /*27e60*/  PRMT R9, R4, 0x7531, R5 ;  /* 0x0000753104097816 */ /* 0x001fe40000000005 */
        /* <DEDUP_REMOVED lines=65> */
.L_x_627:
[----:B------:R-:W3:Y:S01]  /*28280*/  S2R R0, SR_TID.X ;  /* 0x0000000000007919 */ /* 0x000ee20000002100 */
[----:B0-----:R0:W-:Y:S01]  /*28290*/  SYNCS.ARRIVE.TRANS64.A1T0 RZ, [R20+URZ+0x29850], RZ ;  /* 0x029850ff14ff79a7 */ /* 0x0011e2000810003f */
[----:B---3--:R-:W-:Y:S02]  /*282a0*/  LOP3.LUT R3, R0, 0x7f, RZ, 0xc0, !PT ;  /* 0x0000007f00037812 */ /* 0x008fe400078ec0ff */
[----:B------:R-:W3:Y:S01]  /*282b0*/  LDL R0, [R1+0x20] ;  /* 0x0000200001007983 */ /* 0x000ee20000100800 */
[----:B------:R-:W-:Y:S01]  /*282c0*/  BAR.SYNC.DEFER_BLOCKING 0x2, 0x80 ;  /* 0x0082000000007b1d */ /* 0x000fe20000010000 */
[----:B------:R-:W-:-:S05]  /*282d0*/  ISETP.NE.AND P0, PT, R3, RZ, PT ;  /* 0x000000ff0300720c */ /* 0x000fca0003f05270 */
[----:B------:R4:W5:Y:S08]  /*282e0*/  LDL R3, [R1+0x18] ;  /* 0x0000180001037983 */ /* 0x0009700000100800 */
[----:B0-----:R-:W-:-:S04]  /*282f0*/  @!P0 IADD3 R20, R20, 0x29880, RZ ;  /* 0x0002988014148810 */ /* 0x001fc80007ffe0ff */
[----:B------:R-:W-:-:S04]  /*28300*/  @!P0 PRMT R20, RZ, 0x654, R20 ;  /* 0x00000654ff148816 */ /* 0x000fc80000000014 */
[----:B------:R4:W-:Y:S01]  /*28310*/  @!P0 SYNCS.ARRIVE.TRANS64.RED.A1T0 RZ, [R20+URZ], RZ ;  /* 0x000000ff14ff89a7 */ /* 0x0009e2000810043f */
[C---:B---3--:R-:W-:Y:S01]  /*28320*/  ISETP.GT.AND P0, PT, R2.reuse, R0, PT ;  /* 0x000000000200720c */ /* 0x048fe20003f04270 */
[----:B------:R-:W-:Y:S02]  /*28330*/  VIADD R2, R2, 0xffffffff ;  /* 0xffffffff02027836 */ /* 0x000fe40000000000 */
[----:B------:R-:W-:-:S10]  /*28340*/  IMAD.MOV.U32 R0, RZ, RZ, R19 ;  /* 0x000000ffff007224 */ /* 0x000fd400078e0013 */
[----:B----4-:R-:W-:Y:S05]  /*28350*/  @P0 BRA `(.L_x_628) ;  /* 0xfffffff000100947 */ /* 0x010fea000383ffff */
.L_x_606:
[----:B------:R-:W3:Y:S01]  /*28360*/  S2R R4, SR_TID.X ;  /* 0x0000000000047919 */ /* 0x000ee20000002100 */
[----:B------:R-:W-:Y:S01]  /*28370*/  BSSY B0, `(.L_x_629) ;  /* 0x0000011000007945 */ /* 0x000fe20003800000 */
[----:B---3--:R-:W-:-:S04]  /*28380*/  LOP3.LUT R4, R4, 0x7f, RZ, 0xc0, !PT ;  /* 0x0000007f04047812 */ /* 0x008fc800078ec0ff */
[----:B------:R-:W-:-:S13]  /*28390*/  ISETP.NE.AND P0, PT, R4, RZ, PT ;  /* 0x000000ff0400720c */ /* 0x000fda0003f05270 */
[----:B------:R-:W-:Y:S05]  /*283a0*/  @P0 BRA `(.L_x_630) ;  /* 0x0000000000340947 */ /* 0x000fea0003800000 */
[----:B------:R-:W3:Y:S01]  /*283b0*/  S2R R2, SR_LANEID ;  /* 0x0000000000027919 */ /* 0x000ee20000000000 */
[----:B------:R-:W-:Y:S01]  /*283c0*/  VOTEU.ANY UR4, UPT, PT ;  /* 0x0000000000047886 */ /* 0x000fe200038e0100 */
[----:B--2---:R-:W2:Y:S01]  /*283d0*/  LDC.64 R4, c[0x0][0xc60] ;  /* 0x00031800ff047b82 */ /* 0x004ea20000000a00 */
[----:B----4-:R-:W3:Y:S02]  /*283e0*/  FLO.U32 R0, UR4 ;  /* 0x0000000400007d00 */ /* 0x010ee400080e0000 */
[----:B---3--:R-:W-:-:S06]  /*283f0*/  ISETP.EQ.U32.AND P1, PT, R0, R2, PT ;  /* 0x000000020000720c */ /* 0x008fcc0003f22070 */
[----:B------:R-:W2:Y:S07]  /*28400*/  POPC R2, UR4 ;  /* 0x0000000400027d09 */ /* 0x000eae0008000000 */
[----:B--2---:R-:W2:Y:S04]  /*28410*/  @P1 ATOMG.E.ADD.STRONG.GPU PT, R2, desc[UR54][R4.64], R2 ;  /* 0x00000002040219a8 */ /* 0x004ea800081ee1f6 */
[----:B--2---:R2:W3:Y:S02]  /*28420*/  SHFL.IDX PT, R2, R2, R0, 0x1f ;  /* 0x00001f0002027589 */ /* 0x0044e400000e0000 */
[----:B--2---:R-:W2:Y:S02]  /*28430*/  S2R R0, SR_LTMASK ;  /* 0x0000000000007919 */ /* 0x004ea40000003900 */
[----:B--2---:R-:W-:-:S06]  /*28440*/  LOP3.LUT R0, R0, UR4, RZ, 0xc0, !PT ;  /* 0x0000000400007c12 */ /* 0x004fcc000f8ec0ff */
[----:B------:R-:W3:Y:S02]  /*28450*/  POPC R0, R0 ;  /* 0x0000000000007309 */ /* 0x000ee40000000000 */
[----:B---3--:R-:W-:-:S05]  /*28460*/  IADD3 R0, R2, UR38, R0 ;  /* 0x0000002602007c10 */ /* 0x008fca000fffe000 */
[----:B------:R3:W-:Y:S02]  /*28470*/  STL [R1], R0 ;  /* 0x0000000001007387 */ /* 0x0007e40000100800 */
.L_x_630:
[----:B------:R-:W-:Y:S05]  /*28480*/  BSYNC B0 ;  /* 0x0000000000007941 */ /* 0x000fea0003800000 */
.L_x_629:
[----:B------:R-:W-:-:S06]  /*28490*/  UISETP.NE.AND UP0, UPT, UR37, 0x3, UPT ;  /* 0x000000032500788c */ /* 0x000fcc000bf05270 */
[----:B------:R-:W-:-:S13]  /*284a0*/  PLOP3.LUT P1, PT, PT, PT, UP0, 0x80, 0x0 ;  /* 0x000000000000781c */ /* 0x000fda0003f2f008 */
[----:B------:R-:W-:Y:S05]  /*284b0*/  @!P1 BRA `(.L_x_631) ;  /* 0x0000000000049947 */ /* 0x000fea0003800000 */
[----:B------:R-:W-:Y:S01]  /*284c0*/  BPT.TRAP 0x1 ;  /* 0x000000040000795c */ /* 0x000fe20000300000 */
.L_x_631:
[----:B------:R-:W2:Y:S01]  /*284d0*/  LDL R2, [R1+0x18] ;  /* 0x0000180001027983 */ /* 0x000ea20000100800 */
[----:B---34-:R-:W-:Y:S01]  /*284e0*/  IMAD.U32 R0, RZ, RZ, UR39 ;  /* 0x00000027ff007e24 */ /* 0x018fe2000f8e00ff */
[----:B------:R-:W-:Y:S01]  /*284f0*/  BSSY B0, `(.L_x_632) ;  /* 0x0000007000007945 */ /* 0x000fe20003800000 */
[----:B------:R-:W-:-:S03]  /*28500*/  IMAD R16, R19, 0x8, R18 ;  /* 0x0000000813107824 */ /* 0x000fc600078e0212 */
[----:B------:R-:W-:Y:S02]  /*28510*/  ISETP.NE.AND P2, PT, R0, 0x3, PT ;  /* 0x000000030000780c */ /* 0x000fe40003f45270 */
[----:B--2---:R-:W-:-:S04]  /*28520*/  LOP3.LUT R0, R2, 0x1, RZ, 0x3c, !PT ;  /* 0x0000000102007812 */ /* 0x004fc800078e3cff */
[----:B------:R-:W-:-:S04]  /*28530*/  SHF.L.U32 R0, R0, 0x1f, RZ ;  /* 0x0000001f00007819 */ /* 0x000fc800000006ff */
[----:B------:R-:W2:Y:S02]  /*28540*/  SYNCS.PHASECHK.TRANS64.TRYWAIT P1, [R16+URZ+0x29870], R0 ;  /* 0x02987000100075a7 */ /* 0x000ea4000802017f */
[----:B--2---:R-:W-:Y:S05]  /*28550*/  @!P1 BRA `(.L_x_633) ;  /* 0x0000005000e89947 */ /* 0x004fea0003800000 */
.L_x_818:
[----:B------:R-:W-:Y:S05]  /*28560*/  BSYNC B0 ;  /* 0x0000000000007941 */ /* 0x000fea0003800000 */
.L_x_632:
[----:B------:R-:W-:Y:S05]  /*28570*/  @!P2 BRA `(.L_x_634) ;  /* 0x000000000004a947 */ /* 0x000fea0003800000 */
[----:B------:R-:W-:Y:S01]  /*28580*/  BPT.TRAP 0x1 ;  /* 0x000000040000795c */ /* 0x000fe20000300000 */
.L_x_634:
[----:B--2---:R-:W2:Y:S02]  /*28590*/  LDL R0, [R1+0x18] ;  /* 0x0000180001007983 */ /* 0x004ea40000100800 */
[----:B--2---:R-:W-:-:S04]  /*285a0*/  SHF.L.U32 R0, R0, 0x1f, RZ ;  /* 0x0000001f00007819 */ /* 0x004fc800000006ff */
[----:B------:R-:W2:Y:S02]  /*285b0*/  SYNCS.PHASECHK.TRANS64.TRYWAIT P1, [R16+URZ+0x29860], R0 ;  /* 0x02986000100075a7 */ /* 0x000ea4000802017f */
[----:B--2---:R-:W-:Y:S05]  /*285c0*/  @!P1 BRA `(.L_x_635) ;  /* 0x0000005000e09947 */ /* 0x004fea0003800000 */
.L_x_819:
[----:B------:R-:W3:Y:S04]  /*285d0*/  LDL R2, [R1+0x30] ;  /* 0x0000300001027983 */ /* 0x000ee80000100800 */
[----:B-----5:R-:W4:Y:S04]  /*285e0*/  LDL R3, [R1+0x34] ;  /* 0x0000340001037983 */ /* 0x020f280000100800 */
[----:B------:R-:W4:Y:S01]  /*285f0*/  LDL R12, [R1+0x2c] ;  /* 0x00002c00010c7983 */ /* 0x000f220000100800 */
[----:B--2---:R-:W-:Y:S01]  /*28600*/  IMAD R0, R19, 0x5000, RZ ;  /* 0x0000500013007824 */ /* 0x004fe200078e02ff */
[----:B------:R-:W-:Y:S05]  /*28610*/  WARPSYNC.ALL ;  /* 0x0000000000007948 */ /* 0x000fea0003800000 */
[----:B---3--:R-:W-:-:S04]  /*28620*/  LOP3.LUT R2, R0, R2, RZ, 0xfc, !PT ;  /* 0x0000000200027212 */ /* 0x008fc800078efcff */
[----:B------:R-:W-:Y:S02]  /*28630*/  IADD3 R2, R18, R2, RZ ;  /* 0x0000000212027210 */ /* 0x000fe40007ffe0ff */
[----:B----4-:R-:W-:-:S03]  /*28640*/  LOP3.LUT R0, R0, R12, RZ, 0xfc, !PT ;  /* 0x0000000c00007212 */ /* 0x010fc600078efcff */
[----:B0-----:R-:W0:Y:S01]  /*28650*/  LDSM.16.MT88.4 R4, [R2+0xa400] ;  /* 0x00a400000204783b */ /* 0x001e220000004200 */
[----:B------:R-:W-:Y:S02]  /*28660*/  IMAD.IADD R3, R3, 0x1, R2 ;  /* 0x0000000103037824 */ /* 0x000fe400078e0202 */
[----:B------:R-:W-:Y:S01]  /*28670*/  IMAD.IADD R0, R18, 0x1, R0 ;  /* 0x0000000112007824 */ /* 0x000fe200078e0200 */
[C-C-:B0-----:R-:W-:Y:S02]  /*28680*/  PRMT R8, R4.reuse, 0x6420, R5.reuse ;  /* 0x0000642004087816 */ /* 0x141fe40000000005 */
[----:B------:R-:W-:Y:S02]  /*28690*/  PRMT R9, R4, 0x7531, R5 ;  /* 0x0000753104097816 */ /* 0x000fe40000000005 */
[C-C-:B------:R-:W-:Y:S02]  /*286a0*/  PRMT R10, R6.reuse, 0x6420, R7.reuse ;  /* 0x00006420060a7816 */ /* 0x140fe40000000007 */
[----:B------:R-:W-:-:S02]  /*286b0*/  PRMT R11, R6, 0x7531, R7 ;  /* 0x00007531060b7816 */ /* 0x000fc40000000007 */
[----:B------:R-:W0:Y:S04]  /*286c0*/  LDSM.16.MT88.4 R4, [R3+0xa400] ;  /* 0x00a400000304783b */ /* 0x000e280000004200 */
[----:B------:R0:W-:Y:S02]  /*286d0*/  STSM.16.M88.4 [R0+0x400], R8 ;  /* 0x0004000800007844 */ /* 0x0001e40000000200 */
        /* <DEDUP_REMOVED lines=61> */
.L_x_636:
[----:B------:R-:W3:Y:S01]  /*28ab0*/  LDL.LU R2, [R1+0x18] ;  /* 0x0000180001027983 */ /* 0x000ee20000300800 */
[----:B0-----:R0:W-:Y:S01]  /*28ac0*/  SYNCS.ARRIVE.TRANS64.A1T0 RZ, [R16+URZ+0x29850], RZ ;  /* 0x029850ff10ff79a7 */ /* 0x0011e2000810003f */
[----:B------:R-:W-:Y:S02]  /*28ad0*/  VIADD R19, R19, 0x1 ;  /* 0x0000000113137836 */ /* 0x000fe40000000000 */
[----:B0-----:R-:W-:-:S05]  /*28ae0*/  @!P0 VIADD R16, R16, 0x29880 ;  /* 0x0002988010108836 */ /* 0x001fca0000000000 */
[----:B------:R-:W-:Y:S01]  /*28af0*/  @!P0 PRMT R16, RZ, 0x654, R16 ;  /* 0x00000654ff108816 */ /* 0x000fe20000000010 */
[----:B------:R-:W-:Y:S06]  /*28b00*/  BAR.SYNC.DEFER_BLOCKING 0x2, 0x80 ;  /* 0x0082000000007b1d */ /* 0x000fec0000010000 */
[----:B------:R0:W-:Y:S01]  /*28b10*/  @!P0 SYNCS.ARRIVE.TRANS64.RED.A1T0 RZ, [R16+URZ], RZ ;  /* 0x000000ff10ff89a7 */ /* 0x0001e2000810043f */
[----:B------:R-:W-:-:S04]  /*28b20*/  ISETP.NE.AND P0, PT, R19, 0x2, PT ;  /* 0x000000021300780c */ /* 0x000fc80003f05270 */
[----:B--2---:R-:W-:Y:S02]  /*28b30*/  SEL R0, RZ, 0x1, P0 ;  /* 0x00000001ff007807 */ /* 0x004fe40000000000 */
[----:B------:R-:W-:Y:S02]  /*28b40*/  SEL R19, R19, RZ, P0 ;  /* 0x000000ff13137207 */ /* 0x000fe40000000000 */
[----:B---3--:R-:W-:-:S05]  /*28b50*/  LOP3.LUT R2, R2, R0, RZ, 0x3c, !PT ;  /* 0x0000000002027212 */ /* 0x008fca00078e3cff */
[----:B------:R0:W-:Y:S02]  /*28b60*/  STL [R1+0x18], R2 ;  /* 0x0000180201007387 */ /* 0x0001e40000100800 */
.L_x_581:
[----:B--2---:R-:W2:Y:S02]  /*28b70*/  LDL R0, [R1+0x10] ;  /* 0x0000100001007983 */ /* 0x004ea40000100800 */
[----:B--2---:R-:W-:-:S13]  /*28b80*/  LOP3.LUT P0, RZ, R0, 0x2, RZ, 0xc0, !PT ;  /* 0x0000000200ff7812 */ /* 0x004fda000780c0ff */
[----:B------:R-:W-:Y:S05]  /*28b90*/  @!P0 BRA `(.L_x_637) ;  /* 0x00000000002c8947 */ /* 0x000fea0003800000 */
[----:B------:R-:W-:Y:S05]  /*28ba0*/  WARPSYNC.ALL ;  /* 0x0000000000007948 */ /* 0x000fea0003800000 */
[----:B------:R-:W2:Y:S08]  /*28bb0*/  S2UR UR5, SR_CgaCtaId ;  /* 0x00000000000579c3 */ /* 0x000eb00000008800 */
[----:B------:R-:W-:Y:S06]  /*28bc0*/  BAR.SYNC.DEFER_BLOCKING 0x5, 0x180 ;  /* 0x0146000000007b1d */ /* 0x000fec0000010000 */
[----:B------:R-:W-:-:S02]  /*28bd0*/  UMOV UR4, 0x400 ;  /* 0x0000040000047882 */ /* 0x000fc40000000000 */
[----:B--2---:R-:W-:-:S06]  /*28be0*/  ULEA UR4, UR5, UR4, 0x18 ;  /* 0x0000000405047291 */ /* 0x004fcc000f8ec03f */
[----:B------:R-:W-:-:S05]  /*28bf0*/  MOV R18, UR4 ;  /* 0x0000000400127c02 */ /* 0x000fca0008000f00 */
[----:B01----:R-:W0:Y:S04]  /*28c00*/  LDS.128 R4, [R18+0x298d0] ;  /* 0x0298d00012047984 */ /* 0x003e280000000c00 */
[----:B0-----:R1:W-:Y:S04]  /*28c10*/  STL.64 [R1], R4 ;  /* 0x0000000401007387 */ /* 0x0013e80000100a00 */
[----:B------:R1:W-:Y:S01]  /*28c20*/  STL.64 [R1+0x8], R6 ;  /* 0x0000080601007387 */ /* 0x0003e20000100a00 */
[----:B------:R-:W-:Y:S06]  /*28c30*/  BAR.ARV 0x4, 0x180 ;  /* 0x0106000000007b1d */ /* 0x000fec0000002000 */
[----:B------:R-:W-:Y:S05]  /*28c40*/  BRA `(.L_x_638) ;  /* 0x0000000c00247947 */ /* 0x000fea0003800000 */
.L_x_637:
[----:B------:R-:W0:Y:S01]  /*28c50*/  S2R R0, SR_TID.X ;  /* 0x0000000000007919 */ /* 0x000e220000002100 */
[----:B------:R-:W-:Y:S01]  /*28c60*/  UMOV UR4, 0xffffffff ;  /* 0xffffffff00047882 */ /* 0x000fe20000000000 */
[----:B0-----:R-:W-:-:S04]  /*28c70*/  LOP3.LUT R16, R0, 0x1f, RZ, 0xc0, !PT ;  /* 0x0000001f00107812 */ /* 0x001fc800078ec0ff */
[----:B------:R-:W-:Y:S01]  /*28c80*/  ISETP.NE.AND P0, PT, R16, 0x1f, PT ;  /* 0x0000001f1000780c */ /* 0x000fe20003f05270 */
[----:B------:R-:W-:-:S12]  /*28c90*/  BRA.DIV UR4, `(.L_x_639) ;  /* 0x0000004e04407947 */ /* 0x000fd8000b800000 */
[----:B------:R-:W2:Y:S01]  /*28ca0*/  LDL.LU R2, [R1] ;  /* 0x0000000001027983 */ /* 0x000ea20000300800 */
[----:B------:R-:W-:-:S03]  /*28cb0*/  ULDC UR4, c[0x0][0xc3c] ;  /* 0x00030f0000047ab9 */ /* 0x000fc60000000800 */
[----:B------:R-:W3:Y:S01]  /*28cc0*/  LDL R7, [R1+0xc] ;  /* 0x00000c0001077983 */ /* 0x000ee20000100800 */
[----:B--2---:R-:W-:Y:S02]  /*28cd0*/  IMAD.MOV.U32 R10, RZ, RZ, R2 ;  /* 0x000000ffff0a7224 */ /* 0x004fe400078e0002 */
[----:B---3--:R-:W-:-:S05]  /*28ce0*/  IMAD.IADD R0, R7, 0x1, R16 ;  /* 0x0000000107007824 */ /* 0x008fca00078e0210 */
[----:B------:R-:W-:-:S13]  /*28cf0*/  ISETP.GE.OR P1, PT, R0, UR4, !P0 ;  /* 0x0000000400007c0c */ /* 0x000fda000c726670 */
[----:B------:R-:W0:Y:S08]  /*28d00*/  @!P1 LDC.64 R2, c[0x0][0xc80] ;  /* 0x00032000ff029b82 */ /* 0x000e300000000a00 */
[----:B-1----:R-:W1:Y:S01]  /*28d10*/  @!P1 LDC.64 R6, c[0x0][0xc78] ;  /* 0x00031e00ff069b82 */ /* 0x002e620000000a00 */
[----:B0-----:R-:W-:-:S05]  /*28d20*/  @!P1 IMAD.WIDE R2, R0, 0x4, R2 ;  /* 0x0000000400029825 */ /* 0x001fca00078e0202 */
[----:B------:R1:W2:Y:S02]  /*28d30*/  @!P1 LDG.E R8, desc[UR54][R2.64] ;  /* 0x0000003602089981 */ /* 0x0002a4000c1e1900 */
[----:B-1----:R-:W-:-:S06]  /*28d40*/  @!P1 IMAD.WIDE R2, R0, 0x4, R6 ;  /* 0x0000000400029825 */ /* 0x002fcc00078e0206 */
[----:B------:R-:W3:Y:S01]  /*28d50*/  @!P1 LDG.E R2, desc[UR54][R2.64] ;  /* 0x0000003602029981 */ /* 0x000ee2000c1e1900 */
[----:B------:R-:W-:Y:S01]  /*28d60*/  IMAD.MOV.U32 R4, RZ, RZ, RZ ;  /* 0x000000ffff047224 */ /* 0x000fe200078e00ff */
[----:B------:R-:W-:Y:S02]  /*28d70*/  MOV R6, RZ ;  /* 0x000000ff00067202 */ /* 0x000fe40000000f00 */
[C---:B------:R-:W-:Y:S01]  /*28d80*/  ISETP.GE.U32.AND P2, PT, R16.reuse, 0x2, PT ;  /* 0x000000021000780c */ /* 0x040fe20003f46070 */
[----:B------:R-:W-:Y:S01]  /*28d90*/  SHFL.IDX PT, R5, R10, RZ, 0x1f ;  /* 0x00001fff0a057589 */ /* 0x000fe200000e0000 */
[C---:B------:R-:W-:Y:S02]  /*28da0*/  ISETP.GE.U32.AND P3, PT, R16.reuse, 0x4, PT ;  /* 0x000000041000780c */ /* 0x040fe40003f66070 */
[C---:B------:R-:W-:Y:S01]  /*28db0*/  ISETP.GE.U32.AND P4, PT, R16.reuse, 0x8, PT ;  /* 0x000000081000780c */ /* 0x040fe20003f86070 */
[----:B------:R-:W-:Y:S01]  /*28dc0*/  SHFL.IDX PT, R0, R10, 0x1, 0x1f ;  /* 0x00201f000a007f89 */ /* 0x000fe200000e0000 */
[----:B------:R-:W-:Y:S01]  /*28dd0*/  ISETP.GE.U32.AND P5, PT, R16, 0x10, PT ;  /* 0x000000101000780c */ /* 0x000fe20003fa6070 */
[----:B--2---:R-:W-:-:S02]  /*28de0*/  @!P1 IMAD.MOV.U32 R4, RZ, RZ, R8 ;  /* 0x000000ffff049224 */ /* 0x004fc400078e0008 */
[----:B------:R-:W-:Y:S02]  /*28df0*/  IMAD.MOV.U32 R8, RZ, RZ, RZ ;  /* 0x000000ffff087224 */ /* 0x000fe400078e00ff */
[----:B---3--:R-:W-:Y:S01]  /*28e00*/  @!P1 IMAD.MOV.U32 R6, RZ, RZ, R2 ;  /* 0x000000ffff069224 */ /* 0x008fe200078e0002 */
[----:B------:R-:W-:-:S03]  /*28e10*/  ISETP.NE.AND P1, PT, R16, RZ, PT ;  /* 0x000000ff1000720c */ /* 0x000fc60003f25270 */
[----:B------:R-:W-:-:S05]  /*28e20*/  IMAD R2, R6, R4, RZ ;  /* 0x0000000406027224 */ /* 0x000fca00078e02ff */
        /* <DEDUP_REMOVED lines=15> */
[----:B------:R0:W1:Y:S02]  /*28f20*/  SHFL.IDX PT, R9, R3, 0x1f, 0x1f ;  /* 0x03e01f0003097f89 */ /* 0x00006400000e0000 */
.L_x_829:
[----:B------:R-:W-:Y:S01]  /*28f30*/  ULDC UR4, c[0x0][0xc38] ;  /* 0x00030e0000047ab9 */ /* 0x000fe20000000800 */
[----:B------:R-:W-:Y:S01]  /*28f40*/  MOV R7, R3 ;  /* 0x0000000300077202 */ /* 0x000fe20000000f00 */
[----:B------:R-:W-:-:S04]  /*28f50*/  IMAD.U32 R2, RZ, RZ, UR4 ;  /* 0x00000004ff027e24 */ /* 0x000fc8000f8e00ff */
[----:B-1----:R-:W-:-:S04]  /*28f60*/  IMAD R9, R9, R2, RZ ;  /* 0x0000000209097224 */ /* 0x002fc800078e02ff */
[----:B------:R-:W-:-:S05]  /*28f70*/  IMAD.IADD R0, R0, 0x1, R9 ;  /* 0x0000000100007824 */ /* 0x000fca00078e0209 */
[----:B------:R-:W-:-:S13]  /*28f80*/  ISETP.GT.AND P6, PT, R0, R5, PT ;  /* 0x000000050000720c */ /* 0x000fda0003fc4270 */
[----:B------:R-:W-:Y:S05]  /*28f90*/  @P6 BRA `(.L_x_640) ;  /* 0x0000000000ac6947 */ /* 0x000fea0003800000 */
.L_x_643:
[----:B0-----:R-:W2:Y:S01]  /*28fa0*/  LDL.LU R3, [R1+0xc] ;  /* 0x00000c0001037983 */ /* 0x001ea20000300800 */
[----:B------:R-:W0:Y:S01]  /*28fb0*/  LDC R2, c[0x0][0xc3c] ;  /* 0x00030f00ff027b82 */ /* 0x000e220000000800 */
[----:B--2---:R-:W-:-:S05]  /*28fc0*/  VIADD R3, R3, 0x1f ;  /* 0x0000001f03037836 */ /* 0x004fca0000000000 */
[----:B0-----:R-:W-:-:S13]  /*28fd0*/  ISETP.GE.AND P6, PT, R3, R2, PT ;  /* 0x000000020300720c */ /* 0x001fda0003fc6270 */
[----:B------:R-:W-:Y:S05]  /*28fe0*/  @P6 BRA `(.L_x_641) ;  /* 0x0000000400d46947 */ /* 0x000fea0003800000 */
[----:B------:R-:W0:Y:S01]  /*28ff0*/  S2R R4, SR_TID.X ;  /* 0x0000000000047919 */ /* 0x000e220000002100 */
[----:B------:R1:W-:Y:S01]  /*29000*/  STL [R1+0xc], R3 ;  /* 0x00000c0301007387 */ /* 0x0003e20000100800 */
[----:B0-----:R-:W-:-:S05]  /*29010*/  LOP3.LUT R4, R4, 0x1f, RZ, 0xc0, !PT ;  /* 0x0000001f04047812 */ /* 0x001fca00078ec0ff */
[----:B------:R-:W-:Y:S02]  /*29020*/  IMAD.IADD R6, R3, 0x1, R4 ;  /* 0x0000000103067824 */ /* 0x000fe400078e0204 */
[----:B------:R-:W-:-:S03]  /*29030*/  IMAD.MOV.U32 R4, RZ, RZ, RZ ;  /* 0x000000ffff047224 */ /* 0x000fc600078e00ff */
[----:B------:R-:W-:-:S13]  /*29040*/  ISETP.GE.OR P6, PT, R6, R2, !P0 ;  /* 0x000000020600720c */ /* 0x000fda00047c6670 */
[----:B-1----:R-:W0:Y:S02]  /*29050*/  @!P6 LDC.64 R2, c[0x0][0xc80] ;  /* 0x00032000ff02eb82 */ /* 0x002e240000000a00 */
[----:B0-----:R-:W-:-:S05]  /*29060*/  @!P6 IMAD.WIDE R2, R6, 0x4, R2 ;  /* 0x000000040602e825 */ /* 0x001fca00078e0202 */
[----:B------:R0:W2:Y:S02]  /*29070*/  @!P6 LDG.E R4, desc[UR54][R2.64] ;  /* 0x000000360204e981 */ /* 0x0000a4000c1e1900 */
[----:B0-----:R-:W0:Y:S02]  /*29080*/  @!P6 LDC.64 R2, c[0x0][0xc78] ;  /* 0x00031e00ff02eb82 */ /* 0x001e240000000a00 */
[----:B0-----:R-:W-:-:S04]  /*29090*/  @!P6 IMAD.WIDE R2, R6, 0x4, R2 ;  /* 0x000000040602e825 */ /* 0x001fc800078e0202 */
[----:B------:R-:W-:-:S06]  /*290a0*/  IMAD.MOV.U32 R6, RZ, RZ, RZ ;  /* 0x000000ffff067224 */ /* 0x000fcc00078e00ff */
[----:B------:R-:W2:Y:S01]  /*290b0*/  @!P6 LDG.E R6, desc[UR54][R2.64] ;  /* 0x000000360206e981 */ /* 0x000ea2000c1e1900 */
[----:B------:R-:W-:Y:S01]  /*290c0*/  UMOV UR4, 0xffffffff ;  /* 0xffffffff00047882 */ /* 0x000fe20000000000 */
[----:B--2---:R-:W-:Y:S02]  /*290d0*/  IMAD R2, R6, R4, RZ ;  /* 0x0000000406027224 */ /* 0x004fe400078e02ff */
[----:B------:R-:W-:Y:S05]  /*290e0*/  BRA.DIV UR4, `(.L_x_642) ;  /* 0x0000004e048c7947 */ /* 0x000fea000b800000 */
        /* <DEDUP_REMOVED lines=15> */
[----:B------:R0:W1:Y:S02]  /*291e0*/  SHFL.IDX PT, R9, R7, 0x1f, 0x1f ;  /* 0x03e01f0007097f89 */ /* 0x00006400000e0000 */
.L_x_837:
[----:B------:R-:W-:Y:S02]  /*291f0*/  ULDC UR4, c[0x0][0xc38] ;  /* 0x00030e0000047ab9 */ /* 0x000fe40000000800 */
[----:B------:R-:W-:-:S05]  /*29200*/  MOV R2, UR4 ;  /* 0x0000000400027c02 */ /* 0x000fca0008000f00 */
[----:B-1----:R-:W-:-:S04]  /*29210*/  IMAD R9, R9, R2, RZ ;  /* 0x0000000209097224 */ /* 0x002fc800078e02ff */
[----:B------:R-:W-:-:S05]  /*29220*/  IMAD.IADD R0, R9, 0x1, R0 ;  /* 0x0000000109007824 */ /* 0x000fca00078e0200 */
[----:B------:R-:W-:-:S13]  /*29230*/  ISETP.GT.AND P6, PT, R0, R5, PT ;  /* 0x000000050000720c */ /* 0x000fda0003fc4270 */
[----:B------:R-:W-:Y:S05]  /*29240*/  @!P6 BRA `(.L_x_643) ;  /* 0xfffffffc0054e947 */ /* 0x000fea000383ffff */
.L_x_640:
[----:B------:R-:W-:Y:S01]  /*29250*/  IMAD.IADD R9, R0, 0x1, -R9 ;  /* 0x0000000100097824 */ /* 0x000fe200078e0a09 */
[----:B------:R-:W-:-:S03]  /*29260*/  UMOV UR4, 0xffffffff ;  /* 0xffffffff00047882 */ /* 0x000fc60000000000 */
[----:B------:R-:W-:-:S05]  /*29270*/  IMAD R0, R7, R2, R9 ;  /* 0x0000000207007224 */ /* 0x000fca00078e0209 */
[----:B------:R-:W-:Y:S01]  /*29280*/  ISETP.GT.AND P6, PT, R0, R5, PT ;  /* 0x000000050000720c */ /* 0x000fe20003fc4270 */
[----:B------:R-:W-:-:S12]  /*29290*/  BRA.DIV UR4, `(.L_x_644) ;  /* 0x0000004e04f87947 */ /* 0x000fd8000b800000 */
[----:B0-----:R-:W-:-:S04]  /*292a0*/  VOTE.ANY R3, PT, !P6 ;  /* 0x0000000000037806 */ /* 0x001fc800070e0100 */
[----:B------:R-:W0:Y:S02]  /*292b0*/  POPC R0, R3 ;  /* 0x0000000300007309 */ /* 0x000e240000000000 */
[----:B0-----:R0:W1:Y:S04]  /*292c0*/  SHFL.IDX PT, R4, R4, R0, 0x1f ;  /* 0x00001f0004047589 */ /* 0x00106800000e0000 */
[----:B------:R0:W2:Y:S02]  /*292d0*/  SHFL.IDX PT, R6, R6, R0, 0x1f ;  /* 0x00001f0006067589 */ /* 0x0000a400000e0000 */
.L_x_842:
[----:B------:R-:W-:-:S13]  /*292e0*/  ISETP.NE.AND P0, PT, R3, RZ, PT ;  /* 0x000000ff0300720c */ /* 0x000fda0003f05270 */
[----:B------:R-:W-:Y:S05]  /*292f0*/  @!P0 BRA `(.L_x_645) ;  /* 0x0000000000148947 */ /* 0x000fea0003800000 */
[----:B------:R-:W-:Y:S01]  /*29300*/  UMOV UR4, 0xffffffff ;  /* 0xffffffff00047882 */ /* 0x000fe20000000000 */
[----:B------:R-:W-:Y:S02]  /*29310*/  VIADD R12, R0, 0xffffffff ;  /* 0xffffffff000c7836 */ /* 0x000fe40000000000 */
[----:B------:R-:W-:Y:S05]  /*29320*/  BRA.DIV UR4, `(.L_x_646) ;  /* 0x0000005204307947 */ /* 0x000fea000b800000 */
[----:B------:R3:W4:Y:S02]  /*29330*/  SHFL.IDX PT, R7, R7, R12, 0x1f ;  /* 0x00001f0c07077589 */ /* 0x00072400000e0000 */
.L_x_845:
[----:B----4-:R-:W-:-:S07]  /*29340*/  IMAD.MOV.U32 R8, RZ, RZ, R7 ;  /* 0x000000ffff087224 */ /* 0x010fce00078e0007 */
.L_x_645:
[----:B------:R-:W4:Y:S01]  /*29350*/  LDL.LU R10, [R1+0xc] ;  /* 0x00000c00010a7983 */ /* 0x000f220000300800 */
[----:B-1----:R-:W-:Y:S01]  /*29360*/  IABS R7, R4 ;  /* 0x0000000400077213 */ /* 0x002fe20000000000 */
[----:B------:R-:W-:-:S03]  /*29370*/  IMAD R8, R8, R2, R9 ;  /* 0x0000000208087224 */ /* 0x000fc600078e0209 */
[----:B------:R-:W1:Y:S02]  /*29380*/  I2F.RP R2, R7 ;  /* 0x0000000700027306 */ /* 0x000e640000209400 */
[----:B------:R5:W-:Y:S02]  /*29390*/  STL [R1], R8 ;  /* 0x0000000801007387 */ /* 0x000be40000100800 */
[----:B-----5:R-:W-:-:S04]  /*293a0*/  IMAD.IADD R8, R5, 0x1, -R8 ;  /* 0x0000000105087824 */ /* 0x020fc800078e0a08 */
[----:B-1----:R-:W1:Y:S02]  /*293b0*/  MUFU.RCP R2, R2 ;  /* 0x0000000200027308 */ /* 0x002e640000001000 */
[----:B-1----:R-:W-:-:S06]  /*293c0*/  IADD3 R2, R2, 0xffffffe, RZ ;  /* 0x0ffffffe02027810 */ /* 0x002fcc0007ffe0ff */
[----:B------:R-:W1:Y:S02]  /*293d0*/  F2I.FTZ.U32.TRUNC.NTZ R3, R2 ;  /* 0x0000000200037305 */ /* 0x000e64000021f000 */
[----:B-1----:R-:W-:-:S04]  /*293e0*/  IMAD.MOV R2, RZ, RZ, -R3 ;  /* 0x000000ffff027224 */ /* 0x002fc800078e0a03 */
[----:B------:R-:W-:Y:S02]  /*293f0*/  IMAD R9, R2, R7, RZ ;  /* 0x0000000702097224 */ /* 0x000fe400078e02ff */
[----:B------:R-:W-:-:S04]  /*29400*/  IMAD.MOV.U32 R2, RZ, RZ, RZ ;  /* 0x000000ffff027224 */ /* 0x000fc800078e00ff */
[----:B------:R-:W-:Y:S01]  /*29410*/  IMAD.HI.U32 R9, R3, R9, R2 ;  /* 0x0000000903097227 */ /* 0x000fe200078e0002 */
[----:B------:R-:W-:Y:S02]  /*29420*/  IABS R3, R4 ;  /* 0x0000000400037213 */ /* 0x000fe40000000000 */
[----:B------:R-:W-:-:S03]  /*29430*/  IABS R2, R8 ;  /* 0x0000000800027213 */ /* 0x000fc60000000000 */
[----:B------:R-:W-:Y:S02]  /*29440*/  IMAD.MOV R3, RZ, RZ, -R3 ;  /* 0x000000ffff037224 */ /* 0x000fe400078e0a03 */
[----:B------:R-:W-:-:S04]  /*29450*/  IMAD.HI.U32 R5, R9, R2, RZ ;  /* 0x0000000209057227 */ /* 0x000fc800078e00ff */
[----:B------:R-:W-:-:S05]  /*29460*/  IMAD R2, R5, R3, R2 ;  /* 0x0000000305027224 */ /* 0x000fca00078e0202 */
[----:B------:R-:W-:-:S13]  /*29470*/  ISETP.GT.U32.AND P1, PT, R7, R2, PT ;  /* 0x000000020700720c */ /* 0x000fda0003f24070 */
[-C--:B------:R-:W-:Y:S01]  /*29480*/  @!P1 IADD3 R2, R2, -R7.reuse, RZ ;  /* 0x8000000702029210 */ /* 0x080fe20007ffe0ff */
[----:B------:R-:W-:Y:S01]  /*29490*/  @!P1 VIADD R5, R5, 0x1 ;  /* 0x0000000105059836 */ /* 0x000fe20000000000 */
[----:B------:R-:W-:Y:S02]  /*294a0*/  ISETP.NE.AND P1, PT, R4, RZ, PT ;  /* 0x000000ff0400720c */ /* 0x000fe40003f25270 */
[----:B------:R-:W-:Y:S02]  /*294b0*/  ISETP.GE.U32.AND P0, PT, R2, R7, PT ;  /* 0x000000070200720c */ /* 0x000fe40003f06070 */
[----:B--2---:R-:W-:-:S04]  /*294c0*/  IABS R7, R6 ;  /* 0x0000000600077213 */ /* 0x004fc80000000000 */
[----:B------:R-:W1:Y:S07]  /*294d0*/  I2F.RP R2, R7 ;  /* 0x0000000700027306 */ /* 0x000e6e0000209400 */
[----:B------:R-:W-:Y:S01]  /*294e0*/  @P0 IADD3 R5, R5, 0x1, RZ ;  /* 0x0000000105050810 */ /* 0x000fe20007ffe0ff */
[----:B-1----:R-:W1:Y:S02]  /*294f0*/  MUFU.RCP R2, R2 ;  /* 0x0000000200027308 */ /* 0x002e640000001000 */
[----:B-1----:R-:W-:-:S06]  /*29500*/  VIADD R2, R2, 0xffffffe ;  /* 0x0ffffffe02027836 */ /* 0x002fcc0000000000 */
[----:B------:R-:W1:Y:S02]  /*29510*/  F2I.FTZ.U32.TRUNC.NTZ R3, R2 ;  /* 0x0000000200037305 */ /* 0x000e64000021f000 */
[----:B-1----:R-:W-:-:S04]  /*29520*/  IMAD.MOV R2, RZ, RZ, -R3 ;  /* 0x000000ffff027224 */ /* 0x002fc800078e0a03 */
        /* <DEDUP_REMOVED lines=11> */
[----:B------:R-:W-:Y:S01]  /*295e0*/  IMAD.HI.U32 R2, R2, R3, RZ ;  /* 0x0000000302027227 */ /* 0x000fe200078e00ff */
[----:B------:R-:W-:-:S03]  /*295f0*/  IADD3 R4, R8, -R4, RZ ;  /* 0x8000000408047210 */ /* 0x000fc60007ffe0ff */
[----:B------:R-:W-:-:S05]  /*29600*/  IMAD R3, R2, R9, R3 ;  /* 0x0000000902037224 */ /* 0x000fca00078e0203 */
[----:B------:R-:W-:-:S13]  /*29610*/  ISETP.GT.U32.AND P1, PT, R7, R3, PT ;  /* 0x000000030700720c */ /* 0x000fda0003f24070 */
[----:B------:R-:W-:Y:S02]  /*29620*/  @!P1 IMAD.IADD R3, R3, 0x1, -R7 ;  /* 0x0000000103039824 */ /* 0x000fe400078e0a07 */
[----:B------:R-:W-:Y:S01]  /*29630*/  @!P1 VIADD R2, R2, 0x1 ;  /* 0x0000000102029836 */ /* 0x000fe20000000000 */
[----:B------:R-:W-:Y:S02]  /*29640*/  ISETP.NE.AND P1, PT, R6, RZ, PT ;  /* 0x000000ff0600720c */ /* 0x000fe40003f25270 */
[----:B------:R-:W-:Y:S02]  /*29650*/  ISETP.GE.U32.AND P0, PT, R3, R7, PT ;  /* 0x000000070300720c */ /* 0x000fe40003f06070 */
[----:B------:R-:W-:-:S04]  /*29660*/  LOP3.LUT R3, R5, R6, RZ, 0x3c, !PT ;  /* 0x0000000605037212 */ /* 0x000fc800078e3cff */
[----:B------:R-:W-:-:S07]  /*29670*/  ISETP.GE.AND P2, PT, R3, RZ, PT ;  /* 0x000000ff0300720c */ /* 0x000fce0003f46270 */
[----:B------:R-:W-:-:S06]  /*29680*/  @P0 IADD3 R2, R2, 0x1, RZ ;  /* 0x0000000102020810 */ /* 0x000fcc0007ffe0ff */
[----:B------:R-:W-:Y:S01]  /*29690*/  @!P2 IMAD.MOV R2, RZ, RZ, -R2 ;  /* 0x000000ffff02a224 */ /* 0x000fe200078e0a02 */
[----:B------:R-:W-:-:S05]  /*296a0*/  @!P1 LOP3.LUT R2, RZ, R6, RZ, 0x33, !PT ;  /* 0x00000006ff029212 */ /* 0x000fca00078e33ff */
[--C-:B------:R-:W-:Y:S02]  /*296b0*/  IMAD.MOV R3, RZ, RZ, -R2.reuse ;  /* 0x000000ffff037224 */ /* 0x100fe400078e0a02 */
[C---:B------:R-:W-:Y:S02]  /*296c0*/  IMAD R2, R6.reuse, 0x1000000, R2 ;  /* 0x0100000006027824 */ /* 0x040fe400078e0202 */
[----:B------:R-:W-:Y:S02]  /*296d0*/  IMAD R3, R6, R3, R5 ;  /* 0x0000000306037224 */ /* 0x000fe400078e0205 */
[----:B----4-:R-:W-:Y:S02]  /*296e0*/  IMAD.IADD R10, R0, 0x1, R10 ;  /* 0x00000001000a7824 */ /* 0x010fe400078e020a */
[----:B0-----:R-:W-:-:S05]  /*296f0*/  IMAD R0, R3, 0x10000, R2 ;  /* 0x0001000003007824 */ /* 0x001fca00078e0202 */
[----:B------:R1:W-:Y:S04]  /*29700*/  STL [R1+0x8], R0 ;  /* 0x0000080001007387 */ /* 0x0003e80000100800 */
[----:B------:R1:W-:Y:S04]  /*29710*/  STL [R1+0xc], R10 ;  /* 0x00000c0a01007387 */ /* 0x0003e80000100800 */
[----:B------:R1:W-:Y:S01]  /*29720*/  STL [R1+0x4], R4 ;  /* 0x0000040401007387 */ /* 0x0003e20000100800 */
[----:B------:R-:W-:Y:S05]  /*29730*/  BRA `(.L_x_647) ;  /* 0x0000000000287947 */ /* 0x000fea0003800000 */
.L_x_641:
[----:B------:R-:W-:Y:S01]  /*29740*/  UMOV UR4, URZ ;  /* 0x0000003f00047c82 */ /* 0x000fe20008000000 */
[----:B------:R-:W-:Y:S01]  /*29750*/  ULDC UR6, c[0x0][0xc3c] ;  /* 0x00030f0000067ab9 */ /* 0x000fe20000000800 */
[----:B------:R-:W-:Y:S01]  /*29760*/  UMOV UR5, URZ ;  /* 0x0000003f00057c82 */ /* 0x000fe20008000000 */
[----:B------:R-:W-:Y:S01]  /*29770*/  IMAD.U32 R3, RZ, RZ, UR4 ;  /* 0x00000004ff037e24 */ /* 0x000fe2000f8e00ff */
[----:B------:R0:W-:Y:S01]  /*29780*/  STL [R1], R5 ;  /* 0x0000000501007387 */ /* 0x0001e20000100800 */
[----:B------:R-:W-:Y:S02]  /*29790*/  IMAD.U32 R0, RZ, RZ, UR6 ;  /* 0x00000006ff007e24 */ /* 0x000fe4000f8e00ff */
[----:B------:R-:W-:Y:S01]  /*297a0*/  IMAD.U32 R2, RZ, RZ, UR5 ;  /* 0x00000005ff027e24 */ /* 0x000fe2000f8e00ff */
[----:B------:R0:W-:Y:S04]  /*297b0*/  STL [R1+0x4], R3 ;  /* 0x0000040301007387 */ /* 0x0001e80000100800 */
[----:B------:R0:W-:Y:S04]  /*297c0*/  STL [R1+0xc], R0 ;  /* 0x00000c0001007387 */ /* 0x0001e80000100800 */
[----:B------:R0:W-:Y:S02]  /*297d0*/  STL [R1+0x8], R2 ;  /* 0x0000080201007387 */ /* 0x0001e40000100800 */
.L_x_647:
[----:B0-----:R-:W2:Y:S04]  /*297e0*/  LDL R2, [R1+0xc] ;  /* 0x00000c0001027983 */ /* 0x001ea80000100800 */
[----:B------:R-:W4:Y:S04]  /*297f0*/  LDL R3, [R1+0x8] ;  /* 0x0000080001037983 */ /* 0x000f280000100800 */
[----:B-1----:R-:W5:Y:S04]  /*29800*/  LDL R4, [R1] ;  /* 0x0000000001047983 */ /* 0x002f680000100800 */
[----:B------:R-:W5:Y:S01]  /*29810*/  LDL R5, [R1+0x4] ;  /* 0x0000040001057983 */ /* 0x000f620000100800 */
[----:B------:R-:W0:Y:S01]  /*29820*/  S2R R0, SR_TID.X ;  /* 0x0000000000007919 */ /* 0x000e220000002100 */
[----:B------:R-:W-:Y:S05]  /*29830*/  WARPSYNC.ALL ;  /* 0x0000000000007948 */ /* 0x000fea0003800000 */
[----:B0-----:R-:W-:Y:S01]  /*29840*/  LOP3.LUT R0, R0, 0x1f, RZ, 0xc0, !PT ;  /* 0x0000001f00007812 */ /* 0x001fe200078ec0ff */
[----:B------:R-:W-:Y:S03]  /*29850*/  BAR.SYNC.DEFER_BLOCKING 0x4, 0x180 ;  /* 0x0106000000007b1d */ /* 0x000fe60000010000 */
[----:B------:R-:W-:-:S13]  /*29860*/  ISETP.NE.AND P0, PT, R0, RZ, PT ;  /* 0x000000ff0000720c */ /* 0x000fda0003f05270 */
[----:B------:R-:W0:Y:S01]  /*29870*/  @!P0 S2R R0, SR_CgaCtaId ;  /* 0x0000000000008919 */ /* 0x000e220000008800 */
[----:B--2---:R-:W-:Y:S01]  /*29880*/  IMAD.MOV.U32 R7, RZ, RZ, R2 ;  /* 0x000000ffff077224 */ /* 0x004fe200078e0002 */
[----:B------:R-:W-:Y:S02]  /*29890*/  @!P0 MOV R2, 0x400 ;  /* 0x0000040000028802 */ /* 0x000fe40000000f00 */
[----:B----4-:R-:W-:Y:S02]  /*298a0*/  MOV R6, R3 ;  /* 0x0000000300067202 */ /* 0x010fe40000000f00 */
[----:B0-----:R-:W-:-:S05]  /*298b0*/  @!P0 LEA R18, R0, R2, 0x18 ;  /* 0x0000000200128211 */ /* 0x001fca00078ec0ff */
[----:B-----5:R0:W-:Y:S01]  /*298c0*/  @!P0 STS.128 [R18+0x298d0], R4 ;  /* 0x0298d00412008388 */ /* 0x0201e20000000c00 */
[----:B------:R-:W-:Y:S06]  /*298d0*/  BAR.ARV 0x5, 0x180 ;  /* 0x0146000000007b1d */ /* 0x000fec0000002000 */
.L_x_638:
[----:B------:R-:W2:Y:S01]  /*298e0*/  LDL R0, [R1+0xc] ;  /* 0x00000c0001007983 */ /* 0x000ea20000100800 */
[----:B------:R-:W-:Y:S02]  /*298f0*/  ULDC UR4, c[0x0][0xc3c] ;  /* 0x00030f0000047ab9 */ /* 0x000fe40000000800 */
[----:B--2---:R-:W-:-:S13]  /*29900*/  ISETP.GE.AND P0, PT, R0, UR4, PT ;  /* 0x0000000400007c0c */ /* 0x004fda000bf06270 */
[----:B------:R-:W-:Y:S05]  /*29910*/  @!P0 BRA `(.L_x_648) ;  /* 0xffffffa000dc8947 */ /* 0x000fea000383ffff */
[----:B------:R-:W-:Y:S05]  /*29920*/  BSYNC B7 ;  /* 0x0000000000077941 */ /* 0x000fea0003800000 */
.L_x_536:
[----:B-1----:R-:W4:Y:S01]  /*29930*/  LDL.LU R0, [R1+0x5c] ;  /* 0x00005c0001007983 */ /* 0x002f220000300800 */
[----:B------:R-:W-:Y:S01]  /*29940*/  BSSY B0, `(.L_x_649) ;  /* 0x000000b000007945 */ /* 0x000fe20003800000 */
[----:B0-2---:R-:W0:Y:S01]  /*29950*/  S2R R5, SR_CgaCtaId ;  /* 0x0000000000057919 */ /* 0x005e220000008800 */
[----:B----4-:R-:W-:-:S05]  /*29960*/  VIADD R0, R0, 0x1 ;  /* 0x0000000100007836 */ /* 0x010fca0000000000 */
[----:B------:R-:W-:-:S04]  /*29970*/  LEA.HI R2, R0, R0, RZ, 0x1 ;  /* 0x0000000000027211 */ /* 0x000fc800078f08ff */
[----:B------:R-:W-:-:S05]  /*29980*/  LOP3.LUT R3, R2, 0xfffffffe, RZ, 0xc0, !PT ;  /* 0xfffffffe02037812 */ /* 0x000fca00078ec0ff */
[----:B------:R-:W-:Y:S01]  /*29990*/  IMAD.IADD R3, R0, 0x1, -R3 ;  /* 0x0000000100037824 */ /* 0x000fe200078e0a03 */
[----:B------:R-:W-:-:S04]  /*299a0*/  MOV R0, 0x400 ;  /* 0x0000040000007802 */ /* 0x000fc80000000f00 */
[----:B0-----:R-:W-:Y:S02]  /*299b0*/  LEA R0, R5, R0, 0x18 ;  /* 0x0000000005007211 */ /* 0x001fe400078ec0ff */
[----:B------:R-:W-:-:S04]  /*299c0*/  SHF.L.U32 R3, R3, 0x1f, RZ ;  /* 0x0000001f03037819 */ /* 0x000fc800000006ff */
[----:B------:R-:W0:Y:S02]  /*299d0*/  SYNCS.PHASECHK.TRANS64.TRYWAIT P0, [R0+URZ+0x29820], R3 ;  /* 0x02982003000075a7 */ /* 0x000e24000800017f */
[----:B0-----:R-:W-:Y:S05]  /*299e0*/  @!P0 BRA `(.L_x_650) ;  /* 0x0000004800a88947 */ /* 0x001fea0003800000 */
.L_x_846:
[----:B------:R-:W-:Y:S05]  /*299f0*/  BSYNC B0 ;  /* 0x0000000000007941 */ /* 0x000fea0003800000 */
.L_x_649:
[----:B------:R-:W-:-:S03]  /*29a00*/  UMOV UR4, 0xffffffff ;  /* 0xffffffff00047882 */ /* 0x000fc60000000000 */
[----:B------:R-:W-:Y:S05]  /*29a10*/  BRA.DIV UR4, `(.L_x_651) ;  /* 0x0000004a04b07947 */ /* 0x000fea000b800000 */
[----:B------:R-:W1:Y:S02]  /*29a20*/  S2R R2, SR_TID.X ;  /* 0x0000000000027919 */ /* 0x000e640000002100 */
[----:B-1----:R-:W-:-:S04]  /*29a30*/  SHF.R.U32.HI R2, RZ, 0x5, R2 ;  /* 0x00000005ff027819 */ /* 0x002fc80000011602 */
[----:B------:R-:W-:-:S05]  /*29a40*/  LOP3.LUT R2, R2, 0x3, RZ, 0xc0, !PT ;  /* 0x0000000302027812 */ /* 0x000fca00078ec0ff */
[----:B------:R1:W2:Y:S02]  /*29a50*/  SHFL.IDX PT, R14, R2, RZ, 0x1f ;  /* 0x00001fff020e7589 */ /* 0x0002a400000e0000 */
.L_x_849:
[----:B--2---:R-:W-:-:S13]  /*29a60*/  ISETP.NE.AND P0, PT, R14, RZ, PT ;  /* 0x000000ff0e00720c */ /* 0x004fda0003f05270 */
[----:B------:R-:W-:Y:S05]  /*29a70*/  @P0 BRA `(.L_x_324) ;  /* 0x0000000000a80947 */ /* 0x000fea0003800000 */
[----:B------:R-:W-:-:S03]  /*29a80*/  UMOV UR4, 0xffffffff ;  /* 0xffffffff00047882 */ /* 0x000fc60000000000 */
[----:B------:R-:W-:Y:S05]  /*29a90*/  BRA.DIV UR4, `(.L_x_652) ;  /* 0x0000004a04c47947 */ /* 0x000fea000b800000 */
[----:B------:R-:W-:-:S13]  /*29aa0*/  ELECT P6, URZ, PT ;  /* 0x00000000003f782f */ /* 0x000fda00038c0000 */
.L_x_852:
[----:B------:R-:W-:Y:S05]  /*29ab0*/  @!P6 BRA `(.L_x_324) ;  /* 0x000000000098e947 */ /* 0x000fea0003800000 */
[----:B------:R-:W-:-:S06]  /*29ac0*/  ULOP3.LUT UR4, UR36, 0x2, URZ, 0xfc, !UPT ;  /* 0x0000000224047892 */ /* 0x000fcc000f8efc3f */
[----:B-1----:R-:W-:-:S05]  /*29ad0*/  IMAD.U32 R2, RZ, RZ, UR4 ;  /* 0x00000004ff027e24 */ /* 0x002fca000f8e00ff */
[----:B------:R-:W-:-:S13]  /*29ae0*/  ISETP.NE.AND P0, PT, R2, 0x3, PT ;  /* 0x000000030200780c */ /* 0x000fda0003f05270 */
[----:B------:R-:W-:Y:S05]  /*29af0*/  @!P0 BRA `(.L_x_653) ;  /* 0x0000000000048947 */ /* 0x000fea0003800000 */
[----:B------:R-:W-:Y:S01]  /*29b00*/  BPT.TRAP 0x1 ;  /* 0x000000040000795c */ /* 0x000fe20000300000 */
.L_x_653:
[----:B------:R-:W2:Y:S01]  /*29b10*/  LDL.LU R7, [R1+0x18] ;  /* 0x0000180001077983 */ /* 0x000ea20000300800 */
[----:B------:R-:W-:Y:S01]  /*29b20*/  IADD3 R2, R0, 0x29840, RZ ;  /* 0x0002984000027810 */ /* 0x000fe20007ffe0ff */
[----:B0-----:R-:W-:-:S04]  /*29b30*/  VIADD R3, R19, 0x1 ;  /* 0x0000000113037836 */ /* 0x001fc80000000000 */
[----:B------:R-:W-:Y:S01]  /*29b40*/  IMAD R6, R19, 0x8, R2 ;  /* 0x0000000813067824 */ /* 0x000fe200078e0202 */
[----:B------:R-:W-:-:S04]  /*29b50*/  ISETP.NE.AND P2, PT, R3, 0x2, PT ;  /* 0x000000020300780c */ /* 0x000fc80003f45270 */
[----:B------:R-:W-:Y:S02]  /*29b60*/  SEL R4, RZ, 0x1, P2 ;  /* 0x00000001ff047807 */ /* 0x000fe40001000000 */
[----:B------:R-:W-:Y:S02]  /*29b70*/  SEL R3, R3, RZ, P2 ;  /* 0x000000ff03037207 */ /* 0x000fe40001000000 */
[C---:B--2---:R-:W-:Y:S02]  /*29b80*/  SHF.L.U32 R5, R7.reuse, 0x1f, RZ ;  /* 0x0000001f07057819 */ /* 0x044fe400000006ff */
[----:B------:R-:W-:Y:S01]  /*29b90*/  LOP3.LUT R4, R7, R4, RZ, 0x3c, !PT ;  /* 0x0000000407047212 */ /* 0x000fe200078e3cff */
[----:B------:R-:W-:Y:S01]  /*29ba0*/  IMAD R7, R3, 0x8, R2 ;  /* 0x0000000803077824 */ /* 0x000fe200078e0202 */
[----:B------:R-:W0:Y:S02]  /*29bb0*/  SYNCS.PHASECHK.TRANS64.TRYWAIT P1, [R6+URZ], R5 ;  /* 0x00000005060075a7 */ /* 0x000e24000802017f */
[----:B------:R-:W-:Y:S01]  /*29bc0*/  SHF.L.U32 R2, R4, 0x1f, RZ ;  /* 0x0000001f04027819 */ /* 0x000fe200000006ff */
[----:B0-----:R-:W-:Y:S06]  /*29bd0*/  @!P1 BRA `(.L_x_654) ;  /* 0x0000004800949947 */ /* 0x001fec0003800000 */
.L_x_853:
[----:B------:R-:W1:Y:S02]  /*29be0*/  SYNCS.PHASECHK.TRANS64.TRYWAIT P1, [R7+URZ], R2 ;  /* 0x00000002070075a7 */ /* 0x000e64000802017f */
[----:B-1----:R-:W-:Y:S05]  /*29bf0*/  @!P1 BRA `(.L_x_655) ;  /* 0x0000004800a09947 */ /* 0x002fea0003800000 */
.L_x_854:
[----:B------:R-:W-:Y:S05]  /*29c00*/  @!P0 BRA `(.L_x_656) ;  /* 0x0000000000048947 */ /* 0x000fea0003800000 */
[----:B------:R-:W-:Y:S01]  /*29c10*/  BPT.TRAP 0x1 ;  /* 0x000000040000795c */ /* 0x000fe20000300000 */
.L_x_656:
[----:B------:R-:W-:-:S04]  /*29c20*/  IMAD R4, R19, 0x8, R0 ;  /* 0x0000000813047824 */ /* 0x000fc800078e0200 */
[----:B------:R-:W2:Y:S02]  /*29c30*/  SYNCS.PHASECHK.TRANS64.TRYWAIT P1, [R4+URZ+0x29860], R5 ;  /* 0x02986005040075a7 */ /* 0x000ea4000802017f */
[----:B--2---:R-:W-:Y:S05]  /*29c40*/  @!P1 BRA `(.L_x_657) ;  /* 0x0000004800a09947 */ /* 0x004fea0003800000 */
.L_x_855:
[----:B------:R-:W-:Y:S05]  /*29c50*/  @!P0 BRA `(.L_x_658) ;  /* 0x0000000000048947 */ /* 0x000fea0003800000 */
[----:B------:R-:W-:Y:S01]  /*29c60*/  BPT.TRAP 0x1 ;  /* 0x000000040000795c */ /* 0x000fe20000300000 */
.L_x_658:
[----:B------:R-:W-:-:S04]  /*29c70*/  LEA R3, R3, R0, 0x3 ;  /* 0x0000000003037211 */ /* 0x000fc800078e18ff */
[----:B------:R-:W4:Y:S02]  /*29c80*/  SYNCS.PHASECHK.TRANS64.TRYWAIT P1, [R3+URZ+0x29860], R2 ;  /* 0x02986002030075a7 */ /* 0x000f24000802017f */
[----:B----4-:R-:W-:Y:S05]  /*29c90*/  @!P1 BRA `(.L_x_659) ;  /* 0x0000004800a09947 */ /* 0x010fea0003800000 */
.L_x_856:
[----:B------:R-:W-:Y:S05]  /*29ca0*/  @!P0 BRA `(.L_x_660) ;  /* 0x0000000000048947 */ /* 0x000fea0003800000 */
[----:B------:R-:W-:Y:S01]  /*29cb0*/  BPT.TRAP 0x1 ;  /* 0x000000040000795c */ /* 0x000fe20000300000 */
.L_x_660:
[----:B------:R-:W5:Y:S02]  /*29cc0*/  SYNCS.PHASECHK.TRANS64.TRYWAIT P0, [R4+URZ+0x29880], R5 ;  /* 0x02988005040075a7 */ /* 0x000f64000800017f */
[----:B-----5:R-:W-:Y:S05]  /*29cd0*/  @!P0 BRA `(.L_x_661) ;  /* 0x0000004800a48947 */ /* 0x020fea0003800000 */
.L_x_662:
[----:B------:R0:W0:Y:S02]  /*29ce0*/  SYNCS.PHASECHK.TRANS64.TRYWAIT P0, [R3+URZ+0x29880], R2 ;  /* 0x02988002030075a7 */ /* 0x000024000800017f */
[----:B0-----:R-:W-:Y:S05]  /*29cf0*/  @!P0 NANOSLEEP.SYNCS 0x989680 ;  /* 0x009896800000895d */ /* 0x001fea0003900000 */
[----:B------:R-:W0:Y:S02]  /*29d00*/  @!P0 SYNCS.PHASECHK.TRANS64 P0, [R3+URZ+0x29880], R2 ;  /* 0x02988002030085a7 */ /* 0x000e24000800007f */
[----:B0-----:R-:W-:Y:S05]  /*29d10*/  @!P0 BRA `(.L_x_662) ;  /* 0xfffffffc00f08947 */ /* 0x001fea000383ffff */
.L_x_324:
[----:B------:R-:W-:Y:S05]  /*29d20*/  BSYNC B8 ;  /* 0x0000000000087941 */ /* 0x000fea0003800000 */
.L_x_321:
[----:B------:R-:W-:Y:S05]  /*29d30*/  EXIT ;  /* 0x000000000000794d */ /* 0x000fea0003800000 */
.L_x_344:
[----:B---3--:R3:W4:Y:S02]  /*29d40*/  SYNCS.PHASECHK.TRANS64.TRYWAIT P5, [R97+URZ+0x29890], R98 ;  /* 0x02989062610075a7 */ /* 0x00872400080a017f */
[----:B----4-:R-:W-:Y:S05]  /*29d50*/  @!P5 NANOSLEEP.SYNCS 0x989680 ;  /* 0x009896800000d95d */ /* 0x010fea0003900000 */
[----:B------:R-:W4:Y:S02]  /*29d60*/  @!P5 SYNCS.PHASECHK.TRANS64 P5, [R97+URZ+0x29890], R98 ;  /* 0x029890626100d5a7 */ /* 0x000f2400080a007f */
[----:B----4-:R-:W-:Y:S05]  /*29d70*/  @!P5 BRA `(.L_x_344) ;  /* 0xfffffffc00f0d947 */ /* 0x010fea000383ffff */
[----:B------:R-:W-:Y:S05]  /*29d80*/  BRA `(.L_x_663) ;  /* 0xfffffd9800f47947 */ /* 0x000fea000383ffff */
.L_x_398:
[----:B--2---:R2:W3:Y:S02]  /*29d90*/  SYNCS.PHASECHK.TRANS64.TRYWAIT P5, [R97+URZ+0x29890], R98 ;  /* 0x02989062610075a7 */ /* 0x0044e400080a017f */
[----:B---3--:R-:W-:Y:S05]  /*29da0*/  @!P5 NANOSLEEP.SYNCS 0x989680 ;  /* 0x009896800000d95d */ /* 0x008fea0003900000 */
[----:B------:R-:W3:Y:S02]  /*29db0*/  @!P5 SYNCS.PHASECHK.TRANS64 P5, [R97+URZ+0x29890], R98 ;  /* 0x029890626100d5a7 */ /* 0x000ee400080a007f */
[----:B---3--:R-:W-:Y:S05]  /*29dc0*/  @!P5 BRA `(.L_x_398) ;  /* 0xfffffffc00f0d947 */ /* 0x008fea000383ffff */
[----:B------:R-:W-:Y:S05]  /*29dd0*/  BRA `(.L_x_664) ;  /* 0xfffffdf8004c7947 */ /* 0x000fea000383ffff */
.L_x_423:
[----:B-1----:R1:W2:Y:S02]  /*29de0*/  SYNCS.PHASECHK.TRANS64.TRYWAIT P3, [R97+URZ+0x29890], R98 ;  /* 0x02989062610075a7 */ /* 0x0022a4000806017f */
[----:B--2---:R-:W-:Y:S05]  /*29df0*/  @!P3 NANOSLEEP.SYNCS 0x989680 ;  /* 0x009896800000b95d */ /* 0x004fea0003900000 */
[----:B------:R-:W2:Y:S02]  /*29e00*/  @!P3 SYNCS.PHASECHK.TRANS64 P3, [R97+URZ+0x29890], R98 ;  /* 0x029890626100b5a7 */ /* 0x000ea4000806007f */
[----:B--2---:R-:W-:Y:S05]  /*29e10*/  @!P3 BRA `(.L_x_423) ;  /* 0xfffffffc00f0b947 */ /* 0x004fea000383ffff */
[----:B------:R-:W-:Y:S05]  /*29e20*/  BRA `(.L_x_665) ;  /* 0xfffffe58000c7947 */ /* 0x000fea000383ffff */
.L_x_429:
[----:B-1----:R1:W2:Y:S02]  /*29e30*/  SYNCS.PHASECHK.TRANS64.TRYWAIT P2, [R97+URZ+0x298b0], R98 ;  /* 0x0298b062610075a7 */ /* 0x0022a4000804017f */
[----:B--2---:R-:W-:Y:S05]  /*29e40*/  @!P2 NANOSLEEP.SYNCS 0x989680 ;  /* 0x009896800000a95d */ /* 0x004fea0003900000 */
[----:B------:R-:W2:Y:S02]  /*29e50*/  @!P2 SYNCS.PHASECHK.TRANS64 P2, [R97+URZ+0x298b0], R98 ;  /* 0x0298b0626100a5a7 */ /* 0x000ea4000804007f */
[----:B--2---:R-:W-:Y:S05]  /*29e60*/  @!P2 BRA `(.L_x_429) ;  /* 0xfffffffc00f0a947 */ /* 0x004fea000383ffff */
[----:B------:R-:W-:Y:S05]  /*29e70*/  BRA `(.L_x_666) ;  /* 0xfffffe5c00107947 */ /* 0x000fea000383ffff */
.L_x_439:
[----:B------:R-:W0:Y:S01]  /*29e80*/  S2R R3, SR_TID.X ;  /* 0x0000000000037919 */ /* 0x000e220000002100 */
[----:B------:R-:W-:Y:S01]  /*29e90*/  BSSY B0, `(.L_x_667) ;  /* 0x000000c000007945 */ /* 0x000fe20003800000 */
[----:B------:R-:W-:Y:S01]  /*29ea0*/  IMAD.MOV.U32 R12, RZ, RZ, RZ ;  /* 0x000000ffff0c7224 */ /* 0x000fe200078e00ff */
[----:B------:R-:W-:Y:S01]  /*29eb0*/  MOV R15, 0xffffffff ;  /* 0xffffffff000f7802 */ /* 0x000fe20000000f00 */
[----:B------:R-:W-:Y:S02]  /*29ec0*/  IMAD.MOV.U32 R11, RZ, RZ, 0x1f ;  /* 0x0000001fff0b7424 */ /* 0x000fe400078e00ff */
[----:B0-----:R-:W-:-:S05]  /*29ed0*/  VIADD R7, R3, 0xffffff80 ;  /* 0xffffff8003077836 */ /* 0x001fca0000000000 */
[----:B------:R-:W-:-:S04]  /*29ee0*/  SHF.R.S32.HI R3, RZ, 0x1f, R7 ;  /* 0x0000001fff037819 */ /* 0x000fc80000011407 */
[----:B------:R-:W-:-:S04]  /*29ef0*/  LEA.HI R3, R3, R7, RZ, 0x7 ;  /* 0x0000000703037211 */ /* 0x000fc800078f38ff */
[----:B------:R-:W-:-:S05]  /*29f00*/  SHF.R.S32.HI R3, RZ, 0x7, R3 ;  /* 0x00000007ff037819 */ /* 0x000fca0000011403 */
[----:B------:R-:W-:-:S07]  /*29f10*/  IMAD.MOV.U32 R13, RZ, RZ, R3 ;  /* 0x000000ffff0d7224 */ /* 0x000fce00078e0003 */
[----:B-----5:R-:W-:Y:S05]  /*29f20*/  WARPSYNC.COLLECTIVE R15, `(.L_x_668) ;  /* 0x000000000f087348 */ /* 0x020fea0003c00000 */
[----:B------:R0:W1:Y:S02]  /*29f30*/  SHFL.IDX P6, R14, R13, R12, R11 ;  /* 0x0000000c0d0e7389 */ /* 0x00006400000c000b */
[----:B01---5:R-:W-:Y:S01]  /*29f40*/  ENDCOLLECTIVE ;  /* 0x000000000000791b */ /* 0x023fe20003800000 */
.L_x_668:
[----:B------:R-:W-:Y:S05]  /*29f50*/  BSYNC B0 ;  /* 0x0000000000007941 */ /* 0x000fea0003800000 */
.L_x_667:
[----:B------:R-:W-:Y:S01]  /*29f60*/  IMAD.MOV.U32 R202, RZ, RZ, R14 ;  /* 0x000000ffffca7224 */ /* 0x000fe200078e000e */
[----:B------:R-:W-:Y:S06]  /*29f70*/  BRA `(.L_x_669) ;  /* 0xfffffe6800107947 */ /* 0x000fec000383ffff */
.L_x_449:
[----:B------:R-:W-:Y:S01]  /*29f80*/  BSSY B1, `(.L_x_670) ;  /* 0x0000008000017945 */ /* 0x000fe20003800000 */
[----:B------:R-:W-:Y:S01]  /*29f90*/  IMAD.MOV.U32 R13, RZ, RZ, R28 ;  /* 0x000000ffff0d7224 */ /* 0x000fe200078e001c */
[----:B------:R-:W-:Y:S01]  /*29fa0*/  MOV R15, 0xffffffff ;  /* 0xffffffff000f7802 */ /* 0x000fe20000000f00 */
[----:B------:R-:W-:Y:S02]  /*29fb0*/  IMAD.MOV.U32 R12, RZ, RZ, RZ ;  /* 0x000000ffff0c7224 */ /* 0x000fe400078e00ff */
[----:B------:R-:W-:-:S07]  /*29fc0*/  IMAD.MOV.U32 R11, RZ, RZ, 0x1e1f ;  /* 0x00001e1fff0b7424 */ /* 0x000fce00078e00ff */
[----:B------:R-:W-:Y:S05]  /*29fd0*/  WARPSYNC.COLLECTIVE R15, `(.L_x_671) ;  /* 0x000000000f087348 */ /* 0x000fea0003c00000 */
[----:B------:R0:W1:Y:S02]  /*29fe0*/  SHFL.IDX P6, R14, R13, R12, R11 ;  /* 0x0000000c0d0e7389 */ /* 0x00006400000c000b */
[----:B01----:R-:W-:Y:S01]  /*29ff0*/  ENDCOLLECTIVE ;  /* 0x000000000000791b */ /* 0x003fe20003800000 */
.L_x_671:
[----:B------:R-:W-:Y:S05]  /*2a000*/  BSYNC B1 ;  /* 0x0000000000017941 */ /* 0x000fea0003800000 */
.L_x_670:
[----:B------:R-:W-:Y:S01]  /*2a010*/  IMAD.MOV.U32 R13, RZ, RZ, R26 ;  /* 0x000000ffff0d7224 */ /* 0x000fe200078e001a */
[----:B------:R-:W-:Y:S01]  /*2a020*/  MOV R15, 0xffffffff ;  /* 0xffffffff000f7802 */ /* 0x000fe20000000f00 */
[----:B------:R-:W-:Y:S02]  /*2a030*/  IMAD.MOV.U32 R12, RZ, RZ, RZ ;  /* 0x000000ffff0c7224 */ /* 0x000fe400078e00ff */
[----:B------:R-:W-:Y:S02]  /*2a040*/  IMAD.MOV.U32 R11, RZ, RZ, 0x1e1f ;  /* 0x00001e1fff0b7424 */ /* 0x000fe400078e00ff */
[----:B------:R-:W-:-:S07]  /*2a050*/  IMAD.MOV.U32 R0, RZ, RZ, R14 ;  /* 0x000000ffff007224 */ /* 0x000fce00078e000e */
[----:B------:R-:W-:Y:S05]  /*2a060*/  WARPSYNC.COLLECTIVE R15, `(.L_x_672) ;  /* 0x000000000f087348 */ /* 0x000fea0003c00000 */
[----:B------:R0:W1:Y:S02]  /*2a070*/  SHFL.IDX P6, R14, R13, R12, R11 ;  /* 0x0000000c0d0e7389 */ /* 0x00006400000c000b */
[----:B01----:R-:W-:Y:S01]  /*2a080*/  ENDCOLLECTIVE ;  /* 0x000000000000791b */ /* 0x003fe20003800000 */
.L_x_672:
[----:B------:R-:W-:Y:S02]  /*2a090*/  IMAD.MOV.U32 R13, RZ, RZ, R29 ;  /* 0x000000ffff0d7224 */ /* 0x000fe400078e001d */
[----:B------:R-:W-:-:S07]  /*2a0a0*/  IMAD.MOV.U32 R27, RZ, RZ, R14 ;  /* 0x000000ffff1b7224 */ /* 0x000fce00078e000e */
[----:B------:R-:W-:Y:S05]  /*2a0b0*/  WARPSYNC.COLLECTIVE R15, `(.L_x_673) ;  /* 0x000000000f087348 */ /* 0x000fea0003c00000 */
[----:B------:R0:W1:Y:S02]  /*2a0c0*/  SHFL.IDX P6, R14, R13, R12, R11 ;  /* 0x0000000c0d0e7389 */ /* 0x00006400000c000b */
[----:B01----:R-:W-:Y:S01]  /*2a0d0*/  ENDCOLLECTIVE ;  /* 0x000000000000791b */ /* 0x003fe20003800000 */
.L_x_673:
[----:B------:R-:W-:Y:S02]  /*2a0e0*/  IMAD.MOV.U32 R13, RZ, RZ, R24 ;  /* 0x000000ffff0d7224 */ /* 0x000fe400078e0018 */
[----:B------:R-:W-:-:S07]  /*2a0f0*/  IMAD.MOV.U32 R3, RZ, RZ, R14 ;  /* 0x000000ffff037224 */ /* 0x000fce00078e000e */
[----:B------:R-:W-:Y:S05]  /*2a100*/  WARPSYNC.COLLECTIVE R15, `(.L_x_674) ;  /* 0x000000000f087348 */ /* 0x000fea0003c00000 */
[----:B------:R0:W1:Y:S02]  /*2a110*/  SHFL.IDX P6, R14, R13, R12, R11 ;  /* 0x0000000c0d0e7389 */ /* 0x00006400000c000b */
[----:B01----:R-:W-:Y:S01]  /*2a120*/  ENDCOLLECTIVE ;  /* 0x000000000000791b */ /* 0x003fe20003800000 */
.L_x_674:
[----:B------:R-:W-:Y:S05]  /*2a130*/  BRA `(.L_x_675) ;  /* 0xfffffe6800fc7947 */ /* 0x000fea000383ffff */
.L_x_453:
[----:B0-----:R0:W3:Y:S02]  /*2a140*/  SYNCS.PHASECHK.TRANS64.TRYWAIT P0, [R16+URZ+0x29800], R5 ;  /* 0x02980005100075a7 */ /* 0x0010e4000800017f */
[----:B---3--:R-:W-:Y:S05]  /*2a150*/  @!P0 NANOSLEEP.SYNCS 0x989680 ;  /* 0x009896800000895d */ /* 0x008fea0003900000 */
[----:B------:R-:W3:Y:S02]  /*2a160*/  @!P0 SYNCS.PHASECHK.TRANS64 P0, [R16+URZ+0x29800], R5 ;  /* 0x02980005100085a7 */ /* 0x000ee4000800007f */
[----:B---3--:R-:W-:Y:S05]  /*2a170*/  @!P0 BRA `(.L_x_453) ;  /* 0xfffffffc00f08947 */ /* 0x008fea000383ffff */
[----:B------:R-:W-:Y:S05]  /*2a180*/  BRA `(.L_x_676) ;  /* 0xfffffe7000507947 */ /* 0x000fea000383ffff */
.L_x_465:
[----:B------:R-:W-:Y:S01]  /*2a190*/  BSSY B1, `(.L_x_677) ;  /* 0x0000008000017945 */ /* 0x000fe20003800000 */
[----:B------:R-:W-:Y:S01]  /*2a1a0*/  MOV R13, R28 ;  /* 0x0000001c000d7202 */ /* 0x000fe20000000f00 */
[----:B------:R-:W-:Y:S02]  /*2a1b0*/  IMAD.MOV.U32 R12, RZ, RZ, RZ ;  /* 0x000000ffff0c7224 */ /* 0x000fe400078e00ff */
[----:B------:R-:W-:Y:S02]  /*2a1c0*/  IMAD.MOV.U32 R11, RZ, RZ, 0x1e1f ;  /* 0x00001e1fff0b7424 */ /* 0x000fe400078e00ff */
[----:B------:R-:W-:-:S07]  /*2a1d0*/  IMAD.MOV.U32 R15, RZ, RZ, -0x1 ;  /* 0xffffffffff0f7424 */ /* 0x000fce00078e00ff */
[----:B------:R-:W-:Y:S05]  /*2a1e0*/  WARPSYNC.COLLECTIVE R15, `(.L_x_678) ;  /* 0x000000000f087348 */ /* 0x000fea0003c00000 */
[----:B------:R0:W1:Y:S02]  /*2a1f0*/  SHFL.IDX P6, R14, R13, R12, R11 ;  /* 0x0000000c0d0e7389 */ /* 0x00006400000c000b */
[----:B01----:R-:W-:Y:S01]  /*2a200*/  ENDCOLLECTIVE ;  /* 0x000000000000791b */ /* 0x003fe20003800000 */
.L_x_678:
[----:B------:R-:W-:Y:S05]  /*2a210*/  BSYNC B1 ;  /* 0x0000000000017941 */ /* 0x000fea0003800000 */
.L_x_677:
[----:B------:R-:W-:Y:S01]  /*2a220*/  MOV R13, R26 ;  /* 0x0000001a000d7202 */ /* 0x000fe20000000f00 */
[----:B------:R-:W-:Y:S02]  /*2a230*/  IMAD.MOV.U32 R12, RZ, RZ, RZ ;  /* 0x000000ffff0c7224 */ /* 0x000fe400078e00ff */
[----:B------:R-:W-:Y:S02]  /*2a240*/  IMAD.MOV.U32 R11, RZ, RZ, 0x1e1f ;  /* 0x00001e1fff0b7424 */ /* 0x000fe400078e00ff */
[----:B------:R-:W-:Y:S02]  /*2a250*/  IMAD.MOV.U32 R15, RZ, RZ, -0x1 ;  /* 0xffffffffff0f7424 */ /* 0x000fe400078e00ff */
[----:B------:R-:W-:-:S07]  /*2a260*/  IMAD.MOV.U32 R0, RZ, RZ, R14 ;  /* 0x000000ffff007224 */ /* 0x000fce00078e000e */
[----:B------:R-:W-:Y:S05]  /*2a270*/  WARPSYNC.COLLECTIVE R15, `(.L_x_679) ;  /* 0x000000000f087348 */ /* 0x000fea0003c00000 */
[----:B------:R0:W1:Y:S02]  /*2a280*/  SHFL.IDX P6, R14, R13, R12, R11 ;  /* 0x0000000c0d0e7389 */ /* 0x00006400000c000b */
[----:B01----:R-:W-:Y:S01]  /*2a290*/  ENDCOLLECTIVE ;  /* 0x000000000000791b */ /* 0x003fe20003800000 */
.L_x_679:
[----:B------:R-:W-:Y:S01]  /*2a2a0*/  MOV R13, R29 ;  /* 0x0000001d000d7202 */ /* 0x000fe20000000f00 */
[----:B------:R-:W-:-:S07]  /*2a2b0*/  IMAD.MOV.U32 R3, RZ, RZ, R14 ;  /* 0x000000ffff037224 */ /* 0x000fce00078e000e */
[----:B------:R-:W-:Y:S05]  /*2a2c0*/  WARPSYNC.COLLECTIVE R15, `(.L_x_680) ;  /* 0x000000000f087348 */ /* 0x000fea0003c00000 */
[----:B------:R0:W1:Y:S02]  /*2a2d0*/  SHFL.IDX P6, R14, R13, R12, R11 ;  /* 0x0000000c0d0e7389 */ /* 0x00006400000c000b */
[----:B01----:R-:W-:Y:S01]  /*2a2e0*/  ENDCOLLECTIVE ;  /* 0x000000000000791b */ /* 0x003fe20003800000 */
.L_x_680:
[----:B------:R-:W-:Y:S02]  /*2a2f0*/  IMAD.MOV.U32 R13, RZ, RZ, R24 ;  /* 0x000000ffff0d7224 */ /* 0x000fe400078e0018 */
[----:B------:R-:W-:-:S07]  /*2a300*/  IMAD.MOV.U32 R20, RZ, RZ, R14 ;  /* 0x000000ffff147224 */ /* 0x000fce00078e000e */
[----:B------:R-:W-:Y:S05]  /*2a310*/  WARPSYNC.COLLECTIVE R15, `(.L_x_681) ;  /* 0x000000000f087348 */ /* 0x000fea0003c00000 */
[----:B------:R0:W1:Y:S02]  /*2a320*/  SHFL.IDX P6, R14, R13, R12, R11 ;  /* 0x0000000c0d0e7389 */ /* 0x00006400000c000b */
[----:B01----:R-:W-:Y:S01]  /*2a330*/  ENDCOLLECTIVE ;  /* 0x000000000000791b */ /* 0x003fe20003800000 */
.L_x_681:
[----:B------:R-:W-:Y:S01]  /*2a340*/  IMAD.MOV.U32 R21, RZ, RZ, R14 ;  /* 0x000000ffff157224 */ /* 0x000fe200078e000e */
[----:B------:R-:W-:Y:S06]  /*2a350*/  BRA `(.L_x_682) ;  /* 0xfffffe9c00a07947 */ /* 0x000fec000383ffff */
.L_x_469:
[----:B-1----:R1:W2:Y:S02]  /*2a360*/  SYNCS.PHASECHK.TRANS64.TRYWAIT P0, [R16+URZ+0x29800], R21 ;  /* 0x02980015100075a7 */ /* 0x0022a4000800017f */
[----:B--2---:R-:W-:Y:S05]  /*2a370*/  @!P0 NANOSLEEP.SYNCS 0x989680 ;  /* 0x009896800000895d */ /* 0x004fea0003900000 */
[----:B------:R-:W2:Y:S02]  /*2a380*/  @!P0 SYNCS.PHASECHK.TRANS64 P0, [R16+URZ+0x29800], R21 ;  /* 0x02980015100085a7 */ /* 0x000ea4000800007f */
[----:B--2---:R-:W-:Y:S05]  /*2a390*/  @!P0 BRA `(.L_x_469) ;  /* 0xfffffffc00f08947 */ /* 0x004fea000383ffff */
[----:B------:R-:W-:Y:S05]  /*2a3a0*/  BRA `(.L_x_683) ;  /* 0xfffffea000ac7947 */ /* 0x000fea000383ffff */
.L_x_477:
[----:B-1----:R1:W2:Y:S02]  /*2a3b0*/  SYNCS.PHASECHK.TRANS64.TRYWAIT P2, [R3+URZ+0x29830], R0 ;  /* 0x02983000030075a7 */ /* 0x0022a4000804017f */
[----:B--2---:R-:W-:Y:S05]  /*2a3c0*/  @!P2 NANOSLEEP.SYNCS 0x989680 ;  /* 0x009896800000a95d */ /* 0x004fea0003900000 */
[----:B------:R-:W2:Y:S02]  /*2a3d0*/  @!P2 SYNCS.PHASECHK.TRANS64 P2, [R3+URZ+0x29830], R0 ;  /* 0x029830000300a5a7 */ /* 0x000ea4000804007f */
[----:B--2---:R-:W-:Y:S05]  /*2a3e0*/  @!P2 BRA `(.L_x_477) ;  /* 0xfffffffc00f0a947 */ /* 0x004fea000383ffff */
[----:B------:R-:W-:Y:S05]  /*2a3f0*/  BRA `(.L_x_476) ;  /* 0xfffffed400087947 */ /* 0x000fea000383ffff */
.L_x_483:
[----:B-1----:R1:W2:Y:S02]  /*2a400*/  SYNCS.PHASECHK.TRANS64.TRYWAIT P2, [R11+URZ+0x29830], R10 ;  /* 0x0298300a0b0075a7 */ /* 0x0022a4000804017f */
[----:B--2---:R-:W-:Y:S05]  /*2a410*/  @!P2 NANOSLEEP.SYNCS 0x989680 ;  /* 0x009896800000a95d */ /* 0x004fea0003900000 */
[----:B------:R-:W2:Y:S02]  /*2a420*/  @!P2 SYNCS.PHASECHK.TRANS64 P2, [R11+URZ+0x29830], R10 ;  /* 0x0298300a0b00a5a7 */ /* 0x000ea4000804007f */
[----:B--2---:R-:W-:Y:S05]  /*2a430*/  @!P2 BRA `(.L_x_483) ;  /* 0xfffffffc00f0a947 */ /* 0x004fea000383ffff */
[----:B------:R-:W-:Y:S05]  /*2a440*/  BRA `(.L_x_482) ;  /* 0xffffff0800d47947 */ /* 0x000fea000383ffff */
.L_x_487:
[----:B-1----:R1:W2:Y:S02]  /*2a450*/  SYNCS.PHASECHK.TRANS64.TRYWAIT P1, [R11+URZ+0x29850], R8 ;  /* 0x029850080b0075a7 */ /* 0x0022a4000802017f */
[----:B--2---:R-:W-:Y:S05]  /*2a460*/  @!P1 NANOSLEEP.SYNCS 0x989680 ;  /* 0x009896800000995d */ /* 0x004fea0003900000 */
[----:B------:R-:W2:Y:S02]  /*2a470*/  @!P1 SYNCS.PHASECHK.TRANS64 P1, [R11+URZ+0x29850], R8 ;  /* 0x029850080b0095a7 */ /* 0x000ea4000802007f */
[----:B--2---:R-:W-:Y:S05]  /*2a480*/  @!P1 BRA `(.L_x_487) ;  /* 0xfffffffc00f09947 */ /* 0x004fea000383ffff */
[----:B------:R-:W-:Y:S05]  /*2a490*/  BRA `(.L_x_484) ;  /* 0xffffff1c00107947 */ /* 0x000fea000383ffff */
.L_x_493:
[----:B-1----:R1:W2:Y:S02]  /*2a4a0*/  SYNCS.PHASECHK.TRANS64.TRYWAIT P1, [R13+URZ+0x29850], R0 ;  /* 0x029850000d0075a7 */ /* 0x0022a4000802017f */
[----:B--2---:R-:W-:Y:S05]  /*2a4b0*/  @!P1 NANOSLEEP.SYNCS 0x989680 ;  /* 0x009896800000995d */ /* 0x004fea0003900000 */
[----:B------:R-:W2:Y:S02]  /*2a4c0*/  @!P1 SYNCS.PHASECHK.TRANS64 P1, [R13+URZ+0x29850], R0 ;  /* 0x029850000d0095a7 */ /* 0x000ea4000802007f */
[----:B--2---:R-:W-:Y:S05]  /*2a4d0*/  @!P1 BRA `(.L_x_493) ;  /* 0xfffffffc00f09947 */ /* 0x004fea000383ffff */
[----:B------:R-:W-:Y:S05]  /*2a4e0*/  BRA `(.L_x_492) ;  /* 0xffffff3c00247947 */ /* 0x000fea000383ffff */
.L_x_497:
[----:B------:R-:W-:Y:S01]  /*2a4f0*/  SEL R128, R65, R12, P0 ;  /* 0x0000000c41807207 */ /* 0x000fe20000000000 */
[----:B------:R-:W-:Y:S01]  /*2a500*/  IMAD.MOV.U32 R15, RZ, RZ, -0x1 ;  /* 0xffffffffff0f7424 */ /* 0x000fe200078e00ff */
[----:B------:R-:W-:Y:S01]  /*2a510*/  SEL R82, R12, R65, P0 ;  /* 0x000000410c527207 */ /* 0x000fe20000000000 */
[----:B-----5:R-:W-:Y:S01]  /*2a520*/  IMAD.MOV.U32 R12, RZ, RZ, R7 ;  /* 0x000000ffff0c7224 */ /* 0x020fe200078e0007 */
[----:B------:R-:W-:Y:S02]  /*2a530*/  MOV R11, 0x1c1f ;  /* 0x00001c1f000b7802 */ /* 0x000fe40000000f00 */
[----:B--2---:R-:W-:Y:S02]  /*2a540*/  SEL R144, R95, R40, P0 ;  /* 0x000000285f907207 */ /* 0x004fe40000000000 */
[----:B------:R-:W-:-:S07]  /*2a550*/  SEL R38, R40, R95, P0 ;  /* 0x0000005f28267207 */ /* 0x000fce0000000000 */
[----:B-1----:R-:W-:Y:S05]  /*2a560*/  WARPSYNC.COLLECTIVE R15, `(.L_x_684) ;  /* 0x000000000f087348 */ /* 0x002fea0003c00000 */
[----:B------:R0:W2:Y:S02]  /*2a570*/  SHFL.IDX P6, R14, R13, R12, R11 ;  /* 0x0000000c0d0e7389 */ /* 0x0000a400000c000b */
[----:B012---:R-:W-:Y:S01]  /*2a580*/  ENDCOLLECTIVE ;  /* 0x000000000000791b */ /* 0x007fe20003800000 */
.L_x_684:
[----:B------:R-:W-:Y:S02]  /*2a590*/  LOP3.LUT R5, R7, 0x2, RZ, 0x3c, !PT ;  /* 0x0000000207057812 */ /* 0x000fe400078e3cff */
[----:B------:R-:W-:Y:S02]  /*2a5a0*/  SEL R154, R97, R94, P0 ;  /* 0x0000005e619a7207 */ /* 0x000fe40000000000 */
[----:B------:R-:W-:Y:S02]  /*2a5b0*/  SEL R94, R94, R97, P0 ;  /* 0x000000615e5e7207 */ /* 0x000fe40000000000 */
[----:B------:R-:W-:Y:S02]  /*2a5c0*/  SEL R156, R109, R92, P0 ;  /* 0x0000005c6d9c7207 */ /* 0x000fe40000000000 */
[----:B------:R-:W-:Y:S02]  /*2a5d0*/  SEL R140, R93, R36, P0 ;  /* 0x000000245d8c7207 */ /* 0x000fe40000000000 */
[----:B------:R-:W-:-:S02]  /*2a5e0*/  SEL R70, R74, R63, P0 ;  /* 0x0000003f4a467207 */ /* 0x000fc40000000000 */
[----:B------:R-:W-:Y:S01]  /*2a5f0*/  SEL R30, R63, R74, P0 ;  /* 0x0000004a3f1e7207 */ /* 0x000fe20000000000 */
[----:B------:R-:W-:Y:S01]  /*2a600*/  IMAD.MOV.U32 R13, RZ, RZ, R96 ;  /* 0x000000ffff0d7224 */ /* 0x000fe200078e0060 */
[----:B------:R-:W-:Y:S02]  /*2a610*/  SEL R76, R92, R109, P0 ;  /* 0x0000006d5c4c7207 */ /* 0x000fe40000000000 */
[----:B------:R-:W-:Y:S02]  /*2a620*/  SEL R36, R36, R93, P0 ;  /* 0x0000005d24247207 */ /* 0x000fe40000000000 */
[----:B------:R-:W-:Y:S02]  /*2a630*/  SEL R124, R104, R49, P0 ;  /* 0x00000031687c7207 */ /* 0x000fe40000000000 */
[----:B------:R-:W-:Y:S02]  /*2a640*/  SEL R46, R49, R104, P0 ;  /* 0x00000068312e7207 */ /* 0x000fe40000000000 */
[----:B------:R-:W-:Y:S01]  /*2a650*/  SEL R138, R91, R64, P0 ;  /* 0x000000405b8a7207 */ /* 0x000fe20000000000 */
[----:B------:R-:W-:Y:S01]  /*2a660*/  IMAD.MOV.U32 R95, RZ, RZ, R14 ;  /* 0x000000ffff5f7224 */ /* 0x000fe200078e000e */
[----:B------:R-:W-:-:S07]  /*2a670*/  SEL R130, R61, R0, P0 ;  /* 0x000000003d827207 */ /* 0x000fce0000000000 */
[----:B------:R-:W-:Y:S05]  /*2a680*/  WARPSYNC.COLLECTIVE R15, `(.L_x_685) ;  /* 0x000000000f087348 */ /* 0x000fea0003c00000 */
[----:B------:R0:W1:Y:S02]  /*2a690*/  SHFL.IDX P6, R14, R13, R12, R11 ;  /* 0x0000000c0d0e7389 */ /* 0x00006400000c000b */
[----:B01----:R-:W-:Y:S01]  /*2a6a0*/  ENDCOLLECTIVE ;  /* 0x000000000000791b */ /* 0x003fe20003800000 */
.L_x_685:
[----:B------:R-:W-:Y:S02]  /*2a6b0*/  SEL R78, R0, R61, P0 ;  /* 0x0000003d004e7207 */ /* 0x000fe40000000000 */
[----:B------:R-:W-:Y:S02]  /*2a6c0*/  SEL R20, R64, R91, P0 ;  /* 0x0000005b40147207 */ /* 0x000fe40000000000 */
[----:B------:R-:W-:Y:S02]  /*2a6d0*/  SEL R64, R72, R55, P0 ;  /* 0x0000003748407207 */ /* 0x000fe40000000000 */
[----:B------:R-:W-:Y:S02]  /*2a6e0*/  SEL R26, R55, R72, P0 ;  /* 0x00000048371a7207 */ /* 0x000fe40000000000 */
[----:B------:R-:W-:Y:S02]  /*2a6f0*/  SEL R72, R33, R84, P0 ;  /* 0x0000005421487207 */ /* 0x000fe40000000000 */
[----:B------:R-:W-:-:S02]  /*2a700*/  SEL R28, R84, R33, P0 ;  /* 0x00000021541c7207 */ /* 0x000fc40000000000 */
[----:B------:R-:W-:Y:S01]  /*2a710*/  SEL R142, R120, R111, P0 ;  /* 0x0000006f788e7207 */ /* 0x000fe20000000000 */
[----:B------:R-:W-:Y:S01]  /*2a720*/  IMAD.MOV.U32 R12, RZ, RZ, R5 ;  /* 0x000000ffff0c7224 */ /* 0x000fe200078e0005 */
[----:B------:R-:W-:Y:S02]  /*2a730*/  MOV R13, R2 ;  /* 0x00000002000d7202 */ /* 0x000fe40000000f00 */
        /* <DEDUP_REMOVED lines=9> */
.L_x_686:
        /* <DEDUP_REMOVED lines=18> */
.L_x_687:
        /* <DEDUP_REMOVED lines=18> */
.L_x_688:
        /* <DEDUP_REMOVED lines=11> */
[----:B------:R-:W-:Y:S01]  /*2aac0*/  SEL R97, R44, R97, P0 ;  /* 0x000000612c617207 */ /* 0x000fe20000000000 */
[----:B------:R-:W-:-:S07]  /*2aad0*/  IMAD.MOV.U32 R74, RZ, RZ, R14 ;  /* 0x000000ffff4a7224 */ /* 0x000fce00078e000e */
[----:B------:R-:W-:Y:S05]  /*2aae0*/  WARPSYNC.COLLECTIVE R15, `(.L_x_689) ;  /* 0x000000000f087348 */ /* 0x000fea0003c00000 */
[----:B------:R0:W1:Y:S02]  /*2aaf0*/  SHFL.IDX P6, R14, R13, R12, R11 ;  /* 0x0000000c0d0e7389 */ /* 0x00006400000c000b */
[----:B01----:R-:W-:Y:S01]  /*2ab00*/  ENDCOLLECTIVE ;  /* 0x000000000000791b */ /* 0x003fe20003800000 */
.L_x_689:
[----:B------:R-:W-:Y:S01]  /*2ab10*/  MOV R13, R76 ;  /* 0x0000004c000d7202 */ /* 0x000fe20000000f00 */
[----:B------:R-:W-:Y:S02]  /*2ab20*/  IMAD.MOV.U32 R12, RZ, RZ, R5 ;  /* 0x000000ffff0c7224 */ /* 0x000fe400078e0005 */
[----:B------:R-:W-:-:S07]  /*2ab30*/  IMAD.MOV.U32 R75, RZ, RZ, R14 ;  /* 0x000000ffff4b7224 */ /* 0x000fce00078e000e */
[----:B------:R-:W-:Y:S05]  /*2ab40*/  WARPSYNC.COLLECTIVE R15, `(.L_x_690) ;  /* 0x000000000f087348 */ /* 0x000fea0003c00000 */
[----:B------:R0:W1:Y:S02]  /*2ab50*/  SHFL.IDX P6, R14, R13, R12, R11 ;  /* 0x0000000c0d0e7389 */ /* 0x00006400000c000b */
[----:B01----:R-:W-:Y:S01]  /*2ab60*/  ENDCOLLECTIVE ;  /* 0x000000000000791b */ /* 0x003fe20003800000 */
.L_x_690:
[----:B------:R-:W-:Y:S02]  /*2ab70*/  IMAD.MOV.U32 R13, RZ, RZ, R36 ;  /* 0x000000ffff0d7224 */ /* 0x000fe400078e0024 */
[----:B------:R-:W-:-:S07]  /*2ab80*/  IMAD.MOV.U32 R49, RZ, RZ, R14 ;  /* 0x000000ffff317224 */ /* 0x000fce00078e000e */
[----:B------:R-:W-:Y:S05]  /*2ab90*/  WARPSYNC.COLLECTIVE R15, `(.L_x_691) ;  /* 0x000000000f087348 */ /* 0x000fea0003c00000 */
[----:B------:R0:W1:Y:S02]  /*2aba0*/  SHFL.IDX P6, R14, R13, R12, R11 ;  /* 0x0000000c0d0e7389 */ /* 0x00006400000c000b */
[----:B01----:R-:W-:Y:S01]  /*2abb0*/  ENDCOLLECTIVE ;  /* 0x000000000000791b */ /* 0x003fe20003800000 */
.L_x_691:
[----:B------:R-:W-:Y:S02]  /*2abc0*/  SEL R93, R74, R49, P0 ;  /* 0x000000314a5d7207 */ /* 0x000fe40000000000 */
[----:B------:R-:W-:Y:S02]  /*2abd0*/  SEL R74, R49, R74, P0 ;  /* 0x0000004a314a7207 */ /* 0x000fe40000000000 */
[----:B------:R-:W-:Y:S01]  /*2abe0*/  MOV R13, R154 ;  /* 0x0000009a000d7202 */ /* 0x000fe20000000f00 */
[----:B------:R-:W-:Y:S02]  /*2abf0*/  IMAD.MOV.U32 R12, RZ, RZ, R7 ;  /* 0x000000ffff0c7224 */ /* 0x000fe400078e0007 */
[----:B------:R-:W-:-:S07]  /*2ac00*/  IMAD.MOV.U32 R36, RZ, RZ, R14 ;  /* 0x000000ffff247224 */ /* 0x000fce00078e000e */
[----:B------:R-:W-:Y:S05]  /*2ac10*/  WARPSYNC.COLLECTIVE R15, `(.L_x_692) ;  /* 0x000000000f087348 */ /* 0x000fea0003c00000 */
[----:B------:R0:W1:Y:S02]  /*2ac20*/  SHFL.IDX P6, R14, R13, R12, R11 ;  /* 0x0000000c0d0e7389 */ /* 0x00006400000c000b */
[----:B01----:R-:W-:Y:S01]  /*2ac30*/  ENDCOLLECTIVE ;  /* 0x000000000000791b */ /* 0x003fe20003800000 */
.L_x_692:
[----:B------:R-:W-:Y:S02]  /*2ac40*/  IMAD.MOV.U32 R13, RZ, RZ, R138 ;  /* 0x000000ffff0d7224 */ /* 0x000fe400078e008a */
[----:B------:R-:W-:-:S07]  /*2ac50*/  IMAD.MOV.U32 R0, RZ, RZ, R14 ;  /* 0x000000ffff007224 */ /* 0x000fce00078e000e */
[----:B------:R-:W-:Y:S05]  /*2ac60*/  WARPSYNC.COLLECTIVE R15, `(.L_x_693) ;  /* 0x000000000f087348 */ /* 0x000fea0003c00000 */
[----:B------:R0:W1:Y:S02]  /*2ac70*/  SHFL.IDX P6, R14, R13, R12, R11 ;  /* 0x0000000c0d0e7389 */ /* 0x00006400000c000b */
[----:B01----:R-:W-:Y:S01]  /*2ac80*/  ENDCOLLECTIVE ;  /* 0x000000000000791b */ /* 0x003fe20003800000 */
.L_x_693:
[----:B------:R-:W-:Y:S01]  /*2ac90*/  MOV R13, R94 ;  /* 0x0000005e000d7202 */ /* 0x000fe20000000f00 */
[----:B------:R-:W-:Y:S01]  /*2aca0*/  IMAD.MOV.U32 R12, RZ, RZ, R5 ;  /* 0x000000ffff0c7224 */ /* 0x000fe200078e0005 */
[----:B------:R-:W-:Y:S02]  /*2acb0*/  SEL R94, R75, R36, P0 ;  /* 0x000000244b5e7207 */ /* 0x000fe40000000000 */
[----:B------:R-:W-:Y:S01]  /*2acc0*/  SEL R75, R36, R75, P0 ;  /* 0x0000004b244b7207 */ /* 0x000fe20000000000 */
[----:B------:R-:W-:-:S07]  /*2acd0*/  IMAD.MOV.U32 R3, RZ, RZ, R14 ;  /* 0x000000ffff037224 */ /* 0x000fce00078e000e */
[----:B------:R-:W-:Y:S05]  /*2ace0*/  WARPSYNC.COLLECTIVE R15, `(.L_x_694) ;  /* 0x000000000f087348 */ /* 0x000fea0003c00000 */
[----:B------:R0:W1:Y:S02]  /*2acf0*/  SHFL.IDX P6, R14, R13, R12, R11 ;  /* 0x0000000c0d0e7389 */ /* 0x00006400000c000b */
[----:B01----:R-:W-:Y:S01]  /*2ad00*/  ENDCOLLECTIVE ;  /* 0x000000000000791b */ /* 0x003fe20003800000 */
.L_x_694:
[----:B------:R-:W-:Y:S02]  /*2ad10*/  IMAD.MOV.U32 R13, RZ, RZ, R20 ;  /* 0x000000ffff0d7224 */ /* 0x000fe400078e0014 */
[----:B------:R-:W-:-:S07]  /*2ad20*/  IMAD.MOV.U32 R33, RZ, RZ, R14 ;  /* 0x000000ffff217224 */ /* 0x000fce00078e000e */
[----:B------:R-:W-:Y:S05]  /*2ad30*/  WARPSYNC.COLLECTIVE R15, `(.L_x_695) ;  /* 0x000000000f087348 */ /* 0x000fea0003c00000 */
[----:B------:R0:W1:Y:S02]  /*2ad40*/  SHFL.IDX P6, R14, R13, R12, R11 ;  /* 0x0000000c0d0e7389 */ /* 0x00006400000c000b */
[----:B01----:R-:W-:Y:S01]  /*2ad50*/  ENDCOLLECTIVE ;  /* 0x000000000000791b */ /* 0x003fe20003800000 */
.L_x_695:
        /* <DEDUP_REMOVED lines=8> */
.L_x_696:
[----:B------:R-:W-:Y:S02]  /*2ade0*/  SEL R2, R3, R20, P0 ;  /* 0x0000001403027207 */ /* 0x000fe40000000000 */
[----:B------:R-:W-:Y:S01]  /*2adf0*/  SEL R3, R20, R3, P0 ;  /* 0x0000000314037207 */ /* 0x000fe20000000000 */
[----:B------:R-:W-:Y:S02]  /*2ae00*/  IMAD.MOV.U32 R13, RZ, RZ, R142 ;  /* 0x000000ffff0d7224 */ /* 0x000fe400078e008e */
[----:B------:R-:W-:-:S07]  /*2ae10*/  IMAD.MOV.U32 R21, RZ, RZ, R14 ;  /* 0x000000ffff157224 */ /* 0x000fce00078e000e */
[----:B------:R-:W-:Y:S05]  /*2ae20*/  WARPSYNC.COLLECTIVE R15, `(.L_x_697) ;  /* 0x000000000f087348 */ /* 0x000fea0003c00000 */
[----:B------:R0:W1:Y:S02]  /*2ae30*/  SHFL.IDX P6, R14, R13, R12, R11 ;  /* 0x0000000c0d0e7389 */ /* 0x00006400000c000b */
[----:B01----:R-:W-:Y:S01]  /*2ae40*/  ENDCOLLECTIVE ;  /* 0x000000000000791b */ /* 0x003fe20003800000 */
.L_x_697:
[----:B------:R-:W-:Y:S01]  /*2ae50*/  MOV R13, R38 ;  /* 0x00000026000d7202 */ /* 0x000fe20000000f00 */
[----:B------:R-:W-:Y:S02]  /*2ae60*/  IMAD.MOV.U32 R12, RZ, RZ, R5 ;  /* 0x000000ffff0c7224 */ /* 0x000fe400078e0005 */
[----:B------:R-:W-:-:S07]  /*2ae70*/  IMAD.MOV.U32 R37, RZ, RZ, R14 ;  /* 0x000000ffff257224 */ /* 0x000fce00078e000e */
[----:B------:R-:W-:Y:S05]  /*2ae80*/  WARPSYNC.COLLECTIVE R15, `(.L_x_698) ;  /* 0x000000000f087348 */ /* 0x000fea0003c00000 */
[----:B------:R0:W1:Y:S02]  /*2ae90*/  SHFL.IDX P6, R14, R13, R12, R11 ;  /* 0x0000000c0d0e7389 */ /* 0x00006400000c000b */
[----:B01----:R-:W-:Y:S01]  /*2aea0*/  ENDCOLLECTIVE ;  /* 0x000000000000791b */ /* 0x003fe20003800000 */
.L_x_698:
[----:B------:R-:W-:Y:S02]  /*2aeb0*/  IMAD.MOV.U32 R13, RZ, RZ, R120 ;  /* 0x000000ffff0d7224 */ /* 0x000fe400078e0078 */
[----:B------:R-:W-:-:S07]  /*2aec0*/  IMAD.MOV.U32 R38, RZ, RZ, R14 ;  /* 0x000000ffff267224 */ /* 0x000fce00078e000e */
[----:B------:R-:W-:Y:S05]  /*2aed0*/  WARPSYNC.COLLECTIVE R15, `(.L_x_699) ;  /* 0x000000000f087348 */ /* 0x000fea0003c00000 */
[----:B------:R0:W1:Y:S02]  /*2aee0*/  SHFL.IDX P6, R14, R13, R12, R11 ;  /* 0x0000000c0d0e7389 */ /* 0x00006400000c000b */
[----:B01----:R-:W-:Y:S01]  /*2aef0*/  ENDCOLLECTIVE ;  /* 0x000000000000791b */ /* 0x003fe20003800000 */
.L_x_699:
        /* <DEDUP_REMOVED lines=8> */
.L_x_700:
[----:B------:R-:W-:Y:S02]  /*2af80*/  SEL R36, R37, R120, P0 ;  /* 0x0000007825247207 */ /* 0x000fe40000000000 */
[----:B------:R-:W-:Y:S01]  /*2af90*/  SEL R37, R120, R37, P0 ;  /* 0x0000002578257207 */ /* 0x000fe20000000000 */
[----:B------:R-:W-:Y:S02]  /*2afa0*/  IMAD.MOV.U32 R13, RZ, RZ, R134 ;  /* 0x000000ffff0d7224 */ /* 0x000fe400078e0086 */
[----:B------:R-:W-:-:S07]  /*2afb0*/  IMAD.MOV.U32 R39, RZ, RZ, R14 ;  /* 0x000000ffff277224 */ /* 0x000fce00078e000e */
[----:B------:R-:W-:Y:S05]  /*2afc0*/  WARPSYNC.COLLECTIVE R15, `(.L_x_701) ;  /* 0x000000000f087348 */ /* 0x000fea0003c00000 */
[----:B------:R0:W1:Y:S02]  /*2afd0*/  SHFL.IDX P6, R14, R13, R12, R11 ;  /* 0x0000000c0d0e7389 */ /* 0x00006400000c000b */
[----:B01----:R-:W-:Y:S01]  /*2afe0*/  ENDCOLLECTIVE ;  /* 0x000000000000791b */ /* 0x003fe20003800000 */
.L_x_701:
[----:B------:R-:W-:Y:S01]  /*2aff0*/  MOV R13, R118 ;  /* 0x00000076000d7202 */ /* 0x000fe20000000f00 */
[----:B------:R-:W-:Y:S02]  /*2b000*/  IMAD.MOV.U32 R12, RZ, RZ, R5 ;  /* 0x000000ffff0c7224 */ /* 0x000fe400078e0005 */
[----:B------:R-:W-:-:S07]  /*2b010*/  IMAD.MOV.U32 R41, RZ, RZ, R14 ;  /* 0x000000ffff297224 */ /* 0x000fce00078e000e */
[----:B------:R-:W-:Y:S05]  /*2b020*/  WARPSYNC.COLLECTIVE R15, `(.L_x_702) ;  /* 0x000000000f087348 */ /* 0x000fea0003c00000 */
[----:B------:R0:W1:Y:S02]  /*2b030*/  SHFL.IDX P6, R14, R13, R12, R11 ;  /* 0x0000000c0d0e7389 */ /* 0x00006400000c000b */
[----:B01----:R-:W-:Y:S01]  /*2b040*/  ENDCOLLECTIVE ;  /* 0x000000000000791b */ /* 0x003fe20003800000 */
.L_x_702:
[----:B------:R-:W-:Y:S02]  /*2b050*/  IMAD.MOV.U32 R13, RZ, RZ, R112 ;  /* 0x000000ffff0d7224 */ /* 0x000fe400078e0070 */
[----:B------:R-:W-:-:S07]  /*2b060*/  IMAD.MOV.U32 R118, RZ, RZ, R14 ;  /* 0x000000ffff767224 */ /* 0x000fce00078e000e */
[----:B------:R-:W-:Y:S05]  /*2b070*/  WARPSYNC.COLLECTIVE R15, `(.L_x_703) ;  /* 0x000000000f087348 */ /* 0x000fea0003c00000 */
[----:B------:R0:W1:Y:S02]  /*2b080*/  SHFL.IDX P6, R14, R13, R12, R11 ;  /* 0x0000000c0d0e7389 */ /* 0x00006400000c000b */
[----:B01----:R-:W-:Y:S01]  /*2b090*/  ENDCOLLECTIVE ;  /* 0x000000000000791b */ /* 0x003fe20003800000 */
.L_x_703:
        /* <DEDUP_REMOVED lines=8> */
.L_x_704:
[----:B------:R-:W-:Y:S02]  /*2b120*/  IMAD.MOV.U32 R13, RZ, RZ, R68 ;  /* 0x000000ffff0d7224 */ /* 0x000fe400078e0044 */
[----:B------:R-:W-:-:S07]  /*2b130*/  IMAD.MOV.U32 R43, RZ, RZ, R14 ;  /* 0x000000ffff2b7224 */ /* 0x000fce00078e000e */
[----:B------:R-:W-:Y:S05]  /*2b140*/  WARPSYNC.COLLECTIVE R15, `(.L_x_705) ;  /* 0x000000000f087348 */ /* 0x000fea0003c00000 */
[----:B------:R0:W1:Y:S02]  /*2b150*/  SHFL.IDX P6, R14, R13, R12, R11 ;  /* 0x0000000c0d0e7389 */ /* 0x00006400000c000b */
[----:B01----:R-:W-:Y:S01]  /*2b160*/  ENDCOLLECTIVE ;  /* 0x000000000000791b */ /* 0x003fe20003800000 */
.L_x_705:
[----:B------:R-:W-:Y:S01]  /*2b170*/  MOV R13, R110 ;  /* 0x0000006e000d7202 */ /* 0x000fe20000000f00 */
[----:B------:R-:W-:Y:S02]  /*2b180*/  IMAD.MOV.U32 R12, RZ, RZ, R5 ;  /* 0x000000ffff0c7224 */ /* 0x000fe400078e0005 */
[----:B------:R-:W-:-:S07]  /*2b190*/  IMAD.MOV.U32 R45, RZ, RZ, R14 ;  /* 0x000000ffff2d7224 */ /* 0x000fce00078e000e */
[----:B------:R-:W-:Y:S05]  /*2b1a0*/  WARPSYNC.COLLECTIVE R15, `(.L_x_706) ;  /* 0x000000000f087348 */ /* 0x000fea0003c00000 */
[----:B------:R0:W1:Y:S02]  /*2b1b0*/  SHFL.IDX P6, R14, R13, R12, R11 ;  /* 0x0000000c0d0e7389 */ /* 0x00006400000c000b */
[----:B01----:R-:W-:Y:S01]  /*2b1c0*/  ENDCOLLECTIVE ;  /* 0x000000000000791b */ /* 0x003fe20003800000 */
.L_x_706:
[----:B------:R-:W-:Y:S02]  /*2b1d0*/  IMAD.MOV.U32 R13, RZ, RZ, R108 ;  /* 0x000000ffff0d7224 */ /* 0x000fe400078e006c */
[----:B------:R-:W-:-:S07]  /*2b1e0*/  IMAD.MOV.U32 R110, RZ, RZ, R14 ;  /* 0x000000ffff6e7224 */ /* 0x000fce00078e000e */
[----:B------:R-:W-:Y:S05]  /*2b1f0*/  WARPSYNC.COLLECTIVE R15, `(.L_x_707) ;  /* 0x000000000f087348 */ /* 0x000fea0003c00000 */
[----:B------:R0:W1:Y:S02]  /*2b200*/  SHFL.IDX P6, R14, R13, R12, R11 ;  /* 0x0000000c0d0e7389 */ /* 0x00006400000c000b */
[----:B01----:R-:W-:Y:S01]  /*2b210*/  ENDCOLLECTIVE ;  /* 0x000000000000791b */ /* 0x003fe20003800000 */
.L_x_707:
[----:B------:R-:W-:Y:S01]  /*2b220*/  MOV R13, R128 ;  /* 0x00000080000d7202 */ /* 0x000fe20000000f00 */
[----:B------:R-:W-:Y:S02]  /*2b230*/  IMAD.MOV.U32 R12, RZ, RZ, R7 ;  /* 0x000000ffff0c7224 */ /* 0x000fe400078e0007 */
[----:B------:R-:W-:-:S07]  /*2b240*/  IMAD.MOV.U32 R108, RZ, RZ, R14 ;  /* 0x000000ffff6c7224 */ /* 0x000fce00078e000e */
[----:B------:R-:W-:Y:S05]  /*2b250*/  WARPSYNC.COLLECTIVE R15, `(.L_x_708) ;  /* 0x000000000f087348 */ /* 0x000fea0003c00000 */
[----:B------:R0:W1:Y:S02]  /*2b260*/  SHFL.IDX P6, R14, R13, R12, R11 ;  /* 0x0000000c0d0e7389 */ /* 0x00006400000c000b */
[----:B01----:R-:W-:Y:S01]  /*2b270*/  ENDCOLLECTIVE ;  /* 0x000000000000791b */ /* 0x003fe20003800000 */
.L_x_708:
[----:B------:R-:W-:Y:S02]  /*2b280*/  SEL R44, R45, R108, P0 ;  /* 0x0000006c2d2c7207 */ /* 0x000fe40000000000 */
[----:B------:R-:W-:Y:S01]  /*2b290*/  SEL R45, R108, R45, P0 ;  /* 0x0000002d6c2d7207 */ /* 0x000fe20000000000 */
[----:B------:R-:W-:Y:S02]  /*2b2a0*/  IMAD.MOV.U32 R13, RZ, RZ, R66 ;  /* 0x000000ffff0d7224 */ /* 0x000fe400078e0042 */
[----:B------:R-:W-:-:S07]  /*2b2b0*/  IMAD.MOV.U32 R47, RZ, RZ, R14 ;  /* 0x000000ffff2f7224 */ /* 0x000fce00078e000e */
[----:B------:R-:W-:Y:S05]  /*2b2c0*/  WARPSYNC.COLLECTIVE R15, `(.L_x_709) ;  /* 0x000000000f087348 */ /* 0x000fea0003c00000 */
[----:B------:R0:W1:Y:S02]  /*2b2d0*/  SHFL.IDX P6, R14, R13, R12, R11 ;  /* 0x0000000c0d0e7389 */ /* 0x00006400000c000b */
[----:B01----:R-:W-:Y:S01]  /*2b2e0*/  ENDCOLLECTIVE ;  /* 0x000000000000791b */ /* 0x003fe20003800000 */
.L_x_709:
[----:B------:R-:W-:Y:S01]  /*2b2f0*/  MOV R13, R82 ;  /* 0x00000052000d7202 */ /* 0x000fe20000000f00 */
[----:B------:R-:W-:Y:S02]  /*2b300*/  IMAD.MOV.U32 R12, RZ, RZ, R5 ;  /* 0x000000ffff0c7224 */ /* 0x000fe400078e0005 */
[----:B------:R-:W-:-:S07]  /*2b310*/  IMAD.MOV.U32 R77, RZ, RZ, R14 ;  /* 0x000000ffff4d7224 */ /* 0x000fce00078e000e */
[----:B------:R-:W-:Y:S05]  /*2b320*/  WARPSYNC.COLLECTIVE R15, `(.L_x_710) ;  /* 0x000000000f087348 */ /* 0x000fea0003c00000 */
[----:B------:R0:W1:Y:S02]  /*2b330*/  SHFL.IDX P6, R14, R13, R12, R11 ;  /* 0x0000000c0d0e7389 */ /* 0x00006400000c000b */
[----:B01----:R-:W-:Y:S01]  /*2b340*/  ENDCOLLECTIVE ;  /* 0x000000000000791b */ /* 0x003fe20003800000 */
.L_x_710:
[----:B------:R-:W-:Y:S02]  /*2b350*/  IMAD.MOV.U32 R13, RZ, RZ, R80 ;  /* 0x000000ffff0d7224 */ /* 0x000fe400078e0050 */
[----:B------:R-:W-:-:S07]  /*2b360*/  IMAD.MOV.U32 R82, RZ, RZ, R14 ;  /* 0x000000ffff527224 */ /* 0x000fce00078e000e */
[----:B------:R-:W-:Y:S05]  /*2b370*/  WARPSYNC.COLLECTIVE R15, `(.L_x_711) ;  /* 0x000000000f087348 */ /* 0x000fea0003c00000 */
[----:B------:R0:W1:Y:S02]  /*2b380*/  SHFL.IDX P6, R14, R13, R12, R11 ;  /* 0x0000000c0d0e7389 */ /* 0x00006400000c000b */
[----:B01----:R-:W-:Y:S01]  /*2b390*/  ENDCOLLECTIVE ;  /* 0x000000000000791b */ /* 0x003fe20003800000 */
.L_x_711:
[----:B------:R-:W-:Y:S01]  /*2b3a0*/  MOV R13, R130 ;  /* 0x00000082000d7202 */ /* 0x000fe20000000f00 */
[----:B------:R-:W-:Y:S02]  /*2b3b0*/  IMAD.MOV.U32 R12, RZ, RZ, R7 ;  /* 0x000000ffff0c7224 */ /* 0x000fe400078e0007 */
[----:B------:R-:W-:-:S07]  /*2b3c0*/  IMAD.MOV.U32 R80, RZ, RZ, R14 ;  /* 0x000000ffff507224 */ /* 0x000fce00078e000e */
[----:B------:R-:W-:Y:S05]  /*2b3d0*/  WARPSYNC.COLLECTIVE R15, `(.L_x_712) ;  /* 0x000000000f087348 */ /* 0x000fea0003c00000 */
[----:B------:R0:W1:Y:S02]  /*2b3e0*/  SHFL.IDX P6, R14, R13, R12, R11 ;  /* 0x0000000c0d0e7389 */ /* 0x00006400000c000b */
[----:B01----:R-:W-:Y:S01]  /*2b3f0*/  ENDCOLLECTIVE ;  /* 0x000000000000791b */ /* 0x003fe20003800000 */
.L_x_712:
[----:B------:R-:W-:Y:S02]  /*2b400*/  IMAD.MOV.U32 R13, RZ, RZ, R126 ;  /* 0x000000ffff0d7224 */ /* 0x000fe400078e007e */
[----:B------:R-:W-:-:S07]  /*2b410*/  IMAD.MOV.U32 R79, RZ, RZ, R14 ;  /* 0x000000ffff4f7224 */ /* 0x000fce00078e000e */
[----:B------:R-:W-:Y:S05]  /*2b420*/  WARPSYNC.COLLECTIVE R15, `(.L_x_713) ;  /* 0x000000000f087348 */ /* 0x000fea0003c00000 */
[----:B------:R0:W1:Y:S02]  /*2b430*/  SHFL.IDX P6, R14, R13, R12, R11 ;  /* 0x0000000c0d0e7389 */ /* 0x00006400000c000b */
[----:B01----:R-:W-:Y:S01]  /*2b440*/  ENDCOLLECTIVE ;  /* 0x000000000000791b */ /* 0x003fe20003800000 */
.L_x_713:
[----:B------:R-:W-:Y:S01]  /*2b450*/  MOV R13, R78 ;  /* 0x0000004e000d7202 */ /* 0x000fe20000000f00 */
[----:B------:R-:W-:Y:S02]  /*2b460*/  IMAD.MOV.U32 R12, RZ, RZ, R5 ;  /* 0x000000ffff0c7224 */ /* 0x000fe400078e0005 */
[----:B------:R-:W-:-:S07]  /*2b470*/  IMAD.MOV.U32 R81, RZ, RZ, R14 ;  /* 0x000000ffff517224 */ /* 0x000fce00078e000e */
[----:B------:R-:W-:Y:S05]  /*2b480*/  WARPSYNC.COLLECTIVE R15, `(.L_x_714) ;  /* 0x000000000f087348 */ /* 0x000fea0003c00000 */
[----:B------:R0:W1:Y:S02]  /*2b490*/  SHFL.IDX P6, R14, R13, R12, R11 ;  /* 0x0000000c0d0e7389 */ /* 0x00006400000c000b */
[----:B01----:R-:W-:Y:S01]  /*2b4a0*/  ENDCOLLECTIVE ;  /* 0x000000000000791b */ /* 0x003fe20003800000 */
.L_x_714:
[----:B------:R-:W-:Y:S01]  /*2b4b0*/  IMAD.MOV.U32 R13, RZ, RZ, R48 ;  /* 0x000000ffff0d7224 */ /* 0x000fe200078e0030 */
[----:B------:R-:W-:Y:S02]  /*2b4c0*/  SEL R48, R77, R80, P0 ;  /* 0x000000504d307207 */ /* 0x000fe40000000000 */
[----:B------:R-:W-:Y:S01]  /*2b4d0*/  SEL R77, R80, R77, P0 ;  /* 0x0000004d504d7207 */ /* 0x000fe20000000000 */
[----:B------:R-:W-:-:S07]  /*2b4e0*/  IMAD.MOV.U32 R126, RZ, RZ, R14 ;  /* 0x000000ffff7e7224 */ /* 0x000fce00078e000e */
[----:B------:R-:W-:Y:S05]  /*2b4f0*/  WARPSYNC.COLLECTIVE R15, `(.L_x_715) ;  /* 0x000000000f087348 */ /* 0x000fea0003c00000 */
[----:B------:R0:W1:Y:S02]  /*2b500*/  SHFL.IDX P6, R14, R13, R12, R11 ;  /* 0x0000000c0d0e7389 */ /* 0x00006400000c000b */
[----:B01----:R-:W-:Y:S01]  /*2b510*/  ENDCOLLECTIVE ;  /* 0x000000000000791b */ /* 0x003fe20003800000 */
.L_x_715:
        /* <DEDUP_REMOVED lines=8> */
.L_x_716:
[----:B------:R-:W-:Y:S02]  /*2b5a0*/  SEL R80, R81, R128, P0 ;  /* 0x0000008051507207 */ /* 0x000fe40000000000 */
[----:B------:R-:W-:Y:S01]  /*2b5b0*/  SEL R81, R128, R81, P0 ;  /* 0x0000005180517207 */ /* 0x000fe20000000000 */
[----:B------:R-:W-:Y:S02]  /*2b5c0*/  IMAD.MOV.U32 R13, RZ, RZ, R122 ;  /* 0x000000ffff0d7224 */ /* 0x000fe400078e007a */
[----:B------:R-:W-:-:S07]  /*2b5d0*/  IMAD.MOV.U32 R83, RZ, RZ, R14 ;  /* 0x000000ffff537224 */ /* 0x000fce00078e000e */
[----:B------:R-:W-:Y:S05]  /*2b5e0*/  WARPSYNC.COLLECTIVE R15, `(.L_x_717) ;  /* 0x000000000f087348 */ /* 0x000fea0003c00000 */
[----:B------:R0:W1:Y:S02]  /*2b5f0*/  SHFL.IDX P6, R14, R13, R12, R11 ;  /* 0x0000000c0d0e7389 */ /* 0x00006400000c000b */
[----:B01----:R-:W-:Y:S01]  /*2b600*/  ENDCOLLECTIVE ;  /* 0x000000000000791b */ /* 0x003fe20003800000 */
.L_x_717:
        /* <DEDUP_REMOVED lines=8> */
.L_x_718:
[----:B------:R-:W-:Y:S01]  /*2b690*/  IMAD.MOV.U32 R13, RZ, RZ, R42 ;  /* 0x000000ffff0d7224 */ /* 0x000fe200078e002a */
[----:B------:R-:W-:Y:S02]  /*2b6a0*/  SEL R42, R43, R110, P0 ;  /* 0x0000006e2b2a7207 */ /* 0x000fe40000000000 */
[----:B------:R-:W-:Y:S01]  /*2b6b0*/  SEL R43, R110, R43, P0 ;  /* 0x0000002b6e2b7207 */ /* 0x000fe20000000000 */
[----:B------:R-:W-:-:S07]  /*2b6c0*/  IMAD.MOV.U32 R122, RZ, RZ, R14 ;  /* 0x000000ffff7a7224 */ /* 0x000fce00078e000e */
[----:B------:R-:W-:Y:S05]  /*2b6d0*/  WARPSYNC.COLLECTIVE R15, `(.L_x_719) ;  /* 0x000000000f087348 */ /* 0x000fea0003c00000 */
[----:B------:R0:W1:Y:S02]  /*2b6e0*/  SHFL.IDX P6, R14, R13, R12, R11 ;  /* 0x0000000c0d0e7389 */ /* 0x00006400000c000b */
[----:B01----:R-:W-:Y:S01]  /*2b6f0*/  ENDCOLLECTIVE ;  /* 0x000000000000791b */ /* 0x003fe20003800000 */
.L_x_719:
        /* <DEDUP_REMOVED lines=8> */
.L_x_720:
[----:B------:R-:W-:Y:S01]  /*2b780*/  SEL R49, R31, R124, P0 ;  /* 0x0000007c1f317207 */ /* 0x000fe20000000000 */
[----:B------:R-:W-:Y:S02]  /*2b790*/  IMAD.MOV.U32 R13, RZ, RZ, R114 ;  /* 0x000000ffff0d7224 */ /* 0x000fe400078e0072 */
[----:B------:R-:W-:-:S07]  /*2b7a0*/  IMAD.MOV.U32 R27, RZ, RZ, R14 ;  /* 0x000000ffff1b7224 */ /* 0x000fce00078e000e */
[----:B------:R-:W-:Y:S05]  /*2b7b0*/  WARPSYNC.COLLECTIVE R15, `(.L_x_721) ;  /* 0x000000000f087348 */ /* 0x000fea0003c00000 */
[----:B------:R0:W1:Y:S02]  /*2b7c0*/  SHFL.IDX P6, R14, R13, R12, R11 ;  /* 0x0000000c0d0e7389 */ /* 0x00006400000c000b */
[----:B01----:R-:W-:Y:S01]  /*2b7d0*/  ENDCOLLECTIVE ;  /* 0x000000000000791b */ /* 0x003fe20003800000 */
.L_x_721:
        /* <DEDUP_REMOVED lines=8> */
.L_x_722:
[----:B------:R-:W-:Y:S02]  /*2b860*/  IMAD.MOV.U32 R13, RZ, RZ, R52 ;  /* 0x000000ffff0d7224 */ /* 0x000fe400078e0034 */
[----:B------:R-:W-:-:S07]  /*2b870*/  IMAD.MOV.U32 R114, RZ, RZ, R14 ;  /* 0x000000ffff727224 */ /* 0x000fce00078e000e */
[----:B------:R-:W-:Y:S05]  /*2b880*/  WARPSYNC.COLLECTIVE R15, `(.L_x_723) ;  /* 0x000000000f087348 */ /* 0x000fea0003c00000 */
[----:B------:R0:W1:Y:S02]  /*2b890*/  SHFL.IDX P6, R14, R13, R12, R11 ;  /* 0x0000000c0d0e7389 */ /* 0x00006400000c000b */
[----:B01----:R-:W-:Y:S01]  /*2b8a0*/  ENDCOLLECTIVE ;  /* 0x000000000000791b */ /* 0x003fe20003800000 */
.L_x_723:
        /* <DEDUP_REMOVED lines=8> */
.L_x_724:
[----:B------:R-:W-:Y:S01]  /*2b930*/  SEL R53, R29, R116, P0 ;  /* 0x000000741d357207 */ /* 0x000fe20000000000 */
[----:B------:R-:W-:Y:S02]  /*2b940*/  IMAD.MOV.U32 R13, RZ, RZ, R104 ;  /* 0x000000ffff0d7224 */ /* 0x000fe400078e0068 */
[----:B------:R-:W-:-:S07]  /*2b950*/  IMAD.MOV.U32 R9, RZ, RZ, R14 ;  /* 0x000000ffff097224 */ /* 0x000fce00078e000e */
[----:B------:R-:W-:Y:S05]  /*2b960*/  WARPSYNC.COLLECTIVE R15, `(.L_x_725) ;  /* 0x000000000f087348 */ /* 0x000fea0003c00000 */
[----:B------:R0:W1:Y:S02]  /*2b970*/  SHFL.IDX P6, R14, R13, R12, R11 ;  /* 0x0000000c0d0e7389 */ /* 0x00006400000c000b */
[----:B01----:R-:W-:Y:S01]  /*2b980*/  ENDCOLLECTIVE ;  /* 0x000000000000791b */ /* 0x003fe20003800000 */
.L_x_725:
[----:B------:R-:W-:Y:S01]  /*2b990*/  MOV R13, R58 ;  /* 0x0000003a000d7202 */ /* 0x000fe20000000f00 */
[----:B------:R-:W-:Y:S02]  /*2b9a0*/  IMAD.MOV.U32 R12, RZ, RZ, R5 ;  /* 0x000000ffff0c7224 */ /* 0x000fe400078e0005 */
[----:B------:R-:W-:-:S07]  /*2b9b0*/  IMAD.MOV.U32 R25, RZ, RZ, R14 ;  /* 0x000000ffff197224 */ /* 0x000fce00078e000e */
[----:B------:R-:W-:Y:S05]  /*2b9c0*/  WARPSYNC.COLLECTIVE R15, `(.L_x_726) ;  /* 0x000000000f087348 */ /* 0x000fea0003c00000 */
[----:B------:R0:W1:Y:S02]  /*2b9d0*/  SHFL.IDX P6, R14, R13, R12, R11 ;  /* 0x0000000c0d0e7389 */ /* 0x00006400000c000b */
[----:B01----:R-:W-:Y:S01]  /*2b9e0*/  ENDCOLLECTIVE ;  /* 0x000000000000791b */ /* 0x003fe20003800000 */
.L_x_726:
[----:B------:R-:W-:Y:S01]  /*2b9f0*/  IMAD.MOV.U32 R13, RZ, RZ, R50 ;  /* 0x000000ffff0d7224 */ /* 0x000fe200078e0032 */
[----:B------:R-:W-:Y:S01]  /*2ba00*/  SEL R50, R124, R31, P0 ;  /* 0x0000001f7c327207 */ /* 0x000fe20000000000 */
[----:B------:R-:W-:-:S07]  /*2ba10*/  IMAD.MOV.U32 R58, RZ, RZ, R14 ;  /* 0x000000ffff3a7224 */ /* 0x000fce00078e000e */
[----:B------:R-:W-:Y:S05]  /*2ba20*/  WARPSYNC.COLLECTIVE R15, `(.L_x_727) ;  /* 0x000000000f087348 */ /* 0x000fea0003c00000 */
[----:B------:R0:W1:Y:S02]  /*2ba30*/  SHFL.IDX P6, R14, R13, R12, R11 ;  /* 0x0000000c0d0e7389 */ /* 0x00006400000c000b */
[----:B01----:R-:W-:Y:S01]  /*2ba40*/  ENDCOLLECTIVE ;  /* 0x000000000000791b */ /* 0x003fe20003800000 */
.L_x_727:
[----:B------:R-:W-:Y:S02]  /*2ba50*/  SEL R55, R9, R58, P0 ;  /* 0x0000003a09377207 */ /* 0x000fe40000000000 */
[----:B------:R-:W-:Y:S01]  /*2ba60*/  MOV R13, R64 ;  /* 0x00000040000d7202 */ /* 0x000fe20000000f00 */
[----:B------:R-:W-:Y:S02]  /*2ba70*/  IMAD.MOV.U32 R12, RZ, RZ, R7 ;  /* 0x000000ffff0c7224 */ /* 0x000fe400078e0007 */
[----:B------:R-:W-:-:S07]  /*2ba80*/  IMAD.MOV.U32 R98, RZ, RZ, R14 ;  /* 0x000000ffff627224 */ /* 0x000fce00078e000e */
[----:B------:R-:W-:Y:S05]  /*2ba90*/  WARPSYNC.COLLECTIVE R15, `(.L_x_728) ;  /* 0x000000000f087348 */ /* 0x000fea0003c00000 */
[----:B------:R0:W1:Y:S02]  /*2baa0*/  SHFL.IDX P6, R14, R13, R12, R11 ;  /* 0x0000000c0d0e7389 */ /* 0x00006400000c000b */
[----:B01----:R-:W-:Y:S01]  /*2bab0*/  ENDCOLLECTIVE ;  /* 0x000000000000791b */ /* 0x003fe20003800000 */
.L_x_728:
[----:B------:R-:W-:Y:S02]  /*2bac0*/  SEL R63, R25, R98, P0 ;  /* 0x00000062193f7207 */ /* 0x000fe40000000000 */
[----:B------:R-:W-:Y:S01]  /*2bad0*/  SEL R64, R98, R25, P0 ;  /* 0x0000001962407207 */ /* 0x000fe20000000000 */
[----:B------:R-:W-:Y:S02]  /*2bae0*/  IMAD.MOV.U32 R98, RZ, RZ, RZ ;  /* 0x000000ffff627224 */ /* 0x000fe400078e00ff */
[----:B------:R-:W-:Y:S01]  /*2baf0*/  IMAD.MOV.U32 R13, RZ, RZ, R62 ;  /* 0x000000ffff0d7224 */ /* 0x000fe200078e003e */
[----:B------:R-:W-:Y:S01]  /*2bb00*/  SEL R62, R58, R9, P0 ;  /* 0x000000093a3e7207 */ /* 0x000fe20000000000 */
[----:B------:R-:W-:-:S07]  /*2bb10*/  IMAD.MOV.U32 R66, RZ, RZ, R14 ;  /* 0x000000ffff427224 */ /* 0x000fce00078e000e */
[----:B------:R-:W-:Y:S05]  /*2bb20*/  WARPSYNC.COLLECTIVE R15, `(.L_x_729) ;  /* 0x000000000f087348 */ /* 0x000fea0003c00000 */
[----:B------:R0:W1:Y:S02]  /*2bb30*/  SHFL.IDX P6, R14, R13, R12, R11 ;  /* 0x0000000c0d0e7389 */ /* 0x00006400000c000b */
[----:B01----:R-:W-:Y:S01]  /*2bb40*/  ENDCOLLECTIVE ;  /* 0x000000000000791b */ /* 0x003fe20003800000 */
.L_x_729:
[----:B------:R-:W-:Y:S01]  /*2bb50*/  MOV R13, R26 ;  /* 0x0000001a000d7202 */ /* 0x000fe20000000f00 */
[----:B------:R-:W-:Y:S02]  /*2bb60*/  IMAD.MOV.U32 R12, RZ, RZ, R5 ;  /* 0x000000ffff0c7224 */ /* 0x000fe400078e0005 */
[----:B------:R-:W-:-:S07]  /*2bb70*/  IMAD.MOV.U32 R68, RZ, RZ, R14 ;  /* 0x000000ffff447224 */ /* 0x000fce00078e000e */
[----:B------:R-:W-:Y:S05]  /*2bb80*/  WARPSYNC.COLLECTIVE R15, `(.L_x_730) ;  /* 0x000000000f087348 */ /* 0x000fea0003c00000 */
[----:B------:R0:W1:Y:S02]  /*2bb90*/  SHFL.IDX P6, R14, R13, R12, R11 ;  /* 0x0000000c0d0e7389 */ /* 0x00006400000c000b */
[----:B01----:R-:W-:Y:S01]  /*2bba0*/  ENDCOLLECTIVE ;  /* 0x000000000000791b */ /* 0x003fe20003800000 */
.L_x_730:
[----:B------:R-:W-:Y:S02]  /*2bbb0*/  IMAD.MOV.U32 R13, RZ, RZ, R24 ;  /* 0x000000ffff0d7224 */ /* 0x000fe400078e0018 */
[----:B------:R-:W-:-:S07]  /*2bbc0*/  IMAD.MOV.U32 R59, RZ, RZ, R14 ;  /* 0x000000ffff3b7224 */ /* 0x000fce00078e000e */
[----:B------:R-:W-:Y:S05]  /*2bbd0*/  WARPSYNC.COLLECTIVE R15, `(.L_x_731) ;  /* 0x000000000f087348 */ /* 0x000fea0003c00000 */
[----:B------:R0:W1:Y:S02]  /*2bbe0*/  SHFL.IDX P6, R14, R13, R12, R11 ;  /* 0x0000000c0d0e7389 */ /* 0x00006400000c000b */
[----:B01----:R-:W-:Y:S01]  /*2bbf0*/  ENDCOLLECTIVE ;  /* 0x000000000000791b */ /* 0x003fe20003800000 */
.L_x_731:
        /* <DEDUP_REMOVED lines=8> */
.L_x_732:
[----:B------:R-:W-:Y:S02]  /*2bc80*/  SEL R67, R68, R61, P0 ;  /* 0x0000003d44437207 */ /* 0x000fe40000000000 */
[----:B------:R-:W-:Y:S01]  /*2bc90*/  SEL R68, R61, R68, P0 ;  /* 0x000000443d447207 */ /* 0x000fe20000000000 */
[----:B------:R-:W-:Y:S02]  /*2bca0*/  IMAD.MOV.U32 R13, RZ, RZ, R72 ;  /* 0x000000ffff0d7224 */ /* 0x000fe400078e0048 */
[----:B------:R-:W-:-:S07]  /*2bcb0*/  IMAD.MOV.U32 R70, RZ, RZ, R14 ;  /* 0x000000ffff467224 */ /* 0x000fce00078e000e */
[----:B------:R-:W-:Y:S05]  /*2bcc0*/  WARPSYNC.COLLECTIVE R15, `(.L_x_733) ;  /* 0x000000000f087348 */ /* 0x000fea0003c00000 */
[----:B------:R0:W1:Y:S02]  /*2bcd0*/  SHFL.IDX P6, R14, R13, R12, R11 ;  /* 0x0000000c0d0e7389 */ /* 0x00006400000c000b */
[----:B01----:R-:W-:Y:S01]  /*2bce0*/  ENDCOLLECTIVE ;  /* 0x000000000000791b */ /* 0x003fe20003800000 */
.L_x_733:
[----:B------:R-:W-:Y:S01]  /*2bcf0*/  MOV R13, R30 ;  /* 0x0000001e000d7202 */ /* 0x000fe20000000f00 */
[----:B------:R-:W-:Y:S02]  /*2bd00*/  IMAD.MOV.U32 R12, RZ, RZ, R5 ;  /* 0x000000ffff0c7224 */ /* 0x000fe400078e0005 */
[----:B------:R-:W-:-:S07]  /*2bd10*/  IMAD.MOV.U32 R72, RZ, RZ, R14 ;  /* 0x000000ffff487224 */ /* 0x000fce00078e000e */
[----:B------:R-:W-:Y:S05]  /*2bd20*/  WARPSYNC.COLLECTIVE R15, `(.L_x_734) ;  /* 0x000000000f087348 */ /* 0x000fea0003c00000 */
[----:B------:R0:W1:Y:S02]  /*2bd30*/  SHFL.IDX P6, R14, R13, R12, R11 ;  /* 0x0000000c0d0e7389 */ /* 0x00006400000c000b */
[----:B01----:R-:W-:Y:S01]  /*2bd40*/  ENDCOLLECTIVE ;  /* 0x000000000000791b */ /* 0x003fe20003800000 */
.L_x_734:
[----:B------:R-:W-:Y:S02]  /*2bd50*/  IMAD.MOV.U32 R13, RZ, RZ, R28 ;  /* 0x000000ffff0d7224 */ /* 0x000fe400078e001c */
[----:B------:R-:W-:-:S07]  /*2bd60*/  IMAD.MOV.U32 R73, RZ, RZ, R14 ;  /* 0x000000ffff497224 */ /* 0x000fce00078e000e */
[----:B------:R-:W-:Y:S05]  /*2bd70*/  WARPSYNC.COLLECTIVE R15, `(.L_x_735) ;  /* 0x000000000f087348 */ /* 0x000fea0003c00000 */
[----:B------:R0:W1:Y:S02]  /*2bd80*/  SHFL.IDX P6, R14, R13, R12, R11 ;  /* 0x0000000c0d0e7389 */ /* 0x00006400000c000b */
[----:B01----:R-:W-:Y:S01]  /*2bd90*/  ENDCOLLECTIVE ;  /* 0x000000000000791b */ /* 0x003fe20003800000 */
.L_x_735:
        /* <DEDUP_REMOVED lines=8> */
.L_x_736:
[----:B------:R-:W-:Y:S02]  /*2be20*/  SEL R71, R72, R85, P0 ;  /* 0x0000005548477207 */ /* 0x000fe40000000000 */
[----:B------:R-:W-:Y:S01]  /*2be30*/  SEL R72, R85, R72, P0 ;  /* 0x0000004855487207 */ /* 0x000fe20000000000 */
[----:B------:R-:W-:Y:S02]  /*2be40*/  IMAD.MOV.U32 R13, RZ, RZ, R86 ;  /* 0x000000ffff0d7224 */ /* 0x000fe400078e0056 */
[----:B------:R-:W-:-:S07]  /*2be50*/  IMAD.MOV.U32 R84, RZ, RZ, R14 ;  /* 0x000000ffff547224 */ /* 0x000fce00078e000e */
[----:B------:R-:W-:Y:S05]  /*2be60*/  WARPSYNC.COLLECTIVE R15, `(.L_x_737) ;  /* 0x000000000f087348 */ /* 0x000fea0003c00000 */
[----:B------:R0:W1:Y:S02]  /*2be70*/  SHFL.IDX P6, R14, R13, R12, R11 ;  /* 0x0000000c0d0e7389 */ /* 0x00006400000c000b */
[----:B01----:R-:W-:Y:S01]  /*2be80*/  ENDCOLLECTIVE ;  /* 0x000000000000791b */ /* 0x003fe20003800000 */
.L_x_737:
[----:B------:R-:W-:Y:S01]  /*2be90*/  MOV R13, R34 ;  /* 0x00000022000d7202 */ /* 0x000fe20000000f00 */
[----:B------:R-:W-:Y:S02]  /*2bea0*/  IMAD.MOV.U32 R12, RZ, RZ, R5 ;  /* 0x000000ffff0c7224 */ /* 0x000fe400078e0005 */
[----:B------:R-:W-:-:S07]  /*2beb0*/  IMAD.MOV.U32 R86, RZ, RZ, R14 ;  /* 0x000000ffff567224 */ /* 0x000fce00078e000e */
[----:B------:R-:W-:Y:S05]  /*2bec0*/  WARPSYNC.COLLECTIVE R15, `(.L_x_738) ;  /* 0x000000000f087348 */ /* 0x000fea0003c00000 */
[----:B------:R0:W1:Y:S02]  /*2bed0*/  SHFL.IDX P6, R14, R13, R12, R11 ;  /* 0x0000000c0d0e7389 */ /* 0x00006400000c000b */
[----:B01----:R-:W-:Y:S01]  /*2bee0*/  ENDCOLLECTIVE ;  /* 0x000000000000791b */ /* 0x003fe20003800000 */
.L_x_738:
[----:B------:R-:W-:Y:S02]  /*2bef0*/  IMAD.MOV.U32 R13, RZ, RZ, R32 ;  /* 0x000000ffff0d7224 */ /* 0x000fe400078e0020 */
[----:B------:R-:W-:-:S07]  /*2bf00*/  IMAD.MOV.U32 R87, RZ, RZ, R14 ;  /* 0x000000ffff577224 */ /* 0x000fce00078e000e */
[----:B------:R-:W-:Y:S05]  /*2bf10*/  WARPSYNC.COLLECTIVE R15, `(.L_x_739) ;  /* 0x000000000f087348 */ /* 0x000fea0003c00000 */
[----:B------:R0:W1:Y:S02]  /*2bf20*/  SHFL.IDX P6, R14, R13, R12, R11 ;  /* 0x0000000c0d0e7389 */ /* 0x00006400000c000b */
[----:B01----:R-:W-:Y:S01]  /*2bf30*/  ENDCOLLECTIVE ;  /* 0x000000000000791b */ /* 0x003fe20003800000 */
.L_x_739:
        /* <DEDUP_REMOVED lines=8> */
.L_x_740:
[----:B------:R-:W-:Y:S02]  /*2bfc0*/  SEL R85, R86, R91, P0 ;  /* 0x0000005b56557207 */ /* 0x000fe40000000000 */
[----:B------:R-:W-:Y:S01]  /*2bfd0*/  SEL R86, R91, R86, P0 ;  /* 0x000000565b567207 */ /* 0x000fe20000000000 */
[----:B------:R-:W-:Y:S02]  /*2bfe0*/  IMAD.MOV.U32 R13, RZ, RZ, R92 ;  /* 0x000000ffff0d7224 */ /* 0x000fe400078e005c */
[----:B------:R-:W-:-:S07]  /*2bff0*/  IMAD.MOV.U32 R90, RZ, RZ, R14 ;  /* 0x000000ffff5a7224 */ /* 0x000fce00078e000e */
[----:B------:R-:W-:Y:S05]  /*2c000*/  WARPSYNC.COLLECTIVE R15, `(.L_x_741) ;  /* 0x000000000f087348 */ /* 0x000fea0003c00000 */
[----:B------:R0:W1:Y:S02]  /*2c010*/  SHFL.IDX P6, R14, R13, R12, R11 ;  /* 0x0000000c0d0e7389 */ /* 0x00006400000c000b */
[----:B01----:R-:W-:Y:S01]  /*2c020*/  ENDCOLLECTIVE ;  /* 0x000000000000791b */ /* 0x003fe20003800000 */
.L_x_741:
[----:B------:R-:W-:Y:S01]  /*2c030*/  MOV R13, R54 ;  /* 0x00000036000d7202 */ /* 0x000fe20000000f00 */
[----:B------:R-:W-:Y:S01]  /*2c040*/  IMAD.MOV.U32 R12, RZ, RZ, R5 ;  /* 0x000000ffff0c7224 */ /* 0x000fe200078e0005 */
[----:B------:R-:W-:Y:S01]  /*2c050*/  SEL R54, R116, R29, P0 ;  /* 0x0000001d74367207 */ /* 0x000fe20000000000 */
[----:B------:R-:W-:-:S07]  /*2c060*/  IMAD.MOV.U32 R92, RZ, RZ, R14 ;  /* 0x000000ffff5c7224 */ /* 0x000fce00078e000e */
[----:B------:R-:W-:Y:S05]  /*2c070*/  WARPSYNC.COLLECTIVE R15, `(.L_x_742) ;  /* 0x000000000f087348 */ /* 0x000fea0003c00000 */
[----:B------:R0:W1:Y:S02]  /*2c080*/  SHFL.IDX P6, R14, R13, R12, R11 ;  /* 0x0000000c0d0e7389 */ /* 0x00006400000c000b */
[----:B01----:R-:W-:Y:S01]  /*2c090*/  ENDCOLLECTIVE ;  /* 0x000000000000791b */ /* 0x003fe20003800000 */
.L_x_742:
[----:B------:R-:W-:Y:S02]  /*2c0a0*/  IMAD.MOV.U32 R13, RZ, RZ, R10 ;  /* 0x000000ffff0d7224 */ /* 0x000fe400078e000a */
[----:B------:R-:W-:-:S07]  /*2c0b0*/  IMAD.MOV.U32 R109, RZ, RZ, R14 ;  /* 0x000000ffff6d7224 */ /* 0x000fce00078e000e */
[----:B------:R-:W-:Y:S05]  /*2c0c0*/  WARPSYNC.COLLECTIVE R15, `(.L_x_743) ;  /* 0x000000000f087348 */ /* 0x000fea0003c00000 */
[----:B------:R0:W1:Y:S02]  /*2c0d0*/  SHFL.IDX P6, R14, R13, R12, R11 ;  /* 0x0000000c0d0e7389 */ /* 0x00006400000c000b */
[----:B01----:R-:W-:Y:S01]  /*2c0e0*/  ENDCOLLECTIVE ;  /* 0x000000000000791b */ /* 0x003fe20003800000 */
.L_x_743:
        /* <DEDUP_REMOVED lines=8> */
.L_x_744:
[----:B------:R-:W-:Y:S02]  /*2c170*/  SEL R91, R92, R111, P0 ;  /* 0x0000006f5c5b7207 */ /* 0x000fe40000000000 */
[----:B------:R-:W-:Y:S01]  /*2c180*/  SEL R92, R111, R92, P0 ;  /* 0x0000005c6f5c7207 */ /* 0x000fe20000000000 */
[----:B------:R-:W-:Y:S02]  /*2c190*/  IMAD.MOV.U32 R13, RZ, RZ, R60 ;  /* 0x000000ffff0d7224 */ /* 0x000fe400078e003c */
[----:B------:R-:W-:-:S07]  /*2c1a0*/  IMAD.MOV.U32 R4, RZ, RZ, R14 ;  /* 0x000000ffff047224 */ /* 0x000fce00078e000e */
[----:B------:R-:W-:Y:S05]  /*2c1b0*/  WARPSYNC.COLLECTIVE R15, `(.L_x_745) ;  /* 0x000000000f087348 */ /* 0x000fea0003c00000 */
[----:B------:R0:W1:Y:S02]  /*2c1c0*/  SHFL.IDX P6, R14, R13, R12, R11 ;  /* 0x0000000c0d0e7389 */ /* 0x00006400000c000b */
[----:B01----:R-:W-:Y:S01]  /*2c1d0*/  ENDCOLLECTIVE ;  /* 0x000000000000791b */ /* 0x003fe20003800000 */
.L_x_745:
[----:B------:R-:W-:Y:S01]  /*2c1e0*/  MOV R13, R8 ;  /* 0x00000008000d7202 */ /* 0x000fe20000000f00 */
[----:B------:R-:W-:Y:S02]  /*2c1f0*/  IMAD.MOV.U32 R12, RZ, RZ, R5 ;  /* 0x000000ffff0c7224 */ /* 0x000fe400078e0005 */
[----:B------:R-:W-:-:S07]  /*2c200*/  IMAD.MOV.U32 R60, RZ, RZ, R14 ;  /* 0x000000ffff3c7224 */ /* 0x000fce00078e000e */
[----:B------:R-:W-:Y:S05]  /*2c210*/  WARPSYNC.COLLECTIVE R15, `(.L_x_746) ;  /* 0x000000000f087348 */ /* 0x000fea0003c00000 */
[----:B------:R0:W1:Y:S02]  /*2c220*/  SHFL.IDX P6, R14, R13, R12, R11 ;  /* 0x0000000c0d0e7389 */ /* 0x00006400000c000b */
[----:B01----:R-:W-:Y:S01]  /*2c230*/  ENDCOLLECTIVE ;  /* 0x000000000000791b */ /* 0x003fe20003800000 */
.L_x_746:
[----:B------:R-:W-:Y:S02]  /*2c240*/  IMAD.MOV.U32 R13, RZ, RZ, R6 ;  /* 0x000000ffff0d7224 */ /* 0x000fe400078e0006 */
[----:B------:R-:W-:-:S07]  /*2c250*/  IMAD.MOV.U32 R7, RZ, RZ, R14 ;  /* 0x000000ffff077224 */ /* 0x000fce00078e000e */
[----:B------:R-:W-:Y:S05]  /*2c260*/  WARPSYNC.COLLECTIVE R15, `(.L_x_747) ;  /* 0x000000000f087348 */ /* 0x000fea0003c00000 */
[----:B------:R0:W1:Y:S02]  /*2c270*/  SHFL.IDX P6, R14, R13, R12, R11 ;  /* 0x0000000c0d0e7389 */ /* 0x00006400000c000b */
[----:B01----:R-:W-:Y:S01]  /*2c280*/  ENDCOLLECTIVE ;  /* 0x000000000000791b */ /* 0x003fe20003800000 */
.L_x_747:
[----:B------:R-:W-:Y:S05]  /*2c290*/  BRA `(.L_x_748) ;  /* 0xffffff3800507947 */ /* 0x000fea000383ffff */
.L_x_500:
[----:B------:R-:W-:Y:S01]  /*2c2a0*/  MOV R13, R3 ;  /* 0x00000003000d7202 */ /* 0x000fe20000000f00 */
[----:B------:R-:W-:Y:S02]  /*2c2b0*/  IMAD.MOV.U32 R12, RZ, RZ, RZ ;  /* 0x000000ffff0c7224 */ /* 0x000fe400078e00ff */
[----:B------:R-:W-:Y:S02]  /*2c2c0*/  IMAD.MOV.U32 R11, RZ, RZ, 0x181f ;  /* 0x0000181fff0b7424 */ /* 0x000fe400078e00ff */
[----:B------:R-:W-:-:S07]  /*2c2d0*/  IMAD.MOV.U32 R15, RZ, RZ, -0x1 ;  /* 0xffffffffff0f7424 */ /* 0x000fce00078e00ff */
[----:B-----5:R-:W-:Y:S05]  /*2c2e0*/  WARPSYNC.COLLECTIVE R15, `(.L_x_749) ;  /* 0x000000000f087348 */ /* 0x020fea0003c00000 */
[----:B------:R0:W1:Y:S02]  /*2c2f0*/  SHFL.IDX P6, R14, R13, R12, R11 ;  /* 0x0000000c0d0e7389 */ /* 0x00006400000c000b */
[----:B01---5:R-:W-:Y:S01]  /*2c300*/  ENDCOLLECTIVE ;  /* 0x000000000000791b */ /* 0x023fe20003800000 */
.L_x_749:
[----:B------:R-:W-:Y:S01]  /*2c310*/  MOV R13, R2 ;  /* 0x00000002000d7202 */ /* 0x000fe20000000f00 */
[----:B------:R-:W-:-:S07]  /*2c320*/  IMAD.MOV.U32 R0, RZ, RZ, R14 ;  /* 0x000000ffff007224 */ /* 0x000fce00078e000e */
[----:B------:R-:W-:Y:S05]  /*2c330*/  WARPSYNC.COLLECTIVE R15, `(.L_x_750) ;  /* 0x000000000f087348 */ /* 0x000fea0003c00000 */
[----:B------:R0:W1:Y:S02]  /*2c340*/  SHFL.IDX P6, R14, R13, R12, R11 ;  /* 0x0000000c0d0e7389 */ /* 0x00006400000c000b */
[----:B01----:R-:W-:Y:S01]  /*2c350*/  ENDCOLLECTIVE ;  /* 0x000000000000791b */ /* 0x003fe20003800000 */
.L_x_750:
[----:B------:R-:W-:Y:S05]  /*2c360*/  BRA `(.L_x_751) ;  /* 0xffffff4400c47947 */ /* 0x000fea000383ffff */
.L_x_503:
[----:B------:R-:W-:Y:S01]  /*2c370*/  BSSY B1, `(.L_x_752) ;  /* 0x0000008000017945 */ /* 0x000fe20003800000 */
[----:B------:R-:W-:Y:S02]  /*2c380*/  IMAD.MOV.U32 R13, RZ, RZ, R3 ;  /* 0x000000ffff0d7224 */ /* 0x000fe400078e0003 */
[----:B------:R-:W-:Y:S02]  /*2c390*/  IMAD.MOV.U32 R12, RZ, RZ, 0x1 ;  /* 0x00000001ff0c7424 */ /* 0x000fe400078e00ff */
[----:B------:R-:W-:Y:S02]  /*2c3a0*/  IMAD.MOV.U32 R11, RZ, RZ, 0x181f ;  /* 0x0000181fff0b7424 */ /* 0x000fe400078e00ff */
[----:B---3--:R-:W-:-:S07]  /*2c3b0*/  IMAD.MOV.U32 R15, RZ, RZ, -0x1 ;  /* 0xffffffffff0f7424 */ /* 0x008fce00078e00ff */
[----:B012--5:R-:W-:Y:S05]  /*2c3c0*/  WARPSYNC.COLLECTIVE R15, `(.L_x_753) ;  /* 0x000000000f087348 */ /* 0x027fea0003c00000 */
[----:B--2---:R2:W3:Y:S02]  /*2c3d0*/  SHFL.IDX P6, R14, R13, R12, R11 ;  /* 0x0000000c0d0e7389 */ /* 0x0044e400000c000b */
[----:B0123-5:R-:W-:Y:S01]  /*2c3e0*/  ENDCOLLECTIVE ;  /* 0x000000000000791b */ /* 0x02ffe20003800000 */
.L_x_753:
[----:B------:R-:W-:Y:S05]  /*2c3f0*/  BSYNC B1 ;  /* 0x0000000000017941 */ /* 0x000fea0003800000 */
.L_x_752:
[----:B------:R-:W-:Y:S01]  /*2c400*/  IMAD.MOV.U32 R13, RZ, RZ, R2 ;  /* 0x000000ffff0d7224 */ /* 0x000fe200078e0002 */
[----:B------:R-:W-:Y:S01]  /*2c410*/  MOV R0, R14 ;  /* 0x0000000e00007202 */ /* 0x000fe20000000f00 */
[----:B------:R-:W-:Y:S02]  /*2c420*/  IMAD.MOV.U32 R12, RZ, RZ, 0x1 ;  /* 0x00000001ff0c7424 */ /* 0x000fe400078e00ff */
[----:B------:R-:W-:Y:S02]  /*2c430*/  IMAD.MOV.U32 R11, RZ, RZ, 0x181f ;  /* 0x0000181fff0b7424 */ /* 0x000fe400078e00ff */
[----:B------:R-:W-:-:S07]  /*2c440*/  IMAD.MOV.U32 R15, RZ, RZ, -0x1 ;  /* 0xffffffffff0f7424 */ /* 0x000fce00078e00ff */
[----:B------:R-:W-:Y:S05]  /*2c450*/  WARPSYNC.COLLECTIVE R15, `(.L_x_754) ;  /* 0x000000000f087348 */ /* 0x000fea0003c00000 */
[----:B------:R0:W1:Y:S02]  /*2c460*/  SHFL.IDX P6, R14, R13, R12, R11 ;  /* 0x0000000c0d0e7389 */ /* 0x00006400000c000b */
[----:B01----:R-:W-:Y:S01]  /*2c470*/  ENDCOLLECTIVE ;  /* 0x000000000000791b */ /* 0x003fe20003800000 */
.L_x_754:
[----:B------:R-:W-:Y:S05]  /*2c480*/  BRA `(.L_x_755) ;  /* 0xffffff4400cc7947 */ /* 0x000fea000383ffff */
.L_x_506:
[----:B------:R-:W-:Y:S01]  /*2c490*/  BSSY B1, `(.L_x_756) ;  /* 0x0000008000017945 */ /* 0x000fe20003800000 */
[----:B------:R-:W-:Y:S01]  /*2c4a0*/  MOV R13, R3 ;  /* 0x00000003000d7202 */ /* 0x000fe20000000f00 */
[----:B------:R-:W-:Y:S02]  /*2c4b0*/  IMAD.MOV.U32 R12, RZ, RZ, 0x2 ;  /* 0x00000002ff0c7424 */ /* 0x000fe400078e00ff */
[----:B------:R-:W-:Y:S02]  /*2c4c0*/  IMAD.MOV.U32 R11, RZ, RZ, 0x181f ;  /* 0x0000181fff0b7424 */ /* 0x000fe400078e00ff */
[----:B---3--:R-:W-:-:S07]  /*2c4d0*/  IMAD.MOV.U32 R15, RZ, RZ, -0x1 ;  /* 0xffffffffff0f7424 */ /* 0x008fce00078e00ff */
[----:B012-4-:R-:W-:Y:S05]  /*2c4e0*/  WARPSYNC.COLLECTIVE R15, `(.L_x_757) ;  /* 0x000000000f087348 */ /* 0x017fea0003c00000 */
[----:B--2---:R2:W3:Y:S02]  /*2c4f0*/  SHFL.IDX P6, R14, R13, R12, R11 ;  /* 0x0000000c0d0e7389 */ /* 0x0044e400000c000b */
[----:B01234-:R-:W-:Y:S01]  /*2c500*/  ENDCOLLECTIVE ;  /* 0x000000000000791b */ /* 0x01ffe20003800000 */
.L_x_757:
[----:B------:R-:W-:Y:S05]  /*2c510*/  BSYNC B1 ;  /* 0x0000000000017941 */ /* 0x000fea0003800000 */
.L_x_756:
[----:B------:R-:W-:Y:S01]  /*2c520*/  MOV R13, R2 ;  /* 0x00000002000d7202 */ /* 0x000fe20000000f00 */
[----:B------:R-:W-:Y:S02]  /*2c530*/  IMAD.MOV.U32 R12, RZ, RZ, 0x2 ;  /* 0x00000002ff0c7424 */ /* 0x000fe400078e00ff */
[----:B------:R-:W-:Y:S02]  /*2c540*/  IMAD.MOV.U32 R11, RZ, RZ, 0x181f ;  /* 0x0000181fff0b7424 */ /* 0x000fe400078e00ff */
[----:B------:R-:W-:Y:S02]  /*2c550*/  IMAD.MOV.U32 R15, RZ, RZ, -0x1 ;  /* 0xffffffffff0f7424 */ /* 0x000fe400078e00ff */
[----:B------:R-:W-:-:S07]  /*2c560*/  IMAD.MOV.U32 R0, RZ, RZ, R14 ;  /* 0x000000ffff007224 */ /* 0x000fce00078e000e */
[----:B------:R-:W-:Y:S05]  /*2c570*/  WARPSYNC.COLLECTIVE R15, `(.L_x_758) ;  /* 0x000000000f087348 */ /* 0x000fea0003c00000 */
[----:B------:R0:W1:Y:S02]  /*2c580*/  SHFL.IDX P6, R14, R13, R12, R11 ;  /* 0x0000000c0d0e7389 */ /* 0x00006400000c000b */
[----:B01----:R-:W-:Y:S01]  /*2c590*/  ENDCOLLECTIVE ;  /* 0x000000000000791b */ /* 0x003fe20003800000 */
.L_x_758:
[----:B------:R-:W-:Y:S05]  /*2c5a0*/  BRA `(.L_x_759) ;  /* 0xffffff4400d47947 */ /* 0x000fea000383ffff */
.L_x_509:
[----:B------:R-:W-:Y:S01]  /*2c5b0*/  BSSY B1, `(.L_x_760) ;  /* 0x0000008000017945 */ /* 0x000fe20003800000 */
[----:B------:R-:W-:Y:S01]  /*2c5c0*/  IMAD.MOV.U32 R13, RZ, RZ, R3 ;  /* 0x000000ffff0d7224 */ /* 0x000fe200078e0003 */
[----:B------:R-:W-:Y:S01]  /*2c5d0*/  MOV R12, 0x3 ;  /* 0x00000003000c7802 */ /* 0x000fe20000000f00 */
[----:B------:R-:W-:Y:S02]  /*2c5e0*/  IMAD.MOV.U32 R11, RZ, RZ, 0x181f ;  /* 0x0000181fff0b7424 */ /* 0x000fe400078e00ff */
[----:B---3--:R-:W-:-:S07]  /*2c5f0*/  IMAD.MOV.U32 R15, RZ, RZ, -0x1 ;  /* 0xffffffffff0f7424 */ /* 0x008fce00078e00ff */
[----:B012-4-:R-:W-:Y:S05]  /*2c600*/  WARPSYNC.COLLECTIVE R15, `(.L_x_761) ;  /* 0x000000000f087348 */ /* 0x017fea0003c00000 */
[----:B--2---:R2:W3:Y:S02]  /*2c610*/  SHFL.IDX P6, R14, R13, R12, R11 ;  /* 0x0000000c0d0e7389 */ /* 0x0044e400000c000b */
[----:B01234-:R-:W-:Y:S01]  /*2c620*/  ENDCOLLECTIVE ;  /* 0x000000000000791b */ /* 0x01ffe20003800000 */
.L_x_761:
[----:B------:R-:W-:Y:S05]  /*2c630*/  BSYNC B1 ;  /* 0x0000000000017941 */ /* 0x000fea0003800000 */
.L_x_760:
[----:B------:R-:W-:Y:S01]  /*2c640*/  IMAD.MOV.U32 R13, RZ, RZ, R2 ;  /* 0x000000ffff0d7224 */ /* 0x000fe200078e0002 */
[----:B------:R-:W-:Y:S01]  /*2c650*/  MOV R12, 0x3 ;  /* 0x00000003000c7802 */ /* 0x000fe20000000f00 */
[----:B------:R-:W-:Y:S02]  /*2c660*/  IMAD.MOV.U32 R11, RZ, RZ, 0x181f ;  /* 0x0000181fff0b7424 */ /* 0x000fe400078e00ff */
[----:B------:R-:W-:Y:S02]  /*2c670*/  IMAD.MOV.U32 R15, RZ, RZ, -0x1 ;  /* 0xffffffffff0f7424 */ /* 0x000fe400078e00ff */
[----:B------:R-:W-:-:S07]  /*2c680*/  IMAD.MOV.U32 R0, RZ, RZ, R14 ;  /* 0x000000ffff007224 */ /* 0x000fce00078e000e */
[----:B------:R-:W-:Y:S05]  /*2c690*/  WARPSYNC.COLLECTIVE R15, `(.L_x_762) ;  /* 0x000000000f087348 */ /* 0x000fea0003c00000 */
[----:B------:R0:W1:Y:S02]  /*2c6a0*/  SHFL.IDX P6, R14, R13, R12, R11 ;  /* 0x0000000c0d0e7389 */ /* 0x00006400000c000b */
[----:B01----:R-:W-:Y:S01]  /*2c6b0*/  ENDCOLLECTIVE ;  /* 0x000000000000791b */ /* 0x003fe20003800000 */
.L_x_762:
[----:B------:R-:W-:Y:S05]  /*2c6c0*/  BRA `(.L_x_763) ;  /* 0xffffff4400dc7947 */ /* 0x000fea000383ffff */
.L_x_511:
[----:B------:R-:W-:Y:S01]  /*2c6d0*/  IMAD.MOV.U32 R13, RZ, RZ, R27 ;  /* 0x000000ffff0d7224 */ /* 0x000fe200078e001b */
[----:B------:R-:W-:Y:S01]  /*2c6e0*/  MOV R11, 0x1c1f ;  /* 0x00001c1f000b7802 */ /* 0x000fe20000000f00 */
[----:B------:R-:W-:Y:S02]  /*2c6f0*/  IMAD.MOV.U32 R12, RZ, RZ, RZ ;  /* 0x000000ffff0c7224 */ /* 0x000fe400078e00ff */
[----:B------:R-:W-:-:S07]  /*2c700*/  IMAD.MOV.U32 R15, RZ, RZ, -0x1 ;  /* 0xffffffffff0f7424 */ /* 0x000fce00078e00ff */
[----:B------:R-:W-:Y:S05]  /*2c710*/  WARPSYNC.COLLECTIVE R15, `(.L_x_764) ;  /* 0x000000000f087348 */ /* 0x000fea0003c00000 */
[----:B------:R0:W1:Y:S02]  /*2c720*/  SHFL.IDX P6, R14, R13, R12, R11 ;  /* 0x0000000c0d0e7389 */ /* 0x00006400000c000b */
[----:B01----:R-:W-:Y:S01]  /*2c730*/  ENDCOLLECTIVE ;  /* 0x000000000000791b */ /* 0x003fe20003800000 */
.L_x_764:
[----:B------:R-:W-:Y:S02]  /*2c740*/  IMAD.MOV.U32 R13, RZ, RZ, R26 ;  /* 0x000000ffff0d7224 */ /* 0x000fe400078e001a */
[----:B------:R-:W-:-:S07]  /*2c750*/  IMAD.MOV.U32 R25, RZ, RZ, R14 ;  /* 0x000000ffff197224 */ /* 0x000fce00078e000e */
[----:B------:R-:W-:Y:S05]  /*2c760*/  WARPSYNC.COLLECTIVE R15, `(.L_x_765) ;  /* 0x000000000f087348 */ /* 0x000fea0003c00000 */
[----:B------:R0:W1:Y:S02]  /*2c770*/  SHFL.IDX P6, R14, R13, R12, R11 ;  /* 0x0000000c0d0e7389 */ /* 0x00006400000c000b */
[----:B01----:R-:W-:Y:S01]  /*2c780*/  ENDCOLLECTIVE ;  /* 0x000000000000791b */ /* 0x003fe20003800000 */
.L_x_765:
[----:B------:R-:W-:Y:S05]  /*2c790*/  BRA `(.L_x_766) ;  /* 0xffffff4800a47947 */ /* 0x000fea000383ffff */
.L_x_514:
[----:B------:R-:W-:Y:S01]  /*2c7a0*/  BSSY B1, `(.L_x_767) ;  /* 0x0000008000017945 */ /* 0x000fe20003800000 */
[----:B------:R-:W-:Y:S01]  /*2c7b0*/  IMAD.MOV.U32 R13, RZ, RZ, R27 ;  /* 0x000000ffff0d7224 */ /* 0x000fe200078e001b */
[----:B------:R-:W-:Y:S01]  /*2c7c0*/  MOV R12, 0x1 ;  /* 0x00000001000c7802 */ /* 0x000fe20000000f00 */
[----:B------:R-:W-:Y:S02]  /*2c7d0*/  IMAD.MOV.U32 R11, RZ, RZ, 0x1c1f ;  /* 0x00001c1fff0b7424 */ /* 0x000fe400078e00ff */
[----:B------:R-:W-:-:S07]  /*2c7e0*/  IMAD.MOV.U32 R15, RZ, RZ, -0x1 ;  /* 0xffffffffff0f7424 */ /* 0x000fce00078e00ff */
[----:B0123--:R-:W-:Y:S05]  /*2c7f0*/  WARPSYNC.COLLECTIVE R15, `(.L_x_768) ;  /* 0x000000000f087348 */ /* 0x00ffea0003c00000 */
[----:B--2---:R2:W4:Y:S02]  /*2c800*/  SHFL.IDX P6, R14, R13, R12, R11 ;  /* 0x0000000c0d0e7389 */ /* 0x00452400000c000b */
[----:B01234-:R-:W-:Y:S01]  /*2c810*/  ENDCOLLECTIVE ;  /* 0x000000000000791b */ /* 0x01ffe20003800000 */
.L_x_768:
[----:B------:R-:W-:Y:S05]  /*2c820*/  BSYNC B1 ;  /* 0x0000000000017941 */ /* 0x000fea0003800000 */
.L_x_767:
        /* <DEDUP_REMOVED lines=8> */
.L_x_769:
[----:B------:R-:W-:Y:S05]  /*2c8b0*/  BRA `(.L_x_770) ;  /* 0xffffff50003c7947 */ /* 0x000fea000383ffff */
.L_x_518:
[----:B------:R-:W-:Y:S01]  /*2c8c0*/  IMAD.MOV.U32 R13, RZ, RZ, R3 ;  /* 0x000000ffff0d7224 */ /* 0x000fe200078e0003 */
[----:B------:R-:W-:Y:S01]  /*2c8d0*/  MOV R11, 0x181f ;  /* 0x0000181f000b7802 */ /* 0x000fe20000000f00 */
[----:B------:R-:W-:Y:S02]  /*2c8e0*/  IMAD.MOV.U32 R12, RZ, RZ, RZ ;  /* 0x000000ffff0c7224 */ /* 0x000fe400078e00ff */
[----:B------:R-:W-:-:S07]  /*2c8f0*/  IMAD.MOV.U32 R15, RZ, RZ, -0x1 ;  /* 0xffffffffff0f7424 */ /* 0x000fce00078e00ff */
[----:B0-2---:R-:W-:Y:S05]  /*2c900*/  WARPSYNC.COLLECTIVE R15, `(.L_x_771) ;  /* 0x000000000f087348 */ /* 0x005fea0003c00000 */
[----:B------:R1:W3:Y:S02]  /*2c910*/  SHFL.IDX P6, R14, R13, R12, R11 ;  /* 0x0000000c0d0e7389 */ /* 0x0002e400000c000b */
[----:B0123--:R-:W-:Y:S01]  /*2c920*/  ENDCOLLECTIVE ;  /* 0x000000000000791b */ /* 0x00ffe20003800000 */
.L_x_771:
[----:B------:R-:W-:Y:S02]  /*2c930*/  IMAD.MOV.U32 R13, RZ, RZ, R2 ;  /* 0x000000ffff0d7224 */ /* 0x000fe400078e0002 */
[----:B------:R-:W-:-:S07]  /*2c940*/  IMAD.MOV.U32 R0, RZ, RZ, R14 ;  /* 0x000000ffff007224 */ /* 0x000fce00078e000e */
[----:B------:R-:W-:Y:S05]  /*2c950*/  WARPSYNC.COLLECTIVE R15, `(.L_x_772) ;  /* 0x000000000f087348 */ /* 0x000fea0003c00000 */
[----:B------:R0:W1:Y:S02]  /*2c960*/  SHFL.IDX P6, R14, R13, R12, R11 ;  /* 0x0000000c0d0e7389 */ /* 0x00006400000c000b */
[----:B01----:R-:W-:Y:S01]  /*2c970*/  ENDCOLLECTIVE ;  /* 0x000000000000791b */ /* 0x003fe20003800000 */
.L_x_772:
[----:B------:R-:W-:Y:S05]  /*2c980*/  BRA `(.L_x_773) ;  /* 0xffffff5c00947947 */ /* 0x000fea000383ffff */
.L_x_521:
[----:B------:R-:W-:Y:S01]  /*2c990*/  BSSY B1, `(.L_x_774) ;  /* 0x0000008000017945 */ /* 0x000fe20003800000 */
[----:B------:R-:W-:Y:S01]  /*2c9a0*/  IMAD.MOV.U32 R13, RZ, RZ, R3 ;  /* 0x000000ffff0d7224 */ /* 0x000fe200078e0003 */
[----:B------:R-:W-:Y:S01]  /*2c9b0*/  MOV R12, 0x1 ;  /* 0x00000001000c7802 */ /* 0x000fe20000000f00 */
[----:B------:R-:W-:Y:S02]  /*2c9c0*/  IMAD.MOV.U32 R11, RZ, RZ, 0x181f ;  /* 0x0000181fff0b7424 */ /* 0x000fe400078e00ff */
[----:B---3--:R-:W-:-:S07]  /*2c9d0*/  IMAD.MOV.U32 R15, RZ, RZ, -0x1 ;  /* 0xffffffffff0f7424 */ /* 0x008fce00078e00ff */
[----:B012-4-:R-:W-:Y:S05]  /*2c9e0*/  WARPSYNC.COLLECTIVE R15, `(.L_x_775) ;  /* 0x000000000f087348 */ /* 0x017fea0003c00000 */
[----:B----4-:R3:W4:Y:S02]  /*2c9f0*/  SHFL.IDX P6, R14, R13, R12, R11 ;  /* 0x0000000c0d0e7389 */ /* 0x01072400000c000b */
[----:B01234-:R-:W-:Y:S01]  /*2ca00*/  ENDCOLLECTIVE ;  /* 0x000000000000791b */ /* 0x01ffe20003800000 */
.L_x_775:
[----:B------:R-:W-:Y:S05]  /*2ca10*/  BSYNC B1 ;  /* 0x0000000000017941 */ /* 0x000fea0003800000 */
.L_x_774:
        /* <DEDUP_REMOVED lines=8> */
.L_x_776:
[----:B------:R-:W-:Y:S05]  /*2caa0*/  BRA `(.L_x_777) ;  /* 0xffffff5c00a07947 */ /* 0x000fea000383ffff */
.L_x_524:
[----:B------:R-:W-:Y:S01]  /*2cab0*/  BSSY B1, `(.L_x_778) ;  /* 0x0000008000017945 */ /* 0x000fe20003800000 */
[----:B------:R-:W-:Y:S01]  /*2cac0*/  IMAD.MOV.U32 R13, RZ, RZ, R3 ;  /* 0x000000ffff0d7224 */ /* 0x000fe200078e0003 */
[----:B------:R-:W-:Y:S01]  /*2cad0*/  MOV R11, 0x181f ;  /* 0x0000181f000b7802 */ /* 0x000fe20000000f00 */
[----:B------:R-:W-:Y:S02]  /*2cae0*/  IMAD.MOV.U32 R12, RZ, RZ, 0x2 ;  /* 0x00000002ff0c7424 */ /* 0x000fe400078e00ff */
[----:B0-----:R-:W-:-:S07]  /*2caf0*/  IMAD.MOV.U32 R15, RZ, RZ, -0x1 ;  /* 0xffffffffff0f7424 */ /* 0x001fce00078e00ff */
[----:B-1234-:R-:W-:Y:S05]  /*2cb00*/  WARPSYNC.COLLECTIVE R15, `(.L_x_779) ;  /* 0x000000000f087348 */ /* 0x01efea0003c00000 */
[----:B----4-:R0:W4:Y:S02]  /*2cb10*/  SHFL.IDX P6, R14, R13, R12, R11 ;  /* 0x0000000c0d0e7389 */ /* 0x01012400000c000b */
[----:B01234-:R-:W-:Y:S01]  /*2cb20*/  ENDCOLLECTIVE ;  /* 0x000000000000791b */ /* 0x01ffe20003800000 */
.L_x_779:
[----:B------:R-:W-:Y:S05]  /*2cb30*/  BSYNC B1 ;  /* 0x0000000000017941 */ /* 0x000fea0003800000 */
.L_x_778:
        /* <DEDUP_REMOVED lines=8> */
.L_x_780:
[----:B------:R-:W-:Y:S05]  /*2cbc0*/  BRA `(.L_x_781) ;  /* 0xffffff5c00a87947 */ /* 0x000fea000383ffff */
.L_x_527:
[----:B------:R-:W-:Y:S01]  /*2cbd0*/  BSSY B1, `(.L_x_782) ;  /* 0x0000008000017945 */ /* 0x000fe20003800000 */
[----:B------:R-:W-:Y:S01]  /*2cbe0*/  IMAD.MOV.U32 R13, RZ, RZ, R3 ;  /* 0x000000ffff0d7224 */ /* 0x000fe200078e0003 */
[----:B0-----:R-:W-:Y:S01]  /*2cbf0*/  MOV R15, 0xffffffff ;  /* 0xffffffff000f7802 */ /* 0x001fe20000000f00 */
[----:B------:R-:W-:Y:S02]  /*2cc00*/  IMAD.MOV.U32 R12, RZ, RZ, 0x3 ;  /* 0x00000003ff0c7424 */ /* 0x000fe400078e00ff */
[----:B------:R-:W-:-:S07]  /*2cc10*/  IMAD.MOV.U32 R11, RZ, RZ, 0x181f ;  /* 0x0000181fff0b7424 */ /* 0x000fce00078e00ff */
[----:B-1234-:R-:W-:Y:S05]  /*2cc20*/  WARPSYNC.COLLECTIVE R15, `(.L_x_783) ;  /* 0x000000000f087348 */ /* 0x01efea0003c00000 */
[----:B------:R0:W0:Y:S02]  /*2cc30*/  SHFL.IDX P6, R14, R13, R12, R11 ;  /* 0x0000000c0d0e7389 */ /* 0x00002400000c000b */
[----:B01234-:R-:W-:Y:S01]  /*2cc40*/  ENDCOLLECTIVE ;  /* 0x000000000000791b */ /* 0x01ffe20003800000 */
.L_x_783:
[----:B------:R-:W-:Y:S05]  /*2cc50*/  BSYNC B1 ;  /* 0x0000000000017941 */ /* 0x000fea0003800000 */
.L_x_782:
[----:B------:R-:W-:Y:S01]  /*2cc60*/  IMAD.MOV.U32 R13, RZ, RZ, R2 ;  /* 0x000000ffff0d7224 */ /* 0x000fe200078e0002 */
[----:B------:R-:W-:Y:S01]  /*2cc70*/  MOV R15, 0xffffffff ;  /* 0xffffffff000f7802 */ /* 0x000fe20000000f00 */
[----:B------:R-:W-:Y:S02]  /*2cc80*/  IMAD.MOV.U32 R12, RZ, RZ, 0x3 ;  /* 0x00000003ff0c7424 */ /* 0x000fe400078e00ff */
[----:B------:R-:W-:Y:S02]  /*2cc90*/  IMAD.MOV.U32 R11, RZ, RZ, 0x181f ;  /* 0x0000181fff0b7424 */ /* 0x000fe400078e00ff */
[----:B------:R-:W-:-:S07]  /*2cca0*/  IMAD.MOV.U32 R0, RZ, RZ, R14 ;  /* 0x000000ffff007224 */ /* 0x000fce00078e000e */
[----:B------:R-:W-:Y:S05]  /*2ccb0*/  WARPSYNC.COLLECTIVE R15, `(.L_x_784) ;  /* 0x000000000f087348 */ /* 0x000fea0003c00000 */
[----:B------:R0:W1:Y:S02]  /*2ccc0*/  SHFL.IDX P6, R14, R13, R12, R11 ;  /* 0x0000000c0d0e7389 */ /* 0x00006400000c000b */
[----:B01----:R-:W-:Y:S01]  /*2ccd0*/  ENDCOLLECTIVE ;  /* 0x000000000000791b */ /* 0x003fe20003800000 */
.L_x_784:
[----:B------:R-:W-:Y:S05]  /*2cce0*/  BRA `(.L_x_785) ;  /* 0xffffff5c00b07947 */ /* 0x000fea000383ffff */
.L_x_544:
[----:B------:R-:W0:Y:S01]  /*2ccf0*/  S2R R5, SR_TID.X ;  /* 0x0000000000057919 */ /* 0x000e220000002100 */
[----:B------:R-:W-:Y:S01]  /*2cd00*/  BSSY B1, `(.L_x_786) ;  /* 0x000000a000017945 */ /* 0x000fe20003800000 */
[----:B------:R-:W-:Y:S02]  /*2cd10*/  IMAD.MOV.U32 R12, RZ, RZ, RZ ;  /* 0x000000ffff0c7224 */ /* 0x000fe400078e00ff */
[----:B------:R-:W-:Y:S02]  /*2cd20*/  IMAD.MOV.U32 R11, RZ, RZ, 0x1f ;  /* 0x0000001fff0b7424 */ /* 0x000fe400078e00ff */
[----:B------:R-:W-:Y:S01]  /*2cd30*/  IMAD.MOV.U32 R15, RZ, RZ, -0x1 ;  /* 0xffffffffff0f7424 */ /* 0x000fe200078e00ff */
[----:B0-----:R-:W-:-:S04]  /*2cd40*/  SHF.R.U32.HI R5, RZ, 0x5, R5 ;  /* 0x00000005ff057819 */ /* 0x001fc80000011605 */
[----:B------:R-:W-:-:S05]  /*2cd50*/  LOP3.LUT R5, R5, 0x3, RZ, 0xc0, !PT ;  /* 0x0000000305057812 */ /* 0x000fca00078ec0ff */
[----:B------:R-:W-:-:S07]  /*2cd60*/  IMAD.MOV.U32 R13, RZ, RZ, R5 ;  /* 0x000000ffff0d7224 */ /* 0x000fce00078e0005 */
[----:B------:R-:W-:Y:S05]  /*2cd70*/  WARPSYNC.COLLECTIVE R15, `(.L_x_787) ;  /* 0x000000000f087348 */ /* 0x000fea0003c00000 */
[----:B------:R0:W1:Y:S02]  /*2cd80*/  SHFL.IDX P6, R14, R13, R12, R11 ;  /* 0x0000000c0d0e7389 */ /* 0x00006400000c000b */
[----:B01----:R-:W-:Y:S01]  /*2cd90*/  ENDCOLLECTIVE ;  /* 0x000000000000791b */ /* 0x003fe20003800000 */
.L_x_787:
[----:B------:R-:W-:Y:S05]  /*2cda0*/  BSYNC B1 ;  /* 0x0000000000017941 */ /* 0x000fea0003800000 */
.L_x_786:
[----:B------:R-:W-:Y:S05]  /*2cdb0*/  BRA `(.L_x_788) ;  /* 0xffffff7800287947 */ /* 0x000fea000383ffff */
.L_x_546:
[----:B------:R-:W-:Y:S01]  /*2cdc0*/  BSSY B1, `(.L_x_789) ;  /* 0x0000006000017945 */ /* 0x000fe20003800000 */
[----:B------:R-:W-:-:S07]  /*2cdd0*/  MOV R15, 0xffffffff ;  /* 0xffffffff000f7802 */ /* 0x000fce0000000f00 */
[----:B0-----:R-:W-:Y:S05]  /*2cde0*/  WARPSYNC.COLLECTIVE R15, `(.L_x_790) ;  /* 0x000000000f0c7348 */ /* 0x001fea0003c00000 */
[----:B------:R-:W-:Y:S02]  /*2cdf0*/  ELECT P6, UR62, PT ;  /* 0x00000000003e782f */ /* 0x000fe400038c0000 */
[----:B------:R-:W-:Y:S01]  /*2ce00*/  MOV R14, UR62 ;  /* 0x0000003e000e7c02 */ /* 0x000fe20008000f00 */
[----:B0-----:R-:W-:Y:S10]  /*2ce10*/  ENDCOLLECTIVE ;  /* 0x000000000000791b */ /* 0x001ff40003800000 */
.L_x_790:
[----:B------:R-:W-:Y:S05]  /*2ce20*/  BSYNC B1 ;  /* 0x0000000000017941 */ /* 0x000fea0003800000 */
.L_x_789:
[----:B------:R-:W-:Y:S05]  /*2ce30*/  BRA `(.L_x_545) ;  /* 0xffffff7800207947 */ /* 0x000fea000383ffff */
.L_x_548:
[----:B0-----:R0:W1:Y:S02]  /*2ce40*/  SYNCS.PHASECHK.TRANS64.TRYWAIT P0, [R18+URZ+0x29820], R4 ;  /* 0x02982004120075a7 */ /* 0x001064000800017f */
[----:B-1----:R-:W-:Y:S05]  /*2ce50*/  @!P0 NANOSLEEP.SYNCS 0x989680 ;  /* 0x009896800000895d */ /* 0x002fea0003900000 */
[----:B------:R-:W1:Y:S02]  /*2ce60*/  @!P0 SYNCS.PHASECHK.TRANS64 P0, [R18+URZ+0x29820], R4 ;  /* 0x02982004120085a7 */ /* 0x000e64000800007f */
[----:B-1----:R-:W-:Y:S05]  /*2ce70*/  @!P0 BRA `(.L_x_548) ;  /* 0xfffffffc00f08947 */ /* 0x002fea000383ffff */
[----:B------:R-:W-:Y:S05]  /*2ce80*/  BRA `(.L_x_791) ;  /* 0xffffff7800307947 */ /* 0x000fea000383ffff */
.L_x_552:
[----:B-1----:R1:W2:Y:S02]  /*2ce90*/  SYNCS.PHASECHK.TRANS64.TRYWAIT P0, [R7+URZ+0x298a0], R10 ;  /* 0x0298a00a070075a7 */ /* 0x0022a4000800017f */
[----:B--2---:R-:W-:Y:S05]  /*2cea0*/  @!P0 NANOSLEEP.SYNCS 0x989680 ;  /* 0x009896800000895d */ /* 0x004fea0003900000 */
[----:B------:R-:W2:Y:S02]  /*2ceb0*/  @!P0 SYNCS.PHASECHK.TRANS64 P0, [R7+URZ+0x298a0], R10 ;  /* 0x0298a00a070085a7 */ /* 0x000ea4000800007f */
[----:B--2---:R-:W-:Y:S05]  /*2cec0*/  @!P0 BRA `(.L_x_552) ;  /* 0xfffffffc00f08947 */ /* 0x004fea000383ffff */
[----:B------:R-:W-:Y:S05]  /*2ced0*/  BRA `(.L_x_792) ;  /* 0xffffff7800507947 */ /* 0x000fea000383ffff */
.L_x_559:
[----:B0-----:R0:W2:Y:S02]  /*2cee0*/  SYNCS.PHASECHK.TRANS64.TRYWAIT P0, [R7+URZ+0x298c0], R10 ;  /* 0x0298c00a070075a7 */ /* 0x0010a4000800017f */
[----:B--2---:R-:W-:Y:S05]  /*2cef0*/  @!P0 NANOSLEEP.SYNCS 0x989680 ;  /* 0x009896800000895d */ /* 0x004fea0003900000 */
[----:B------:R-:W2:Y:S02]  /*2cf00*/  @!P0 SYNCS.PHASECHK.TRANS64 P0, [R7+URZ+0x298c0], R10 ;  /* 0x0298c00a070085a7 */ /* 0x000ea4000800007f */
[----:B--2---:R-:W-:Y:S05]  /*2cf10*/  @!P0 BRA `(.L_x_559) ;  /* 0xfffffffc00f08947 */ /* 0x004fea000383ffff */
[----:B------:R-:W-:Y:S05]  /*2cf20*/  BRA `(.L_x_793) ;  /* 0xffffff7c00487947 */ /* 0x000fea000383ffff */
.L_x_566:
[----:B0-----:R0:W1:Y:S02]  /*2cf30*/  SYNCS.PHASECHK.TRANS64.TRYWAIT P2, [R8+URZ+0x298a0], R7 ;  /* 0x0298a007080075a7 */ /* 0x001064000804017f */
[----:B-1----:R-:W-:Y:S05]  /*2cf40*/  @!P2 NANOSLEEP.SYNCS 0x989680 ;  /* 0x009896800000a95d */ /* 0x002fea0003900000 */
[----:B------:R-:W1:Y:S02]  /*2cf50*/  @!P2 SYNCS.PHASECHK.TRANS64 P2, [R8+URZ+0x298a0], R7 ;  /* 0x0298a0070800a5a7 */ /* 0x000e64000804007f */
[----:B-1----:R-:W-:Y:S05]  /*2cf60*/  @!P2 BRA `(.L_x_566) ;  /* 0xfffffffc00f0a947 */ /* 0x002fea000383ffff */
[----:B------:R-:W-:Y:S05]  /*2cf70*/  BRA `(.L_x_794) ;  /* 0xffffff8000247947 */ /* 0x000fea000383ffff */
.L_x_573:
[----:B-1----:R1:W2:Y:S02]  /*2cf80*/  SYNCS.PHASECHK.TRANS64.TRYWAIT P2, [R8+URZ+0x298c0], R7 ;  /* 0x0298c007080075a7 */ /* 0x0022a4000804017f */
[----:B--2---:R-:W-:Y:S05]  /*2cf90*/  @!P2 NANOSLEEP.SYNCS 0x989680 ;  /* 0x009896800000a95d */ /* 0x004fea0003900000 */
[----:B------:R-:W2:Y:S02]  /*2cfa0*/  @!P2 SYNCS.PHASECHK.TRANS64 P2, [R8+URZ+0x298c0], R7 ;  /* 0x0298c0070800a5a7 */ /* 0x000ea4000804007f */
[----:B--2---:R-:W-:Y:S05]  /*2cfb0*/  @!P2 BRA `(.L_x_573) ;  /* 0xfffffffc00f0a947 */ /* 0x004fea000383ffff */
[----:B------:R-:W-:Y:S05]  /*2cfc0*/  BRA `(.L_x_795) ;  /* 0xffffff8400187947 */ /* 0x000fea000383ffff */
.L_x_590:
[----:B------:R-:W2:Y:S01]  /*2cfd0*/  S2R R0, SR_TID.X ;  /* 0x0000000000007919 */ /* 0x000ea20000002100 */
[----:B------:R-:W-:Y:S01]  /*2cfe0*/  BSSY B0, `(.L_x_796) ;  /* 0x000000a000007945 */ /* 0x000fe20003800000 */
[----:B------:R-:W-:Y:S02]  /*2cff0*/  IMAD.MOV.U32 R12, RZ, RZ, RZ ;  /* 0x000000ffff0c7224 */ /* 0x000fe400078e00ff */
[----:B------:R-:W-:Y:S02]  /*2d000*/  IMAD.MOV.U32 R11, RZ, RZ, 0x1f ;  /* 0x0000001fff0b7424 */ /* 0x000fe400078e00ff */
[----:B------:R-:W-:Y:S01]  /*2d010*/  IMAD.MOV.U32 R15, RZ, RZ, -0x1 ;  /* 0xffffffffff0f7424 */ /* 0x000fe200078e00ff */
[----:B--2---:R-:W-:-:S04]  /*2d020*/  SHF.R.U32.HI R0, RZ, 0x5, R0 ;  /* 0x00000005ff007819 */ /* 0x004fc80000011600 */
[----:B------:R-:W-:-:S05]  /*2d030*/  LOP3.LUT R0, R0, 0x3, RZ, 0xc0, !PT ;  /* 0x0000000300007812 */ /* 0x000fca00078ec0ff */
[----:B------:R-:W-:-:S07]  /*2d040*/  IMAD.MOV.U32 R13, RZ, RZ, R0 ;  /* 0x000000ffff0d7224 */ /* 0x000fce00078e0000 */
[----:B01-3--:R-:W-:Y:S05]  /*2d050*/  WARPSYNC.COLLECTIVE R15, `(.L_x_797) ;  /* 0x000000000f087348 */ /* 0x00bfea0003c00000 */
[----:B------:R2:W4:Y:S02]  /*2d060*/  SHFL.IDX P6, R14, R13, R12, R11 ;  /* 0x0000000c0d0e7389 */ /* 0x00052400000c000b */
[----:B01234-:R-:W-:Y:S01]  /*2d070*/  ENDCOLLECTIVE ;  /* 0x000000000000791b */ /* 0x01ffe20003800000 */
.L_x_797:
[----:B------:R-:W-:Y:S05]  /*2d080*/  BSYNC B0 ;  /* 0x0000000000007941 */ /* 0x000fea0003800000 */
.L_x_796:
[----:B------:R-:W-:Y:S05]  /*2d090*/  BRA `(.L_x_798) ;  /* 0xffffff9000407947 */ /* 0x000fea000383ffff */
.L_x_592:
[----:B------:R-:W-:Y:S01]  /*2d0a0*/  BSSY B0, `(.L_x_799) ;  /* 0x0000006000007945 */ /* 0x000fe20003800000 */
[----:B------:R-:W-:-:S07]  /*2d0b0*/  MOV R15, 0xffffffff ;  /* 0xffffffff000f7802 */ /* 0x000fce0000000f00 */
[----:B0123--:R-:W-:Y:S05]  /*2d0c0*/  WARPSYNC.COLLECTIVE R15, `(.L_x_800) ;  /* 0x000000000f0c7348 */ /* 0x00ffea0003c00000 */
[----:B------:R-:W-:Y:S02]  /*2d0d0*/  ELECT P6, UR62, PT ;  /* 0x00000000003e782f */ /* 0x000fe400038c0000 */
[----:B------:R-:W-:Y:S01]  /*2d0e0*/  MOV R14, UR62 ;  /* 0x0000003e000e7c02 */ /* 0x000fe20008000f00 */
[----:B0123--:R-:W-:Y:S10]  /*2d0f0*/  ENDCOLLECTIVE ;  /* 0x000000000000791b */ /* 0x00fff40003800000 */
.L_x_800:
[----:B------:R-:W-:Y:S05]  /*2d100*/  BSYNC B0 ;  /* 0x0000000000007941 */ /* 0x000fea0003800000 */
.L_x_799:
[----:B------:R-:W-:Y:S05]  /*2d110*/  BRA `(.L_x_801) ;  /* 0xffffff9000487947 */ /* 0x000fea000383ffff */
.L_x_594:
[----:B--2---:R2:W3:Y:S02]  /*2d120*/  SYNCS.PHASECHK.TRANS64.TRYWAIT P0, [R2+URZ+0x29880], R3 ;  /* 0x02988003020075a7 */ /* 0x0044e4000800017f */
[----:B---3--:R-:W-:Y:S05]  /*2d130*/  @!P0 NANOSLEEP.SYNCS 0x989680 ;  /* 0x009896800000895d */ /* 0x008fea0003900000 */
[----:B------:R-:W3:Y:S02]  /*2d140*/  @!P0 SYNCS.PHASECHK.TRANS64 P0, [R2+URZ+0x29880], R3 ;  /* 0x02988003020085a7 */ /* 0x000ee4000800007f */
[----:B---3--:R-:W-:Y:S05]  /*2d150*/  @!P0 BRA `(.L_x_594) ;  /* 0xfffffffc00f08947 */ /* 0x008fea000383ffff */
[----:B------:R-:W-:Y:S05]  /*2d160*/  BRA `(.L_x_802) ;  /* 0xffffff9000b07947 */ /* 0x000fea000383ffff */
.L_x_596:
[----:B0-----:R0:W1:Y:S02]  /*2d170*/  SYNCS.PHASECHK.TRANS64.TRYWAIT P0, [R2+URZ+0x29840], R3 ;  /* 0x02984003020075a7 */ /* 0x001064000800017f */
[----:B-1----:R-:W-:Y:S05]  /*2d180*/  @!P0 NANOSLEEP.SYNCS 0x989680 ;  /* 0x009896800000895d */ /* 0x002fea0003900000 */
[----:B------:R-:W1:Y:S02]  /*2d190*/  @!P0 SYNCS.PHASECHK.TRANS64 P0, [R2+URZ+0x29840], R3 ;  /* 0x02984003020085a7 */ /* 0x000e64000800007f */
[----:B-1----:R-:W-:Y:S05]  /*2d1a0*/  @!P0 BRA `(.L_x_596) ;  /* 0xfffffffc00f08947 */ /* 0x002fea000383ffff */
[----:B------:R-:W-:Y:S05]  /*2d1b0*/  BRA `(.L_x_803) ;  /* 0xffffff9400047947 */ /* 0x000fea000383ffff */
.L_x_600:
[----:B------:R-:W2:Y:S01]  /*2d1c0*/  LDL.LU R11, [R1+0x58] ;  /* 0x00005800010b7983 */ /* 0x000ea20000300800 */
[----:B------:R-:W-:Y:S01]  /*2d1d0*/  IMAD.MOV.U32 R13, RZ, RZ, R3 ;  /* 0x000000ffff0d7224 */ /* 0x000fe200078e0003 */
[----:B------:R-:W-:Y:S01]  /*2d1e0*/  LOP3.LUT R7, R7, 0x7f, RZ, 0xc0, !PT ;  /* 0x0000007f07077812 */ /* 0x000fe200078ec0ff */
[----:B------:R-:W-:Y:S02]  /*2d1f0*/  IMAD.MOV.U32 R12, RZ, RZ, RZ ;  /* 0x000000ffff0c7224 */ /* 0x000fe400078e00ff */
[----:B------:R-:W-:Y:S01]  /*2d200*/  IMAD.MOV.U32 R15, RZ, RZ, -0x1 ;  /* 0xffffffffff0f7424 */ /* 0x000fe200078e00ff */
[----:B------:R-:W-:-:S05]  /*2d210*/  SHF.R.U32.HI R0, RZ, 0x2, R7 ;  /* 0x00000002ff007819 */ /* 0x000fca0000011607 */
[----:B------:R-:W-:-:S05]  /*2d220*/  IMAD.IADD R0, R0, 0x1, R5 ;  /* 0x0000000100007824 */ /* 0x000fca00078e0205 */
[----:B------:R-:W-:Y:S01]  /*2d230*/  IADD3 R5, R0, 0x20, RZ ;  /* 0x0000002000057810 */ /* 0x000fe20007ffe0ff */
[----:B--2---:R-:W-:Y:S02]  /*2d240*/  IMAD R2, R11, R8, RZ ;  /* 0x000000080b027224 */ /* 0x004fe400078e02ff */
[----:B------:R-:W-:-:S03]  /*2d250*/  IMAD.MOV.U32 R11, RZ, RZ, 0x1c1f ;  /* 0x00001c1fff0b7424 */ /* 0x000fc600078e00ff */
[----:B------:R-:W-:-:S13]  /*2d260*/  ISETP.GE.AND P4, PT, R0, R2, PT ;  /* 0x000000020000720c */ /* 0x000fda0003f86270 */
[----:B-----5:R-:W-:Y:S05]  /*2d270*/  WARPSYNC.COLLECTIVE R15, `(.L_x_804) ;  /* 0x000000000f087348 */ /* 0x020fea0003c00000 */
[----:B------:R0:W1:Y:S02]  /*2d280*/  SHFL.IDX P6, R14, R13, R12, R11 ;  /* 0x0000000c0d0e7389 */ /* 0x00006400000c000b */
[----:B01---5:R-:W-:Y:S01]  /*2d290*/  ENDCOLLECTIVE ;  /* 0x000000000000791b */ /* 0x023fe20003800000 */
.L_x_804:
[----:B------:R-:W-:Y:S01]  /*2d2a0*/  IMAD.MOV.U32 R13, RZ, RZ, R4 ;  /* 0x000000ffff0d7224 */ /* 0x000fe200078e0004 */
[----:B------:R-:W-:-:S07]  /*2d2b0*/  MOV R6, R14 ;  /* 0x0000000e00067202 */ /* 0x000fce0000000f00 */
[----:B------:R-:W-:Y:S05]  /*2d2c0*/  WARPSYNC.COLLECTIVE R15, `(.L_x_805) ;  /* 0x000000000f087348 */ /* 0x000fea0003c00000 */
[----:B------:R0:W1:Y:S02]  /*2d2d0*/  SHFL.IDX P6, R14, R13, R12, R11 ;  /* 0x0000000c0d0e7389 */ /* 0x00006400000c000b */
[----:B01----:R-:W-:Y:S01]  /*2d2e0*/  ENDCOLLECTIVE ;  /* 0x000000000000791b */ /* 0x003fe20003800000 */
.L_x_805:
[----:B------:R-:W-:Y:S02]  /*2d2f0*/  IMAD.MOV.U32 R13, RZ, RZ, R3 ;  /* 0x000000ffff0d7224 */ /* 0x000fe400078e0003 */
[----:B------:R-:W-:Y:S02]  /*2d300*/  IMAD.MOV.U32 R12, RZ, RZ, 0x1 ;  /* 0x00000001ff0c7424 */ /* 0x000fe400078e00ff */
[----:B------:R-:W-:-:S07]  /*2d310*/  IMAD.MOV.U32 R7, RZ, RZ, R14 ;  /* 0x000000ffff077224 */ /* 0x000fce00078e000e */
[----:B------:R-:W-:Y:S05]  /*2d320*/  WARPSYNC.COLLECTIVE R15, `(.L_x_806) ;  /* 0x000000000f087348 */ /* 0x000fea0003c00000 */
[----:B------:R0:W1:Y:S02]  /*2d330*/  SHFL.IDX P6, R14, R13, R12, R11 ;  /* 0x0000000c0d0e7389 */ /* 0x00006400000c000b */
[----:B01----:R-:W-:Y:S01]  /*2d340*/  ENDCOLLECTIVE ;  /* 0x000000000000791b */ /* 0x003fe20003800000 */
.L_x_806:
[----:B------:R-:W-:-:S05]  /*2d350*/  @!P4 IADD3 R7, P3, R10, R7, RZ ;  /* 0x000000070a07c210 */ /* 0x000fca0007f7e0ff */
[----:B------:R-:W-:Y:S01]  /*2d360*/  @!P4 IMAD.X R6, RZ, RZ, R6, P3 ;  /* 0x000000ffff06c224 */ /* 0x000fe200018e0606 */
[----:B------:R-:W-:-:S04]  /*2d370*/  ISETP.GE.AND P3, PT, R5, R2, PT ;  /* 0x000000020500720c */ /* 0x000fc80003f66270 */
[----:B------:R-:W-:Y:S01]  /*2d380*/  @!P4 LOP3.LUT R7, R7, R6, RZ, 0x3c, !PT ;  /* 0x000000060707c212 */ /* 0x000fe200078e3cff */
[----:B------:R-:W-:-:S03]  /*2d390*/  IMAD.MOV.U32 R13, RZ, RZ, R4 ;  /* 0x000000ffff0d7224 */ /* 0x000fc600078e0004 */
[----:B------:R-:W-:-:S04]  /*2d3a0*/  @!P4 LOP3.LUT R6, R7, R6, RZ, 0x3c, !PT ;  /* 0x000000060706c212 */ /* 0x000fc800078e3cff */
[----:B------:R-:W-:-:S05]  /*2d3b0*/  @!P4 LOP3.LUT R7, R7, R6, RZ, 0x3c, !PT ;  /* 0x000000060707c212 */ /* 0x000fca00078e3cff */
[----:B------:R-:W-:Y:S01]  /*2d3c0*/  @!PT LDS RZ, [RZ] ;  /* 0x00000000fffff984 */ /* 0x000fe20000000800 */
[----:B------:R-:W-:Y:S01]  /*2d3d0*/  @!PT LDS RZ, [RZ] ;  /* 0x00000000fffff984 */ /* 0x000fe20000000800 */
[----:B------:R-:W-:Y:S01]  /*2d3e0*/  @!PT LDS RZ, [RZ] ;  /* 0x00000000fffff984 */ /* 0x000fe20000000800 */
[----:B------:R-:W-:Y:S04]  /*2d3f0*/  @!P4 LDGSTS.E.BYPASS.LTC128B.128 [R9+0x14400], desc[UR54][R6.64], !P0 ;  /* 0x144000000609cfae */ /* 0x000fe8000c101d76 */
[----:B------:R-:W-:Y:S04]  /*2d400*/  @!P4 LDGSTS.E.BYPASS.LTC128B.128 [R9+0x16400], desc[UR54][R6.64+0x40], !P1 ;  /* 0x164000400609cfae */ /* 0x000fe8000c901d76 */
[----:B------:R0:W-:Y:S02]  /*2d410*/  @!P4 LDGSTS.E.BYPASS.LTC128B.128 [R9+0x18400], desc[UR54][R6.64+0x80], !P2 ;  /* 0x184000800609cfae */ /* 0x0001e4000d101d76 */
[----:B0-----:R-:W-:-:S07]  /*2d420*/  IMAD.MOV.U32 R6, RZ, RZ, R14 ;  /* 0x000000ffff067224 */ /* 0x001fce00078e000e */
[----:B------:R-:W-:Y:S05]  /*2d430*/  WARPSYNC.COLLECTIVE R15, `(.L_x_807) ;  /* 0x000000000f087348 */ /* 0x000fea0003c00000 */
[----:B------:R0:W1:Y:S02]  /*2d440*/  SHFL.IDX P6, R14, R13, R12, R11 ;  /* 0x0000000c0d0e7389 */ /* 0x00006400000c000b */
[----:B01----:R-:W-:Y:S01]  /*2d450*/  ENDCOLLECTIVE ;  /* 0x000000000000791b */ /* 0x003fe20003800000 */
.L_x_807:
[----:B------:R-:W-:Y:S01]  /*2d460*/  MOV R13, R3 ;  /* 0x00000003000d7202 */ /* 0x000fe20000000f00 */
[----:B------:R-:W-:Y:S01]  /*2d470*/  IMAD.MOV.U32 R12, RZ, RZ, 0x2 ;  /* 0x00000002ff0c7424 */ /* 0x000fe200078e00ff */
[----:B------:R-:W-:-:S07]  /*2d480*/  MOV R5, R14 ;  /* 0x0000000e00057202 */ /* 0x000fce0000000f00 */
[----:B------:R-:W-:Y:S05]  /*2d490*/  WARPSYNC.COLLECTIVE R15, `(.L_x_808) ;  /* 0x000000000f087348 */ /* 0x000fea0003c00000 */
[----:B------:R0:W1:Y:S02]  /*2d4a0*/  SHFL.IDX P6, R14, R13, R12, R11 ;  /* 0x0000000c0d0e7389 */ /* 0x00006400000c000b */
[----:B01----:R-:W-:Y:S01]  /*2d4b0*/  ENDCOLLECTIVE ;  /* 0x000000000000791b */ /* 0x003fe20003800000 */
.L_x_808:
[----:B------:R-:W-:-:S05]  /*2d4c0*/  @!P3 IADD3 R5, P4, R10, R5, RZ ;  /* 0x000000050a05b210 */ /* 0x000fca0007f9e0ff */
[----:B------:R-:W-:-:S04]  /*2d4d0*/  @!P3 IMAD.X R6, RZ, RZ, R6, P4 ;  /* 0x000000ffff06b224 */ /* 0x000fc800020e0606 */
[----:B------:R-:W-:Y:S02]  /*2d4e0*/  @!P3 IMAD.MOV.U32 R7, RZ, RZ, R6 ;  /* 0x000000ffff07b224 */ /* 0x000fe400078e0006 */
[----:B------:R-:W-:Y:S02]  /*2d4f0*/  @!P3 IMAD.MOV.U32 R6, RZ, RZ, R5 ;  /* 0x000000ffff06b224 */ /* 0x000fe400078e0005 */
[----:B------:R-:W-:Y:S02]  /*2d500*/  IMAD.MOV.U32 R13, RZ, RZ, R4 ;  /* 0x000000ffff0d7224 */ /* 0x000fe400078e0004 */
[----:B------:R-:W-:Y:S01]  /*2d510*/  VIADD R5, R0, 0x40 ;  /* 0x0000004000057836 */ /* 0x000fe20000000000 */
        /* <DEDUP_REMOVED lines=11> */
.L_x_809:
[----:B------:R-:W-:Y:S02]  /*2d5d0*/  IMAD.MOV.U32 R13, RZ, RZ, R3 ;  /* 0x000000ffff0d7224 */ /* 0x000fe400078e0003 */
[----:B------:R-:W-:Y:S02]  /*2d5e0*/  IMAD.MOV.U32 R12, RZ, RZ, 0x3 ;  /* 0x00000003ff0c7424 */ /* 0x000fe400078e00ff */
[----:B------:R-:W-:-:S07]  /*2d5f0*/  IMAD.MOV.U32 R5, RZ, RZ, R14 ;  /* 0x000000ffff057224 */ /* 0x000fce00078e000e */
[----:B------:R-:W-:Y:S05]  /*2d600*/  WARPSYNC.COLLECTIVE R15, `(.L_x_810) ;  /* 0x000000000f087348 */ /* 0x000fea0003c00000 */
[----:B------:R0:W1:Y:S02]  /*2d610*/  SHFL.IDX P6, R14, R13, R12, R11 ;  /* 0x0000000c0d0e7389 */ /* 0x00006400000c000b */
[----:B01----:R-:W-:Y:S01]  /*2d620*/  ENDCOLLECTIVE ;  /* 0x000000000000791b */ /* 0x003fe20003800000 */
.L_x_810:
[----:B------:R-:W-:-:S04]  /*2d630*/  @!P3 IADD3 R5, P4, R10, R5, RZ ;  /* 0x000000050a05b210 */ /* 0x000fc80007f9e0ff */
[----:B------:R-:W-:-:S05]  /*2d640*/  @!P3 IADD3.X R6, RZ, R6, RZ, P4, !PT ;  /* 0x00000006ff06b210 */ /* 0x000fca00027fe4ff */
[----:B------:R-:W-:Y:S02]  /*2d650*/  @!P3 IMAD.MOV.U32 R7, RZ, RZ, R6 ;  /* 0x000000ffff07b224 */ /* 0x000fe400078e0006 */
[----:B------:R-:W-:Y:S02]  /*2d660*/  IMAD.MOV.U32 R13, RZ, RZ, R4 ;  /* 0x000000ffff0d7224 */ /* 0x000fe400078e0004 */
[----:B------:R-:W-:-:S05]  /*2d670*/  @!P3 IMAD.MOV.U32 R6, RZ, RZ, R5 ;  /* 0x000000ffff06b224 */ /* 0x000fca00078e0005 */
[----:B------:R-:W-:Y:S01]  /*2d680*/  @!PT LDS RZ, [RZ] ;  /* 0x00000000fffff984 */ /* 0x000fe20000000800 */
[----:B------:R-:W-:Y:S01]  /*2d690*/  @!PT LDS RZ, [RZ] ;  /* 0x00000000fffff984 */ /* 0x000fe20000000800 */
[----:B------:R-:W-:Y:S01]  /*2d6a0*/  @!PT LDS RZ, [RZ] ;  /* 0x00000000fffff984 */ /* 0x000fe20000000800 */
[----:B------:R0:W-:Y:S01]  /*2d6b0*/  @!P3 LDGSTS.E.BYPASS.LTC128B.128 [R9+0x15400], desc[UR54][R6.64], !P0 ;  /* 0x154000000609bfae */ /* 0x0001e2000c101d76 */
[----:B------:R-:W-:-:S03]  /*2d6c0*/  MOV R5, R14 ;  /* 0x0000000e00057202 */ /* 0x000fc60000000f00 */
[----:B------:R0:W-:Y:S04]  /*2d6d0*/  @!P3 LDGSTS.E.BYPASS.LTC128B.128 [R9+0x17400], desc[UR54][R6.64+0x40], !P1 ;  /* 0x174000400609bfae */ /* 0x0001e8000c901d76 */
[----:B0-----:R-:W-:Y:S05]  /*2d6e0*/  WARPSYNC.COLLECTIVE R15, `(.L_x_811) ;  /* 0x000000000f087348 */ /* 0x001fea0003c00000 */
[----:B------:R1:W2:Y:S02]  /*2d6f0*/  SHFL.IDX P6, R14, R13, R12, R11 ;  /* 0x0000000c0d0e7389 */ /* 0x0002a400000c000b */
[----:B012---:R-:W-:Y:S01]  /*2d700*/  ENDCOLLECTIVE ;  /* 0x000000000000791b */ /* 0x007fe20003800000 */
.L_x_811:
[----:B------:R-:W-:Y:S01]  /*2d710*/  @!PT LDS RZ, [RZ] ;  /* 0x00000000fffff984 */ /* 0x000fe20000000800 */
[----:B------:R-:W-:Y:S01]  /*2d720*/  @!PT LDS RZ, [RZ] ;  /* 0x00000000fffff984 */ /* 0x000fe20000000800 */
[----:B------:R-:W-:Y:S01]  /*2d730*/  @!PT LDS RZ, [RZ] ;  /* 0x00000000fffff984 */ /* 0x000fe20000000800 */
[----:B------:R0:W-:Y:S01]  /*2d740*/  @!P3 LDGSTS.E.BYPASS.LTC128B.128 [R9+0x19400], desc[UR54][R6.64+0x80], !P2 ;  /* 0x194000800609bfae */ /* 0x0001e2000d101d76 */
[----:B------:R-:W-:Y:S01]  /*2d750*/  IMAD.MOV.U32 R3, RZ, RZ, R14 ;  /* 0x000000ffff037224 */ /* 0x000fe200078e000e */
[----:B------:R-:W-:Y:S06]  /*2d760*/  BRA `(.L_x_812) ;  /* 0xffffff9800687947 */ /* 0x000fec000383ffff */
.L_x_605:
[----:B----4-:R4:W0:Y:S02]  /*2d770*/  SYNCS.PHASECHK.TRANS64.TRYWAIT P0, [R18+URZ+0x29820], R0 ;  /* 0x02982000120075a7 */ /* 0x010824000800017f */
[----:B0-----:R-:W-:Y:S05]  /*2d780*/  @!P0 NANOSLEEP.SYNCS 0x989680 ;  /* 0x009896800000895d */ /* 0x001fea0003900000 */
[----:B------:R-:W0:Y:S02]  /*2d790*/  @!P0 SYNCS.PHASECHK.TRANS64 P0, [R18+URZ+0x29820], R0 ;  /* 0x02982000120085a7 */ /* 0x000e24000800007f */
[----:B0-----:R-:W-:Y:S05]  /*2d7a0*/  @!P0 BRA `(.L_x_605) ;  /* 0xfffffffc00f08947 */ /* 0x001fea000383ffff */
[----:B------:R-:W-:Y:S05]  /*2d7b0*/  BRA `(.L_x_813) ;  /* 0xffffff9800d87947 */ /* 0x000fea000383ffff */
.L_x_611:
[----:B--2---:R2:W3:Y:S02]  /*2d7c0*/  SYNCS.PHASECHK.TRANS64.TRYWAIT P0, [R5+URZ+0x29880], R4 ;  /* 0x02988004050075a7 */ /* 0x0044e4000800017f */
[----:B---3--:R-:W-:Y:S05]  /*2d7d0*/  @!P0 NANOSLEEP.SYNCS 0x989680 ;  /* 0x009896800000895d */ /* 0x008fea0003900000 */
[----:B------:R-:W3:Y:S02]  /*2d7e0*/  @!P0 SYNCS.PHASECHK.TRANS64 P0, [R5+URZ+0x29880], R4 ;  /* 0x02988004050085a7 */ /* 0x000ee4000800007f */
[----:B---3--:R-:W-:Y:S05]  /*2d7f0*/  @!P0 BRA `(.L_x_611) ;  /* 0xfffffffc00f08947 */ /* 0x008fea000383ffff */
[----:B------:R-:W-:Y:S05]  /*2d800*/  BRA `(.L_x_814) ;  /* 0xffffff9c00907947 */ /* 0x000fea000383ffff */
.L_x_616:
[----:B---3--:R3:W4:Y:S02]  /*2d810*/  SYNCS.PHASECHK.TRANS64.TRYWAIT P0, [R5+URZ+0x29840], R4 ;  /* 0x02984004050075a7 */ /* 0x008724000800017f */
[----:B----4-:R-:W-:Y:S05]  /*2d820*/  @!P0 NANOSLEEP.SYNCS 0x989680 ;  /* 0x009896800000895d */ /* 0x010fea0003900000 */
[----:B------:R-:W4:Y:S02]  /*2d830*/  @!P0 SYNCS.PHASECHK.TRANS64 P0, [R5+URZ+0x29840], R4 ;  /* 0x02984004050085a7 */ /* 0x000f24000800007f */
[----:B----4-:R-:W-:Y:S05]  /*2d840*/  @!P0 BRA `(.L_x_616) ;  /* 0xfffffffc00f08947 */ /* 0x010fea000383ffff */
[----:B------:R-:W-:Y:S05]  /*2d850*/  BRA `(.L_x_815) ;  /* 0xffffffa0000c7947 */ /* 0x000fea000383ffff */
.L_x_624:
[----:B---3--:R3:W4:Y:S02]  /*2d860*/  SYNCS.PHASECHK.TRANS64.TRYWAIT P0, [R20+URZ+0x29870], R4 ;  /* 0x02987004140075a7 */ /* 0x008724000800017f */
[----:B----4-:R-:W-:Y:S05]  /*2d870*/  @!P0 NANOSLEEP.SYNCS 0x989680 ;  /* 0x009896800000895d */ /* 0x010fea0003900000 */
[----:B------:R-:W4:Y:S02]  /*2d880*/  @!P0 SYNCS.PHASECHK.TRANS64 P0, [R20+URZ+0x29870], R4 ;  /* 0x02987004140085a7 */ /* 0x000f24000800007f */
[----:B----4-:R-:W-:Y:S05]  /*2d890*/  @!P0 BRA `(.L_x_624) ;  /* 0xfffffffc00f08947 */ /* 0x010fea000383ffff */
[----:B------:R-:W-:Y:S05]  /*2d8a0*/  BRA `(.L_x_816) ;  /* 0xffffffa400247947 */ /* 0x000fea000383ffff */
.L_x_626:
[----:B----4-:R4:W0:Y:S02]  /*2d8b0*/  SYNCS.PHASECHK.TRANS64.TRYWAIT P0, [R20+URZ+0x29860], R3 ;  /* 0x02986003140075a7 */ /* 0x010824000800017f */
[----:B0-----:R-:W-:Y:S05]  /*2d8c0*/  @!P0 NANOSLEEP.SYNCS 0x989680 ;  /* 0x009896800000895d */ /* 0x001fea0003900000 */
[----:B------:R-:W0:Y:S02]  /*2d8d0*/  @!P0 SYNCS.PHASECHK.TRANS64 P0, [R20+URZ+0x29860], R3 ;  /* 0x02986003140085a7 */ /* 0x000e24000800007f */
[----:B0-----:R-:W-:Y:S05]  /*2d8e0*/  @!P0 BRA `(.L_x_626) ;  /* 0xfffffffc00f08947 */ /* 0x001fea000383ffff */
[----:B------:R-:W-:Y:S05]  /*2d8f0*/  BRA `(.L_x_817) ;  /* 0xffffffa4002c7947 */ /* 0x000fea000383ffff */
.L_x_633:
[----:B--2---:R2:W3:Y:S02]  /*2d900*/  SYNCS.PHASECHK.TRANS64.TRYWAIT P1, [R16+URZ+0x29870], R0 ;  /* 0x02987000100075a7 */ /* 0x0044e4000802017f */
[----:B---3--:R-:W-:Y:S05]  /*2d910*/  @!P1 NANOSLEEP.SYNCS 0x989680 ;  /* 0x009896800000995d */ /* 0x008fea0003900000 */
[----:B------:R-:W3:Y:S02]  /*2d920*/  @!P1 SYNCS.PHASECHK.TRANS64 P1, [R16+URZ+0x29870], R0 ;  /* 0x02987000100095a7 */ /* 0x000ee4000802007f */
[----:B---3--:R-:W-:Y:S05]  /*2d930*/  @!P1 BRA `(.L_x_633) ;  /* 0xfffffffc00f09947 */ /* 0x008fea000383ffff */
[----:B------:R-:W-:Y:S05]  /*2d940*/  BRA `(.L_x_818) ;  /* 0xffffffac00047947 */ /* 0x000fea000383ffff */
.L_x_635:
[----:B--2---:R2:W3:Y:S02]  /*2d950*/  SYNCS.PHASECHK.TRANS64.TRYWAIT P1, [R16+URZ+0x29860], R0 ;  /* 0x02986000100075a7 */ /* 0x0044e4000802017f */
[----:B---3--:R-:W-:Y:S05]  /*2d960*/  @!P1 NANOSLEEP.SYNCS 0x989680 ;  /* 0x009896800000995d */ /* 0x008fea0003900000 */
[----:B------:R-:W3:Y:S02]  /*2d970*/  @!P1 SYNCS.PHASECHK.TRANS64 P1, [R16+URZ+0x29860], R0 ;  /* 0x02986000100095a7 */ /* 0x000ee4000802007f */
[----:B---3--:R-:W-:Y:S05]  /*2d980*/  @!P1 BRA `(.L_x_635) ;  /* 0xfffffffc00f09947 */ /* 0x008fea000383ffff */
[----:B------:R-:W-:Y:S05]  /*2d990*/  BRA `(.L_x_819) ;  /* 0xffffffac000c7947 */ /* 0x000fea000383ffff */
.L_x_639:
[----:B------:R-:W2:Y:S01]  /*2d9a0*/  LDL R0, [R1] ;  /* 0x0000000001007983 */ /* 0x000ea20000100800 */
[----:B------:R-:W-:Y:S01]  /*2d9b0*/  BSSY B0, `(.L_x_820) ;  /* 0x0000008000007945 */ /* 0x000fe20003800000 */
[----:B------:R-:W-:Y:S01]  /*2d9c0*/  IMAD.MOV.U32 R12, RZ, RZ, RZ ;  /* 0x000000ffff0c7224 */ /* 0x000fe200078e00ff */
[----:B------:R-:W-:Y:S01]  /*2d9d0*/  MOV R11, 0x1f ;  /* 0x0000001f000b7802 */ /* 0x000fe20000000f00 */
[----:B------:R-:W-:Y:S02]  /*2d9e0*/  IMAD.MOV.U32 R15, RZ, RZ, -0x1 ;  /* 0xffffffffff0f7424 */ /* 0x000fe400078e00ff */
[----:B--2---:R-:W-:-:S07]  /*2d9f0*/  IMAD.MOV.U32 R13, RZ, RZ, R0 ;  /* 0x000000ffff0d7224 */ /* 0x004fce00078e0000 */
[----:B-1----:R-:W-:Y:S05]  /*2da00*/  WARPSYNC.COLLECTIVE R15, `(.L_x_821) ;  /* 0x000000000f087348 */ /* 0x002fea0003c00000 */
[----:B------:R0:W2:Y:S02]  /*2da10*/  SHFL.IDX P6, R14, R13, R12, R11 ;  /* 0x0000000c0d0e7389 */ /* 0x0000a400000c000b */
[----:B012---:R-:W-:Y:S01]  /*2da20*/  ENDCOLLECTIVE ;  /* 0x000000000000791b */ /* 0x007fe20003800000 */
.L_x_821:
[----:B------:R-:W-:Y:S05]  /*2da30*/  BSYNC B0 ;  /* 0x0000000000007941 */ /* 0x000fea0003800000 */
.L_x_820:
[----:B------:R0:W5:Y:S01]  /*2da40*/  LDL R2, [R1+0xc] ;  /* 0x00000c0001027983 */ /* 0x0001620000100800 */
[----:B------:R-:W-:Y:S01]  /*2da50*/  IMAD.MOV.U32 R13, RZ, RZ, R0 ;  /* 0x000000ffff0d7224 */ /* 0x000fe200078e0000 */
[----:B------:R-:W-:Y:S01]  /*2da60*/  MOV R11, 0x1f ;  /* 0x0000001f000b7802 */ /* 0x000fe20000000f00 */
[----:B------:R-:W-:Y:S02]  /*2da70*/  IMAD.MOV.U32 R12, RZ, RZ, 0x1 ;  /* 0x00000001ff0c7424 */ /* 0x000fe400078e00ff */
[----:B------:R-:W-:Y:S02]  /*2da80*/  IMAD.MOV.U32 R15, RZ, RZ, -0x1 ;  /* 0xffffffffff0f7424 */ /* 0x000fe400078e00ff */
[----:B------:R-:W-:-:S07]  /*2da90*/  IMAD.MOV.U32 R5, RZ, RZ, R14 ;  /* 0x000000ffff057224 */ /* 0x000fce00078e000e */
[----:B0----5:R-:W-:Y:S05]  /*2daa0*/  WARPSYNC.COLLECTIVE R15, `(.L_x_822) ;  /* 0x000000000f087348 */ /* 0x021fea0003c00000 */
[----:B------:R1:W2:Y:S02]  /*2dab0*/  SHFL.IDX P6, R14, R13, R12, R11 ;  /* 0x0000000c0d0e7389 */ /* 0x0002a400000c000b */
[----:B012--5:R-:W-:Y:S01]  /*2dac0*/  ENDCOLLECTIVE ;  /* 0x000000000000791b */ /* 0x027fe20003800000 */
.L_x_822:
[----:B------:R-:W-:Y:S01]  /*2dad0*/  ULDC UR4, c[0x0][0xc3c] ;  /* 0x00030f0000047ab9 */ /* 0x000fe20000000800 */
[----:B------:R-:W-:Y:S02]  /*2dae0*/  IMAD.IADD R4, R2, 0x1, R16 ;  /* 0x0000000102047824 */ /* 0x000fe400078e0210 */
[----:B------:R-:W-:Y:S02]  /*2daf0*/  IMAD.MOV.U32 R11, RZ, RZ, RZ ;  /* 0x000000ffff0b7224 */ /* 0x000fe400078e00ff */
[----:B------:R-:W-:Y:S01]  /*2db00*/  IMAD.MOV.U32 R0, RZ, RZ, R14 ;  /* 0x000000ffff007224 */ /* 0x000fe200078e000e */
[----:B------:R-:W-:-:S13]  /*2db10*/  ISETP.GE.OR P1, PT, R4, UR4, !P0 ;  /* 0x0000000404007c0c */ /* 0x000fda000c726670 */
[----:B------:R-:W0:Y:S08]  /*2db20*/  @!P1 LDC.64 R2, c[0x0][0xc80] ;  /* 0x00032000ff029b82 */ /* 0x000e300000000a00 */
[----:B------:R-:W1:Y:S01]  /*2db30*/  @!P1 LDC.64 R6, c[0x0][0xc78] ;  /* 0x00031e00ff069b82 */ /* 0x000e620000000a00 */
[----:B0-----:R-:W-:-:S05]  /*2db40*/  @!P1 IMAD.WIDE R2, R4, 0x4, R2 ;  /* 0x0000000404029825 */ /* 0x001fca00078e0202 */
[----:B------:R1:W2:Y:S02]  /*2db50*/  @!P1 LDG.E R8, desc[UR54][R2.64] ;  /* 0x0000003602089981 */ /* 0x0002a4000c1e1900 */
[----:B-1----:R-:W-:-:S06]  /*2db60*/  @!P1 IMAD.WIDE R2, R4, 0x4, R6 ;  /* 0x0000000404029825 */ /* 0x002fcc00078e0206 */
[----:B------:R-:W3:Y:S01]  /*2db70*/  @!P1 LDG.E R2, desc[UR54][R2.64] ;  /* 0x0000003602029981 */ /* 0x000ee2000c1e1900 */
[----:B------:R-:W-:Y:S01]  /*2db80*/  IMAD.MOV.U32 R4, RZ, RZ, RZ ;  /* 0x000000ffff047224 */ /* 0x000fe200078e00ff */
[C---:B------:R-:W-:Y:S01]  /*2db90*/  ISETP.GE.U32.AND P2, PT, R16.reuse, 0x2, PT ;  /* 0x000000021000780c */ /* 0x040fe20003f46070 */
[----:B------:R-:W-:Y:S01]  /*2dba0*/  IMAD.MOV.U32 R6, RZ, RZ, RZ ;  /* 0x000000ffff067224 */ /* 0x000fe200078e00ff */
[C---:B------:R-:W-:Y:S02]  /*2dbb0*/  ISETP.GE.U32.AND P3, PT, R16.reuse, 0x4, PT ;  /* 0x000000041000780c */ /* 0x040fe40003f66070 */
[C---:B------:R-:W-:Y:S02]  /*2dbc0*/  ISETP.GE.U32.AND P4, PT, R16.reuse, 0x8, PT ;  /* 0x000000081000780c */ /* 0x040fe40003f86070 */
[----:B------:R-:W-:Y:S02]  /*2dbd0*/  ISETP.GE.U32.AND P5, PT, R16, 0x10, PT ;  /* 0x000000101000780c */ /* 0x000fe40003fa6070 */
[----:B--2---:R-:W-:Y:S01]  /*2dbe0*/  @!P1 MOV R4, R8 ;  /* 0x0000000800049202 */ /* 0x004fe20000000f00 */
[----:B------:R-:W-:-:S02]  /*2dbf0*/  IMAD.MOV.U32 R8, RZ, RZ, RZ ;  /* 0x000000ffff087224 */ /* 0x000fc400078e00ff */
[----:B---3--:R-:W-:Y:S01]  /*2dc00*/  @!P1 IMAD.MOV.U32 R6, RZ, RZ, R2 ;  /* 0x000000ffff069224 */ /* 0x008fe200078e0002 */
[----:B------:R-:W-:-:S03]  /*2dc10*/  ISETP.NE.AND P1, PT, R16, RZ, PT ;  /* 0x000000ff1000720c */ /* 0x000fc60003f25270 */
[----:B------:R-:W-:-:S04]  /*2dc20*/  IMAD R2, R6, R4, RZ ;  /* 0x0000000406027224 */ /* 0x000fc800078e02ff */
[----:B------:R-:W-:-:S07]  /*2dc30*/  IMAD.MOV.U32 R13, RZ, RZ, R2 ;  /* 0x000000ffff0d7224 */ /* 0x000fce00078e0002 */
[----:B------:R-:W-:Y:S05]  /*2dc40*/  WARPSYNC.COLLECTIVE R15, `(.L_x_823) ;  /* 0x000000000f087348 */ /* 0x000fea0003c00000 */
[----:B------:R0:W1:Y:S02]  /*2dc50*/  SHFL.UP P6, R14, R13, R12, R11 ;  /* 0x0400000c0d0e7389 */ /* 0x00006400000c000b */
[----:B01----:R-:W-:Y:S01]  /*2dc60*/  ENDCOLLECTIVE ;  /* 0x000000000000791b */ /* 0x003fe20003800000 */
.L_x_823:
[----:B------:R-:W-:Y:S01]  /*2dc70*/  IMAD.MOV.U32 R12, RZ, RZ, 0x2 ;  /* 0x00000002ff0c7424 */ /* 0x000fe200078e00ff */
[----:B------:R-:W-:-:S04]  /*2dc80*/  MOV R3, R14 ;  /* 0x0000000e00037202 */ /* 0x000fc80000000f00 */
[----:B------:R-:W-:-:S05]  /*2dc90*/  SEL R3, R3, RZ, P1 ;  /* 0x000000ff03037207 */ /* 0x000fca0000800000 */
[----:B------:R-:W-:-:S04]  /*2dca0*/  IMAD.IADD R2, R2, 0x1, R3 ;  /* 0x0000000102027824 */ /* 0x000fc800078e0203 */
[----:B------:R-:W-:-:S07]  /*2dcb0*/  IMAD.MOV.U32 R13, RZ, RZ, R2 ;  /* 0x000000ffff0d7224 */ /* 0x000fce00078e0002 */
[----:B------:R-:W-:Y:S05]  /*2dcc0*/  WARPSYNC.COLLECTIVE R15, `(.L_x_824) ;  /* 0x000000000f087348 */ /* 0x000fea0003c00000 */
[----:B------:R0:W1:Y:S02]  /*2dcd0*/  SHFL.UP P6, R14, R13, R12, R11 ;  /* 0x0400000c0d0e7389 */ /* 0x00006400000c000b */
[----:B01----:R-:W-:Y:S01]  /*2dce0*/  ENDCOLLECTIVE ;  /* 0x000000000000791b */ /* 0x003fe20003800000 */
.L_x_824:
[----:B------:R-:W-:Y:S02]  /*2dcf0*/  IMAD.MOV.U32 R12, RZ, RZ, 0x4 ;  /* 0x00000004ff0c7424 */ /* 0x000fe400078e00ff */
[----:B------:R-:W-:-:S05]  /*2dd00*/  IMAD.MOV.U32 R3, RZ, RZ, R14 ;  /* 0x000000ffff037224 */ /* 0x000fca00078e000e */
[----:B------:R-:W-:-:S04]  /*2dd10*/  SEL R3, R3, RZ, P2 ;  /* 0x000000ff03037207 */ /* 0x000fc80001000000 */
[----:B------:R-:W-:-:S05]  /*2dd20*/  IADD3 R2, R2, R3, RZ ;  /* 0x0000000302027210 */ /* 0x000fca0007ffe0ff */
[----:B------:R-:W-:-:S07]  /*2dd30*/  IMAD.MOV.U32 R13, RZ, RZ, R2 ;  /* 0x000000ffff0d7224 */ /* 0x000fce00078e0002 */
[----:B------:R-:W-:Y:S05]  /*2dd40*/  WARPSYNC.COLLECTIVE R15, `(.L_x_825) ;  /* 0x000000000f087348 */ /* 0x000fea0003c00000 */
[----:B------:R0:W1:Y:S02]  /*2dd50*/  SHFL.UP P6, R14, R13, R12, R11 ;  /* 0x0400000c0d0e7389 */ /* 0x00006400000c000b */
[----:B01----:R-:W-:Y:S01]  /*2dd60*/  ENDCOLLECTIVE ;  /* 0x000000000000791b */ /* 0x003fe20003800000 */
.L_x_825:
[----:B------:R-:W-:Y:S02]  /*2dd70*/  IMAD.MOV.U32 R12, RZ, RZ, 0x8 ;  /* 0x00000008ff0c7424 */ /* 0x000fe400078e00ff */
[----:B------:R-:W-:-:S05]  /*2dd80*/  IMAD.MOV.U32 R3, RZ, RZ, R14 ;  /* 0x000000ffff037224 */ /* 0x000fca00078e000e */
[----:B------:R-:W-:-:S05]  /*2dd90*/  SEL R3, R3, RZ, P3 ;  /* 0x000000ff03037207 */ /* 0x000fca0001800000 */
[----:B------:R-:W-:-:S05]  /*2dda0*/  IMAD.IADD R2, R2, 0x1, R3 ;  /* 0x0000000102027824 */ /* 0x000fca00078e0203 */
[----:B------:R-:W-:-:S07]  /*2ddb0*/  MOV R13, R2 ;  /* 0x00000002000d7202 */ /* 0x000fce0000000f00 */
[----:B------:R-:W-:Y:S05]  /*2ddc0*/  WARPSYNC.COLLECTIVE R15, `(.L_x_826) ;  /* 0x000000000f087348 */ /* 0x000fea0003c00000 */
[----:B------:R0:W1:Y:S02]  /*2ddd0*/  SHFL.UP P6, R14, R13, R12, R11 ;  /* 0x0400000c0d0e7389 */ /* 0x00006400000c000b */
[----:B01----:R-:W-:Y:S01]  /*2dde0*/  ENDCOLLECTIVE ;  /* 0x000000000000791b */ /* 0x003fe20003800000 */
.L_x_826:
[----:B------:R-:W-:Y:S01]  /*2ddf0*/  MOV R12, 0x10 ;  /* 0x00000010000c7802 */ /* 0x000fe20000000f00 */
[----:B------:R-:W-:-:S05]  /*2de00*/  IMAD.MOV.U32 R3, RZ, RZ, R14 ;  /* 0x000000ffff037224 */ /* 0x000fca00078e000e */
[----:B------:R-:W-:-:S05]  /*2de10*/  SEL R3, R3, RZ, P4 ;  /* 0x000000ff03037207 */ /* 0x000fca0002000000 */
[----:B------:R-:W-:-:S04]  /*2de20*/  IMAD.IADD R2, R2, 0x1, R3 ;  /* 0x0000000102027824 */ /* 0x000fc800078e0203 */
[----:B------:R-:W-:-:S07]  /*2de30*/  IMAD.MOV.U32 R13, RZ, RZ, R2 ;  /* 0x000000ffff0d7224 */ /* 0x000fce00078e0002 */
[----:B------:R-:W-:Y:S05]  /*2de40*/  WARPSYNC.COLLECTIVE R15, `(.L_x_827) ;  /* 0x000000000f087348 */ /* 0x000fea0003c00000 */
[----:B------:R0:W1:Y:S02]  /*2de50*/  SHFL.UP P6, R14, R13, R12, R11 ;  /* 0x0400000c0d0e7389 */ /* 0x00006400000c000b */
[----:B01----:R-:W-:Y:S01]  /*2de60*/  ENDCOLLECTIVE ;  /* 0x000000000000791b */ /* 0x003fe20003800000 */
.L_x_827:
[----:B------:R-:W-:Y:S01]  /*2de70*/  IMAD.MOV.U32 R12, RZ, RZ, 0x1f ;  /* 0x0000001fff0c7424 */ /* 0x000fe200078e00ff */
[----:B------:R-:W-:Y:S01]  /*2de80*/  MOV R11, 0x1f ;  /* 0x0000001f000b7802 */ /* 0x000fe20000000f00 */
[----:B------:R-:W-:-:S05]  /*2de90*/  IMAD.MOV.U32 R3, RZ, RZ, R14 ;  /* 0x000000ffff037224 */ /* 0x000fca00078e000e */
[----:B------:R-:W-:-:S05]  /*2dea0*/  SEL R3, R3, RZ, P5 ;  /* 0x000000ff03037207 */ /* 0x000fca0002800000 */
[----:B------:R-:W-:-:S04]  /*2deb0*/  IMAD.IADD R3, R2, 0x1, R3 ;  /* 0x0000000102037824 */ /* 0x000fc800078e0203 */
[----:B------:R-:W-:-:S07]  /*2dec0*/  IMAD.MOV.U32 R13, RZ, RZ, R3 ;  /* 0x000000ffff0d7224 */ /* 0x000fce00078e0003 */
[----:B------:R-:W-:Y:S05]  /*2ded0*/  WARPSYNC.COLLECTIVE R15, `(.L_x_828) ;  /* 0x000000000f087348 */ /* 0x000fea0003c00000 */
[----:B------:R0:W1:Y:S02]  /*2dee0*/  SHFL.IDX P6, R14, R13, R12, R11 ;  /* 0x0000000c0d0e7389 */ /* 0x00006400000c000b */
[----:B01----:R-:W-:Y:S01]  /*2def0*/  ENDCOLLECTIVE ;  /* 0x000000000000791b */ /* 0x003fe20003800000 */
.L_x_828:
[----:B------:R-:W-:Y:S01]  /*2df00*/  IMAD.MOV.U32 R9, RZ, RZ, R14 ;  /* 0x000000ffff097224 */ /* 0x000fe200078e000e */
[----:B------:R-:W-:Y:S06]  /*2df10*/  BRA `(.L_x_829) ;  /* 0xffffffb000047947 */ /* 0x000fec000383ffff */
.L_x_642:
[----:B------:R-:W-:Y:S01]  /*2df20*/  BSSY B0, `(.L_x_830) ;  /* 0x0000008000007945 */ /* 0x000fe20003800000 */
[----:B------:R-:W-:Y:S01]  /*2df30*/  IMAD.MOV.U32 R13, RZ, RZ, R2 ;  /* 0x000000ffff0d7224 */ /* 0x000fe200078e0002 */
[----:B------:R-:W-:Y:S01]  /*2df40*/  MOV R11, RZ ;  /* 0x000000ff000b7202 */ /* 0x000fe20000000f00 */
[----:B------:R-:W-:Y:S02]  /*2df50*/  IMAD.MOV.U32 R12, RZ, RZ, 0x1 ;  /* 0x00000001ff0c7424 */ /* 0x000fe400078e00ff */
[----:B------:R-:W-:-:S07]  /*2df60*/  IMAD.MOV.U32 R15, RZ, RZ, -0x1 ;  /* 0xffffffffff0f7424 */ /* 0x000fce00078e00ff */
[----:B------:R-:W-:Y:S05]  /*2df70*/  WARPSYNC.COLLECTIVE R15, `(.L_x_831) ;  /* 0x000000000f087348 */ /* 0x000fea0003c00000 */
[----:B------:R0:W1:Y:S02]  /*2df80*/  SHFL.UP P6, R14, R13, R12, R11 ;  /* 0x0400000c0d0e7389 */ /* 0x00006400000c000b */
[----:B01----:R-:W-:Y:S01]  /*2df90*/  ENDCOLLECTIVE ;  /* 0x000000000000791b */ /* 0x003fe20003800000 */
.L_x_831:
[----:B------:R-:W-:Y:S05]  /*2dfa0*/  BSYNC B0 ;  /* 0x0000000000007941 */ /* 0x000fea0003800000 */
.L_x_830:
[----:B------:R-:W-:Y:S01]  /*2dfb0*/  IMAD.MOV.U32 R3, RZ, RZ, R14 ;  /* 0x000000ffff037224 */ /* 0x000fe200078e000e */
[----:B------:R-:W-:Y:S01]  /*2dfc0*/  MOV R12, 0x2 ;  /* 0x00000002000c7802 */ /* 0x000fe20000000f00 */
[----:B------:R-:W-:Y:S02]  /*2dfd0*/  IMAD.MOV.U32 R11, RZ, RZ, RZ ;  /* 0x000000ffff0b7224 */ /* 0x000fe400078e00ff */
[----:B------:R-:W-:Y:S01]  /*2dfe0*/  IMAD.MOV.U32 R15, RZ, RZ, -0x1 ;  /* 0xffffffffff0f7424 */ /* 0x000fe200078e00ff */
[----:B------:R-:W-:-:S05]  /*2dff0*/  SEL R3, R3, RZ, P1 ;  /* 0x000000ff03037207 */ /* 0x000fca0000800000 */
[----:B------:R-:W-:-:S04]  /*2e000*/  IMAD.IADD R2, R2, 0x1, R3 ;  /* 0x0000000102027824 */ /* 0x000fc800078e0203 */
[----:B------:R-:W-:-:S07]  /*2e010*/  IMAD.MOV.U32 R13, RZ, RZ, R2 ;  /* 0x000000ffff0d7224 */ /* 0x000fce00078e0002 */
[----:B------:R-:W-:Y:S05]  /*2e020*/  WARPSYNC.COLLECTIVE R15, `(.L_x_832) ;  /* 0x000000000f087348 */ /* 0x000fea0003c00000 */
[----:B------:R0:W1:Y:S02]  /*2e030*/  SHFL.UP P6, R14, R13, R12, R11 ;  /* 0x0400000c0d0e7389 */ /* 0x00006400000c000b */
[----:B01----:R-:W-:Y:S01]  /*2e040*/  ENDCOLLECTIVE ;  /* 0x000000000000791b */ /* 0x003fe20003800000 */
.L_x_832:
        /* <DEDUP_REMOVED lines=8> */
.L_x_833:
        /* <DEDUP_REMOVED lines=8> */
.L_x_834:
[----:B------:R-:W-:Y:S02]  /*2e150*/  IMAD.MOV.U32 R12, RZ, RZ, 0x10 ;  /* 0x00000010ff0c7424 */ /* 0x000fe400078e00ff */
[----:B------:R-:W-:-:S05]  /*2e160*/  IMAD.MOV.U32 R3, RZ, RZ, R14 ;  /* 0x000000ffff037224 */ /* 0x000fca00078e000e */
[----:B------:R-:W-:-:S05]  /*2e170*/  SEL R3, R3, RZ, P4 ;  /* 0x000000ff03037207 */ /* 0x000fca0002000000 */
[----:B------:R-:W-:-:S04]  /*2e180*/  IMAD.IADD R2, R2, 0x1, R3 ;  /* 0x0000000102027824 */ /* 0x000fc800078e0203 */
[----:B------:R-:W-:-:S07]  /*2e190*/  IMAD.MOV.U32 R13, RZ, RZ, R2 ;  /* 0x000000ffff0d7224 */ /* 0x000fce00078e0002 */
[----:B------:R-:W-:Y:S05]  /*2e1a0*/  WARPSYNC.COLLECTIVE R15, `(.L_x_835) ;  /* 0x000000000f087348 */ /* 0x000fea0003c00000 */
[----:B------:R0:W1:Y:S02]  /*2e1b0*/  SHFL.UP P6, R14, R13, R12, R11 ;  /* 0x0400000c0d0e7389 */ /* 0x00006400000c000b */
[----:B01----:R-:W-:Y:S01]  /*2e1c0*/  ENDCOLLECTIVE ;  /* 0x000000000000791b */ /* 0x003fe20003800000 */
.L_x_835:
[----:B------:R-:W-:Y:S02]  /*2e1d0*/  IMAD.MOV.U32 R12, RZ, RZ, 0x1f ;  /* 0x0000001fff0c7424 */ /* 0x000fe400078e00ff */
[----:B------:R-:W-:Y:S01]  /*2e1e0*/  IMAD.MOV.U32 R11, RZ, RZ, 0x1f ;  /* 0x0000001fff0b7424 */ /* 0x000fe200078e00ff */
[----:B------:R-:W-:-:S04]  /*2e1f0*/  MOV R3, R14 ;  /* 0x0000000e00037202 */ /* 0x000fc80000000f00 */
[----:B------:R-:W-:-:S05]  /*2e200*/  SEL R3, R3, RZ, P5 ;  /* 0x000000ff03037207 */ /* 0x000fca0002800000 */
[----:B------:R-:W-:-:S04]  /*2e210*/  IMAD.IADD R7, R2, 0x1, R3 ;  /* 0x0000000102077824 */ /* 0x000fc800078e0203 */
[----:B------:R-:W-:-:S07]  /*2e220*/  IMAD.MOV.U32 R13, RZ, RZ, R7 ;  /* 0x000000ffff0d7224 */ /* 0x000fce00078e0007 */
[----:B------:R-:W-:Y:S05]  /*2e230*/  WARPSYNC.COLLECTIVE R15, `(.L_x_836) ;  /* 0x000000000f087348 */ /* 0x000fea0003c00000 */
[----:B------:R0:W1:Y:S02]  /*2e240*/  SHFL.IDX P6, R14, R13, R12, R11 ;  /* 0x0000000c0d0e7389 */ /* 0x00006400000c000b */
[----:B01----:R-:W-:Y:S01]  /*2e250*/  ENDCOLLECTIVE ;  /* 0x000000000000791b */ /* 0x003fe20003800000 */
.L_x_836:
[----:B------:R-:W-:Y:S01]  /*2e260*/  MOV R9, R14 ;  /* 0x0000000e00097202 */ /* 0x000fe20000000f00 */
[----:B------:R-:W-:Y:S06]  /*2e270*/  BRA `(.L_x_837) ;  /* 0xffffffac00dc7947 */ /* 0x000fec000383ffff */
.L_x_644:
[----:B------:R-:W-:Y:S01]  /*2e280*/  BSSY B0, `(.L_x_838) ;  /* 0x0000006000007945 */ /* 0x000fe20003800000 */
[----:B------:R-:W-:Y:S01]  /*2e290*/  PLOP3.LUT P6, PT, P6, PT, PT, 0x8, 0x0 ;  /* 0x000000000000781c */ /* 0x000fe200037ce170 */
[----:B------:R-:W-:-:S12]  /*2e2a0*/  IMAD.MOV.U32 R15, RZ, RZ, -0x1 ;  /* 0xffffffffff0f7424 */ /* 0x000fd800078e00ff */
[----:B0-----:R-:W-:Y:S05]  /*2e2b0*/  WARPSYNC.COLLECTIVE R15, `(.L_x_839) ;  /* 0x000000000f087348 */ /* 0x001fea0003c00000 */
[----:B------:R-:W-:Y:S01]  /*2e2c0*/  VOTE.ANY R14, PT, P6 ;  /* 0x00000000000e7806 */ /* 0x000fe200030e0100 */
[----:B0-----:R-:W-:Y:S06]  /*2e2d0*/  ENDCOLLECTIVE ;  /* 0x000000000000791b */ /* 0x001fec0003800000 */
.L_x_839:
[----:B------:R-:W-:Y:S05]  /*2e2e0*/  BSYNC B0 ;  /* 0x0000000000007941 */ /* 0x000fea0003800000 */
.L_x_838:
[----:B------:R-:W-:Y:S01]  /*2e2f0*/  IMAD.MOV.U32 R3, RZ, RZ, R14 ;  /* 0x000000ffff037224 */ /* 0x000fe200078e000e */
[----:B------:R-:W-:Y:S01]  /*2e300*/  MOV R11, 0x1f ;  /* 0x0000001f000b7802 */ /* 0x000fe20000000f00 */
[----:B------:R-:W-:Y:S02]  /*2e310*/  IMAD.MOV.U32 R13, RZ, RZ, R4 ;  /* 0x000000ffff0d7224 */ /* 0x000fe400078e0004 */
[----:B------:R-:W0:Y:S01]  /*2e320*/  POPC R0, R3 ;  /* 0x0000000300007309 */ /* 0x000e220000000000 */
[----:B------:R-:W-:Y:S02]  /*2e330*/  IMAD.MOV.U32 R15, RZ, RZ, -0x1 ;  /* 0xffffffffff0f7424 */ /* 0x000fe400078e00ff */
[----:B0-----:R-:W-:-:S07]  /*2e340*/  IMAD.MOV.U32 R12, RZ, RZ, R0 ;  /* 0x000000ffff0c7224 */ /* 0x001fce00078e0000 */
[----:B------:R-:W-:Y:S05]  /*2e350*/  WARPSYNC.COLLECTIVE R15, `(.L_x_840) ;  /* 0x000000000f087348 */ /* 0x000fea0003c00000 */
[----:B------:R0:W1:Y:S02]  /*2e360*/  SHFL.IDX P6, R14, R13, R12, R11 ;  /* 0x0000000c0d0e7389 */ /* 0x00006400000c000b */
[----:B01----:R-:W-:Y:S01]  /*2e370*/  ENDCOLLECTIVE ;  /* 0x000000000000791b */ /* 0x003fe20003800000 */
.L_x_840:
[----:B------:R-:W-:Y:S02]  /*2e380*/  IMAD.MOV.U32 R13, RZ, RZ, R6 ;  /* 0x000000ffff0d7224 */ /* 0x000fe400078e0006 */
[----:B------:R-:W-:-:S07]  /*2e390*/  IMAD.MOV.U32 R4, RZ, RZ, R14 ;  /* 0x000000ffff047224 */ /* 0x000fce00078e000e */
[----:B------:R-:W-:Y:S05]  /*2e3a0*/  WARPSYNC.COLLECTIVE R15, `(.L_x_841) ;  /* 0x000000000f087348 */ /* 0x000fea0003c00000 */
[----:B------:R0:W1:Y:S02]  /*2e3b0*/  SHFL.IDX P6, R14, R13, R12, R11 ;  /* 0x0000000c0d0e7389 */ /* 0x00006400000c000b */
[----:B01----:R-:W-:Y:S01]  /*2e3c0*/  ENDCOLLECTIVE ;  /* 0x000000000000791b */ /* 0x003fe20003800000 */
.L_x_841:
[----:B------:R-:W-:Y:S01]  /*2e3d0*/  IMAD.MOV.U32 R6, RZ, RZ, R14 ;  /* 0x000000ffff067224 */ /* 0x000fe200078e000e */
[----:B------:R-:W-:Y:S06]  /*2e3e0*/  BRA `(.L_x_842) ;  /* 0xffffffac00bc7947 */ /* 0x000fec000383ffff */
.L_x_646:
[----:B------:R-:W-:Y:S01]  /*2e3f0*/  BSSY B0, `(.L_x_843) ;  /* 0x0000007000007945 */ /* 0x000fe20003800000 */
[----:B------:R-:W-:Y:S01]  /*2e400*/  MOV R13, R7 ;  /* 0x00000007000d7202 */ /* 0x000fe20000000f00 */
[----:B------:R-:W-:Y:S02]  /*2e410*/  IMAD.MOV.U32 R11, RZ, RZ, 0x1f ;  /* 0x0000001fff0b7424 */ /* 0x000fe400078e00ff */
[----:B------:R-:W-:-:S07]  /*2e420*/  IMAD.MOV.U32 R15, RZ, RZ, -0x1 ;  /* 0xffffffffff0f7424 */ /* 0x000fce00078e00ff */
[----:B012---:R-:W-:Y:S05]  /*2e430*/  WARPSYNC.COLLECTIVE R15, `(.L_x_844) ;  /* 0x000000000f087348 */ /* 0x007fea0003c00000 */
[----:B------:R3:W4:Y:S02]  /*2e440*/  SHFL.IDX P6, R14, R13, R12, R11 ;  /* 0x0000000c0d0e7389 */ /* 0x00072400000c000b */
[----:B01234-:R-:W-:Y:S01]  /*2e450*/  ENDCOLLECTIVE ;  /* 0x000000000000791b */ /* 0x01ffe20003800000 */
.L_x_844:
[----:B------:R-:W-:Y:S05]  /*2e460*/  BSYNC B0 ;  /* 0x0000000000007941 */ /* 0x000fea0003800000 */
.L_x_843:
[----:B------:R-:W-:Y:S01]  /*2e470*/  IMAD.MOV.U32 R7, RZ, RZ, R14 ;  /* 0x000000ffff077224 */ /* 0x000fe200078e000e */
[----:B------:R-:W-:Y:S06]  /*2e480*/  BRA `(.L_x_845) ;  /* 0xffffffac00ac7947 */ /* 0x000fec000383ffff */
.L_x_650:
[----:B0-----:R0:W1:Y:S02]  /*2e490*/  SYNCS.PHASECHK.TRANS64.TRYWAIT P0, [R0+URZ+0x29820], R3 ;  /* 0x02982003000075a7 */ /* 0x001064000800017f */
[----:B-1----:R-:W-:Y:S05]  /*2e4a0*/  @!P0 NANOSLEEP.SYNCS 0x989680 ;  /* 0x009896800000895d */ /* 0x002fea0003900000 */
[----:B------:R-:W1:Y:S02]  /*2e4b0*/  @!P0 SYNCS.PHASECHK.TRANS64 P0, [R0+URZ+0x29820], R3 ;  /* 0x02982003000085a7 */ /* 0x000e64000800007f */
[----:B-1----:R-:W-:Y:S05]  /*2e4c0*/  @!P0 BRA `(.L_x_650) ;  /* 0xfffffffc00f08947 */ /* 0x002fea000383ffff */
[----:B------:R-:W-:Y:S05]  /*2e4d0*/  BRA `(.L_x_846) ;  /* 0xffffffb400447947 */ /* 0x000fea000383ffff */
.L_x_651:
[----:B------:R-:W1:Y:S01]  /*2e4e0*/  S2R R2, SR_TID.X ;  /* 0x0000000000027919 */ /* 0x000e620000002100 */
[----:B------:R-:W-:Y:S01]  /*2e4f0*/  BSSY B0, `(.L_x_847) ;  /* 0x000000a000007945 */ /* 0x000fe20003800000 */
[----:B---3--:R-:W-:Y:S01]  /*2e500*/  MOV R12, RZ ;  /* 0x000000ff000c7202 */ /* 0x008fe20000000f00 */
        /* <DEDUP_REMOVED lines=8> */
.L_x_848:
[----:B------:R-:W-:Y:S05]  /*2e590*/  BSYNC B0 ;  /* 0x0000000000007941 */ /* 0x000fea0003800000 */
.L_x_847:
[----:B------:R-:W-:Y:S05]  /*2e5a0*/  BRA `(.L_x_849) ;  /* 0xffffffb4002c7947 */ /* 0x000fea000383ffff */
.L_x_652:
[----:B------:R-:W-:Y:S01]  /*2e5b0*/  BSSY B0, `(.L_x_850) ;  /* 0x0000006000007945 */ /* 0x000fe20003800000 */
[----:B------:R-:W-:-:S07]  /*2e5c0*/  IMAD.MOV.U32 R15, RZ, RZ, -0x1 ;  /* 0xffffffffff0f7424 */ /* 0x000fce00078e00ff */
[----:B01-3--:R-:W-:Y:S05]  /*2e5d0*/  WARPSYNC.COLLECTIVE R15, `(.L_x_851) ;  /* 0x000000000f0c7348 */ /* 0x00bfea0003c00000 */
[----:B------:R-:W-:Y:S02]  /*2e5e0*/  ELECT P6, UR62, PT ;  /* 0x00000000003e782f */ /* 0x000fe400038c0000 */
[----:B------:R-:W-:Y:S01]  /*2e5f0*/  MOV R14, UR62 ;  /* 0x0000003e000e7c02 */ /* 0x000fe20008000f00 */
[----:B01-3--:R-:W-:Y:S10]  /*2e600*/  ENDCOLLECTIVE ;  /* 0x000000000000791b */ /* 0x00bff40003800000 */
.L_x_851:
[----:B------:R-:W-:Y:S05]  /*2e610*/  BSYNC B0 ;  /* 0x0000000000007941 */ /* 0x000fea0003800000 */
.L_x_850:
[----:B------:R-:W-:Y:S05]  /*2e620*/  BRA `(.L_x_852) ;  /* 0xffffffb400207947 */ /* 0x000fea000383ffff */
.L_x_654:
[----:B0-----:R0:W1:Y:S02]  /*2e630*/  SYNCS.PHASECHK.TRANS64.TRYWAIT P1, [R6+URZ], R5 ;  /* 0x00000005060075a7 */ /* 0x001064000802017f */
[----:B-1----:R-:W-:Y:S05]  /*2e640*/  @!P1 NANOSLEEP.SYNCS 0x989680 ;  /* 0x009896800000995d */ /* 0x002fea0003900000 */
[----:B------:R-:W1:Y:S02]  /*2e650*/  @!P1 SYNCS.PHASECHK.TRANS64 P1, [R6+URZ], R5 ;  /* 0x00000005060095a7 */ /* 0x000e64000802007f */
[----:B-1----:R-:W-:Y:S05]  /*2e660*/  @!P1 BRA `(.L_x_654) ;  /* 0xfffffffc00f09947 */ /* 0x002fea000383ffff */
[----:B------:R-:W-:Y:S05]  /*2e670*/  BRA `(.L_x_853) ;  /* 0xffffffb400587947 */ /* 0x000fea000383ffff */
.L_x_655:
[----:B-1----:R1:W2:Y:S02]  /*2e680*/  SYNCS.PHASECHK.TRANS64.TRYWAIT P1, [R7+URZ], R2 ;  /* 0x00000002070075a7 */ /* 0x0022a4000802017f */
[----:B--2---:R-:W-:Y:S05]  /*2e690*/  @!P1 NANOSLEEP.SYNCS 0x989680 ;  /* 0x009896800000995d */ /* 0x004fea0003900000 */
[----:B------:R-:W2:Y:S02]  /*2e6a0*/  @!P1 SYNCS.PHASECHK.TRANS64 P1, [R7+URZ], R2 ;  /* 0x00000002070095a7 */ /* 0x000ea4000802007f */
[----:B--2---:R-:W-:Y:S05]  /*2e6b0*/  @!P1 BRA `(.L_x_655) ;  /* 0xfffffffc00f09947 */ /* 0x004fea000383ffff */
[----:B------:R-:W-:Y:S05]  /*2e6c0*/  BRA `(.L_x_854) ;  /* 0xffffffb4004c7947 */ /* 0x000fea000383ffff */
.L_x_657:
[----:B--2---:R2:W4:Y:S02]  /*2e6d0*/  SYNCS.PHASECHK.TRANS64.TRYWAIT P1, [R4+URZ+0x29860], R5 ;  /* 0x02986005040075a7 */ /* 0x004524000802017f */
[----:B----4-:R-:W-:Y:S05]  /*2e6e0*/  @!P1 NANOSLEEP.SYNCS 0x989680 ;  /* 0x009896800000995d */ /* 0x010fea0003900000 */
[----:B------:R-:W4:Y:S02]  /*2e6f0*/  @!P1 SYNCS.PHASECHK.TRANS64 P1, [R4+URZ+0x29860], R5 ;  /* 0x02986005040095a7 */ /* 0x000f24000802007f */
[----:B----4-:R-:W-:Y:S05]  /*2e700*/  @!P1 BRA `(.L_x_657) ;  /* 0xfffffffc00f09947 */ /* 0x010fea000383ffff */
[----:B------:R-:W-:Y:S05]  /*2e710*/  BRA `(.L_x_855) ;  /* 0xffffffb4004c7947 */ /* 0x000fea000383ffff */
.L_x_659:
[----:B----4-:R4:W0:Y:S02]  /*2e720*/  SYNCS.PHASECHK.TRANS64.TRYWAIT P1, [R3+URZ+0x29860], R2 ;  /* 0x02986002030075a7 */ /* 0x010824000802017f */
[----:B0-----:R-:W-:Y:S05]  /*2e730*/  @!P1 NANOSLEEP.SYNCS 0x989680 ;  /* 0x009896800000995d */ /* 0x001fea0003900000 */
[----:B------:R-:W0:Y:S02]  /*2e740*/  @!P1 SYNCS.PHASECHK.TRANS64 P1, [R3+URZ+0x29860], R2 ;  /* 0x02986002030095a7 */ /* 0x000e24000802007f */
[----:B0-----:R-:W-:Y:S05]  /*2e750*/  @!P1 BRA `(.L_x_659) ;  /* 0xfffffffc00f09947 */ /* 0x001fea000383ffff */
[----:B------:R-:W-:Y:S05]  /*2e760*/  BRA `(.L_x_856) ;  /* 0xffffffb4004c7947 */ /* 0x000fea000383ffff */
.L_x_661:
[----:B------:R0:W0:Y:S02]  /*2e770*/  SYNCS.PHASECHK.TRANS64.TRYWAIT P0, [R4+URZ+0x29880], R5 ;  /* 0x02988005040075a7 */ /* 0x000024000800017f */
[----:B0-----:R-:W-:Y:S05]  /*2e780*/  @!P0 NANOSLEEP.SYNCS 0x989680 ;  /* 0x009896800000895d */ /* 0x001fea0003900000 */
[----:B------:R-:W0:Y:S02]  /*2e790*/  @!P0 SYNCS.PHASECHK.TRANS64 P0, [R4+URZ+0x29880], R5 ;  /* 0x02988005040085a7 */ /* 0x000e24000800007f */
[----:B0-----:R-:W-:Y:S05]  /*2e7a0*/  @!P0 BRA `(.L_x_661) ;  /* 0xfffffffc00f08947 */ /* 0x001fea000383ffff */
[----:B------:R-:W-:Y:S05]  /*2e7b0*/  BRA `(.L_x_662) ;  /* 0xffffffb400487947 */ /* 0x000fea000383ffff */
.L_x_857:
        /* <DEDUP_REMOVED lines=12> */
.L_x_2846:


//--------------------- .text._ZN7cutlass13device_kernelIN5flash11enable_sm90INS1_16FlashAttnFwdSm90INS1_25CollectiveMainloopFwdSm90ILi2EN4cute5tupleIJNS5_1CILi1EEES8_S8_EEENS6_IJNS7_ILi128EEENS7_ILi160EEENS7_ILi192EEEEEELi128ENS_12float_e4m3_tEfNS_4arch4Sm90ELb0ELb1ELb0ELb0ELb0ELb0ELb0ELb1ELb1ELb1ELb1ELb0EEENS1_21CollectiveEpilogueFwdINS6_IJSA_SA_SB_EEES9_NS_10bfloat16_tESG_Li256ELb0ELb1ELb1ELb1EEENS1_19SingleTileSchedulerILb0ELb1ELb1ELi128EEEEEEEEEvNT_6ParamsE --------------------------
	.section	.text._ZN7cutlass13device_kernelIN5flash11enable_sm90INS1_16FlashAttnFwdSm90INS1_25CollectiveMainloopFwdSm90ILi2EN4cute5tupleIJNS5_1CILi1EEES8_S8_EEENS6_IJNS7_ILi128EEENS7_ILi160EEENS7_ILi192EEEEEELi128ENS_12float_e4m3_tEfNS_4arch4Sm90ELb0ELb1ELb0ELb0ELb0ELb0ELb0ELb1ELb1ELb1ELb1ELb0EEENS1_21CollectiveEpilogueFwdINS6_IJSA_SA_SB_EEES9_NS_10bfloat16_tESG_Li256ELb0ELb1ELb1ELb1EEENS1_19SingleTileSchedulerILb0ELb1ELb1ELi128EEEEEEEEEvNT_6ParamsE,"ax",@progbits
	.align	128
.text._ZN7cutlass13device_kernelIN5flash11enable_sm90INS1_16FlashAttnFwdSm90INS1_25CollectiveMainloopFwdSm90ILi2EN4cute5tupleIJNS5_1CILi1EEES8_S8_EEENS6_IJNS7_ILi128EEENS7_ILi160EEENS7_ILi192EEEEEELi128ENS_12float_e4m3_tEfNS_4arch4Sm90ELb0ELb1ELb0ELb0ELb0ELb0ELb0ELb1ELb1ELb1ELb1ELb0EEENS1_21CollectiveEpilogueFwdINS6_IJSA_SA_SB_EEES9_NS_10bfloat16_tESG_Li256ELb0ELb1ELb1ELb1EEENS1_19SingleTileSchedulerILb0ELb1ELb1ELi128EEEEEEEEEvNT_6ParamsE:
        .type           _ZN7cutlass13device_kernelIN5flash11enable_sm90INS1_16FlashAttnFwdSm90INS1_25CollectiveMainloopFwdSm90ILi2EN4cute5tupleIJNS5_1CILi1EEES8_S8_EEENS6_IJNS7_ILi128EEENS7_ILi160EEENS7_ILi192EEEEEELi128ENS_12float_e4m3_tEfNS_4arch4Sm90ELb0ELb1ELb0ELb0ELb0ELb0ELb0ELb1ELb1ELb1ELb1ELb0EEENS1_21CollectiveEpilogueFwdINS6_IJSA_SA_SB_EEES9_NS_10bfloat16_tESG_Li256ELb0ELb1ELb1ELb1EEENS1_19SingleTileSchedulerILb0ELb1ELb1ELi128EEEEEEEEEvNT_6ParamsE,@function
        .size           _ZN7cutlass13device_kernelIN5flash11enable_sm90INS1_16FlashAttnFwdSm90INS1_25CollectiveMainloopFwdSm90ILi2EN4cute5tupleIJNS5_1CILi1EEES8_S8_EEENS6_IJNS7_ILi128EEENS7_ILi160EEENS7_ILi192EEEEEELi128ENS_12float_e4m3_tEfNS_4arch4Sm90ELb0ELb1ELb0ELb0ELb0ELb0ELb0ELb1ELb1ELb1ELb1ELb0EEENS1_21CollectiveEpilogueFwdINS6_IJSA_SA_SB_EEES9_NS_10bfloat16_tESG_Li256ELb0ELb1ELb1ELb1EEENS1_19SingleTileSchedulerILb0ELb1ELb1ELi128EEEEEEEEEvNT_6ParamsE,(.L_x_2847 - _ZN7cutlass13device_kernelIN5flash11enable_sm90INS1_16FlashAttnFwdSm90INS1_25CollectiveMainloopFwdSm90ILi2EN4cute5tupleIJNS5_1CILi1EEES8_S8_EEENS6_IJNS7_ILi128EEENS7_ILi160EEENS7_ILi192EEEEEELi128ENS_12float_e4m3_tEfNS_4arch4Sm90ELb0ELb1ELb0ELb0ELb0ELb0ELb0ELb1ELb1ELb1ELb1ELb0EEENS1_21CollectiveEpilogueFwdINS6_IJSA_SA_SB_EEES9_NS_10bfloat16_tESG_Li256ELb0ELb1ELb1ELb1EEENS1_19SingleTileSchedulerILb0ELb1ELb1ELi128EEEEEEEEEvNT_6ParamsE)
        .other          _ZN7cutlass13device_kernelIN5flash11enable_sm90INS1_16FlashAttnFwdSm90INS1_25CollectiveMainloopFwdSm90ILi2EN4cute5tupleIJNS5_1CILi1EEES8_S8_EEENS6_IJNS7_ILi128EEENS7_ILi160EEENS7_ILi192EEEEEELi128ENS_12float_e4m3_tEfNS_4arch4Sm90ELb0ELb1ELb0ELb0ELb0ELb0ELb0ELb1ELb1ELb1ELb1ELb0EEENS1_21CollectiveEpilogueFwdINS6_IJSA_SA_SB_EEES9_NS_10bfloat16_tESG_Li256ELb0ELb1ELb1ELb1EEENS1_19SingleTileSchedulerILb0ELb1ELb1ELi128EEEEEEEEEvNT_6ParamsE,@"STO_CUDA_ENTRY STV_DEFAULT"
_ZN7cutlass13device_kernelIN5flash11enable_sm90INS1_16FlashAttnFwdSm90INS1_25CollectiveMainloopFwdSm90ILi2EN4cute5tupleIJNS5_1CILi1EEES8_S8_EEENS6_IJNS7_ILi128EEENS7_ILi160EEENS7_ILi192EEEEEELi128ENS_12float_e4m3_tEfNS_4arch4Sm90ELb0ELb1ELb0ELb0ELb0ELb0ELb0ELb1ELb1ELb1ELb1ELb0EEENS1_21CollectiveEpilogueFwdINS6_IJSA_SA_SB_EEES9_NS_10bfloat16_tESG_Li256ELb0ELb1ELb1ELb1EEENS1_19SingleTileSchedulerILb0ELb1ELb1ELi128EEEEEEEEEvNT_6ParamsE:
        /* <DEDUP_REMOVED lines=18> */
.L_x_859:
[----:B------:R-:W-:Y:S05]  /*0120*/  BSYNC B0 ;  /* 0x0000000000007941 */ /* 0x000fea0003800000 */
.L_x_858:
        /* <DEDUP_REMOVED lines=41> */
.L_x_860:
        /* <DEDUP_REMOVED lines=22> */
.L_x_861:
        /* <DEDUP_REMOVED lines=18> */
.L_x_862:
        /* <DEDUP_REMOVED lines=22> */
.L_x_863:
        /* <DEDUP_REMOVED lines=22> */
.L_x_864:
[----:B0-----:R-:W-:Y:S01]  /*0900*/  UMOV UR4, 0x1 ;  /* 0x0000000100047882 */ /* 0x001fe20000000000 */
[----:B------:R-:W-:Y:S01]  /*0910*/  PLOP3.LUT P0, PT, PT, PT, UP0, 0x80, 0x0 ;  /* 0x000000000000781c */ /* 0x000fe20003f0f008 */
[----:B------:R-:W-:Y:S01]  /*0920*/  USEL UR4, UR4, 0x2, !UP0 ;  /* 0x0000000204047887 */ /* 0x000fe2000c000000 */
[----:B------:R-:W-:Y:S01]  /*0930*/  NOP ;  /* 0x0000000000007918 */ /* 0x000fe20000000000 */
[----:B------:R-:W-:Y:S01]  /*0940*/  ULDC.64 UR58, c[0x0][0x208] ;  /* 0x00008200003a7ab9 */ /* 0x000fe20000000a00 */
[----:B------:R-:W-:Y:S03]  /*0950*/  BSSY B6, `(.L_x_865) ;  /* 0x0001877000067945 */ /* 0x000fe60003800000 */
[----:B------:R-:W-:-:S05]  /*0960*/  IMAD.U32 R2, RZ, RZ, UR4 ;  /* 0x00000004ff027e24 */ /* 0x000fca000f8e00ff */
[----:B------:R0:W-:Y:S01]  /*0970*/  STL [R1+0x18], R2 ;  /* 0x0000180201007387 */ /* 0x0001e20000100800 */
[----:B-12-4-:R-:W-:Y:S06]  /*0980*/  BAR.SYNC.DEFER_BLOCKING 0x0 ;  /* 0x0000000000007b1d */ /* 0x016fec0000010000 */
[----:B------:R-:W-:Y:S05]  /*0990*/  @!P0 BRA `(.L_x_866) ;  /* 0x0000014800cc8947 */ /* 0x000fea0003800000 */
.L_x_867:
[----:B------:R-:W-:-:S08]  /*09a0*/  NOP ;  /* 0x0000000000007918 */ /* 0x000fd00000000000 */
[----:B------:R-:W1:Y:S02]  /*09b0*/  USETMAXREG.TRY_ALLOC.CTAPOOL UP0, 0xf0 ;  /* 0x000000f0000079c8 */ /* 0x000e640008000600 */
[----:B-1----:R-:W-:-:S13]  /*09c0*/  PLOP3.LUT P0, PT, PT, PT, UP0, 0x80, 0x0 ;  /* 0x000000000000781c */ /* 0x002fda0003f0f008 */
[----:B------:R-:W-:Y:S05]  /*09d0*/  @!P0 BRA `(.L_x_867) ;  /* 0xfffffffc00f08947 */ /* 0x000fea000383ffff */
[----:B------:R-:W1:Y:S01]  /*09e0*/  S2R R6, SR_TID.X ;  /* 0x0000000000067919 */ /* 0x000e620000002100 */
[----:B------:R-:W2:Y:S01]  /*09f0*/  S2UR UR6, SR_CTAID.Y ;  /* 0x00000000000679c3 */ /* 0x000ea20000002600 */
[----:B------:R-:W-:Y:S02]  /*0a00*/  ULDC UR7, c[0x0][0xc50] ;  /* 0x0003140000077ab9 */ /* 0x000fe40000000800 */
[----:B------:R-:W-:-:S05]  /*0a10*/  UISETP.NE.AND UP0, UPT, UR7, 0x1, UPT ;  /* 0x000000010700788c */ /* 0x000fca000bf05270 */
[----:B------:R-:W3:Y:S06]  /*0a20*/  S2UR UR9, SR_CTAID.Z ;  /* 0x00000000000979c3 */ /* 0x000eec0000002700 */
[----:B------:R-:W-:Y:S01]  /*0a30*/  @UP0 ULDC UR4, c[0x0][0xc54] ;  /* 0x0003150000040ab9 */ /* 0x000fe20000000800 */
[----:B------:R-:W-:Y:S01]  /*0a40*/  @UP0 ULDC UR8, c[0x0][0xc58] ;  /* 0x0003160000080ab9 */ /* 0x000fe20000000800 */
[----:B--2---:R-:W-:Y:S02]  /*0a50*/  UIMAD.WIDE.U32 UR4, UR6, UR4, URZ ;  /* 0x00000004060472a5 */ /* 0x004fe4000f8e003f */
[----:B------:R-:W-:-:S02]  /*0a60*/  UMOV UR55, UR6 ;  /* 0x0000000600377c82 */ /* 0x000fc40008000000 */
[----:B------:R-:W-:Y:S01]  /*0a70*/  @UP0 USHF.R.U32.HI UR55, URZ, UR8, UR5 ;  /* 0x000000083f370299 */ /* 0x000fe20008011605 */
[----:B-1----:R-:W-:-:S03]  /*0a80*/  LOP3.LUT R0, R6, 0xffffff80, RZ, 0xc0, !PT ;  /* 0xffffff8006007812 */ /* 0x002fc600078ec0ff */
[----:B------:R-:W-:Y:S01]  /*0a90*/  UIADD3 UR4, -UR55, URZ, URZ ;  /* 0x0000003f37047290 */ /* 0x000fe2000fffe13f */
[----:B------:R-:W-:Y:S06]  /*0aa0*/  BAR.ARV 0x8, 0x180 ;  /* 0x0206000000007b1d */ /* 0x000fec0000002000 */
[----:B------:R-:W-:Y:S01]  /*0ab0*/  ISETP.NE.AND P0, PT, R0, 0x80, PT ;  /* 0x000000800000780c */ /* 0x000fe20003f05270 */
[----:B------:R-:W-:-:S12]  /*0ac0*/  UIMAD UR4, UR7, UR4, UR6 ;  /* 0x00000004070472a4 */ /* 0x000fd8000f8e0206 */
[----:B------:R-:W-:Y:S06]  /*0ad0*/  @!P0 BAR.ARV 0x9, 0x100 ;  /* 0x0244000000008b1d */ /* 0x000fec0000002000 */
[----:B---3--:R-:W-:-:S13]  /*0ae0*/  ISETP.LE.AND P0, PT, RZ, UR9, PT ;  /* 0x00000009ff007c0c */ /* 0x008fda000bf03270 */
[----:B------:R-:W-:Y:S05]  /*0af0*/  @!P0 BRA `(.L_x_868) ;  /* 0x0000018400708947 */ /* 0x000fea0003800000 */
[----:B------:R-:W1:Y:S01]  /*0b00*/  S2UR UR18, SR_CTAID.Z ;  /* 0x00000000001279c3 */ /* 0x000e620000002700 */
[----:B------:R-:W-:Y:S01]  /*0b10*/  ULDC.64 UR6, c[0x0][0x990] ;  /* 0x0002640000067ab9 */ /* 0x000fe20000000a00 */
[----:B------:R-:W-:Y:S01]  /*0b20*/  ULDC.64 UR8, c[0x0][0x998] ;  /* 0x0002660000087ab9 */ /* 0x000fe20000000a00 */
[----:B------:R-:W-:Y:S01]  /*0b30*/  UISETP.NE.U32.AND UP0, UPT, UR6, URZ, UPT ;  /* 0x0000003f0600728c */ /* 0x000fe2000bf05070 */
[----:B------:R-:W-:Y:S01]  /*0b40*/  IMAD.MOV.U32 R7, RZ, RZ, 0x3f800000 ;  /* 0x3f800000ff077424 */ /* 0x000fe200078e00ff */
[----:B------:R-:W-:Y:S01]  /*0b50*/  UISETP.NE.U32.AND UP1, UPT, UR8, URZ, UPT ;  /* 0x0000003f0800728c */ /* 0x000fe2000bf25070 */
[----:B------:R-:W-:Y:S01]  /*0b60*/  IMAD.MOV.U32 R0, RZ, RZ, 0x3f800000 ;  /* 0x3f800000ff007424 */ /* 0x000fe200078e00ff */
[----:B------:R-:W-:Y:S01]  /*0b70*/  UISETP.NE.AND.EX UP0, UPT, UR7, URZ, UPT, UP0 ;  /* 0x0000003f0700728c */ /* 0x000fe2000bf05300 */
[----:B------:R-:W2:Y:S01]  /*0b80*/  LDC.64 R8, c[0x0][0x418] ;  /* 0x00010600ff087b82 */ /* 0x000ea20000000a00 */
[----:B------:R-:W-:-:S04]  /*0b90*/  UISETP.NE.AND.EX UP1, UPT, UR9, URZ, UPT, UP1 ;  /* 0x0000003f0900728c */ /* 0x000fc8000bf25310 */
[----:B------:R-:W-:Y:S02]  /*0ba0*/  PLOP3.LUT P0, PT, PT, PT, UP0, 0x80, 0x0 ;  /* 0x000000000000781c */ /* 0x000fe40003f0f008 */
[----:B------:R-:W-:Y:S01]  /*0bb0*/  PLOP3.LUT P1, PT, PT, PT, UP1, 0x80, 0x0 ;  /* 0x000000000000781c */ /* 0x000fe20003f2f018 */
[----:B------:R-:W3:Y:S02]  /*0bc0*/  LDC R22, c[0x0][0x288] ;  /* 0x0000a200ff167b82 */ /* 0x000ee40000000800 */
[----:B------:R-:W-:Y:S02]  /*0bd0*/  @UP0 ULDC.64 UR12, c[0x0][0x9a8] ;  /* 0x00026a00000c0ab9 */ /* 0x000fe40000000a00 */
[----:B------:R-:W-:Y:S01]  /*0be0*/  @UP1 ULDC.64 UR16, c[0x0][0x9b8] ;  /* 0x00026e0000101ab9 */ /* 0x000fe20000000a00 */
[----:B------:R-:W-:Y:S02]  /*0bf0*/  @UP1 USHF.R.S32.HI UR20, URZ, 0x1f, UR55 ;  /* 0x0000001f3f141899 */ /* 0x000fe40008011437 */
[----:B-1----:R-:W-:Y:S01]  /*0c00*/  USHF.R.S32.HI UR14, URZ, 0x1f, UR18 ;  /* 0x0000001f3f0e7899 */ /* 0x002fe20008011412 */
[----:B------:R-:W1:Y:S01]  /*0c10*/  LDC R16, c[0x0][0x424] ;  /* 0x00010900ff107b82 */ /* 0x000e620000000800 */
[----:B------:R-:W-:-:S02]  /*0c20*/  @UP0 UIMAD.WIDE.U32 UR10, UR18, UR12, URZ ;  /* 0x0000000c120a02a5 */ /* 0x000fc4000f8e003f */
[----:B------:R-:W-:Y:S02]  /*0c30*/  @UP0 UIMAD UR5, UR14, UR12, URZ ;  /* 0x0000000c0e0502a4 */ /* 0x000fe4000f8e023f */
[----:B------:R-:W-:Y:S02]  /*0c40*/  @UP1 UIMAD UR15, UR14, UR16, URZ ;  /* 0x000000100e0f12a4 */ /* 0x000fe4000f8e023f */
[----:B------:R-:W-:Y:S01]  /*0c50*/  IMAD.U32 R19, RZ, RZ, UR14 ;  /* 0x0000000eff137e24 */ /* 0x000fe2000f8e00ff */
[----:B------:R-:W-:Y:S01]  /*0c60*/  @UP0 UIMAD UR14, UR18, UR13, UR5 ;  /* 0x0000000d120e02a4 */ /* 0x000fe2000f8e0205 */
[----:B------:R-:W4:Y:S01]  /*0c70*/  LDC R11, c[0x0][0x2f0] ;  /* 0x0000bc00ff0b7b82 */ /* 0x000f220000000800 */
[----:B------:R-:W-:Y:S02]  /*0c80*/  @UP0 USHF.R.S32.HI UR5, URZ, 0x1f, UR55 ;  /* 0x0000001f3f050899 */ /* 0x000fe40008011437 */
[----:B------:R-:W-:Y:S02]  /*0c90*/  @UP1 UIMAD.WIDE.U32 UR12, UR18, UR16, URZ ;  /* 0x00000010120c12a5 */ /* 0x000fe4000f8e003f */
[----:B------:R-:W-:-:S02]  /*0ca0*/  @UP1 UIMAD UR15, UR18, UR17, UR15 ;  /* 0x00000011120f12a4 */ /* 0x000fc4000f8e020f */
[----:B------:R-:W-:Y:S01]  /*0cb0*/  @UP0 UIADD3 UR11, UR11, UR14, URZ ;  /* 0x0000000e0b0b0290 */ /* 0x000fe2000fffe03f */
[----:B------:R-:W-:Y:S01]  /*0cc0*/  @UP0 ULDC.64 UR16, c[0x0][0x9b0] ;  /* 0x00026c0000100ab9 */ /* 0x000fe20000000a00 */
[----:B------:R-:W-:Y:S01]  /*0cd0*/  @UP1 ULDC.64 UR18, c[0x0][0x9c0] ;  /* 0x0002700000121ab9 */ /* 0x000fe20000000a00 */
[----:B------:R-:W-:Y:S02]  /*0ce0*/  @UP0 UIMAD UR5, UR5, UR16, URZ ;  /* 0x00000010050502a4 */ /* 0x000fe4000f8e023f */
[----:B------:R-:W-:Y:S02]  /*0cf0*/  @UP1 UIMAD UR14, UR20, UR18, URZ ;  /* 0x00000012140e12a4 */ /* 0x000fe4000f8e023f */
[----:B------:R-:W-:Y:S02]  /*0d00*/  @UP1 UIADD3 UR13, UR13, UR15, URZ ;  /* 0x0000000f0d0d1290 */ /* 0x000fe4000fffe03f */
[----:B------:R-:W-:Y:S02]  /*0d10*/  @UP0 UIMAD UR5, UR55, UR17, UR5 ;  /* 0x00000011370502a4 */ /* 0x000fe4000f8e0205 */
[----:B------:R-:W-:-:S02]  /*0d20*/  @UP0 UIMAD.WIDE.U32 UR10, UR55, UR16, UR10 ;  /* 0x00000010370a02a5 */ /* 0x000fc4000f8e000a */
[----:B------:R-:W-:Y:S02]  /*0d30*/  @UP1 UIMAD UR14, UR55, UR19, UR14 ;  /* 0x00000013370e12a4 */ /* 0x000fe4000f8e020e */
[----:B------:R-:W-:Y:S02]  /*0d40*/  @UP1 UIMAD.WIDE.U32 UR12, UR55, UR18, UR12 ;  /* 0x00000012370c12a5 */ /* 0x000fe4000f8e000c */
[----:B------:R-:W-:Y:S02]  /*0d50*/  @UP0 UIADD3 UR11, UR11, UR5, URZ ;  /* 0x000000050b0b0290 */ /* 0x000fe4000fffe03f */
[----:B------:R-:W-:Y:S02]  /*0d60*/  @UP0 ULEA UR6, UP2, UR10, UR6, 0x2 ;  /* 0x000000060a060291 */ /* 0x000fe4000f84103f */
[----:B------:R-:W-:Y:S02]  /*0d70*/  @UP1 UIADD3 UR5, UR13, UR14, URZ ;  /* 0x0000000e0d051290 */ /* 0x000fe4000fffe03f */
[----:B------:R-:W-:-:S02]  /*0d80*/  @UP1 ULEA UR8, UP3, UR12, UR8, 0x2 ;  /* 0x000000080c081291 */ /* 0x000fc4000f86103f */
[----:B------:R-:W-:Y:S01]  /*0d90*/  @UP0 ULEA.HI.X UR7, UR10, UR7, UR11, 0x2, UP2 ;  /* 0x000000070a070291 */ /* 0x000fe200090f140b */
[----:B0-----:R-:W-:Y:S01]  /*0da0*/  IMAD.U32 R2, RZ, RZ, UR6 ;  /* 0x00000006ff027e24 */ /* 0x001fe2000f8e00ff */
[----:B------:R-:W-:Y:S02]  /*0db0*/  @UP1 ULEA.HI.X UR9, UR12, UR9, UR5, 0x2, UP3 ;  /* 0x000000090c091291 */ /* 0x000fe400098f1405 */
[----:B------:R-:W-:Y:S01]  /*0dc0*/  IMAD.U32 R4, RZ, RZ, UR8 ;  /* 0x00000008ff047e24 */ /* 0x000fe2000f8e00ff */
[----:B------:R-:W0:Y:S01]  /*0dd0*/  S2UR UR40, SR_CTAID.X ;  /* 0x00000000002879c3 */ /* 0x000e220000002500 */
[----:B------:R-:W-:Y:S01]  /*0de0*/  IMAD.U32 R3, RZ, RZ, UR7 ;  /* 0x00000007ff037e24 */ /* 0x000fe2000f8e00ff */
[----:B------:R-:W-:Y:S01]  /*0df0*/  ULDC UR5, c[0x0][0x448] ;  /* 0x0001120000057ab9 */ /* 0x000fe20000000800 */
[----:B------:R-:W-:Y:S01]  /*0e00*/  IMAD.U32 R5, RZ, RZ, UR9 ;  /* 0x00000009ff057e24 */ /* 0x000fe2000f8e00ff */
[----:B------:R-:W-:Y:S01]  /*0e10*/  ULDC.64 UR6, c[0x0][0x9e0] ;  /* 0x0002780000067ab9 */ /* 0x000fe20000000a00 */
[----:B------:R-:W-:Y:S01]  /*0e20*/  ULDC UR11, c[0x0][0x988] ;  /* 0x00026200000b7ab9 */ /* 0x000fe20000000800 */
[----:B------:R3:W5:Y:S04]  /*0e30*/  @P0 LDG.E R7, desc[UR58][R2.64] ;  /* 0x0000003a02070981 */ /* 0x000768000c1e1900 */
[----:B------:R-:W5:Y:S01]  /*0e40*/  @P1 LDG.E R0, desc[UR58][R4.64] ;  /* 0x0000003a04001981 */ /* 0x000f62000c1e1900 */
[----:B--2---:R-:W-:Y:S01]  /*0e50*/  ISETP.NE.U32.AND P0, PT, R8, RZ, PT ;  /* 0x000000ff0800720c */ /* 0x004fe20003f05070 */
[----:B------:R-:W-:Y:S01]  /*0e60*/  UISETP.NE.AND UP1, UPT, UR5, 0x1, UPT ;  /* 0x000000010500788c */ /* 0x000fe2000bf25270 */
[----:B------:R-:W-:Y:S01]  /*0e70*/  VIADD R104, R6, 0xffffff80 ;  /* 0xffffff8006687836 */ /* 0x000fe20000000000 */
[----:B------:R-:W-:Y:S01]  /*0e80*/  UISETP.GE.AND UP0, UPT, UR7, 0x1, UPT ;  /* 0x000000010700788c */ /* 0x000fe2000bf06270 */
[----:B------:R-:W-:-:S02]  /*0e90*/  ISETP.NE.AND.EX P0, PT, R9, RZ, PT, P0 ;  /* 0x000000ff0900720c */ /* 0x000fc40003f05300 */
[----:B---3--:R-:W-:Y:S02]  /*0ea0*/  IADD3 R3, -R22, 0x1, RZ ;  /* 0x0000000116037810 */ /* 0x008fe40007ffe1ff */
[----:B-1----:R-:W-:Y:S02]  /*0eb0*/  SEL R16, R16, 0x1, P0 ;  /* 0x0000000110107807 */ /* 0x002fe40000000000 */
[----:B------:R-:W-:Y:S02]  /*0ec0*/  PLOP3.LUT P1, PT, PT, PT, UP0, 0x80, 0x0 ;  /* 0x000000000000781c */ /* 0x000fe40003f2f008 */
[----:B------:R-:W-:Y:S01]  /*0ed0*/  @UP1 ULDC UR9, c[0x0][0x44c] ;  /* 0x0001130000091ab9 */ /* 0x000fe20000000800 */
[CC--:B----4-:R-:W-:Y:S01]  /*0ee0*/  IMAD R3, R16.reuse, R11.reuse, R3 ;  /* 0x0000000b10037224 */ /* 0x0d0fe200078e0203 */
[----:B0-----:R-:W-:Y:S01]  /*0ef0*/  USHF.L.U32 UR40, UR40, 0x7, URZ ;  /* 0x0000000728287899 */ /* 0x001fe2000800063f */
[----:B------:R-:W-:Y:S01]  /*0f00*/  IMAD R18, R16, R11, RZ ;  /* 0x0000000b10127224 */ /* 0x000fe200078e02ff */
[----:B------:R-:W-:-:S02]  /*0f10*/  @UP1 ULDC UR12, c[0x0][0x450] ;  /* 0x00011400000c1ab9 */ /* 0x000fc40000000800 */
[----:B------:R-:W-:Y:S01]  /*0f20*/  R2UR UR10, R3 ;  /* 0x00000000030a72ca */ /* 0x000fe200000e0000 */
[----:B------:R-:W-:Y:S02]  /*0f30*/  @UP1 UIADD3 UR8, UR40, 0x7f, URZ ;  /* 0x0000007f28081890 */ /* 0x000fe4000fffe03f */
[----:B------:R-:W-:Y:S02]  /*0f40*/  UIADD3 UR5, UR40, 0x7f, URZ ;  /* 0x0000007f28057890 */ /* 0x000fe4000fffe03f */
[----:B------:R-:W-:-:S04]  /*0f50*/  UIMAD.WIDE.U32 UR8, UR8, UR9, URZ ;  /* 0x00000009080872a5 */ /* 0x000fc8000f8e003f */
[----:B------:R-:W-:-:S04]  /*0f60*/  @UP1 USHF.R.U32.HI UR5, URZ, UR12, UR9 ;  /* 0x0000000c3f051299 */ /* 0x000fc80008011609 */
[----:B------:R-:W-:-:S04]  /*0f70*/  UIADD3 UR8, UR10, UR5, URZ ;  /* 0x000000050a087290 */ /* 0x000fc8000fffe03f */
[----:B------:R-:W-:Y:S01]  /*0f80*/  UIADD3 UR6, UR8, UR6, URZ ;  /* 0x0000000608067290 */ /* 0x000fe2000fffe03f */
[----:B-----5:R-:W-:-:S04]  /*0f90*/  FMUL.FTZ R0, R7, R0 ;  /* 0x0000000007007220 */ /* 0x020fc80000410000 */
[----:B------:R-:W-:-:S05]  /*0fa0*/  FMUL.FTZ R0, R0, UR11 ;  /* 0x0000000b00007c20 */ /* 0x000fca0008410000 */
[----:B------:R-:W-:Y:S01]  /*0fb0*/  R2UR UR36, R0 ;  /* 0x00000000002472ca */ /* 0x000fe200000e0000 */
[----:B------:R-:W-:Y:S01]  /*0fc0*/  IMAD.U32 R0, RZ, RZ, UR6 ;  /* 0x00000006ff007e24 */ /* 0x000fe2000f8e00ff */
[----:B------:R-:W-:-:S13]  /*0fd0*/  @!P1 BRA `(.L_x_869) ;  /* 0x0000000000409947 */ /* 0x000fda0003800000 */
[----:B------:R-:W-:Y:S01]  /*0fe0*/  ISETP.LT.AND P0, PT, RZ, UR8, PT ;  /* 0x00000008ff007c0c */ /* 0x000fe2000bf01270 */
[----:B------:R-:W-:-:S12]  /*0ff0*/  UIADD3 UR5, UR8, -0x1, URZ ;  /* 0xffffffff08057890 */ /* 0x000fd8000fffe03f */
[----:B------:R-:W-:Y:S05]  /*1000*/  @P0 BRA `(.L_x_870) ;  /* 0x00000000001c0947 */ /* 0x000fea0003800000 */
[----:B------:R-:W-:Y:S02]  /*1010*/  UISETP.NE.AND UP0, UPT, UR7, 0x1, UPT ;  /* 0x000000010700788c */ /* 0x000fe4000bf05270 */
[----:B------:R-:W-:-:S09]  /*1020*/  UIADD3 UR5, -UR8, URZ, URZ ;  /* 0x0000003f08057290 */ /* 0x000fd2000fffe13f */
[----:B------:R-:W-:Y:S02]  /*1030*/  @UP0 ULDC.64 UR10, c[0x0][0x9e8] ;  /* 0x00027a00000a0ab9 */ /* 0x000fe40000000a00 */
[----:B------:R-:W-:-:S04]  /*1040*/  UIMAD.WIDE.U32 UR8, UR5, UR10, URZ ;  /* 0x0000000a050872a5 */ /* 0x000fc8000f8e003f */
[----:B------:R-:W-:-:S04]  /*1050*/  @UP0 USHF.R.U32.HI UR5, URZ, UR11, UR9 ;  /* 0x0000000b3f050299 */ /* 0x000fc80008011609 */
[----:B------:R-:W-:Y:S01]  /*1060*/  ULOP3.LUT UR5, URZ, UR5, URZ, 0x33, !UPT ;  /* 0x000000053f057292 */ /* 0x000fe2000f8e333f */
[----:B------:R-:W-:Y:S11]  /*1070*/  BRA `(.L_x_871) ;  /* 0x0000000000107947 */ /* 0x000ff60003800000 */
.L_x_870:
[----:B------:R-:W-:-:S11]  /*1080*/  UISETP.NE.AND UP0, UPT, UR7, 0x1, UPT ;  /* 0x000000010700788c */ /* 0x000fd6000bf05270 */
[----:B------:R-:W-:Y:S02]  /*1090*/  @UP0 ULDC.64 UR10, c[0x0][0x9e8] ;  /* 0x00027a00000a0ab9 */ /* 0x000fe40000000a00 */
[----:B------:R-:W-:-:S04]  /*10a0*/  UIMAD.WIDE.U32 UR8, UR5, UR10, URZ ;  /* 0x0000000a050872a5 */ /* 0x000fc8000f8e003f */
[----:B------:R-:W-:-:S12]  /*10b0*/  @UP0 USHF.R.U32.HI UR5, URZ, UR11, UR9 ;  /* 0x0000000b3f050299 */ /* 0x000fd80008011609 */
.L_x_871:
[----:B------:R-:W-:-:S06]  /*10c0*/  UIMAD UR5, UR5, UR7, UR7 ;  /* 0x00000007050572a4 */ /* 0x000fcc000f8e0207 */
[----:B------:R-:W-:-:S07]  /*10d0*/  VIMNMX R0, R0, UR5, PT ;  /* 0x0000000500007c48 */ /* 0x000fce000bfe0100 */
.L_x_869:
[-C--:B------:R-:W-:Y:S01]  /*10e0*/  IMAD R22, R16, R11.reuse, -R22 ;  /* 0x0000000b10167224 */ /* 0x080fe200078e0a16 */
[----:B------:R-:W-:Y:S01]  /*10f0*/  @UP1 ULDC UR8, c[0x0][0x44c] ;  /* 0x0001130000081ab9 */ /* 0x000fe20000000800 */
[----:B------:R-:W-:Y:S01]  /*1100*/  VIADD R2, R0, 0x9f ;  /* 0x0000009f00027836 */ /* 0x000fe20000000000 */
[----:B------:R-:W-:Y:S01]  /*1110*/  UIMAD.WIDE.U32 UR8, UR40, UR8, URZ ;  /* 0x00000008280872a5 */ /* 0x000fe2000f8e003f */
[----:B------:R-:W-:Y:S01]  /*1120*/  IMAD R0, R16, R11, 0x9f ;  /* 0x0000009f10007424 */ /* 0x000fe200078e020b */
[----:B------:R-:W-:Y:S01]  /*1130*/  R2UR UR6, R22 ;  /* 0x00000000160672ca */ /* 0x000fe200000e0000 */
[----:B------:R-:W-:Y:S01]  /*1140*/  @UP1 ULDC UR10, c[0x0][0x450] ;  /* 0x00011400000a1ab9 */ /* 0x000fe20000000800 */
[----:B------:R-:W-:Y:S01]  /*1150*/  IMAD.HI R2, R2, 0x66666667, RZ ;  /* 0x6666666702027827 */ /* 0x000fe200078e02ff */
[----:B------:R-:W-:Y:S01]  /*1160*/  UMOV UR5, UR40 ;  /* 0x0000002800057c82 */ /* 0x000fe20008000000 */
[----:B------:R-:W-:Y:S02]  /*1170*/  @UP1 USHF.R.U32.HI UR5, URZ, UR10, UR9 ;  /* 0x0000000a3f051299 */ /* 0x000fe40008011609 */
[----:B------:R-:W-:Y:S01]  /*1180*/  IMAD.HI R0, R0, 0x66666667, RZ ;  /* 0x6666666700007827 */ /* 0x000fe200078e02ff */
[----:B------:R-:W-:-:S04]  /*1190*/  SHF.R.U32.HI R5, RZ, 0x1f, R2 ;  /* 0x0000001fff057819 */ /* 0x000fc80000011602 */
[----:B------:R-:W-:Y:S02]  /*11a0*/  SHF.R.U32.HI R3, RZ, 0x1f, R0 ;  /* 0x0000001fff037819 */ /* 0x000fe40000011600 */
[----:B------:R-:W-:Y:S01]  /*11b0*/  UIADD3 UR5, UR6, UR5, URZ ;  /* 0x0000000506057290 */ /* 0x000fe2000fffe03f */
[----:B------:R-:W-:Y:S02]  /*11c0*/  LEA.HI.SX32 R2, R2, R5, 0x1a ;  /* 0x0000000502027211 */ /* 0x000fe400078fd2ff */
[----:B------:R-:W-:Y:S01]  /*11d0*/  ULDC UR6, c[0x0][0x9dc] ;  /* 0x0002770000067ab9 */ /* 0x000fe20000000800 */
[----:B------:R-:W-:Y:S01]  /*11e0*/  LEA.HI.SX32 R3, R0, R3, 0x1a ;  /* 0x0000000300037211 */ /* 0x000fe200078fd2ff */
[----:B------:R-:W-:-:S03]  /*11f0*/  UIADD3 UR6, UR5, -UR6, URZ ;  /* 0x8000000605067290 */ /* 0x000fc6000fffe03f */
[----:B------:R-:W-:Y:S01]  /*1200*/  VIMNMX R23, R3, R2, PT ;  /* 0x0000000203177248 */ /* 0x000fe20003fe0100 */
[----:B------:R-:W-:Y:S08]  /*1210*/  @!P1 BRA `(.L_x_872) ;  /* 0x0000000000449947 */ /* 0x000ff00003800000 */
[----:B------:R-:W-:-:S06]  /*1220*/  UISETP.GT.AND UP0, UPT, UR5, -0x1, UPT ;  /* 0xffffffff0500788c */ /* 0x000fcc000bf04270 */
[----:B------:R-:W-:-:S13]  /*1230*/  PLOP3.LUT P0, PT, PT, PT, UP0, 0x80, 0x0 ;  /* 0x000000000000781c */ /* 0x000fda0003f0f008 */
[----:B------:R-:W-:Y:S05]  /*1240*/  @P0 BRA `(.L_x_873) ;  /* 0x00000000001c0947 */ /* 0x000fea0003800000 */
[----:B------:R-:W-:Y:S02]  /*1250*/  UISETP.NE.AND UP0, UPT, UR7, 0x1, UPT ;  /* 0x000000010700788c */ /* 0x000fe4000bf05270 */
[----:B------:R-:W-:-:S09]  /*1260*/  ULOP3.LUT UR5, URZ, UR5, URZ, 0x33, !UPT ;  /* 0x000000053f057292 */ /* 0x000fd2000f8e333f */
[----:B------:R-:W-:Y:S02]  /*1270*/  @UP0 ULDC.64 UR10, c[0x0][0x9e8] ;  /* 0x00027a00000a0ab9 */ /* 0x000fe40000000a00 */
[----:B------:R-:W-:-:S04]  /*1280*/  UIMAD.WIDE.U32 UR8, UR5, UR10, URZ ;  /* 0x0000000a050872a5 */ /* 0x000fc8000f8e003f */
[----:B------:R-:W-:-:S04]  /*1290*/  @UP0 USHF.R.U32.HI UR5, URZ, UR11, UR9 ;  /* 0x0000000b3f050299 */ /* 0x000fc80008011609 */
[----:B------:R-:W-:Y:S01]  /*12a0*/  ULOP3.LUT UR5, URZ, UR5, URZ, 0x33, !UPT ;  /* 0x000000053f057292 */ /* 0x000fe2000f8e333f */
[----:B------:R-:W-:Y:S11]  /*12b0*/  BRA `(.L_x_874) ;  /* 0x0000000000107947 */ /* 0x000ff60003800000 */
.L_x_873:
[----:B------:R-:W-:-:S11]  /*12c0*/  UISETP.NE.AND UP0, UPT, UR7, 0x1, UPT ;  /* 0x000000010700788c */ /* 0x000fd6000bf05270 */
[----:B------:R-:W-:Y:S02]  /*12d0*/  @UP0 ULDC.64 UR10, c[0x0][0x9e8] ;  /* 0x00027a00000a0ab9 */ /* 0x000fe40000000a00 */
[----:B------:R-:W-:-:S04]  /*12e0*/  UIMAD.WIDE.U32 UR8, UR5, UR10, URZ ;  /* 0x0000000a050872a5 */ /* 0x000fc8000f8e003f */
[----:B------:R-:W-:-:S12]  /*12f0*/  @UP0 USHF.R.U32.HI UR5, URZ, UR11, UR9 ;  /* 0x0000000b3f050299 */ /* 0x000fd80008011609 */
.L_x_874:
[----:B------:R-:W-:-:S04]  /*1300*/  UIMAD UR5, UR5, UR7, URZ ;  /* 0x00000007050572a4 */ /* 0x000fc8000f8e023f */
[----:B------:R-:W-:-:S04]  /*1310*/  UISETP.LT.AND UP0, UPT, UR6, UR5, UPT ;  /* 0x000000050600728c */ /* 0x000fc8000bf01270 */
[----:B------:R-:W-:-:S12]  /*1320*/  USEL UR6, UR6, UR5, !UP0 ;  /* 0x0000000506067287 */ /* 0x000fd8000c000000 */
.L_x_872:
[----:B------:R-:W-:Y:S02]  /*1330*/  UIMAD.WIDE UR6, UR6, 0x66666667, URZ ;  /* 0x66666667060678a5 */ /* 0x000fe4000f8e023f */
[----:B------:R-:W-:Y:S02]  /*1340*/  USHF.R.U32.HI UR10, URZ, 0x10, UR4 ;  /* 0x000000103f0a7899 */ /* 0x000fe40008011604 */
[----:B------:R-:W-:Y:S02]  /*1350*/  USHF.R.U32.HI UR5, URZ, 0x1f, UR7 ;  /* 0x0000001f3f057899 */ /* 0x000fe40008011607 */
[----:B------:R-:W-:Y:S02]  /*1360*/  ULOP3.LUT UR56, UR4, 0xffff, URZ, 0xc0, !UPT ;  /* 0x0000ffff04387892 */ /* 0x000fe4000f8ec03f */
[----:B------:R-:W-:Y:S01]  /*1370*/  ULEA.HI.SX32 UR5, UR7, UR5, 0x1a ;  /* 0x0000000507057291 */ /* 0x000fe2000f8fd23f */
[----:B------:R-:W-:-:S03]  /*1380*/  UMOV UR4, URZ ;  /* 0x0000003f00047c82 */ /* 0x000fc60008000000 */
[----:B------:R-:W-:-:S04]  /*1390*/  UISETP.LT.AND UP0, UPT, URZ, UR5, UPT ;  /* 0x000000053f00728c */ /* 0x000fc8000bf01270 */
[----:B------:R-:W-:Y:S02]  /*13a0*/  USEL UR9, URZ, UR5, !UP0 ;  /* 0x000000053f097287 */ /* 0x000fe4000c000000 */
[----:B------:R-:W-:-:S04]  /*13b0*/  UISETP.NE.AND UP0, UPT, UR10, URZ, UPT ;  /* 0x0000003f0a00728c */ /* 0x000fc8000bf05270 */
[----:B------:R-:W-:-:S07]  /*13c0*/  ISETP.GT.AND P0, PT, R23, UR9, PT ;  /* 0x0000000917007c0c */ /* 0x000fce000bf04270 */
[----:B------:R-:W-:-:S06]  /*13d0*/  @!UP0 ULDC UR10, c[0x0][0x9f0] ;  /* 0x00027c00000a8ab9 */ /* 0x000fcc0000000800 */
[----:B------:R-:W-:Y:S05]  /*13e0*/  @!P0 BRA `(.L_x_875) ;  /* 0x00000000008c8947 */ /* 0x000fea0003800000 */
[----:B------:R-:W-:Y:S01]  /*13f0*/  IMAD.U32 R4, RZ, RZ, UR10 ;  /* 0x0000000aff047e24 */ /* 0x000fe2000f8e00ff */
[----:B------:R-:W-:-:S04]  /*1400*/  UMOV UR4, URZ ;  /* 0x0000003f00047c82 */ /* 0x000fc80008000000 */
[----:B------:R-:W-:-:S04]  /*1410*/  IABS R0, R4 ;  /* 0x0000000400007213 */ /* 0x000fc80000000000 */
[----:B------:R-:W-:Y:S02]  /*1420*/  R2UR UR11, R0 ;  /* 0x00000000000b72ca */ /* 0x000fe400000e0000 */
[----:B------:R-:W-:Y:S02]  /*1430*/  IADD3 R0, R4, -0x1, R23 ;  /* 0xffffffff04007810 */ /* 0x000fe40007ffe017 */
[----:B------:R-:W-:Y:S02]  /*1440*/  IABS R4, R4 ;  /* 0x0000000400047213 */ /* 0x000fe40000000000 */
[----:B------:R-:W-:-:S03]  /*1450*/  R2UR UR6, R0 ;  /* 0x00000000000672ca */ /* 0x000fc600000e0000 */
[----:B------:R-:W-:-:S04]  /*1460*/  IMAD.MOV R4, RZ, RZ, -R4 ;  /* 0x000000ffff047224 */ /* 0x000fc800078e0a04 */
[----:B------:R-:W0:Y:S06]  /*1470*/  I2F.RP R2, UR11 ;  /* 0x0000000b00027d06 */ /* 0x000e2c0008209400 */
[----:B------:R-:W-:-:S06]  /*1480*/  UIADD3 UR6, -UR9, UR6, URZ ;  /* 0x0000000609067290 */ /* 0x000fcc000fffe13f */
[----:B------:R-:W-:Y:S01]  /*1490*/  IMAD.U32 R0, RZ, RZ, UR6 ;  /* 0x00000006ff007e24 */ /* 0x000fe2000f8e00ff */
[----:B------:R-:W-:Y:S01]  /*14a0*/  ULOP3.LUT UR6, UR6, UR10, URZ, 0x3c, !UPT ;  /* 0x0000000a06067292 */ /* 0x000fe2000f8e3c3f */
[----:B0-----:R-:W0:Y:S03]  /*14b0*/  MUFU.RCP R2, R2 ;  /* 0x0000000200027308 */ /* 0x001e260000001000 */
[----:B------:R-:W-:-:S04]  /*14c0*/  IABS R0, R0 ;  /* 0x0000000000007213 */ /* 0x000fc80000000000 */
[----:B------:R-:W-:Y:S01]  /*14d0*/  R2UR UR8, R0 ;  /* 0x00000000000872ca */ /* 0x000fe200000e0000 */
[----:B------:R-:W-:Y:S02]  /*14e0*/  IMAD.MOV.U32 R0, RZ, RZ, R4 ;  /* 0x000000ffff007224 */ /* 0x000fe400078e0004 */
[----:B0-----:R-:W-:-:S06]  /*14f0*/  VIADD R3, R2, 0xffffffe ;  /* 0x0ffffffe02037836 */ /* 0x001fcc0000000000 */
        /* <DEDUP_REMOVED lines=18> */
.L_x_875:
[----:B------:R-:W-:Y:S02]  /*1620*/  UIMAD UR56, UR56, UR4, UR9 ;  /* 0x00000004383872a4 */ /* 0x000fe4000f8e0209 */
[----:B------:R-:W-:Y:S01]  /*1630*/  IMAD.U32 R0, RZ, RZ, UR4 ;  /* 0x00000004ff007e24 */ /* 0x000fe2000f8e00ff */
[----:B------:R-:W-:Y:S02]  /*1640*/  PLOP3.LUT P0, PT, PT, PT, PT, 0x80, 0x0 ;  /* 0x000000000000781c */ /* 0x000fe40003f0f070 */
[----:B------:R-:W-:Y:S02]  /*1650*/  CS2R R28, SRZ ;  /* 0x00000000001c7805 */ /* 0x000fe4000001ff00 */
[----:B------:R-:W-:Y:S02]  /*1660*/  CS2R R2, SRZ ;  /* 0x0000000000027805 */ /* 0x000fe4000001ff00 */
[----:B------:R-:W-:Y:S02]  /*1670*/  CS2R R24, SRZ ;  /* 0x0000000000187805 */ /* 0x000fe4000001ff00 */
[----:B------:R-:W-:-:S02]  /*1680*/  VIADDMNMX R23, R0, UR56, R23, PT ;  /* 0x0000003800177c46 */ /* 0x000fc4000b800117 */
[----:B------:R-:W-:Y:S02]  /*1690*/  CS2R R30, SRZ ;  /* 0x00000000001e7805 */ /* 0x000fe4000001ff00 */
[----:B------:R-:W-:Y:S02]  /*16a0*/  CS2R R26, SRZ ;  /* 0x00000000001a7805 */ /* 0x000fe4000001ff00 */
[----:B------:R-:W-:Y:S02]  /*16b0*/  CS2R R36, SRZ ;  /* 0x0000000000247805 */ /* 0x000fe4000001ff00 */
[----:B------:R-:W-:Y:S02]  /*16c0*/  ISETP.GT.AND P1, PT, R23, UR56, PT ;  /* 0x0000003817007c0c */ /* 0x000fe4000bf24270 */
        /* <DEDUP_REMOVED lines=27> */
[----:B------:R-:W-:Y:S06]  /*1880*/  @!P1 BRA `(.L_x_876) ;  /* 0x0000011400a09947 */ /* 0x000fec0003800000 */
[----:B------:R-:W-:Y:S01]  /*1890*/  SHF.R.S32.HI R105, RZ, 0x1f, R104 ;  /* 0x0000001fff697819 */ /* 0x000fe20000011468 */
[----:B------:R-:W0:Y:S01]  /*18a0*/  S2UR UR5, SR_CgaCtaId ;  /* 0x00000000000579c3 */ /* 0x000e220000008800 */
[----:B------:R-:W-:Y:S02]  /*18b0*/  UMOV UR37, 0x400 ;  /* 0x0000040000257882 */ /* 0x000fe40000000000 */
[----:B------:R-:W-:-:S04]  /*18c0*/  LEA.HI R106, R105, R104, RZ, 0x7 ;  /* 0x00000068696a7211 */ /* 0x000fc800078f38ff */
[----:B------:R-:W-:-:S05]  /*18d0*/  SHF.R.S32.HI R107, RZ, 0x7, R106 ;  /* 0x00000007ff6b7819 */ /* 0x000fca000001146a */
        /* <DEDUP_REMOVED lines=29> */
.L_x_877:
[----:B------:R-:W-:-:S04]  /*1ab0*/  SHF.L.U32 R0, RZ, 0x1f, RZ ;  /* 0x0000001fff007819 */ /* 0x000fc800000006ff */
[----:B------:R-:W0:Y:S02]  /*1ac0*/  SYNCS.PHASECHK.TRANS64.TRYWAIT P0, [UR37+0x29800], R0 ;  /* 0x02980000ff0075a7 */ /* 0x000e240008000165 */
[----:B0-----:R-:W-:Y:S05]  /*1ad0*/  @!P0 BRA `(.L_x_878) ;  /* 0x0000017400808947 */ /* 0x001fea0003800000 */
.L_x_1019:
[----:B------:R-:W2:Y:S02]  /*1ae0*/  LDL R2, [R1+0x18] ;  /* 0x0000180001027983 */ /* 0x000ea40000100800 */
[----:B--2---:R-:W-:-:S13]  /*1af0*/  R2UR UR4, R2 ;  /* 0x00000000020472ca */ /* 0x004fda00000e0000 */
[----:B------:R-:W-:-:S06]  /*1b00*/  ULOP3.LUT UR4, UR4, 0x1, URZ, 0xfc, !UPT ;  /* 0x0000000104047892 */ /* 0x000fcc000f8efc3f */
[----:B------:R-:W-:-:S05]  /*1b10*/  IMAD.U32 R2, RZ, RZ, UR4 ;  /* 0x00000004ff027e24 */ /* 0x000fca000f8e00ff */
[----:B------:R-:W-:-:S13]  /*1b20*/  ISETP.NE.AND P0, PT, R2, 0x3, PT ;  /* 0x000000030200780c */ /* 0x000fda0003f05270 */
[----:B------:R-:W-:Y:S05]  /*1b30*/  @!P0 BRA `(.L_x_879) ;  /* 0x0000000000048947 */ /* 0x000fea0003800000 */
[----:B------:R-:W-:Y:S01]  /*1b40*/  BPT.TRAP 0x1 ;  /* 0x000000040000795c */ /* 0x000fe20000300000 */
.L_x_879:
[----:B------:R1:W2:Y:S01]  /*1b50*/  SYNCS.PHASECHK.TRANS64.TRYWAIT P2, [UR37+0x29830], R0 ;  /* 0x02983000ff0075a7 */ /* 0x0002a20008040165 */
[----:B------:R-:W-:Y:S05]  /*1b60*/  @!P0 BRA `(.L_x_880) ;  /* 0x0000000000048947 */ /* 0x000fea0003800000 */
[----:B------:R-:W-:Y:S01]  /*1b70*/  BPT.TRAP 0x1 ;  /* 0x000000040000795c */ /* 0x000fe20000300000 */
.L_x_880:
[----:B------:R-:W3:Y:S02]  /*1b80*/  S2R R2, SR_TID.X ;  /* 0x0000000000027919 */ /* 0x000ee40000002100 */
[----:B---3--:R-:W-:-:S04]  /*1b90*/  LOP3.LUT R2, R2, 0x7f, RZ, 0xc0, !PT ;  /* 0x0000007f02027812 */ /* 0x008fc800078ec0ff */
[----:B------:R-:W-:Y:S01]  /*1ba0*/  ISETP.NE.AND P1, PT, R2, RZ, PT ;  /* 0x000000ff0200720c */ /* 0x000fe20003f25270 */
[----:B------:R-:W-:-:S05]  /*1bb0*/  IMAD.U32 R2, RZ, RZ, UR38 ;  /* 0x00000026ff027e24 */ /* 0x000fca000f8e00ff */
[----:B------:R-:W-:Y:S01]  /*1bc0*/  LOP3.LUT R2, R2, 0x10000, RZ, 0xfc, !PT ;  /* 0x0001000002027812 */ /* 0x000fe200078efcff */
[----:B--2---:R-:W-:Y:S06]  /*1bd0*/  @P2 BRA `(.L_x_881) ;  /* 0x0000000000082947 */ /* 0x004fec0003800000 */
[----:B------:R-:W2:Y:S02]  /*1be0*/  SYNCS.PHASECHK.TRANS64.TRYWAIT P2, [UR37+0x29830], R0 ;  /* 0x02983000ff0075a7 */ /* 0x000ea40008040165 */
[----:B--2---:R-:W-:Y:S05]  /*1bf0*/  @!P2 BRA `(.L_x_882) ;  /* 0x000001740050a947 */ /* 0x004fea0003800000 */
.L_x_881:
[----:B------:R-:W-:Y:S05]  /*1c00*/  WARPSYNC.ALL ;  /* 0x0000000000007948 */ /* 0x000fea0003800000 */
[----:B0-----:R-:W-:Y:S01]  /*1c10*/  IMAD.MOV.U32 R3, RZ, RZ, -0x7fffffe0 ;  /* 0x80000020ff037424 */ /* 0x001fe200078e00ff */
[----:B------:R-:W-:Y:S01]  /*1c20*/  UIADD3 UR4, UR37, 0x1a400, URZ ;  /* 0x0001a40025047890 */ /* 0x000fe2000fffe03f */
[C---:B------:R-:W-:Y:S01]  /*1c30*/  R2UR UR16, R2.reuse ;  /* 0x00000000021072ca */ /* 0x040fe200000e0000 */
[----:B------:R-:W-:Y:S02]  /*1c40*/  WARPGROUP.ARRIVE ;  /* 0x00000000000079c5 */ /* 0x000fe40000000000 */
        /* <DEDUP_REMOVED lines=10> */
[----:B------:R-:W-:Y:S01]  /*1cf0*/  R2UR UR5, R3 ;  /* 0x00000000030572ca */ /* 0x000fe200000e0000 */
[----:B------:R-:W-:Y:S01]  /*1d00*/  UMOV UR11, 0x80000020 ;  /* 0x80000020000b7882 */ /* 0x000fe20000000000 */
[----:B------:R-:W-:Y:S01]  /*1d10*/  R2UR UR4, R2 ;  /* 0x00000000020472ca */ /* 0x000fe200000e0000 */
[----:B------:R-:W-:Y:S01]  /*1d20*/  UIADD3 UR14, UR38, 0x80, URZ ;  /* 0x00000080260e7890 */ /* 0x000fe2000fffe03f */
[----:B--2---:R-:W-:Y:S01]  /*1d30*/  LOP3.LUT R5, R106, 0xffffff80, RZ, 0xc0, !PT ;  /* 0xffffff806a057812 */ /* 0x004fe200078ec0ff */
[----:B------:R-:W-:Y:S01]  /*1d40*/  UIADD3 UR10, UR38, 0x100, URZ ;  /* 0x00000100260a7890 */ /* 0x000fe2000fffe03f */
[----:B------:R-:W-:Y:S01]  /*1d50*/  LEA.HI R4, R107, R107, RZ, 0x1 ;  /* 0x0000006b6b047211 */ /* 0x000fe200078f08ff */
[----:B------:R-:W-:Y:S01]  /*1d60*/  UMOV UR18, UR38 ;  /* 0x0000002600127c82 */ /* 0x000fe20008000000 */
[----:B------:R-:W-:Y:S01]  /*1d70*/  UIADD3 UR6, UR38, 0x180, URZ ;  /* 0x0000018026067890 */ /* 0x000fe2000fffe03f */
[----:B------:R-:W-:Y:S01]  /*1d80*/  QGMMA.64x32x32.F32.E4M3.E4M3 R88, gdesc[UR16], RZ, !UPT, gsb0 ;  /* 0x00600000105879f3 */ /* 0x000fe2000c0008ff */
[----:B------:R-:W-:Y:S01]  /*1d90*/  UMOV UR7, 0x80000020 ;  /* 0x8000002000077882 */ /* 0x000fe20000000000 */
[----:B------:R-:W-:Y:S01]  /*1da0*/  R2UR UR16, R2 ;  /* 0x00000000021072ca */ /* 0x000fe200000e0000 */
[----:B------:R-:W-:Y:S01]  /*1db0*/  UIADD3 UR18, UR38, 0x200, URZ ;  /* 0x0000020026127890 */ /* 0x000fe2000fffe03f */
[----:B------:R-:W-:Y:S01]  /*1dc0*/  R2UR UR17, R3 ;  /* 0x00000000031172ca */ /* 0x000fe200000e0000 */
[----:B------:R-:W-:Y:S01]  /*1dd0*/  UMOV UR19, 0x80000020 ;  /* 0x8000002000137882 */ /* 0x000fe20000000000 */
[----:B------:R-:W-:Y:S01]  /*1de0*/  UMOV UR21, 0x80000020 ;  /* 0x8000002000157882 */ /* 0x000fe20000000000 */
[----:B------:R-:W-:Y:S01]  /*1df0*/  UMOV UR25, 0x80000020 ;  /* 0x8000002000197882 */ /* 0x000fe20000000000 */
[----:B------:R-:W-:Y:S01]  /*1e00*/  UIADD3 UR26, UR38, 0x582, URZ ;  /* 0x00000582261a7890 */ /* 0x000fe2000fffe03f */
[----:B------:R-:W-:Y:S01]  /*1e10*/  IMAD.IADD R5, R104, 0x1, -R5 ;  /* 0x0000000168057824 */ /* 0x000fe200078e0a05 */
[----:B------:R-:W-:Y:S01]  /*1e20*/  UMOV UR27, 0x80000020 ;  /* 0x80000020001b7882 */ /* 0x000fe20000000000 */
[----:B------:R-:W-:Y:S01]  /*1e30*/  UIADD3 UR30, UR38, 0x602, URZ ;  /* 0x00000602261e7890 */ /* 0x000fe2000fffe03f */
[----:B------:R-:W-:Y:S01]  /*1e40*/  LEA.HI R105, R105, R104, RZ, 0x2 ;  /* 0x0000006869697211 */ /* 0x000fe200078f10ff */
[----:B------:R-:W-:Y:S01]  /*1e50*/  UMOV UR29, UR25 ;  /* 0x00000019001d7c82 */ /* 0x000fe20008000000 */
[----:B------:R-:W-:Y:S01]  /*1e60*/  UMOV UR31, 0x80000020 ;  /* 0x80000020001f7882 */ /* 0x000fe20000000000 */
[----:B------:R-:W-:Y:S01]  /*1e70*/  UIADD3 UR34, UR38, 0x682, URZ ;  /* 0x0000068226227890 */ /* 0x000fe2000fffe03f */
[----:B-1----:R-:W-:Y:S01]  /*1e80*/  SHF.R.S32.HI R0, RZ, 0x1f, R5 ;  /* 0x0000001fff007819 */ /* 0x002fe20000011405 */
[----:B------:R-:W-:Y:S01]  /*1e90*/  UMOV UR33, UR25 ;  /* 0x0000001900217c82 */ /* 0x000fe20008000000 */
[----:B------:R-:W-:Y:S01]  /*1ea0*/  UMOV UR35, 0x80000020 ;  /* 0x8000002000237882 */ /* 0x000fe20000000000 */
[----:B------:R-:W-:Y:S01]  /*1eb0*/  UIADD3 UR46, UR38, 0x702, URZ ;  /* 0x00000702262e7890 */ /* 0x000fe2000fffe03f */
[----:B------:R-:W-:Y:S01]  /*1ec0*/  LOP3.LUT R8, R4, 0x3fffffe, RZ, 0xc0, !PT ;  /* 0x03fffffe04087812 */ /* 0x000fe200078ec0ff */
[----:B------:R-:W-:Y:S01]  /*1ed0*/  UMOV UR45, UR25 ;  /* 0x00000019002d7c82 */ /* 0x000fe20008000000 */
[----:B------:R-:W-:Y:S01]  /*1ee0*/  UMOV UR47, 0x80000020 ;  /* 0x80000020002f7882 */ /* 0x000fe20000000000 */
[CC--:B------:R-:W-:Y:S01]  /*1ef0*/  LEA.HI R4, R0.reuse, R5.reuse, RZ, 0x2 ;  /* 0x0000000500047211 */ /* 0x0c0fe200078f10ff */
[----:B------:R-:W-:Y:S01]  /*1f00*/  IMAD.MOV.U32 R10, RZ, RZ, -0xa0 ;  /* 0xffffff60ff0a7424 */ /* 0x000fe200078e00ff */
[----:B------:R-:W-:Y:S01]  /*1f10*/  LOP3.LUT R105, R105, 0xfffffffc, RZ, 0xc0, !PT ;  /* 0xfffffffc69697812 */ /* 0x000fe200078ec0ff */
[----:B------:R-:W-:Y:S01]  /*1f20*/  IMAD.IADD R8, R107, 0x1, -R8 ;  /* 0x000000016b087824 */ /* 0x000fe200078e0a08 */
[----:B------:R-:W-:Y:S01]  /*1f30*/  LEA.HI R6, R0, R5, RZ, 0x5 ;  /* 0x0000000500067211 */ /* 0x000fe200078f28ff */
[----:B------:R-:W-:Y:S01]  /*1f40*/  ULDC UR61, c[0x0][0x288] ;  /* 0x0000a200003d7ab9 */ /* 0x000fe20000000800 */
[--C-:B------:R-:W-:Y:S01]  /*1f50*/  SHF.R.S32.HI R0, RZ, 0x2, R4.reuse ;  /* 0x00000002ff007819 */ /* 0x100fe20000011404 */
[----:B------:R-:W-:Y:S01]  /*1f60*/  IMAD.IADD R105, R104, 0x1, -R105 ;  /* 0x0000000168697824 */ /* 0x000fe200078e0a69 */
[----:B------:R-:W-:Y:S01]  /*1f70*/  SHF.R.S32.HI R7, RZ, 0x1f, R4 ;  /* 0x0000001fff077819 */ /* 0x000fe20000011404 */
[----:B------:R-:W-:Y:S01]  /*1f80*/  ULDC UR57, c[0x0][0x9dc] ;  /* 0x0002770000397ab9 */ /* 0x000fe20000000800 */
[----:B------:R-:W-:Y:S01]  /*1f90*/  SHF.R.S32.HI R6, RZ, 0x5, R6 ;  /* 0x00000005ff067819 */ /* 0x000fe20000011406 */
[----:B------:R-:W-:Y:S01]  /*1fa0*/  ULOP3.LUT UR57, URZ, UR57, URZ, 0x33, !UPT ;  /* 0x000000393f397292 */ /* 0x000fe2000f8e333f */
[----:B------:R-:W-:-:S02]  /*1fb0*/  LEA.HI R7, R7, R0, RZ, 0x3 ;  /* 0x0000000007077211 */ /* 0x000fc400078f18ff */
[----:B------:R-:W-:Y:S02]  /*1fc0*/  LEA R6, R6, UR40, 0x4 ;  /* 0x0000002806067c11 */ /* 0x000fe4000f8e20ff */
[----:B------:R-:W-:Y:S02]  /*1fd0*/  LOP3.LUT R7, R7, 0xfffffff8, RZ, 0xc0, !PT ;  /* 0xfffffff807077812 */ /* 0x000fe400078ec0ff */
[----:B------:R-:W-:Y:S02]  /*1fe0*/  LEA.HI R9, R105, R105, RZ, 0x1 ;  /* 0x0000006969097211 */ /* 0x000fe400078f08ff */
[----:B------:R-:W-:Y:S02]  /*1ff0*/  IADD3 R7, R6, R0, -R7 ;  /* 0x0000000006077210 */ /* 0x000fe40007ffe807 */
[----:B------:R-:W-:Y:S02]  /*2000*/  LOP3.LUT R0, R9, 0x1ffffffe, RZ, 0xc0, !PT ;  /* 0x1ffffffe09007812 */ /* 0x000fe400078ec0ff */
[----:B------:R-:W-:Y:S01]  /*2010*/  LOP3.LUT R4, R4, 0x7ffffffc, RZ, 0xc0, !PT ;  /* 0x7ffffffc04047812 */ /* 0x000fe200078ec0ff */
[----:B------:R-:W-:-:S02]  /*2020*/  IMAD R7, R8, 0x40, R7 ;  /* 0x0000004008077824 */ /* 0x000fc400078e0207 */
[----:B------:R-:W-:Y:S02]  /*2030*/  IMAD.IADD R0, R105, 0x1, -R0 ;  /* 0x0000000169007824 */ /* 0x000fe400078e0a00 */
[----:B------:R-:W-:Y:S02]  /*2040*/  IMAD.IADD R9, R5, 0x1, -R4 ;  /* 0x0000000105097824 */ /* 0x000fe400078e0a04 */
[----:B------:R-:W-:Y:S02]  /*2050*/  IMAD R8, R0, 0x8, R7 ;  /* 0x0000000800087824 */ /* 0x000fe400078e0207 */
[----:B------:R-:W-:Y:S02]  /*2060*/  IMAD.U32 R0, RZ, RZ, UR37 ;  /* 0x00000025ff007e24 */ /* 0x000fe4000f8e00ff */
[----:B------:R-:W-:Y:S01]  /*2070*/  IMAD.MOV.U32 R6, RZ, RZ, R8 ;  /* 0x000000ffff067224 */ /* 0x000fe200078e0008 */
[----:B------:R-:W-:Y:S02]  /*2080*/  WARPGROUP.DEPBAR.LE gsb0, 0x0 ;  /* 0x00008000000079c5 */ /* 0x000fe40000010000 */
[----:B------:R-:W-:Y:S01]  /*2090*/  WARPGROUP.ARRIVE ;  /* 0x00000000000079c5 */ /* 0x000fe20000000000 */
[----:B------:R-:W-:-:S02]  /*20a0*/  @!P1 VIADD R0, R0, 0x29840 ;  /* 0x0002984000009836 */ /* 0x000fc40000000000 */
[----:B------:R-:W-:-:S03]  /*20b0*/  IMAD R4, R23, R10, 0xa1 ;  /* 0x000000a117047424 */ /* 0x000fc600078e020a */
[----:B------:R-:W-:Y:S01]  /*20c0*/  QGMMA.64x32x32.F32.E4M3.E4M3 R72, gdesc[UR12], RZ, !UPT, gsb0 ;  /* 0x006000000c4879f3 */ /* 0x000fe2000c0008ff */
[----:B------:R-:W-:Y:S01]  /*20d0*/  UIADD3 UR12, UR38, 0x102, URZ ;  /* 0x00000102260c7890 */ /* 0x000fe2000fffe03f */
[----:B------:R-:W-:Y:S01]  /*20e0*/  @!P1 PRMT R0, RZ, 0x654, R0 ;  /* 0x00000654ff009816 */ /* 0x000fe20000000000 */
[----:B------:R-:W-:Y:S01]  /*20f0*/  UIADD3 UR14, UR38, 0x280, URZ ;  /* 0x00000280260e7890 */ /* 0x000fe2000fffe03f */
[----:B------:R-:W-:Y:S01]  /*2100*/  IMAD R5, R9, -0x2, R4 ;  /* 0xfffffffe09057824 */ /* 0x000fe200078e0204 */
[----:B------:R-:W-:Y:S01]  /*2110*/  UMOV UR13, 0x80000020 ;  /* 0x80000020000d7882 */ /* 0x000fe20000000000 */
[----:B------:R-:W-:Y:S01]  /*2120*/  UMOV UR15, 0x80000020 ;  /* 0x80000020000f7882 */ /* 0x000fe20000000000 */
[----:B------:R-:W-:Y:S02]  /*2130*/  VIADD R12, R4, 0xffffffff ;  /* 0xffffffff040c7836 */ /* 0x000fe40000000000 */
[----:B------:R-:W-:Y:S01]  /*2140*/  VIADD R13, R5, 0xffffffff ;  /* 0xffffffff050d7836 */ /* 0x000fe20000000000 */
[----:B------:R-:W-:-:S02]  /*2150*/  WARPGROUP.DEPBAR.LE gsb0, 0x0 ;  /* 0x00008000000079c5 */ /* 0x000fc40000010000 */
[----:B------:R-:W-:-:S06]  /*2160*/  WARPGROUP.ARRIVE ;  /* 0x00000000000079c5 */ /* 0x000fcc0000000000 */
[----:B------:R-:W-:Y:S01]  /*2170*/  QGMMA.64x32x32.F32.E4M3.E4M3 R56, gdesc[UR8], RZ, !UPT, gsb0 ;  /* 0x00600000083879f3 */ /* 0x000fe2000c0008ff */
[----:B------:R-:W-:Y:S01]  /*2180*/  R2UR UR10, R2 ;  /* 0x00000000020a72ca */ /* 0x000fe200000e0000 */
[----:B------:R-:W-:Y:S01]  /*2190*/  UMOV UR9, 0x80000020 ;  /* 0x8000002000097882 */ /* 0x000fe20000000000 */
[----:B------:R-:W-:-:S11]  /*21a0*/  UIADD3 UR11, UR38, 0x82, URZ ;  /* 0x00000082260b7890 */ /* 0x000fd6000fffe03f */
[----:B------:R-:W-:Y:S02]  /*21b0*/  UIADD3 UR8, UR10, 0x2, URZ ;  /* 0x000000020a087890 */ /* 0x000fe4000fffe03f */
[----:B------:R-:W-:Y:S02]  /*21c0*/  UIADD3 UR20, UR10, 0x400, URZ ;  /* 0x000004000a147890 */ /* 0x000fe4000fffe03f */
[----:B------:R-:W-:-:S07]  /*21d0*/  UIADD3 UR24, UR10, 0x402, URZ ;  /* 0x000004020a187890 */ /* 0x000fce000fffe03f */
[----:B------:R-:W-:Y:S01]  /*21e0*/  UMOV UR28, UR24 ;  /* 0x00000018001c7c82 */ /* 0x000fe20008000000 */
[----:B------:R-:W-:Y:S01]  /*21f0*/  UMOV UR32, UR24 ;  /* 0x0000001800207c82 */ /* 0x000fe20008000000 */
[----:B------:R-:W-:Y:S01]  /*2200*/  UMOV UR44, UR24 ;  /* 0x00000018002c7c82 */ /* 0x000fe20008000000 */
        /* <DEDUP_REMOVED lines=11> */
[----:B------:R-:W-:Y:S01]  /*22c0*/  UMOV UR17, 0x80000020 ;  /* 0x8000002000117882 */ /* 0x000fe20000000000 */
[----:B------:R-:W-:Y:S02]  /*22d0*/  WARPGROUP.DEPBAR.LE gsb0, 0x0 ;  /* 0x00008000000079c5 */ /* 0x000fe40000010000 */
[----:B------:R-:W-:-:S06]  /*22e0*/  WARPGROUP.ARRIVE ;  /* 0x00000000000079c5 */ /* 0x000fcc0000000000 */
[----:B------:R-:W-:Y:S01]  /*22f0*/  QGMMA.64x32x32.F32.E4M3.E4M3 R88, gdesc[UR4], R88, gsb0 ;  /* 0x00600000045879f3 */ /* 0x000fe20008000858 */
[----:B------:R-:W-:Y:S01]  /*2300*/  UMOV UR4, UR8 ;  /* 0x0000000800047c82 */ /* 0x000fe20008000000 */
        /* <DEDUP_REMOVED lines=31> */
[----:B------:R-:W-:Y:S02]  /*2500*/  UIADD3 UR4, UR38, 0x300, URZ ;  /* 0x0000030026047890 */ /* 0x000fe4000fffe03f */
[----:B------:R-:W-:Y:S02]  /*2510*/  UIADD3 UR5, UR38, 0x380, URZ ;  /* 0x0000038026057890 */ /* 0x000fe4000fffe03f */
        /* <DEDUP_REMOVED lines=29> */
[----:B------:R-:W-:Y:S02]  /*26f0*/  UIADD3 UR14, UR38, 0x382, URZ ;  /* 0x00000382260e7890 */ /* 0x000fe4000fffe03f */
        /* <DEDUP_REMOVED lines=72> */
[----:B------:R-:W-:Y:S01]  /*2b80*/  UIADD3 UR6, UR38, 0x502, URZ ;  /* 0x0000050226067890 */ /* 0x000fe2000fffe03f */
[----:B------:R-:W-:Y:S01]  /*2b90*/  ULDC UR4, c[0x0][0x448] ;  /* 0x0001120000047ab9 */ /* 0x000fe20000000800 */
[----:B------:R-:W-:Y:S01]  /*2ba0*/  UMOV UR5, UR25 ;  /* 0x0000001900057c82 */ /* 0x000fe20008000000 */
[----:B------:R-:W-:Y:S01]  /*2bb0*/  UISETP.NE.AND UP0, UPT, UR4, 0x1, UPT ;  /* 0x000000010400788c */ /* 0x000fe2000bf05270 */
[----:B------:R-:W-:Y:S02]  /*2bc0*/  UMOV UR7, 0x80000020 ;  /* 0x8000002000077882 */ /* 0x000fe40000000000 */
[----:B------:R-:W-:-:S03]  /*2bd0*/  UMOV UR4, UR24 ;  /* 0x0000001800047c82 */ /* 0x000fc60008000000 */
[----:B------:R-:W-:Y:S02]  /*2be0*/  PLOP3.LUT P2, PT, PT, PT, UP0, 0x80, 0x0 ;  /* 0x000000000000781c */ /* 0x000fe40003f4f008 */
[----:B------:R-:W-:Y:S01]  /*2bf0*/  PLOP3.LUT P3, PT, PT, PT, UP0, 0x80, 0x0 ;  /* 0x000000000000781c */ /* 0x000fe20003f6f008 */
[----:B------:R-:W-:Y:S02]  /*2c00*/  WARPGROUP.DEPBAR.LE gsb0, 0x0 ;  /* 0x00008000000079c5 */ /* 0x000fe40000010000 */
[----:B------:R-:W-:-:S06]  /*2c10*/  WARPGROUP.ARRIVE ;  /* 0x00000000000079c5 */ /* 0x000fcc0000000000 */
[----:B------:R-:W-:Y:S01]  /*2c20*/  QGMMA.64x32x32.F32.E4M3.E4M3 R88, gdesc[UR4], R88, gsb0 ;  /* 0x00600000045879f3 */ /* 0x000fe20008000858 */
[----:B------:R-:W-:Y:S02]  /*2c30*/  @UP0 ULDC UR4, c[0x0][0x44c] ;  /* 0x0001130000040ab9 */ /* 0x000fe40000000800 */
[----:B------:R-:W-:Y:S01]  /*2c40*/  @P2 IMAD.HI.U32 R7, R8, UR4, RZ ;  /* 0x0000000408072c27 */ /* 0x000fe2000f8e00ff */
[----:B------:R-:W-:-:S04]  /*2c50*/  @UP0 ULDC UR4, c[0x0][0x450] ;  /* 0x0001140000040ab9 */ /* 0x000fc80000000800 */
[----:B------:R-:W-:Y:S01]  /*2c60*/  @P3 SHF.R.U32.HI R6, RZ, UR4, R7 ;  /* 0x00000004ff063c19 */ /* 0x000fe20008011607 */
[----:B------:R-:W-:Y:S01]  /*2c70*/  ULDC.64 UR4, c[0x0][0x9e0] ;  /* 0x0002780000047ab9 */ /* 0x000fe20000000a00 */
[----:B------:R-:W-:Y:S01]  /*2c80*/  IADD3 R7, R5, -UR61, R18 ;  /* 0x8000003d05077c10 */ /* 0x000fe2000fffe012 */
[----:B------:R-:W-:Y:S02]  /*2c90*/  UISETP.GE.AND UP1, UPT, UR5, 0x1, UPT ;  /* 0x000000010500788c */ /* 0x000fe4000bf26270 */
[----:B------:R-:W0:Y:S02]  /*2ca0*/  SHFL.IDX PT, R14, R6, RZ, 0x1c1f ;  /* 0x001c1fff060e7589 */ /* 0x000e2400000e0000 */
[C---:B------:R-:W-:Y:S02]  /*2cb0*/  VIADD R11, R7.reuse, UR4 ;  /* 0x00000004070b7c36 */ /* 0x040fe40008000000 */
[----:B------:R-:W-:Y:S01]  /*2cc0*/  PLOP3.LUT P2, PT, PT, PT, UP1, 0x40, 0x0 ;  /* 0x000000000000781c */ /* 0x000fe20003f4e818 */
[----:B------:R-:W-:-:S04]  /*2cd0*/  VIADD R7, R7, UR57 ;  /* 0x0000003907077c36 */ /* 0x000fc80008000000 */
[----:B0-----:R-:W-:Y:S01]  /*2ce0*/  IMAD.IADD R4, R7, 0x1, R14 ;  /* 0x0000000107047824 */ /* 0x001fe200078e020e */
        /* <DEDUP_REMOVED lines=13> */
[----:B------:R0:W-:Y:S02]  /*2dc0*/  @!P1 SYNCS.ARRIVE.TRANS64.RED.A1T0 RZ, [R0+URZ], RZ ;  /* 0x000000ff00ff99a7 */ /* 0x0001e4000810043f */
[----:B0-----:R-:W-:-:S04]  /*2dd0*/  IMAD R0, R23, -0xa0, R18 ;  /* 0xffffff6017007824 */ /* 0x001fc800078e0212 */
[----:B------:R-:W-:-:S04]  /*2de0*/  VIADD R0, R0, 0xa0 ;  /* 0x000000a000007836 */ /* 0x000fc80000000000 */
[----:B------:R-:W-:-:S05]  /*2df0*/  IMAD R10, R9, -0x2, R0 ;  /* 0xfffffffe090a7824 */ /* 0x000fca00078e0200 */
[----:B------:R-:W-:Y:S01]  /*2e00*/  VIADDMNMX R0, R14, R11, R10, PT ;  /* 0x0000000b0e007246 */ /* 0x000fe2000380010a */
[----:B------:R-:W-:Y:S06]  /*2e10*/  @P2 BRA `(.L_x_883) ;  /* 0x0000000000542947 */ /* 0x000fec0003800000 */
[----:B------:R-:W-:Y:S01]  /*2e20*/  IADD3 R5, R18, -UR61, R14 ;  /* 0x8000003d12057c10 */ /* 0x000fe2000fffe00e */
[----:B------:R-:W-:Y:S03]  /*2e30*/  BSSY B0, `(.L_x_884) ;  /* 0x0000010000007945 */ /* 0x000fe60003800000 */
[----:B------:R-:W-:-:S13]  /*2e40*/  ISETP.GT.AND P2, PT, R5, -0x1, PT ;  /* 0xffffffff0500780c */ /* 0x000fda0003f44270 */
[----:B------:R-:W-:Y:S05]  /*2e50*/  @P2 BRA `(.L_x_885) ;  /* 0x0000000000202947 */ /* 0x000fea0003800000 */
[----:B------:R-:W-:Y:S01]  /*2e60*/  UISETP.NE.AND UP2, UPT, UR5, 0x1, UPT ;  /* 0x000000010500788c */ /* 0x000fe2000bf45270 */
[----:B------:R-:W-:-:S05]  /*2e70*/  LOP3.LUT R5, RZ, R5, RZ, 0x33, !PT ;  /* 0x00000005ff057212 */ /* 0x000fca00078e33ff */
[----:B------:R-:W-:-:S05]  /*2e80*/  PLOP3.LUT P2, PT, PT, PT, UP2, 0x80, 0x0 ;  /* 0x000000000000781c */ /* 0x000fca0003f4f028 */
[----:B------:R-:W-:-:S08]  /*2e90*/  @UP2 ULDC.64 UR6, c[0x0][0x9e8] ;  /* 0x00027a0000062ab9 */ /* 0x000fd00000000a00 */
[----:B------:R-:W-:-:S05]  /*2ea0*/  @P2 IMAD.HI.U32 R14, R5, UR6, RZ ;  /* 0x00000006050e2c27 */ /* 0x000fca000f8e00ff */
[----:B------:R-:W-:-:S04]  /*2eb0*/  @P2 SHF.R.U32.HI R5, RZ, UR7, R14 ;  /* 0x00000007ff052c19 */ /* 0x000fc8000801160e */
[----:B------:R-:W-:Y:S01]  /*2ec0*/  LOP3.LUT R5, RZ, R5, RZ, 0x33, !PT ;  /* 0x00000005ff057212 */ /* 0x000fe200078e33ff */
[----:B------:R-:W-:Y:S06]  /*2ed0*/  BRA `(.L_x_886) ;  /* 0x0000000000147947 */ /* 0x000fec0003800000 */
.L_x_885:
[----:B------:R-:W-:-:S06]  /*2ee0*/  UISETP.NE.AND UP2, UPT, UR5, 0x1, UPT ;  /* 0x000000010500788c */ /* 0x000fcc000bf45270 */
[----:B------:R-:W-:-:S05]  /*2ef0*/  PLOP3.LUT P2, PT, PT, PT, UP2, 0x80, 0x0 ;  /* 0x000000000000781c */ /* 0x000fca0003f4f028 */
[----:B------:R-:W-:-:S08]  /*2f00*/  @UP2 ULDC.64 UR6, c[0x0][0x9e8] ;  /* 0x00027a0000062ab9 */ /* 0x000fd00000000a00 */
[----:B------:R-:W-:-:S05]  /*2f10*/  @P2 IMAD.HI.U32 R14, R5, UR6, RZ ;  /* 0x00000006050e2c27 */ /* 0x000fca000f8e00ff */
[----:B------:R-:W-:-:S07]  /*2f20*/  @P2 SHF.R.U32.HI R5, RZ, UR7, R14 ;  /* 0x00000007ff052c19 */ /* 0x000fce000801160e */
.L_x_886:
[----:B------:R-:W-:Y:S05]  /*2f30*/  BSYNC B0 ;  /* 0x0000000000007941 */ /* 0x000fea0003800000 */
.L_x_884:
[----:B------:R-:W-:-:S05]  /*2f40*/  IMAD R5, R5, UR5, R13 ;  /* 0x0000000505057c24 */ /* 0x000fca000f8e020d */
[----:B------:R-:W-:Y:S02]  /*2f50*/  VIMNMX R4, R4, R5, !PT ;  /* 0x0000000504047248 */ /* 0x000fe40007fe0100 */
[----:B------:R-:W-:-:S07]  /*2f60*/  VIADDMNMX R0, R5, UR5, R0, PT ;  /* 0x0000000505007c46 */ /* 0x000fce000b800100 */
.L_x_883:
[C---:B------:R-:W-:Y:S02]  /*2f70*/  ISETP.GE.AND P2, PT, R12.reuse, 0x2, PT ;  /* 0x000000020c00780c */ /* 0x040fe40003f46270 */
[----:B------:R-:W-:Y:S02]  /*2f80*/  ISETP.GE.AND P4, PT, R12, 0xa, PT ;  /* 0x0000000a0c00780c */ /* 0x000fe40003f86270 */
[----:B------:R-:W-:Y:S02]  /*2f90*/  P2R R20, PR, RZ, 0x4 ;  /* 0x00000004ff147803 */ /* 0x000fe40000000000 */
[----:B------:R-:W-:Y:S02]  /*2fa0*/  ISETP.GT.AND P2, PT, R4, 0x1, !P2 ;  /* 0x000000010400780c */ /* 0x000fe40005744270 */
[----:B------:R-:W-:Y:S02]  /*2fb0*/  ISETP.GE.AND P3, PT, R12, 0x9, PT ;  /* 0x000000090c00780c */ /* 0x000fe40003f66270 */
[----:B------:R-:W-:-:S02]  /*2fc0*/  ISETP.LT.OR P2, PT, R0, 0x2, P2 ;  /* 0x000000020000780c */ /* 0x000fc40001741670 */
[----:B------:R-:W-:Y:S02]  /*2fd0*/  P2R R21, PR, RZ, 0x8 ;  /* 0x00000008ff157803 */ /* 0x000fe40000000000 */
[----:B------:R-:W-:Y:S02]  /*2fe0*/  FSEL R89, R89, -INF , !P2 ;  /* 0xff80000059597808 */ /* 0x000fe40005000000 */
[----:B------:R-:W-:Y:S02]  /*2ff0*/  ISETP.GT.AND P2, PT, R4, 0x9, !P4 ;  /* 0x000000090400780c */ /* 0x000fe40006744270 */
[----:B------:R-:W-:Y:S02]  /*3000*/  P2R R104, PR, RZ, 0x10 ;  /* 0x00000010ff687803 */ /* 0x000fe40000000000 */
[----:B------:R-:W-:Y:S02]  /*3010*/  ISETP.LT.OR P2, PT, R0, 0xa, P2 ;  /* 0x0000000a0000780c */ /* 0x000fe40001741670 */
[----:B------:R-:W-:-:S02]  /*3020*/  ISETP.GT.AND P3, PT, R4, 0x8, !P3 ;  /* 0x000000080400780c */ /* 0x000fc40005f64270 */
[----:B------:R-:W-:Y:S02]  /*3030*/  ISETP.GE.AND P4, PT, R12, 0x11, PT ;  /* 0x000000110c00780c */ /* 0x000fe40003f86270 */
[----:B------:R-:W-:Y:S02]  /*3040*/  FSEL R93, R93, -INF , !P2 ;  /* 0xff8000005d5d7808 */ /* 0x000fe40005000000 */
[----:B------:R-:W-:Y:S02]  /*3050*/  ISETP.LT.OR P3, PT, R0, 0x9, P3 ;  /* 0x000000090000780c */ /* 0x000fe40001f61670 */
[----:B------:R-:W-:Y:S02]  /*3060*/  ISETP.GT.AND P2, PT, R4, 0x10, !P4 ;  /* 0x000000100400780c */ /* 0x000fe40006744270 */
[----:B------:R-:W-:Y:S02]  /*3070*/  FSEL R92, R92, -INF , !P3 ;  /* 0xff8000005c5c7808 */ /* 0x000fe40005800000 */
[----:B------:R-:W-:-:S02]  /*3080*/  ISETP.LT.OR P2, PT, R0, 0x11, P2 ;  /* 0x000000110000780c */ /* 0x000fc40001741670 */
[----:B------:R-:W-:Y:S02]  /*3090*/  ISETP.GE.AND P3, PT, R12, 0x12, PT ;  /* 0x000000120c00780c */ /* 0x000fe40003f66270 */
[----:B------:R-:W-:Y:S02]  /*30a0*/  FSEL R96, R96, -INF , !P2 ;  /* 0xff80000060607808 */ /* 0x000fe40005000000 */
[----:B------:R-:W-:Y:S02]  /*30b0*/  ISETP.GT.AND P2, PT, R4, 0x11, !P3 ;  /* 0x000000110400780c */ /* 0x000fe40005f44270 */
[----:B------:R-:W-:Y:S02]  /*30c0*/  P2R R106, PR, RZ, 0x8 ;  /* 0x00000008ff6a7803 */ /* 0x000fe40000000000 */
[----:B------:R-:W-:Y:S02]  /*30d0*/  ISETP.LT.OR P2, PT, R0, 0x12, P2 ;  /* 0x000000120000780c */ /* 0x000fe40001741670 */
[----:B------:R-:W-:-:S02]  /*30e0*/  ISETP.GE.AND P3, PT, R12, 0x19, PT ;  /* 0x000000190c00780c */ /* 0x000fc40003f66270 */
[----:B------:R-:W-:Y:S02]  /*30f0*/  FSEL R97, R97, -INF , !P2 ;  /* 0xff80000061617808 */ /* 0x000fe40005000000 */
[----:B------:R-:W-:Y:S02]  /*3100*/  ISETP.GT.AND P2, PT, R4, 0x18, !P3 ;  /* 0x000000180400780c */ /* 0x000fe40005f44270 */
[----:B------:R-:W-:Y:S02]  /*3110*/  P2R R107, PR, RZ, 0x8 ;  /* 0x00000008ff6b7803 */ /* 0x000fe40000000000 */
[----:B------:R-:W-:Y:S02]  /*3120*/  ISETP.LT.OR P2, PT, R0, 0x19, P2 ;  /* 0x000000190000780c */ /* 0x000fe40001741670 */
[----:B------:R-:W-:Y:S02]  /*3130*/  ISETP.GE.AND P3, PT, R12, 0x1a, PT ;  /* 0x0000001a0c00780c */ /* 0x000fe40003f66270 */
[----:B------:R-:W-:-:S02]  /*3140*/  FSEL R100, R100, -INF , !P2 ;  /* 0xff80000064647808 */ /* 0x000fc40005000000 */
[----:B------:R-:W-:Y:S02]  /*3150*/  ISETP.GT.AND P2, PT, R4, 0x19, !P3 ;  /* 0x000000190400780c */ /* 0x000fe40005f44270 */
[----:B------:R-:W-:Y:S02]  /*3160*/  P2R R108, PR, RZ, 0x8 ;  /* 0x00000008ff6c7803 */ /* 0x000fe40000000000 */
[----:B------:R-:W-:Y:S02]  /*3170*/  ISETP.LT.OR P2, PT, R0, 0x1a, P2 ;  /* 0x0000001a0000780c */ /* 0x000fe40001741670 */
[----:B------:R-:W-:Y:S02]  /*3180*/  P2R R105, PR, RZ, 0x10 ;  /* 0x00000010ff697803 */ /* 0x000fe40000000000 */
[----:B------:R-:W-:Y:S02]  /*3190*/  FSEL R101, R101, -INF , !P2 ;  /* 0xff80000065657808 */ /* 0x000fe40005000000 */
[----:B------:R-:W-:-:S02]  /*31a0*/  ISETP.GE.AND P2, PT, R12, 0x21, PT ;  /* 0x000000210c00780c */ /* 0x000fc40003f46270 */
[----:B------:R-:W-:Y:S02]  /*31b0*/  ISETP.GE.AND P4, PT, R12, 0x22, PT ;  /* 0x000000220c00780c */ /* 0x000fe40003f86270 */
[----:B------:R-:W-:Y:S02]  /*31c0*/  ISETP.GT.AND P3, PT, R4, 0x20, !P2 ;  /* 0x000000200400780c */ /* 0x000fe40005764270 */
[----:B------:R-:W-:Y:S02]  /*31d0*/  P2R R109, PR, RZ, 0x10 ;  /* 0x00000010ff6d7803 */ /* 0x000fe40000000000 */
[----:B------:R-:W-:-:S04]  /*31e0*/  ISETP.LT.OR P3, PT, R0, 0x21, P3 ;  /* 0x000000210000780c */ /* 0x000fc80001f61670 */
[----:B------:R-:W-:Y:S02]  /*31f0*/  FSEL R72, R72, -INF , !P3 ;  /* 0xff80000048487808 */ /* 0x000fe40005800000 */
[----:B------:R-:W-:Y:S02]  /*3200*/  ISETP.GT.AND P3, PT, R4, 0x21, !P4 ;  /* 0x000000210400780c */ /* 0x000fe40006764270 */
[----:B------:R-:W-:Y:S02]  /*3210*/  ISETP.GE.AND P4, PT, R12, 0x29, PT ;  /* 0x000000290c00780c */ /* 0x000fe40003f86270 */
[----:B------:R-:W-:Y:S02]  /*3220*/  ISETP.LT.OR P3, PT, R0, 0x22, P3 ;  /* 0x000000220000780c */ /* 0x000fe40001f61670 */
[----:B------:R-:W-:Y:S02]  /*3230*/  P2R R110, PR, RZ, 0x10 ;  /* 0x00000010ff6e7803 */ /* 0x000fe40000000000 */
[----:B------:R-:W-:-:S02]  /*3240*/  FSEL R73, R73, -INF , !P3 ;  /* 0xff80000049497808 */ /* 0x000fc40005800000 */
[----:B------:R-:W-:Y:S02]  /*3250*/  ISETP.GT.AND P3, PT, R4, 0x28, !P4 ;  /* 0x000000280400780c */ /* 0x000fe40006764270 */
[----:B------:R-:W-:Y:S02]  /*3260*/  ISETP.GE.AND P4, PT, R12, 0x2a, PT ;  /* 0x0000002a0c00780c */ /* 0x000fe40003f86270 */
[----:B------:R-:W-:Y:S02]  /*3270*/  ISETP.LT.OR P3, PT, R0, 0x29, P3 ;  /* 0x000000290000780c */ /* 0x000fe40001f61670 */
[----:B------:R-:W-:Y:S02]  /*3280*/  P2R R111, PR, RZ, 0x10 ;  /* 0x00000010ff6f7803 */ /* 0x000fe40000000000 */
[----:B------:R-:W-:Y:S02]  /*3290*/  FSEL R76, R76, -INF , !P3 ;  /* 0xff8000004c4c7808 */ /* 0x000fe40005800000 */
[----:B------:R-:W-:-:S02]  /*32a0*/  ISETP.GT.AND P3, PT, R4, 0x29, !P4 ;  /* 0x000000290400780c */ /* 0x000fc40006764270 */
[----:B------:R-:W-:Y:S02]  /*32b0*/  ISETP.GE.AND P4, PT, R12, 0x31, PT ;  /* 0x000000310c00780c */ /* 0x000fe40003f86270 */
[----:B------:R-:W-:Y:S02]  /*32c0*/  ISETP.LT.OR P3, PT, R0, 0x2a, P3 ;  /* 0x0000002a0000780c */ /* 0x000fe40001f61670 */
[----:B------:R-:W-:Y:S02]  /*32d0*/  P2R R112, PR, RZ, 0x10 ;  /* 0x00000010ff707803 */ /* 0x000fe40000000000 */
[----:B------:R-:W-:Y:S02]  /*32e0*/  FSEL R77, R77, -INF , !P3 ;  /* 0xff8000004d4d7808 */ /* 0x000fe40005800000 */
[----:B------:R-:W-:Y:S02]  /*32f0*/  ISETP.GT.AND P3, PT, R4, 0x30, !P4 ;  /* 0x000000300400780c */ /* 0x000fe40006764270 */
[----:B------:R-:W-:-:S02]  /*3300*/  ISETP.GE.AND P4, PT, R12, 0x32, PT ;  /* 0x000000320c00780c */ /* 0x000fc40003f86270 */
[----:B------:R-:W-:Y:S02]  /*3310*/  ISETP.LT.OR P3, PT, R0, 0x31, P3 ;  /* 0x000000310000780c */ /* 0x000fe40001f61670 */
[----:B------:R-:W-:Y:S02]  /*3320*/  P2R R113, PR, RZ, 0x10 ;  /* 0x00000010ff717803 */ /* 0x000fe40000000000 */
[----:B------:R-:W-:Y:S02]  /*3330*/  FSEL R80, R80, -INF , !P3 ;  /* 0xff80000050507808 */ /* 0x000fe40005800000 */
[----:B------:R-:W-:Y:S02]  /*3340*/  ISETP.GT.AND P3, PT, R4, 0x31, !P4 ;  /* 0x000000310400780c */ /* 0x000fe40006764270 */
[----:B------:R-:W-:Y:S02]  /*3350*/  ISETP.GE.AND P4, PT, R12, 0x39, PT ;  /* 0x000000390c00780c */ /* 0x000fe40003f86270 */
[----:B------:R-:W-:-:S02]  /*3360*/  ISETP.LT.OR P3, PT, R0, 0x32, P3 ;  /* 0x000000320000780c */ /* 0x000fc40001f61670 */
[----:B------:R-:W-:Y:S02]  /*3370*/  P2R R114, PR, RZ, 0x10 ;  /* 0x00000010ff727803 */ /* 0x000fe40000000000 */
[----:B------:R-:W-:Y:S02]  /*3380*/  FSEL R81, R81, -INF , !P3 ;  /* 0xff80000051517808 */ /* 0x000fe40005800000 */
[----:B------:R-:W-:Y:S02]  /*3390*/  ISETP.GT.AND P3, PT, R4, 0x38, !P4 ;  /* 0x000000380400780c */ /* 0x000fe40006764270 */
[----:B------:R-:W-:Y:S02]  /*33a0*/  ISETP.GE.AND P4, PT, R12, 0x3a, PT ;  /* 0x0000003a0c00780c */ /* 0x000fe40003f86270 */
[----:B------:R-:W-:Y:S02]  /*33b0*/  ISETP.LT.OR P3, PT, R0, 0x39, P3 ;  /* 0x000000390000780c */ /* 0x000fe40001f61670 */
[----:B------:R-:W-:-:S02]  /*33c0*/  P2R R115, PR, RZ, 0x10 ;  /* 0x00000010ff737803 */ /* 0x000fc40000000000 */
        /* <DEDUP_REMOVED lines=101> */
[----:B------:R-:W-:-:S04]  /*3a20*/  ISETP.GT.AND P3, PT, R4, 0x89, !P4 ;  /* 0x000000890400780c */ /* 0x000fc80006764270 */
[----:B------:R-:W-:-:S04]  /*3a30*/  ISETP.LT.OR P3, PT, R0, 0x8a, P3 ;  /* 0x0000008a0000780c */ /* 0x000fc80001f61670 */
[----:B------:R-:W-:Y:S02]  /*3a40*/  FSEL R29, R29, -INF , !P3 ;  /* 0xff8000001d1d7808 */ /* 0x000fe40005800000 */
[----:B------:R-:W-:-:S04]  /*3a50*/  ISETP.GE.AND P3, PT, R12, 0x91, PT ;  /* 0x000000910c00780c */ /* 0x000fc80003f66270 */
        /* <DEDUP_REMOVED lines=12> */
[----:B------:R-:W-:Y:S02]  /*3b20*/  P2R R14, PR, RZ, 0x40 ;  /* 0x00000040ff0e7803 */ /* 0x000fe40000000000 */
[----:B------:R-:W-:-:S04]  /*3b30*/  ISETP.GT.AND P6, PT, R4, RZ, !P6 ;  /* 0x000000ff0400720c */ /* 0x000fc800077c4270 */
[----:B------:R-:W-:-:S04]  /*3b40*/  ISETP.LT.OR P6, PT, R0, 0x1, P6 ;  /* 0x000000010000780c */ /* 0x000fc800037c1670 */
[----:B------:R-:W-:Y:S02]  /*3b50*/  FSEL R15, R88, -INF , !P6 ;  /* 0xff800000580f7808 */ /* 0x000fe40007000000 */
[----:B------:R-:W-:-:S04]  /*3b60*/  ISETP.GE.AND P6, PT, R12, 0x9a, PT ;  /* 0x0000009a0c00780c */ /* 0x000fc80003fc6270 */
[----:B------:R-:W-:Y:S02]  /*3b70*/  P2R R12, PR, RZ, 0x40 ;  /* 0x00000040ff0c7803 */ /* 0x000fe40000000000 */
[----:B------:R-:W-:Y:S02]  /*3b80*/  ISETP.GT.AND P6, PT, R4, 0x99, !P6 ;  /* 0x000000990400780c */ /* 0x000fe400077c4270 */
[----:B------:R-:W0:Y:S02]  /*3b90*/  SHFL.IDX PT, R4, R6, 0x1, 0x1c1f ;  /* 0x003c1f0006047f89 */ /* 0x000e2400000e0000 */
[----:B------:R-:W-:-:S04]  /*3ba0*/  ISETP.LT.OR P6, PT, R0, 0x9a, P6 ;  /* 0x0000009a0000780c */ /* 0x000fc800037c1670 */
[----:B------:R-:W-:Y:S02]  /*3bb0*/  FSEL R37, R37, -INF , !P6 ;  /* 0xff80000025257808 */ /* 0x000fe40007000000 */
[----:B------:R-:W-:Y:S02]  /*3bc0*/  PLOP3.LUT P6, PT, PT, PT, UP1, 0x40, 0x0 ;  /* 0x000000000000781c */ /* 0x000fe40003fce818 */
[----:B0-----:R-:W-:Y:S01]  /*3bd0*/  VIADDMNMX R0, R4, R11, R10, PT ;  /* 0x0000000b04007246 */ /* 0x001fe2000380010a */
[----:B------:R-:W-:-:S10]  /*3be0*/  IMAD.IADD R5, R7, 0x1, R4 ;  /* 0x0000000107057824 */ /* 0x000fd400078e0204 */
[----:B------:R-:W-:Y:S05]  /*3bf0*/  @P6 BRA `(.L_x_887) ;  /* 0x00000000005c6947 */ /* 0x000fea0003800000 */
        /* <DEDUP_REMOVED lines=8> */
[----:B------:R-:W-:Y:S01]  /*3c80*/  @P6 IMAD.HI.U32 R6, R4, UR6, RZ ;  /* 0x0000000604066c27 */ /* 0x000fe2000f8e00ff */
[----:B------:R-:W-:-:S13]  /*3c90*/  PLOP3.LUT P6, PT, PT, PT, UP2, 0x80, 0x0 ;  /* 0x000000000000781c */ /* 0x000fda0003fcf028 */
[----:B------:R-:W-:-:S04]  /*3ca0*/  @P6 SHF.R.U32.HI R4, RZ, UR7, R6 ;  /* 0x00000007ff046c19 */ /* 0x000fc80008011606 */
[----:B------:R-:W-:Y:S01]  /*3cb0*/  LOP3.LUT R4, RZ, R4, RZ, 0x33, !PT ;  /* 0x00000004ff047212 */ /* 0x000fe200078e33ff */
[----:B------:R-:W-:Y:S06]  /*3cc0*/  BRA `(.L_x_890) ;  /* 0x0000000000187947 */ /* 0x000fec0003800000 */
.L_x_889:
[----:B------:R-:W-:-:S06]  /*3cd0*/  UISETP.NE.AND UP2, UPT, UR5, 0x1, UPT ;  /* 0x000000010500788c */ /* 0x000fcc000bf45270 */
[----:B------:R-:W-:-:S05]  /*3ce0*/  PLOP3.LUT P6, PT, PT, PT, UP2, 0x80, 0x0 ;  /* 0x000000000000781c */ /* 0x000fca0003fcf028 */
[----:B------:R-:W-:-:S08]  /*3cf0*/  @UP2 ULDC.64 UR6, c[0x0][0x9e8] ;  /* 0x00027a0000062ab9 */ /* 0x000fd00000000a00 */
[----:B------:R-:W-:Y:S01]  /*3d00*/  @P6 IMAD.HI.U32 R6, R4, UR6, RZ ;  /* 0x0000000604066c27 */ /* 0x000fe2000f8e00ff */
[----:B------:R-:W-:-:S13]  /*3d10*/  PLOP3.LUT P6, PT, PT, PT, UP2, 0x80, 0x0 ;  /* 0x000000000000781c */ /* 0x000fda0003fcf028 */
[----:B------:R-:W-:-:S07]  /*3d20*/  @P6 SHF.R.U32.HI R4, RZ, UR7, R6 ;  /* 0x00000007ff046c19 */ /* 0x000fce0008011606 */
.L_x_890:
[----:B------:R-:W-:Y:S05]  /*3d30*/  BSYNC B0 ;  /* 0x0000000000007941 */ /* 0x000fea0003800000 */
.L_x_888:
[----:B------:R-:W-:-:S05]  /*3d40*/  IMAD R4, R4, UR5, R13 ;  /* 0x0000000504047c24 */ /* 0x000fca000f8e020d */
[----:B------:R-:W-:Y:S02]  /*3d50*/  VIMNMX R5, R5, R4, !PT ;  /* 0x0000000405057248 */ /* 0x000fe40007fe0100 */
[----:B------:R-:W-:-:S07]  /*3d60*/  VIADDMNMX R0, R4, UR5, R0, PT ;  /* 0x0000000504007c46 */ /* 0x000fce000b800100 */
.L_x_887:
[----:B------:R-:W-:Y:S01]  /*3d70*/  ISETP.GT.AND P2, PT, R5, 0x20, !P2 ;  /* 0x000000200500780c */ /* 0x000fe20005744270 */
[----:B------:R-:W-:Y:S01]  /*3d80*/  IMAD.U32 R11, RZ, RZ, UR36 ;  /* 0x00000024ff0b7e24 */ /* 0x000fe2000f8e00ff */
[----:B------:R-:W-:Y:S01]  /*3d90*/  ISETP.NE.AND P6, PT, R119, RZ, PT ;  /* 0x000000ff7700720c */ /* 0x000fe20003fc5270 */
[----:B------:R-:W-:Y:S01]  /*3da0*/  @UP0 ULDC UR6, c[0x0][0x44c] ;  /* 0x0001130000060ab9 */ /* 0x000fe20000000800 */
[----:B------:R-:W-:Y:S01]  /*3db0*/  ISETP.LT.OR P2, PT, R0, 0x21, P2 ;  /* 0x000000210000780c */ /* 0x000fe20001741670 */
[----:B------:R-:W-:Y:S01]  /*3dc0*/  UIMAD.WIDE.U32 UR6, UR40, UR6, URZ ;  /* 0x00000006280672a5 */ /* 0x000fe2000f8e003f */
[----:B------:R-:W-:Y:S01]  /*3dd0*/  FMNMX.FTZ R7, R15, R89, !PT ;  /* 0x000000590f077209 */ /* 0x000fe20007810000 */
[----:B------:R-:W-:Y:S01]  /*3de0*/  @UP0 ULDC UR11, c[0x0][0x450] ;  /* 0x00011400000b0ab9 */ /* 0x000fe20000000800 */
[----:B------:R-:W-:Y:S01]  /*3df0*/  FSEL R74, R74, -INF , !P2 ;  /* 0xff8000004a4a7808 */ /* 0x000fe20005000000 */
[----:B------:R-:W-:Y:S01]  /*3e00*/  @UP0 USHF.R.U32.HI UR40, URZ, UR11, UR7 ;  /* 0x0000000b3f280299 */ /* 0x000fe20008011607 */
[----:B------:R-:W-:-:S02]  /*3e10*/  ISETP.NE.AND P2, PT, R109, RZ, PT ;  /* 0x000000ff6d00720c */ /* 0x000fc40003f45270 */
[----:B------:R-:W-:Y:S02]  /*3e20*/  FMNMX.FTZ R4, R92, R7, !PT ;  /* 0x000000075c047209 */ /* 0x000fe40007810000 */
[----:B------:R-:W-:Y:S02]  /*3e30*/  ISETP.GT.AND P2, PT, R5, 0x21, !P2 ;  /* 0x000000210500780c */ /* 0x000fe40005744270 */
[----:B------:R-:W-:Y:S02]  /*3e40*/  FMNMX.FTZ R7, R93, R4, !PT ;  /* 0x000000045d077209 */ /* 0x000fe40007810000 */
[----:B------:R-:W-:Y:S02]  /*3e50*/  ISETP.LT.OR P2, PT, R0, 0x22, P2 ;  /* 0x000000220000780c */ /* 0x000fe40001741670 */
[----:B------:R-:W-:Y:S02]  /*3e60*/  FMNMX.FTZ R4, R96, R7, !PT ;  /* 0x0000000760047209 */ /* 0x000fe40007810000 */
[----:B------:R-:W-:-:S02]  /*3e70*/  FSEL R75, R75, -INF , !P2 ;  /* 0xff8000004b4b7808 */ /* 0x000fc40005000000 */
[----:B------:R-:W-:Y:S02]  /*3e80*/  ISETP.NE.AND P2, PT, R110, RZ, PT ;  /* 0x000000ff6e00720c */ /* 0x000fe40003f45270 */
[----:B------:R-:W-:Y:S02]  /*3e90*/  FMNMX.FTZ R7, R97, R4, !PT ;  /* 0x0000000461077209 */ /* 0x000fe40007810000 */
[----:B------:R-:W-:Y:S02]  /*3ea0*/  ISETP.GT.AND P2, PT, R5, 0x28, !P2 ;  /* 0x000000280500780c */ /* 0x000fe40005744270 */
[----:B------:R-:W-:Y:S02]  /*3eb0*/  FMNMX.FTZ R4, R100, R7, !PT ;  /* 0x0000000764047209 */ /* 0x000fe40007810000 */
[----:B------:R-:W-:Y:S02]  /*3ec0*/  ISETP.LT.OR P2, PT, R0, 0x29, P2 ;  /* 0x000000290000780c */ /* 0x000fe40001741670 */
[----:B------:R-:W-:-:S02]  /*3ed0*/  FMNMX.FTZ R7, R101, R4, !PT ;  /* 0x0000000465077209 */ /* 0x000fc40007810000 */
[----:B------:R-:W-:Y:S02]  /*3ee0*/  FSEL R78, R78, -INF , !P2 ;  /* 0xff8000004e4e7808 */ /* 0x000fe40005000000 */
[----:B------:R-:W-:Y:S02]  /*3ef0*/  ISETP.NE.AND P2, PT, R111, RZ, PT ;  /* 0x000000ff6f00720c */ /* 0x000fe40003f45270 */
[----:B------:R-:W-:Y:S02]  /*3f00*/  FMNMX.FTZ R4, R72, R7, !PT ;  /* 0x0000000748047209 */ /* 0x000fe40007810000 */
[----:B------:R-:W-:Y:S02]  /*3f10*/  ISETP.GT.AND P2, PT, R5, 0x29, !P2 ;  /* 0x000000290500780c */ /* 0x000fe40005744270 */
[----:B------:R-:W-:Y:S02]  /*3f20*/  FMNMX.FTZ R7, R73, R4, !PT ;  /* 0x0000000449077209 */ /* 0x000fe40007810000 */
[----:B------:R-:W-:-:S02]  /*3f30*/  ISETP.LT.OR P2, PT, R0, 0x2a, P2 ;  /* 0x0000002a0000780c */ /* 0x000fc40001741670 */
[----:B------:R-:W-:Y:S02]  /*3f40*/  FMNMX.FTZ R4, R76, R7, !PT ;  /* 0x000000074c047209 */ /* 0x000fe40007810000 */
[----:B------:R-:W-:Y:S02]  /*3f50*/  FSEL R79, R79, -INF , !P2 ;  /* 0xff8000004f4f7808 */ /* 0x000fe40005000000 */
[----:B------:R-:W-:Y:S02]  /*3f60*/  ISETP.NE.AND P2, PT, R112, RZ, PT ;  /* 0x000000ff7000720c */ /* 0x000fe40003f45270 */
[----:B------:R-:W-:Y:S02]  /*3f70*/  FMNMX.FTZ R7, R77, R4, !PT ;  /* 0x000000044d077209 */ /* 0x000fe40007810000 */
[----:B------:R-:W-:Y:S02]  /*3f80*/  ISETP.GT.AND P2, PT, R5, 0x30, !P2 ;  /* 0x000000300500780c */ /* 0x000fe40005744270 */
[----:B------:R-:W-:-:S02]  /*3f90*/  FMNMX.FTZ R4, R80, R7, !PT ;  /* 0x0000000750047209 */ /* 0x000fc40007810000 */
[----:B------:R-:W-:Y:S02]  /*3fa0*/  ISETP.LT.OR P2, PT, R0, 0x31, P2 ;  /* 0x000000310000780c */ /* 0x000fe40001741670 */
[----:B------:R-:W-:Y:S02]  /*3fb0*/  FMNMX.FTZ R7, R81, R4, !PT ;  /* 0x0000000451077209 */ /* 0x000fe40007810000 */
[----:B------:R-:W-:Y:S02]  /*3fc0*/  FSEL R82, R82, -INF , !P2 ;  /* 0xff80000052527808 */ /* 0x000fe40005000000 */
[----:B------:R-:W-:Y:S02]  /*3fd0*/  ISETP.NE.AND P2, PT, R113, RZ, PT ;  /* 0x000000ff7100720c */ /* 0x000fe40003f45270 */
[----:B------:R-:W-:Y:S02]  /*3fe0*/  FMNMX.FTZ R4, R84, R7, !PT ;  /* 0x0000000754047209 */ /* 0x000fe40007810000 */
[----:B------:R-:W-:-:S02]  /*3ff0*/  ISETP.GT.AND P2, PT, R5, 0x31, !P2 ;  /* 0x000000310500780c */ /* 0x000fc40005744270 */
[----:B------:R-:W-:Y:S02]  /*4000*/  FMNMX.FTZ R7, R85, R4, !PT ;  /* 0x0000000455077209 */ /* 0x000fe40007810000 */
[----:B------:R-:W-:Y:S02]  /*4010*/  ISETP.LT.OR P2, PT, R0, 0x32, P2 ;  /* 0x000000320000780c */ /* 0x000fe40001741670 */
[----:B------:R-:W-:Y:S02]  /*4020*/  FMNMX.FTZ R4, R56, R7, !PT ;  /* 0x0000000738047209 */ /* 0x000fe40007810000 */
[----:B------:R-:W-:Y:S02]  /*4030*/  FSEL R83, R83, -INF , !P2 ;  /* 0xff80000053537808 */ /* 0x000fe40005000000 */
[----:B------:R-:W-:Y:S02]  /*4040*/  ISETP.NE.AND P2, PT, R114, RZ, PT ;  /* 0x000000ff7200720c */ /* 0x000fe40003f45270 */
[----:B------:R-:W-:-:S02]  /*4050*/  FMNMX.FTZ R7, R57, R4, !PT ;  /* 0x0000000439077209 */ /* 0x000fc40007810000 */
[----:B------:R-:W-:Y:S02]  /*4060*/  ISETP.GT.AND P2, PT, R5, 0x38, !P2 ;  /* 0x000000380500780c */ /* 0x000fe40005744270 */
[----:B------:R-:W-:Y:S02]  /*4070*/  FMNMX.FTZ R4, R60, R7, !PT ;  /* 0x000000073c047209 */ /* 0x000fe40007810000 */
[----:B------:R-:W-:Y:S02]  /*4080*/  ISETP.LT.OR P2, PT, R0, 0x39, P2 ;  /* 0x000000390000780c */ /* 0x000fe40001741670 */
[----:B------:R-:W-:Y:S02]  /*4090*/  FMNMX.FTZ R7, R61, R4, !PT ;  /* 0x000000043d077209 */ /* 0x000fe40007810000 */
[----:B------:R-:W-:Y:S02]  /*40a0*/  FSEL R86, R86, -INF , !P2 ;  /* 0xff80000056567808 */ /* 0x000fe40005000000 */
        /* <DEDUP_REMOVED lines=28> */
[----:B------:R-:W-:Y:S02]  /*4270*/  ISETP.GT.AND P2, PT, R5, 0x49, !P6 ;  /* 0x000000490500780c */ /* 0x000fe40007744270 */
[----:B------:R-:W-:Y:S02]  /*4280*/  ISETP.NE.AND P6, PT, R130, RZ, PT ;  /* 0x000000ff8200720c */ /* 0x000fe40003fc5270 */
        /* <DEDUP_REMOVED lines=19> */
[C---:B------:R-:W-:Y:S02]  /*43c0*/  ISETP.GT.AND P2, PT, R5.reuse, 0x58, !P2 ;  /* 0x000000580500780c */ /* 0x040fe40005744270 */
[C---:B------:R-:W-:Y:S01]  /*43d0*/  ISETP.GT.AND P3, PT, R5.reuse, 0x90, !P3 ;  /* 0x000000900500780c */ /* 0x040fe20005f64270 */
[----:B------:R-:W0:Y:S01]  /*43e0*/  SHFL.BFLY PT, R7, R6, 0x2, 0x1f ;  /* 0x0c401f0006077f89 */ /* 0x000e2200000e0000 */
[----:B------:R-:W-:Y:S02]  /*43f0*/  ISETP.LT.OR P2, PT, R0, 0x59, P2 ;  /* 0x000000590000780c */ /* 0x000fe40001741670 */
[----:B------:R-:W-:Y:S02]  /*4400*/  ISETP.GT.AND P4, PT, R5, 0x91, !P4 ;  /* 0x000000910500780c */ /* 0x000fe40006784270 */
[----:B------:R-:W-:Y:S02]  /*4410*/  FSEL R70, R70, -INF , !P2 ;  /* 0xff80000046467808 */ /* 0x000fe40005000000 */
[----:B------:R-:W-:-:S02]  /*4420*/  ISETP.NE.AND P2, PT, R123, RZ, PT ;  /* 0x000000ff7b00720c */ /* 0x000fc40003f45270 */
[C---:B------:R-:W-:Y:S02]  /*4430*/  ISETP.LT.OR P3, PT, R0.reuse, 0x91, P3 ;  /* 0x000000910000780c */ /* 0x040fe40001f61670 */
[C---:B------:R-:W-:Y:S02]  /*4440*/  ISETP.GT.AND P2, PT, R5.reuse, 0x59, !P2 ;  /* 0x000000590500780c */ /* 0x040fe40005744270 */
[----:B------:R-:W-:Y:S02]  /*4450*/  ISETP.GT.AND P5, PT, R5, 0x98, !P5 ;  /* 0x000000980500780c */ /* 0x000fe40006fa4270 */
[C---:B------:R-:W-:Y:S02]  /*4460*/  ISETP.LT.OR P2, PT, R0.reuse, 0x5a, P2 ;  /* 0x0000005a0000780c */ /* 0x040fe40001741670 */
[----:B------:R-:W-:Y:S02]  /*4470*/  ISETP.LT.OR P4, PT, R0, 0x92, P4 ;  /* 0x000000920000780c */ /* 0x000fe40002781670 */
[----:B------:R-:W-:-:S02]  /*4480*/  FSEL R71, R71, -INF , !P2 ;  /* 0xff80000047477808 */ /* 0x000fc40005000000 */
[----:B------:R-:W-:Y:S02]  /*4490*/  ISETP.NE.AND P2, PT, R124, RZ, PT ;  /* 0x000000ff7c00720c */ /* 0x000fe40003f45270 */
[----:B------:R-:W-:Y:S02]  /*44a0*/  FSEL R34, R34, -INF , !P3 ;  /* 0xff80000022227808 */ /* 0x000fe40005800000 */
[----:B------:R-:W-:Y:S02]  /*44b0*/  ISETP.GT.AND P2, PT, R5, 0x60, !P2 ;  /* 0x000000600500780c */ /* 0x000fe40005744270 */
[----:B0-----:R-:W-:Y:S02]  /*44c0*/  FMNMX.FTZ R7, R6, R7, !PT ;  /* 0x0000000706077209 */ /* 0x001fe40007810000 */
[C---:B------:R-:W-:Y:S02]  /*44d0*/  ISETP.LT.OR P2, PT, R0.reuse, 0x61, P2 ;  /* 0x000000610000780c */ /* 0x040fe40001741670 */
[----:B------:R-:W-:Y:S01]  /*44e0*/  ISETP.LT.OR P5, PT, R0, 0x99, P5 ;  /* 0x000000990000780c */ /* 0x000fe20002fa1670 */
[----:B------:R-:W0:Y:S01]  /*44f0*/  SHFL.BFLY PT, R4, R7, 0x1, 0x1f ;  /* 0x0c201f0007047f89 */ /* 0x000e2200000e0000 */
[----:B------:R-:W-:-:S02]  /*4500*/  FSEL R42, R42, -INF , !P2 ;  /* 0xff8000002a2a7808 */ /* 0x000fc40005000000 */
[----:B------:R-:W-:Y:S02]  /*4510*/  ISETP.NE.AND P2, PT, R125, RZ, PT ;  /* 0x000000ff7d00720c */ /* 0x000fe40003f45270 */
[----:B------:R-:W-:Y:S02]  /*4520*/  FSEL R35, R35, -INF , !P4 ;  /* 0xff80000023237808 */ /* 0x000fe40006000000 */
[----:B------:R-:W-:Y:S02]  /*4530*/  ISETP.GT.AND P2, PT, R5, 0x61, !P2 ;  /* 0x000000610500780c */ /* 0x000fe40005744270 */
[----:B------:R-:W-:Y:S02]  /*4540*/  R2UR UR10, R22 ;  /* 0x00000000160a72ca */ /* 0x000fe400000e0000 */
[----:B------:R-:W-:-:S04]  /*4550*/  ISETP.LT.OR P2, PT, R0, 0x62, P2 ;  /* 0x000000620000780c */ /* 0x000fc80001741670 */
[----:B------:R-:W-:Y:S02]  /*4560*/  FSEL R43, R43, -INF , !P2 ;  /* 0xff8000002b2b7808 */ /* 0x000fe40005000000 */
[----:B------:R-:W-:-:S04]  /*4570*/  ISETP.NE.AND P2, PT, R126, RZ, PT ;  /* 0x000000ff7e00720c */ /* 0x000fc80003f45270 */
[----:B------:R-:W-:Y:S01]  /*4580*/  ISETP.GT.AND P2, PT, R5, 0x68, !P2 ;  /* 0x000000680500780c */ /* 0x000fe20005744270 */
[----:B------:R-:W-:Y:S01]  /*4590*/  UIADD3 UR40, UR10, UR40, URZ ;  /* 0x000000280a287290 */ /* 0x000fe2000fffe03f */
[----:B0-----:R-:W-:Y:S02]  /*45a0*/  FMNMX.FTZ R4, R7, R4, !PT ;  /* 0x0000000407047209 */ /* 0x001fe40007810000 */
[----:B------:R-:W-:Y:S01]  /*45b0*/  ISETP.LT.OR P2, PT, R0, 0x69, P2 ;  /* 0x000000690000780c */ /* 0x000fe20001741670 */
[----:B------:R-:W-:Y:S02]  /*45c0*/  UIADD3 UR4, UR40, UR4, URZ ;  /* 0x0000000428047290 */ /* 0x000fe4000fffe03f */
[----:B------:R-:W-:Y:S01]  /*45d0*/  FFMA.FTZ R10, R4, R11, -8 ;  /* 0xc1000000040a7423 */ /* 0x000fe2000001000b */
[----:B------:R-:W-:Y:S02]  /*45e0*/  FSEL R46, R46, -INF , !P2 ;  /* 0xff8000002e2e7808 */ /* 0x000fe40005000000 */
[----:B------:R-:W-:-:S04]  /*45f0*/  ISETP.NE.AND P2, PT, R127, RZ, PT ;  /* 0x000000ff7f00720c */ /* 0x000fc80003f45270 */
[----:B------:R-:W-:-:S04]  /*4600*/  ISETP.GT.AND P2, PT, R5, 0x69, !P2 ;  /* 0x000000690500780c */ /* 0x000fc80005744270 */
[----:B------:R-:W-:-:S04]  /*4610*/  ISETP.LT.OR P2, PT, R0, 0x6a, P2 ;  /* 0x0000006a0000780c */ /* 0x000fc80001741670 */
        /* <DEDUP_REMOVED lines=9> */
[----:B------:R-:W-:Y:S02]  /*46b0*/  ISETP.GT.AND P2, PT, R5, 0x78, !P6 ;  /* 0x000000780500780c */ /* 0x000fe40007744270 */
[----:B------:R-:W-:Y:S02]  /*46c0*/  ISETP.NE.AND P6, PT, R133, RZ, PT ;  /* 0x000000ff8500720c */ /* 0x000fe40003fc5270 */
        /* <DEDUP_REMOVED lines=35> */
[----:B------:R-:W-:-:S04]  /*4900*/  ISETP.GT.AND P2, PT, R5, RZ, !P2 ;  /* 0x000000ff0500720c */ /* 0x000fc80005744270 */
[----:B------:R-:W-:-:S04]  /*4910*/  ISETP.LT.OR P2, PT, R0, 0x1, P2 ;  /* 0x000000010000780c */ /* 0x000fc80001741670 */
[----:B------:R-:W-:Y:S02]  /*4920*/  FSEL R90, R90, -INF , !P2 ;  /* 0xff8000005a5a7808 */ /* 0x000fe40005000000 */
[----:B------:R-:W-:Y:S02]  /*4930*/  ISETP.NE.AND P2, PT, R132, RZ, PT ;  /* 0x000000ff8400720c */ /* 0x000fe40003f45270 */
[----:B------:R-:W-:Y:S02]  /*4940*/  FMNMX.FTZ R21, R90, R91, !PT ;  /* 0x0000005b5a157209 */ /* 0x000fe40007810000 */
[----:B------:R-:W-:-:S04]  /*4950*/  ISETP.GT.AND P2, PT, R5, 0x80, !P2 ;  /* 0x000000800500780c */ /* 0x000fc80005744270 */
[----:B------:R-:W-:-:S04]  /*4960*/  ISETP.LT.OR P2, PT, R0, 0x81, P2 ;  /* 0x000000810000780c */ /* 0x000fc80001741670 */
[----:B------:R-:W-:Y:S02]  /*4970*/  FSEL R26, R26, -INF , !P2 ;  /* 0xff8000001a1a7808 */ /* 0x000fe40005000000 */
[----:B------:R-:W-:Y:S02]  /*4980*/  ISETP.GT.AND P2, PT, R5, 0x81, !P6 ;  /* 0x000000810500780c */ /* 0x000fe40007744270 */
[----:B------:R-:W-:Y:S02]  /*4990*/  ISETP.NE.AND P6, PT, R134, RZ, PT ;  /* 0x000000ff8600720c */ /* 0x000fe40003fc5270 */
[----:B------:R-:W-:-:S04]  /*49a0*/  ISETP.LT.OR P2, PT, R0, 0x82, P2 ;  /* 0x000000820000780c */ /* 0x000fc80001741670 */
[----:B------:R-:W-:Y:S02]  /*49b0*/  FSEL R27, R27, -INF , !P2 ;  /* 0xff8000001b1b7808 */ /* 0x000fe40005000000 */
[----:B------:R-:W-:-:S04]  /*49c0*/  FSETP.NEU.FTZ.AND P2, PT, R4, -INF , PT ;  /* 0xff8000000400780b */ /* 0x000fc80003f5d000 */
[----:B------:R-:W-:Y:S02]  /*49d0*/  FSEL R88, R10, RZ, P2 ;  /* 0x000000ff0a587208 */ /* 0x000fe40001000000 */
[----:B------:R-:W-:Y:S02]  /*49e0*/  ISETP.GT.AND P2, PT, R5, 0x88, !P6 ;  /* 0x000000880500780c */ /* 0x000fe40007744270 */
[----:B------:R-:W-:Y:S01]  /*49f0*/  ISETP.NE.AND P6, PT, R12, RZ, PT ;  /* 0x000000ff0c00720c */ /* 0x000fe20003fc5270 */
[--C-:B------:R-:W-:Y:S01]  /*4a00*/  FFMA.FTZ R20, R72, UR36, -R88.reuse ;  /* 0x0000002448147c23 */ /* 0x100fe20008010858 */
[----:B------:R-:W-:Y:S01]  /*4a10*/  FMNMX.FTZ R72, R94, R21, !PT ;  /* 0x000000155e487209 */ /* 0x000fe20007810000 */
[--C-:B------:R-:W-:Y:S01]  /*4a20*/  FFMA.FTZ R7, R89, UR36, -R88.reuse ;  /* 0x0000002459077c23 */ /* 0x100fe20008010858 */
[--C-:B------:R-:W-:Y:S01]  /*4a30*/  FFMA.FTZ R89, R73, UR36, -R88.reuse ;  /* 0x0000002449597c23 */ /* 0x100fe20008010858 */
[--C-:B------:R-:W-:Y:S01]  /*4a40*/  FFMA.FTZ R10, R92, UR36, -R88.reuse ;  /* 0x000000245c0a7c23 */ /* 0x100fe20008010858 */
[----:B------:R-:W-:Y:S01]  /*4a50*/  FMNMX.FTZ R21, R95, R72, !PT ;  /* 0x000000485f157209 */ /* 0x000fe20007810000 */
[--C-:B------:R-:W-:Y:S01]  /*4a60*/  FFMA.FTZ R92, R77, UR36, -R88.reuse ;  /* 0x000000244d5c7c23 */ /* 0x100fe20008010858 */
[----:B------:R-:W-:Y:S01]  /*4a70*/  ISETP.LT.OR P2, PT, R0, 0x89, P2 ;  /* 0x000000890000780c */ /* 0x000fe20001741670 */
[--C-:B------:R-:W-:Y:S01]  /*4a80*/  FFMA.FTZ R6, R15, UR36, -R88.reuse ;  /* 0x000000240f067c23 */ /* 0x100fe20008010858 */
[----:B------:R-:W-:Y:S01]  /*4a90*/  FMNMX.FTZ R72, R98, R21, !PT ;  /* 0x0000001562487209 */ /* 0x000fe20007810000 */
[----:B------:R-:W-:Y:S01]  /*4aa0*/  MUFU.EX2 R7, R7 ;  /* 0x0000000700077308 */ /* 0x000fe20000000800 */
[----:B------:R-:W-:Y:S01]  /*4ab0*/  FSEL R30, R30, -INF , !P2 ;  /* 0xff8000001e1e7808 */ /* 0x000fe20005000000 */
[--C-:B------:R-:W-:Y:S01]  /*4ac0*/  FFMA.FTZ R11, R93, UR36, -R88.reuse ;  /* 0x000000245d0b7c23 */ /* 0x100fe20008010858 */
[----:B------:R-:W-:Y:S01]  /*4ad0*/  FMNMX.FTZ R73, R99, R72, !PT ;  /* 0x0000004863497209 */ /* 0x000fe20007810000 */
[--C-:B------:R-:W-:Y:S01]  /*4ae0*/  FFMA.FTZ R72, R76, UR36, -R88.reuse ;  /* 0x000000244c487c23 */ /* 0x100fe20008010858 */
[----:B------:R-:W-:Y:S01]  /*4af0*/  ISETP.NE.AND P2, PT, R135, RZ, PT ;  /* 0x000000ff8700720c */ /* 0x000fe20003f45270 */
[--C-:B------:R-:W-:Y:S01]  /*4b00*/  FFMA.FTZ R12, R96, UR36, -R88.reuse ;  /* 0x00000024600c7c23 */ /* 0x100fe20008010858 */
[----:B------:R-:W-:Y:S01]  /*4b10*/  FMNMX.FTZ R76, R102, R73, !PT ;  /* 0x00000049664c7209 */ /* 0x000fe20007810000 */
[----:B------:R0:W-:Y:S01]  /*4b20*/  MUFU.EX2 R21, R89 ;  /* 0x0000005900157308 */ /* 0x0001e20000000800 */
[----:B------:R-:W-:Y:S01]  /*4b30*/  ISETP.GT.AND P2, PT, R5, 0x89, !P2 ;  /* 0x000000890500780c */ /* 0x000fe20005744270 */
[--C-:B------:R-:W-:Y:S01]  /*4b40*/  FFMA.FTZ R13, R97, UR36, -R88.reuse ;  /* 0x00000024610d7c23 */ /* 0x100fe20008010858 */
[----:B------:R-:W-:Y:S01]  /*4b50*/  FMNMX.FTZ R73, R103, R76, !PT ;  /* 0x0000004c67497209 */ /* 0x000fe20007810000 */
[--C-:B------:R-:W-:Y:S01]  /*4b60*/  FFMA.FTZ R14, R100, UR36, -R88.reuse ;  /* 0x00000024640e7c23 */ /* 0x100fe20008010858 */
[----:B------:R-:W-:Y:S01]  /*4b70*/  ISETP.LT.OR P2, PT, R0, 0x8a, P2 ;  /* 0x0000008a0000780c */ /* 0x000fe20001741670 */
[--C-:B------:R-:W-:Y:S01]  /*4b80*/  FFMA.FTZ R15, R101, UR36, -R88.reuse ;  /* 0x00000024650f7c23 */ /* 0x100fe20008010858 */
[----:B------:R-:W-:Y:S01]  /*4b90*/  FMNMX.FTZ R76, R74, R73, !PT ;  /* 0x000000494a4c7209 */ /* 0x000fe20007810000 */
[----:B------:R-:W1:Y:S01]  /*4ba0*/  MUFU.EX2 R6, R6 ;  /* 0x0000000600067308 */ /* 0x000e620000000800 */
[--C-:B0-----:R-:W-:Y:S01]  /*4bb0*/  FFMA.FTZ R89, R81, UR36, -R88.reuse ;  /* 0x0000002451597c23 */ /* 0x101fe20008010858 */
[----:B------:R-:W-:Y:S01]  /*4bc0*/  ISETP.GT.AND P6, PT, R5, 0x99, !P6 ;  /* 0x000000990500780c */ /* 0x000fe200077c4270 */
[--C-:B------:R-:W-:Y:S01]  /*4bd0*/  FFMA.FTZ R56, R56, UR36, -R88.reuse ;  /* 0x0000002438387c23 */ /* 0x100fe20008010858 */
[----:B------:R-:W-:Y:S01]  /*4be0*/  FMNMX.FTZ R77, R75, R76, !PT ;  /* 0x0000004c4b4d7209 */ /* 0x000fe20007810000 */
[--C-:B------:R-:W-:Y:S01]  /*4bf0*/  FFMA.FTZ R76, R80, UR36, -R88.reuse ;  /* 0x00000024504c7c23 */ /* 0x100fe20008010858 */
[----:B------:R-:W-:Y:S01]  /*4c00*/  ISETP.LT.OR P6, PT, R0, 0x9a, P6 ;  /* 0x0000009a0000780c */ /* 0x000fe200037c1670 */
[--C-:B------:R-:W-:Y:S01]  /*4c10*/  FFMA.FTZ R57, R57, UR36, -R88.reuse ;  /* 0x0000002439397c23 */ /* 0x100fe20008010858 */
[----:B------:R-:W-:Y:S01]  /*4c20*/  FMNMX.FTZ R80, R78, R77, !PT ;  /* 0x0000004d4e507209 */ /* 0x000fe20007810000 */
[----:B------:R0:W-:Y:S01]  /*4c30*/  MUFU.EX2 R73, R92 ;  /* 0x0000005c00497308 */ /* 0x0001e20000000800 */
[--C-:B------:R-:W-:Y:S01]  /*4c40*/  FFMA.FTZ R61, R61, UR36, -R88.reuse ;  /* 0x000000243d3d7c23 */ /* 0x100fe20008010858 */
[--C-:B------:R-:W-:Y:S01]  /*4c50*/  FFMA.FTZ R24, R24, UR36, -R88.reuse ;  /* 0x0000002418187c23 */ /* 0x100fe20008010858 */
[----:B------:R-:W-:Y:S01]  /*4c60*/  FMNMX.FTZ R77, R79, R80, !PT ;  /* 0x000000504f4d7209 */ /* 0x000fe20007810000 */
[--C-:B------:R-:W-:Y:S01]  /*4c70*/  FFMA.FTZ R25, R25, UR36, -R88.reuse ;  /* 0x0000002419197c23 */ /* 0x100fe20008010858 */
[--C-:B------:R-:W-:Y:S01]  /*4c80*/  FFMA.FTZ R28, R28, UR36, -R88.reuse ;  /* 0x000000241c1c7c23 */ /* 0x100fe20008010858 */
[--C-:B------:R-:W-:Y:S01]  /*4c90*/  FFMA.FTZ R29, R29, UR36, -R88.reuse ;  /* 0x000000241d1d7c23 */ /* 0x100fe20008010858 */
[----:B------:R-:W-:Y:S01]  /*4ca0*/  FMNMX.FTZ R80, R82, R77, !PT ;  /* 0x0000004d52507209 */ /* 0x000fe20007810000 */
[----:B------:R-:W2:Y:S01]  /*4cb0*/  MUFU.EX2 R10, R10 ;  /* 0x0000000a000a7308 */ /* 0x000ea20000000800 */
[--C-:B0-----:R-:W-:Y:S01]  /*4cc0*/  FFMA.FTZ R92, R85, UR36, -R88.reuse ;  /* 0x00000024555c7c23 */ /* 0x101fe20008010858 */
[--C-:B------:R-:W-:Y:S01]  /*4cd0*/  FFMA.FTZ R32, R32, UR36, -R88.reuse ;  /* 0x0000002420207c23 */ /* 0x100fe20008010858 */
[----:B------:R-:W-:Y:S01]  /*4ce0*/  FMNMX.FTZ R81, R83, R80, !PT ;  /* 0x0000005053517209 */ /* 0x000fe20007810000 */
[--C-:B------:R-:W-:Y:S01]  /*4cf0*/  FFMA.FTZ R80, R84, UR36, -R88.reuse ;  /* 0x0000002454507c23 */ /* 0x100fe20008010858 */
[--C-:B------:R-:W-:Y:S01]  /*4d00*/  FFMA.FTZ R33, R33, UR36, -R88.reuse ;  /* 0x0000002421217c23 */ /* 0x100fe20008010858 */
[--C-:B------:R-:W-:Y:S01]  /*4d10*/  FFMA.FTZ R36, R36, UR36, -R88.reuse ;  /* 0x0000002424247c23 */ /* 0x100fe20008010858 */
[----:B------:R-:W-:Y:S01]  /*4d20*/  FMNMX.FTZ R84, R86, R81, !PT ;  /* 0x0000005156547209 */ /* 0x000fe20007810000 */
[----:B------:R-:W-:Y:S01]  /*4d30*/  MUFU.EX2 R77, R89 ;  /* 0x00000059004d7308 */ /* 0x000fe20000000800 */
[----:B------:R-:W-:-:S02]  /*4d40*/  FFMA.FTZ R37, R37, UR36, -R88 ;  /* 0x0000002425257c23 */ /* 0x000fc40008010858 */
[----:B------:R-:W-:-:S04]  /*4d50*/  FMNMX.FTZ R81, R87, R84, !PT ;  /* 0x0000005457517209 */ /* 0x000fc80007810000 */
[----:B------:R-:W-:Y:S01]  /*4d60*/  FMNMX.FTZ R84, R58, R81, !PT ;  /* 0x000000513a547209 */ /* 0x000fe20007810000 */
[----:B------:R-:W0:Y:S03]  /*4d70*/  MUFU.EX2 R11, R11 ;  /* 0x0000000b000b7308 */ /* 0x000e260000000800 */
[----:B------:R-:W-:-:S04]  /*4d80*/  FMNMX.FTZ R85, R59, R84, !PT ;  /* 0x000000543b557209 */ /* 0x000fc80007810000 */
[----:B------:R-:W-:Y:S01]  /*4d90*/  FMNMX.FTZ R84, R62, R85, !PT ;  /* 0x000000553e547209 */ /* 0x000fe20007810000 */
[----:B------:R3:W-:Y:S03]  /*4da0*/  MUFU.EX2 R81, R92 ;  /* 0x0000005c00517308 */ /* 0x0007e60000000800 */
[----:B------:R-:W-:-:S04]  /*4db0*/  FMNMX.FTZ R85, R63, R84, !PT ;  /* 0x000000543f557209 */ /* 0x000fc80007810000 */
[----:B------:R-:W-:Y:S01]  /*4dc0*/  FMNMX.FTZ R84, R66, R85, !PT ;  /* 0x0000005542547209 */ /* 0x000fe20007810000 */
[----:B------:R-:W4:Y:S01]  /*4dd0*/  MUFU.EX2 R12, R12 ;  /* 0x0000000c000c7308 */ /* 0x000f220000000800 */
[--C-:B---3--:R-:W-:Y:S02]  /*4de0*/  FFMA.FTZ R92, R64, UR36, -R88.reuse ;  /* 0x00000024405c7c23 */ /* 0x108fe40008010858 */
[----:B------:R-:W-:Y:S01]  /*4df0*/  FMNMX.FTZ R85, R67, R84, !PT ;  /* 0x0000005443557209 */ /* 0x000fe20007810000 */
[----:B------:R-:W-:-:S03]  /*4e00*/  FFMA.FTZ R84, R60, UR36, -R88 ;  /* 0x000000243c547c23 */ /* 0x000fc60008010858 */
[----:B------:R-:W-:Y:S01]  /*4e10*/  FMNMX.FTZ R60, R70, R85, !PT ;  /* 0x00000055463c7209 */ /* 0x000fe20007810000 */
[----:B------:R-:W3:Y:S03]  /*4e20*/  MUFU.EX2 R13, R13 ;  /* 0x0000000d000d7308 */ /* 0x000ee60000000800 */
[----:B------:R-:W-:-:S04]  /*4e30*/  FMNMX.FTZ R85, R71, R60, !PT ;  /* 0x0000003c47557209 */ /* 0x000fc80007810000 */
[----:B------:R-:W-:Y:S01]  /*4e40*/  FMNMX.FTZ R60, R42, R85, !PT ;  /* 0x000000552a3c7209 */ /* 0x000fe20007810000 */
[----:B------:R-:W5:Y:S03]  /*4e50*/  MUFU.EX2 R14, R14 ;  /* 0x0000000e000e7308 */ /* 0x000f660000000800 */
[----:B------:R-:W-:-:S04]  /*4e60*/  FMNMX.FTZ R85, R43, R60, !PT ;  /* 0x0000003c2b557209 */ /* 0x000fc80007810000 */
[----:B------:R-:W-:Y:S01]  /*4e70*/  FMNMX.FTZ R60, R46, R85, !PT ;  /* 0x000000552e3c7209 */ /* 0x000fe20007810000 */
[----:B------:R-:W5:Y:S03]  /*4e80*/  MUFU.EX2 R15, R15 ;  /* 0x0000000f000f7308 */ /* 0x000f660000000800 */
[----:B------:R-:W-:Y:S01]  /*4e90*/  FMNMX.FTZ R89, R47, R60, !PT ;  /* 0x0000003c2f597209 */ /* 0x000fe20007810000 */
[----:B------:R-:W-:-:S03]  /*4ea0*/  FFMA.FTZ R60, R65, UR36, -R88 ;  /* 0x00000024413c7c23 */ /* 0x000fc60008010858 */
[----:B------:R-:W-:Y:S01]  /*4eb0*/  FMNMX.FTZ R64, R50, R89, !PT ;  /* 0x0000005932407209 */ /* 0x000fe20007810000 */
[--C-:B------:R-:W-:Y:S01]  /*4ec0*/  FFMA.FTZ R89, R69, UR36, -R88.reuse ;  /* 0x0000002445597c23 */ /* 0x100fe20008010858 */
[----:B------:R-:W-:Y:S02]  /*4ed0*/  MUFU.EX2 R20, R20 ;  /* 0x0000001400147308 */ /* 0x000fe40000000800 */
[----:B------:R-:W-:Y:S01]  /*4ee0*/  FMNMX.FTZ R65, R51, R64, !PT ;  /* 0x0000004033417209 */ /* 0x000fe20007810000 */
[----:B------:R-:W-:-:S03]  /*4ef0*/  FFMA.FTZ R64, R68, UR36, -R88 ;  /* 0x0000002444407c23 */ /* 0x000fc60008010858 */
[----:B------:R-:W-:Y:S02]  /*4f00*/  FMNMX.FTZ R68, R54, R65, !PT ;  /* 0x0000004136447209 */ /* 0x000fe40007810000 */
[----:B------:R1:W-:Y:S02]  /*4f10*/  MUFU.EX2 R5, R89 ;  /* 0x0000005900057308 */ /* 0x0003e40000000800 */
[----:B------:R-:W-:-:S04]  /*4f20*/  FMNMX.FTZ R65, R55, R68, !PT ;  /* 0x0000004437417209 */ /* 0x000fc80007810000 */
[----:B------:R-:W-:Y:S02]  /*4f30*/  FMNMX.FTZ R68, R26, R65, !PT ;  /* 0x000000411a447209 */ /* 0x000fe40007810000 */
[----:B------:R-:W-:Y:S01]  /*4f40*/  FSEL R65, R31, -INF , !P2 ;  /* 0xff8000001f417808 */ /* 0x000fe20005000000 */
[--C-:B------:R-:W-:Y:S01]  /*4f50*/  FFMA.FTZ R31, R40, UR36, -R88.reuse ;  /* 0x00000024281f7c23 */ /* 0x100fe20008010858 */
[----:B------:R-:W-:Y:S01]  /*4f60*/  FMNMX.FTZ R69, R27, R68, !PT ;  /* 0x000000441b457209 */ /* 0x000fe20007810000 */
[--C-:B-1----:R-:W-:Y:S01]  /*4f70*/  FFMA.FTZ R89, R41, UR36, -R88.reuse ;  /* 0x0000002429597c23 */ /* 0x102fe20008010858 */
[----:B------:R-:W-:Y:S01]  /*4f80*/  FSEL R41, R39, -INF , !P6 ;  /* 0xff80000027297808 */ /* 0x000fe20007000000 */
[--C-:B------:R-:W-:Y:S01]  /*4f90*/  FFMA.FTZ R39, R44, UR36, -R88.reuse ;  /* 0x000000242c277c23 */ /* 0x100fe20008010858 */
[----:B------:R-:W-:Y:S01]  /*4fa0*/  FMNMX.FTZ R40, R30, R69, !PT ;  /* 0x000000451e287209 */ /* 0x000fe20007810000 */
[--C-:B------:R-:W-:Y:S01]  /*4fb0*/  FFMA.FTZ R44, R45, UR36, -R88.reuse ;  /* 0x000000242d2c7c23 */ /* 0x100fe20008010858 */
[--C-:B------:R-:W-:Y:S01]  /*4fc0*/  FFMA.FTZ R45, R48, UR36, -R88.reuse ;  /* 0x00000024302d7c23 */ /* 0x100fe20008010858 */
[--C-:B------:R-:W-:Y:S01]  /*4fd0*/  FFMA.FTZ R48, R49, UR36, -R88.reuse ;  /* 0x0000002431307c23 */ /* 0x100fe20008010858 */
[----:B------:R-:W-:Y:S01]  /*4fe0*/  FMNMX.FTZ R69, R65, R40, !PT ;  /* 0x0000002841457209 */ /* 0x000fe20007810000 */
[--C-:B------:R-:W-:Y:S01]  /*4ff0*/  FFMA.FTZ R49, R52, UR36, -R88.reuse ;  /* 0x0000002434317c23 */ /* 0x100fe20008010858 */
[----:B------:R-:W-:Y:S01]  /*5000*/  FSEL R40, R38, -INF , !P5 ;  /* 0xff80000026287808 */ /* 0x000fe20006800000 */
[----:B------:R-:W-:Y:S01]  /*5010*/  FFMA.FTZ R52, R53, UR36, -R88 ;  /* 0x0000002435347c23 */ /* 0x000fe20008010858 */
[----:B------:R-:W-:Y:S01]  /*5020*/  FMNMX.FTZ R68, R34, R69, !PT ;  /* 0x0000004522447209 */ /* 0x000fe20007810000 */
[----:B------:R-:W-:Y:S01]  /*5030*/  IMAD.U32 R53, RZ, RZ, UR36 ;  /* 0x00000024ff357e24 */ /* 0x000fe2000f8e00ff */
[----:B------:R1:W-:Y:S02]  /*5040*/  MUFU.EX2 R38, R89 ;  /* 0x0000005900267308 */ /* 0x0003e40000000800 */
[----:B------:R-:W-:-:S04]  /*5050*/  FMNMX.FTZ R69, R35, R68, !PT ;  /* 0x0000004423457209 */ /* 0x000fc80007810000 */
[----:B------:R-:W-:Y:S02]  /*5060*/  FMNMX.FTZ R0, R40, R69, !PT ;  /* 0x0000004528007209 */ /* 0x000fe40007810000 */
[----:B------:R-:W-:Y:S02]  /*5070*/  MUFU.EX2 R72, R72 ;  /* 0x0000004800487308 */ /* 0x000fe40000000800 */
[----:B------:R-:W-:-:S05]  /*5080*/  FMNMX.FTZ R0, R41, R0, !PT ;  /* 0x0000000029007209 */ /* 0x000fca0007810000 */
[----:B------:R-:W2:Y:S01]  /*5090*/  SHFL.BFLY PT, R69, R0, 0x2, 0x1f ;  /* 0x0c401f0000457f89 */ /* 0x000ea200000e0000 */
[----:B------:R5:W-:Y:S08]  /*50a0*/  MUFU.EX2 R85, R92 ;  /* 0x0000005c00557308 */ /* 0x000bf00000000800 */
[----:B------:R-:W-:Y:S08]  /*50b0*/  MUFU.EX2 R76, R76 ;  /* 0x0000004c004c7308 */ /* 0x000ff00000000800 */
[----:B------:R-:W-:Y:S01]  /*50c0*/  MUFU.EX2 R80, R80 ;  /* 0x0000005000507308 */ /* 0x000fe20000000800 */
[----:B--2---:R-:W-:-:S07]  /*50d0*/  FMNMX.FTZ R69, R0, R69, !PT ;  /* 0x0000004500457209 */ /* 0x004fce0007810000 */
[----:B------:R-:W-:Y:S01]  /*50e0*/  MUFU.EX2 R56, R56 ;  /* 0x0000003800387308 */ /* 0x000fe20000000800 */
[----:B------:R-:W2:Y:S07]  /*50f0*/  SHFL.BFLY PT, R0, R69, 0x1, 0x1f ;  /* 0x0c201f0045007f89 */ /* 0x000eae00000e0000 */
[----:B------:R-:W-:Y:S08]  /*5100*/  MUFU.EX2 R57, R57 ;  /* 0x0000003900397308 */ /* 0x000ff00000000800 */
[----:B------:R-:W-:Y:S08]  /*5110*/  MUFU.EX2 R84, R84 ;  /* 0x0000005400547308 */ /* 0x000ff00000000800 */
[----:B------:R-:W-:Y:S01]  /*5120*/  MUFU.EX2 R61, R61 ;  /* 0x0000003d003d7308 */ /* 0x000fe20000000800 */
[----:B--2---:R-:W-:-:S04]  /*5130*/  FMNMX.FTZ R0, R69, R0, !PT ;  /* 0x0000000045007209 */ /* 0x004fc80007810000 */
[C---:B------:R-:W-:Y:S01]  /*5140*/  FSETP.NEU.FTZ.AND P2, PT, R0.reuse, -INF , PT ;  /* 0xff8000000000780b */ /* 0x040fe20003f5d000 */
[----:B------:R-:W-:Y:S02]  /*5150*/  FFMA.FTZ R53, R0, R53, -8 ;  /* 0xc100000000357423 */ /* 0x000fe40000010035 */
[----:B------:R-:W-:Y:S03]  /*5160*/  MUFU.EX2 R64, R64 ;  /* 0x0000004000407308 */ /* 0x000fe60000000800 */
[----:B-1----:R-:W-:Y:S02]  /*5170*/  FSEL R89, R53, RZ, P2 ;  /* 0x000000ff35597208 */ /* 0x002fe40001000000 */
[----:B------:R-:W-:-:S03]  /*5180*/  PLOP3.LUT P2, PT, PT, PT, UP1, 0x40, 0x0 ;  /* 0x000000000000781c */ /* 0x000fc60003f4e818 */
[----:B------:R-:W-:Y:S01]  /*5190*/  MUFU.EX2 R60, R60 ;  /* 0x0000003c003c7308 */ /* 0x000fe20000000800 */
[--C-:B------:R-:W-:Y:S01]  /*51a0*/  FFMA.FTZ R53, R90, UR36, -R89.reuse ;  /* 0x000000245a357c23 */ /* 0x100fe20008010859 */
[--C-:B------:R-:W-:Y:S01]  /*51b0*/  FFMA.FTZ R88, R91, UR36, -R89.reuse ;  /* 0x000000245b587c23 */ /* 0x100fe20008010859 */
[--C-:B------:R-:W-:Y:S01]  /*51c0*/  FFMA.FTZ R94, R94, UR36, -R89.reuse ;  /* 0x000000245e5e7c23 */ /* 0x100fe20008010859 */
[----:B------:R-:W-:Y:S01]  /*51d0*/  FFMA.FTZ R95, R95, UR36, -R89 ;  /* 0x000000245f5f7c23 */ /* 0x000fe20008010859 */
[----:B------:R-:W-:Y:S01]  /*51e0*/  FADD.FTZ R91, R6, R7 ;  /* 0x00000007065b7221 */ /* 0x000fe20000010000 */
[--C-:B------:R-:W-:Y:S01]  /*51f0*/  FFMA.FTZ R68, R98, UR36, -R89.reuse ;  /* 0x0000002462447c23 */ /* 0x100fe20008010859 */
[----:B------:R-:W-:Y:S01]  /*5200*/  FFMA.FTZ R69, R99, UR36, -R89 ;  /* 0x0000002463457c23 */ /* 0x000fe20008010859 */
[----:B------:R-:W-:Y:S01]  /*5210*/  MUFU.EX2 R53, R53 ;  /* 0x0000003500357308 */ /* 0x000fe20000000800 */
[----:B------:R-:W-:Y:S01]  /*5220*/  FADD.FTZ R90, R10, R91 ;  /* 0x0000005b0a5a7221 */ /* 0x000fe20000010000 */
[--C-:B------:R-:W-:Y:S01]  /*5230*/  FFMA.FTZ R102, R102, UR36, -R89.reuse ;  /* 0x0000002466667c23 */ /* 0x100fe20008010859 */
[--C-:B------:R-:W-:Y:S01]  /*5240*/  FFMA.FTZ R103, R103, UR36, -R89.reuse ;  /* 0x0000002467677c23 */ /* 0x100fe20008010859 */
[--C-:B------:R-:W-:Y:S01]  /*5250*/  FFMA.FTZ R74, R74, UR36, -R89.reuse ;  /* 0x000000244a4a7c23 */ /* 0x100fe20008010859 */
[----:B0-----:R-:W-:Y:S01]  /*5260*/  FADD.FTZ R91, R11, R90 ;  /* 0x0000005a0b5b7221 */ /* 0x001fe20000010000 */
[--C-:B------:R-:W-:Y:S01]  /*5270*/  FFMA.FTZ R75, R75, UR36, -R89.reuse ;  /* 0x000000244b4b7c23 */ /* 0x100fe20008010859 */
[----:B------:R-:W-:Y:S01]  /*5280*/  FFMA.FTZ R78, R78, UR36, -R89 ;  /* 0x000000244e4e7c23 */ /* 0x000fe20008010859 */
[----:B------:R-:W0:Y:S01]  /*5290*/  MUFU.EX2 R88, R88 ;  /* 0x0000005800587308 */ /* 0x000e220000000800 */
[----:B----4-:R-:W-:Y:S01]  /*52a0*/  FADD.FTZ R90, R12, R91 ;  /* 0x0000005b0c5a7221 */ /* 0x010fe20000010000 */
[--C-:B------:R-:W-:Y:S01]  /*52b0*/  FFMA.FTZ R79, R79, UR36, -R89.reuse ;  /* 0x000000244f4f7c23 */ /* 0x100fe20008010859 */
[--C-:B------:R-:W-:Y:S01]  /*52c0*/  FFMA.FTZ R82, R82, UR36, -R89.reuse ;  /* 0x0000002452527c23 */ /* 0x100fe20008010859 */
[--C-:B------:R-:W-:Y:S01]  /*52d0*/  FFMA.FTZ R83, R83, UR36, -R89.reuse ;  /* 0x0000002453537c23 */ /* 0x100fe20008010859 */
[----:B---3--:R-:W-:Y:S01]  /*52e0*/  FADD.FTZ R93, R13, R90 ;  /* 0x0000005a0d5d7221 */ /* 0x008fe20000010000 */
[--C-:B------:R-:W-:Y:S01]  /*52f0*/  FFMA.FTZ R86, R86, UR36, -R89.reuse ;  /* 0x0000002456567c23 */ /* 0x100fe20008010859 */
[----:B------:R-:W-:Y:S01]  /*5300*/  FFMA.FTZ R87, R87, UR36, -R89 ;  /* 0x0000002457577c23 */ /* 0x000fe20008010859 */
[----:B------:R-:W1:Y:S01]  /*5310*/  MUFU.EX2 R94, R94 ;  /* 0x0000005e005e7308 */ /* 0x000e620000000800 */
[----:B-----5:R-:W-:Y:S01]  /*5320*/  FADD.FTZ R92, R14, R93 ;  /* 0x0000005d0e5c7221 */ /* 0x020fe20000010000 */
[--C-:B------:R-:W-:Y:S01]  /*5330*/  FFMA.FTZ R58, R58, UR36, -R89.reuse ;  /* 0x000000243a3a7c23 */ /* 0x100fe20008010859 */
[--C-:B------:R-:W-:Y:S01]  /*5340*/  FFMA.FTZ R59, R59, UR36, -R89.reuse ;  /* 0x000000243b3b7c23 */ /* 0x100fe20008010859 */
[--C-:B------:R-:W-:Y:S01]  /*5350*/  FFMA.FTZ R62, R62, UR36, -R89.reuse ;  /* 0x000000243e3e7c23 */ /* 0x100fe20008010859 */
[C---:B------:R-:W-:Y:S01]  /*5360*/  FADD.FTZ R93, R15.reuse, R92 ;  /* 0x0000005c0f5d7221 */ /* 0x040fe20000010000 */
[----:B------:R-:W-:Y:S01]  /*5370*/  F2FP.SATFINITE.E4M3.F32.PACK_AB_MERGE_C R15, R15, R14, RZ ;  /* 0x0000000e0f0f723e */ /* 0x000fe200048070ff */
[----:B------:R-:W-:Y:S01]  /*5380*/  FFMA.FTZ R63, R63, UR36, -R89 ;  /* 0x000000243f3f7c23 */ /* 0x000fe20008010859 */
[----:B------:R-:W2:Y:S01]  /*5390*/  MUFU.EX2 R95, R95 ;  /* 0x0000005f005f7308 */ /* 0x000ea20000000800 */
[----:B0-----:R-:W-:Y:S01]  /*53a0*/  FADD.FTZ R91, R53, R88 ;  /* 0x00000058355b7221 */ /* 0x001fe20000010000 */
[----:B------:R-:W-:Y:S01]  /*53b0*/  FADD.FTZ R22, R20, R93 ;  /* 0x0000005d14167221 */ /* 0x000fe20000010000 */
[--C-:B------:R-:W-:Y:S01]  /*53c0*/  FFMA.FTZ R66, R66, UR36, -R89.reuse ;  /* 0x0000002442427c23 */ /* 0x100fe20008010859 */
[--C-:B------:R-:W-:Y:S01]  /*53d0*/  FFMA.FTZ R67, R67, UR36, -R89.reuse ;  /* 0x0000002443437c23 */ /* 0x100fe20008010859 */
[--C-:B------:R-:W-:Y:S01]  /*53e0*/  FFMA.FTZ R70, R70, UR36, -R89.reuse ;  /* 0x0000002446467c23 */ /* 0x100fe20008010859 */
[----:B------:R-:W-:Y:S01]  /*53f0*/  FFMA.FTZ R71, R71, UR36, -R89 ;  /* 0x0000002447477c23 */ /* 0x000fe20008010859 */
[----:B------:R-:W-:Y:S01]  /*5400*/  F2FP.SATFINITE.E4M3.F32.PACK_AB_MERGE_C R186, R13, R12, R15 ;  /* 0x0000000c0dba723e */ /* 0x000fe2000480700f */
[----:B------:R-:W0:Y:S01]  /*5410*/  MUFU.EX2 R68, R68 ;  /* 0x0000004400447308 */ /* 0x000e220000000800 */
[----:B-1----:R-:W-:Y:S01]  /*5420*/  FADD.FTZ R90, R94, R91 ;  /* 0x0000005b5e5a7221 */ /* 0x002fe20000010000 */
[----:B------:R-:W-:Y:S01]  /*5430*/  F2FP.SATFINITE.E4M3.F32.PACK_AB_MERGE_C R12, R61, R84, RZ ;  /* 0x000000543d0c723e */ /* 0x000fe200048070ff */
[--C-:B------:R-:W-:Y:S01]  /*5440*/  FFMA.FTZ R42, R42, UR36, -R89.reuse ;  /* 0x000000242a2a7c23 */ /* 0x100fe20008010859 */
[--C-:B------:R-:W-:Y:S01]  /*5450*/  FFMA.FTZ R43, R43, UR36, -R89.reuse ;  /* 0x000000242b2b7c23 */ /* 0x100fe20008010859 */
[--C-:B------:R-:W-:Y:S01]  /*5460*/  FFMA.FTZ R46, R46, UR36, -R89.reuse ;  /* 0x000000242e2e7c23 */ /* 0x100fe20008010859 */
[--C-:B------:R-:W-:Y:S01]  /*5470*/  FFMA.FTZ R47, R47, UR36, -R89.reuse ;  /* 0x000000242f2f7c23 */ /* 0x100fe20008010859 */
[--C-:B------:R-:W-:Y:S01]  /*5480*/  FFMA.FTZ R50, R50, UR36, -R89.reuse ;  /* 0x0000002432327c23 */ /* 0x100fe20008010859 */
[----:B------:R-:W1:Y:S01]  /*5490*/  MUFU.EX2 R69, R69 ;  /* 0x0000004500457308 */ /* 0x000e620000000800 */
[----:B--2---:R-:W-:Y:S01]  /*54a0*/  FADD.FTZ R91, R95, R90 ;  /* 0x0000005a5f5b7221 */ /* 0x004fe20000010000 */
[----:B------:R-:W-:Y:S01]  /*54b0*/  F2FP.SATFINITE.E4M3.F32.PACK_AB_MERGE_C R90, R11, R10, RZ ;  /* 0x0000000a0b5a723e */ /* 0x000fe200048070ff */
[--C-:B------:R-:W-:Y:S01]  /*54c0*/  FFMA.FTZ R51, R51, UR36, -R89.reuse ;  /* 0x0000002433337c23 */ /* 0x100fe20008010859 */
[--C-:B------:R-:W-:Y:S01]  /*54d0*/  FFMA.FTZ R54, R54, UR36, -R89.reuse ;  /* 0x0000002436367c23 */ /* 0x100fe20008010859 */
[--C-:B------:R-:W-:Y:S01]  /*54e0*/  FFMA.FTZ R55, R55, UR36, -R89.reuse ;  /* 0x0000002437377c23 */ /* 0x100fe20008010859 */
[----:B------:R-:W-:Y:S01]  /*54f0*/  F2FP.SATFINITE.E4M3.F32.PACK_AB_MERGE_C R184, R7, R6, R90 ;  /* 0x0000000607b8723e */ /* 0x000fe2000480705a */
[----:B------:R-:W-:Y:S01]  /*5500*/  FFMA.FTZ R26, R26, UR36, -R89 ;  /* 0x000000241a1a7c23 */ /* 0x000fe20008010859 */
[----:B------:R-:W2:Y:S01]  /*5510*/  MUFU.EX2 R102, R102 ;  /* 0x0000006600667308 */ /* 0x000ea20000000800 */
[----:B0-----:R-:W-:Y:S01]  /*5520*/  FADD.FTZ R10, R68, R91 ;  /* 0x0000005b440a7221 */ /* 0x001fe20000010000 */
[----:B------:R-:W-:Y:S01]  /*5530*/  FADD.FTZ R91, R21, R22 ;  /* 0x00000016155b7221 */ /* 0x000fe20000010000 */
[--C-:B------:R-:W-:Y:S01]  /*5540*/  FFMA.FTZ R27, R27, UR36, -R89.reuse ;  /* 0x000000241b1b7c23 */ /* 0x100fe20008010859 */
[--C-:B------:R-:W-:Y:S01]  /*5550*/  FFMA.FTZ R30, R30, UR36, -R89.reuse ;  /* 0x000000241e1e7c23 */ /* 0x100fe20008010859 */
[----:B------:R-:W-:Y:S01]  /*5560*/  FFMA.FTZ R65, R65, UR36, -R89 ;  /* 0x0000002441417c23 */ /* 0x000fe20008010859 */
[----:B------:R-:W-:Y:S01]  /*5570*/  FADD.FTZ R14, R72, R91 ;  /* 0x0000005b480e7221 */ /* 0x000fe20000010000 */
[----:B------:R-:W-:Y:S01]  /*5580*/  F2FP.SATFINITE.E4M3.F32.PACK_AB_MERGE_C R72, R73, R72, RZ ;  /* 0x000000484948723e */ /* 0x000fe200048070ff */
[----:B------:R-:W0:Y:S01]  /*5590*/  MUFU.EX2 R103, R103 ;  /* 0x0000006700677308 */ /* 0x000e220000000800 */
[----:B-1----:R-:W-:Y:S01]  /*55a0*/  FADD.FTZ R11, R69, R10 ;  /* 0x0000000a450b7221 */ /* 0x002fe20000010000 */
[----:B------:R-:W-:Y:S01]  /*55b0*/  FADD.FTZ R73, R73, R14 ;  /* 0x0000000e49497221 */ /* 0x000fe20000010000 */
[--C-:B------:R-:W-:Y:S01]  /*55c0*/  FFMA.FTZ R34, R34, UR36, -R89.reuse ;  /* 0x0000002422227c23 */ /* 0x100fe20008010859 */
[--C-:B------:R-:W-:Y:S01]  /*55d0*/  FFMA.FTZ R35, R35, UR36, -R89.reuse ;  /* 0x0000002423237c23 */ /* 0x100fe20008010859 */
[--C-:B------:R-:W-:Y:S01]  /*55e0*/  FFMA.FTZ R40, R40, UR36, -R89.reuse ;  /* 0x0000002428287c23 */ /* 0x100fe20008010859 */
[----:B------:R-:W-:Y:S01]  /*55f0*/  FFMA.FTZ R41, R41, UR36, -R89 ;  /* 0x0000002429297c23 */ /* 0x000fe20008010859 */
[----:B------:R-:W-:Y:S01]  /*5600*/  F2FP.SATFINITE.E4M3.F32.PACK_AB_MERGE_C R94, R95, R94, RZ ;  /* 0x0000005e5f5e723e */ /* 0x000fe200048070ff */
[----:B------:R-:W1:Y:S01]  /*5610*/  MUFU.EX2 R74, R74 ;  /* 0x0000004a004a7308 */ /* 0x000e620000000800 */
[----:B--2---:R-:W-:Y:S01]  /*5620*/  FADD.FTZ R10, R102, R11 ;  /* 0x0000000b660a7221 */ /* 0x004fe20000010000 */
[----:B------:R-:W-:-:S02]  /*5630*/  F2FP.SATFINITE.E4M3.F32.PACK_AB_MERGE_C R180, R21, R20, R72 ;  /* 0x0000001415b4723e */ /* 0x000fc40004807048 */
[----:B------:R-:W-:Y:S02]  /*5640*/  F2FP.SATFINITE.E4M3.F32.PACK_AB_MERGE_C R176, R57, R56, R12 ;  /* 0x0000003839b0723e */ /* 0x000fe4000480700c */
[----:B------:R-:W-:Y:S02]  /*5650*/  F2FP.SATFINITE.E4M3.F32.PACK_AB_MERGE_C R185, R88, R53, R94 ;  /* 0x0000003558b9723e */ /* 0x000fe4000480705e */
[----:B------:R-:W2:Y:S01]  /*5660*/  MUFU.EX2 R75, R75 ;  /* 0x0000004b004b7308 */ /* 0x000ea20000000800 */
[C---:B0-----:R-:W-:Y:S01]  /*5670*/  FADD.FTZ R7, R103.reuse, R10 ;  /* 0x0000000a67077221 */ /* 0x041fe20000010000 */
[----:B------:R-:W-:Y:S01]  /*5680*/  FADD.FTZ R10, R76, R73 ;  /* 0x000000494c0a7221 */ /* 0x000fe20000010000 */
[----:B------:R-:W-:-:S03]  /*5690*/  F2FP.SATFINITE.E4M3.F32.PACK_AB_MERGE_C R102, R103, R102, RZ ;  /* 0x000000666766723e */ /* 0x000fc600048070ff */
[----:B------:R-:W-:Y:S01]  /*56a0*/  FADD.FTZ R11, R77, R10 ;  /* 0x0000000a4d0b7221 */ /* 0x000fe20000010000 */
[----:B------:R-:W-:Y:S01]  /*56b0*/  F2FP.SATFINITE.E4M3.F32.PACK_AB_MERGE_C R187, R69, R68, R102 ;  /* 0x0000004445bb723e */ /* 0x000fe20004807066 */
[----:B------:R-:W0:Y:S01]  /*56c0*/  MUFU.EX2 R78, R78 ;  /* 0x0000004e004e7308 */ /* 0x000e220000000800 */
[----:B-1----:R-:W-:Y:S01]  /*56d0*/  FADD.FTZ R6, R74, R7 ;  /* 0x000000074a067221 */ /* 0x002fe20000010000 */
[----:B------:R-:W-:Y:S01]  /*56e0*/  FADD.FTZ R10, R80, R11 ;  /* 0x0000000b500a7221 */ /* 0x000fe20000010000 */
[----:B------:R-:W-:-:S03]  /*56f0*/  F2FP.SATFINITE.E4M3.F32.PACK_AB_MERGE_C R80, R81, R80, RZ ;  /* 0x000000505150723e */ /* 0x000fc600048070ff */
[----:B------:R-:W-:Y:S01]  /*5700*/  FADD.FTZ R81, R81, R10 ;  /* 0x0000000a51517221 */ /* 0x000fe20000010000 */
[----:B------:R-:W-:Y:S01]  /*5710*/  F2FP.SATFINITE.E4M3.F32.PACK_AB_MERGE_C R182, R77, R76, R80 ;  /* 0x0000004c4db6723e */ /* 0x000fe20004807050 */
[----:B------:R-:W1:Y:S01]  /*5720*/  MUFU.EX2 R79, R79 ;  /* 0x0000004f004f7308 */ /* 0x000e620000000800 */
[----:B--2---:R-:W-:Y:S01]  /*5730*/  FADD.FTZ R7, R75, R6 ;  /* 0x000000064b077221 */ /* 0x004fe20000010000 */
[----:B------:R-:W-:-:S04]  /*5740*/  FADD.FTZ R10, R56, R81 ;  /* 0x00000051380a7221 */ /* 0x000fc80000010000 */
[----:B------:R-:W-:Y:S01]  /*5750*/  FADD.FTZ R11, R57, R10 ;  /* 0x0000000a390b7221 */ /* 0x000fe20000010000 */
[----:B------:R-:W-:Y:S01]  /*5760*/  F2FP.SATFINITE.E4M3.F32.PACK_AB_MERGE_C R10, R5, R64, RZ ;  /* 0x00000040050a723e */ /* 0x000fe200048070ff */
[----:B------:R-:W2:Y:S01]  /*5770*/  MUFU.EX2 R82, R82 ;  /* 0x0000005200527308 */ /* 0x000ea20000000800 */
[----:B0-----:R-:W-:Y:S01]  /*5780*/  FADD.FTZ R6, R78, R7 ;  /* 0x000000074e067221 */ /* 0x001fe20000010000 */
[----:B------:R-:W-:Y:S01]  /*5790*/  FADD.FTZ R84, R84, R11 ;  /* 0x0000000b54547221 */ /* 0x000fe20000010000 */
[----:B------:R-:W-:-:S03]  /*57a0*/  F2FP.SATFINITE.E4M3.F32.PACK_AB_MERGE_C R178, R60, R85, R10 ;  /* 0x000000553cb2723e */ /* 0x000fc6000480700a */
[----:B------:R-:W-:Y:S02]  /*57b0*/  FADD.FTZ R84, R61, R84 ;  /* 0x000000543d547221 */ /* 0x000fe40000010000 */
        /* <DEDUP_REMOVED lines=9> */
[----:B------:R-:W-:Y:S02]  /*5850*/  FADD.FTZ R64, R5, R64 ;  /* 0x0000004005407221 */ /* 0x000fe40000010000 */
[----:B------:R-:W2:Y:S01]  /*5860*/  MUFU.EX2 R87, R87 ;  /* 0x0000005700577308 */ /* 0x000ea20000000800 */
[----:B0-----:R-:W-:-:S07]  /*5870*/  FADD.FTZ R7, R83, R6 ;  /* 0x0000000653077221 */ /* 0x001fce0000010000 */
[----:B------:R-:W0:Y:S01]  /*5880*/  MUFU.EX2 R58, R58 ;  /* 0x0000003a003a7308 */ /* 0x000e220000000800 */
[----:B-1----:R-:W-:-:S07]  /*5890*/  FADD.FTZ R6, R86, R7 ;  /* 0x0000000756067221 */ /* 0x002fce0000010000 */
[----:B------:R-:W1:Y:S01]  /*58a0*/  MUFU.EX2 R59, R59 ;  /* 0x0000003b003b7308 */ /* 0x000e620000000800 */
[C---:B--2---:R-:W-:Y:S01]  /*58b0*/  FADD.FTZ R7, R87.reuse, R6 ;  /* 0x0000000657077221 */ /* 0x044fe20000010000 */
[----:B------:R-:W-:-:S04]  /*58c0*/  F2FP.SATFINITE.E4M3.F32.PACK_AB_MERGE_C R86, R87, R86, RZ ;  /* 0x000000565756723e */ /* 0x000fc800048070ff */
[----:B------:R-:W-:Y:S02]  /*58d0*/  F2FP.SATFINITE.E4M3.F32.PACK_AB_MERGE_C R183, R83, R82, R86 ;  /* 0x0000005253b7723e */ /* 0x000fe40004807056 */
[----:B------:R-:W2:Y:S01]  /*58e0*/  MUFU.EX2 R62, R62 ;  /* 0x0000003e003e7308 */ /* 0x000ea20000000800 */
[----:B0-----:R-:W-:-:S07]  /*58f0*/  FADD.FTZ R6, R58, R7 ;  /* 0x000000073a067221 */ /* 0x001fce0000010000 */
[----:B------:R-:W0:Y:S01]  /*5900*/  MUFU.EX2 R63, R63 ;  /* 0x0000003f003f7308 */ /* 0x000e220000000800 */
[----:B-1----:R-:W-:-:S07]  /*5910*/  FADD.FTZ R7, R59, R6 ;  /* 0x000000063b077221 */ /* 0x002fce0000010000 */
[----:B------:R-:W1:Y:S01]  /*5920*/  MUFU.EX2 R66, R66 ;  /* 0x0000004200427308 */ /* 0x000e620000000800 */
[----:B--2---:R-:W-:-:S07]  /*5930*/  FADD.FTZ R6, R62, R7 ;  /* 0x000000073e067221 */ /* 0x004fce0000010000 */
[----:B------:R-:W2:Y:S01]  /*5940*/  MUFU.EX2 R67, R67 ;  /* 0x0000004300437308 */ /* 0x000ea20000000800 */
[C---:B0-----:R-:W-:Y:S01]  /*5950*/  FADD.FTZ R7, R63.reuse, R6 ;  /* 0x000000063f077221 */ /* 0x041fe20000010000 */
[----:B------:R-:W-:-:S04]  /*5960*/  F2FP.SATFINITE.E4M3.F32.PACK_AB_MERGE_C R62, R63, R62, RZ ;  /* 0x0000003e3f3e723e */ /* 0x000fc800048070ff */
[----:B------:R-:W-:Y:S02]  /*5970*/  F2FP.SATFINITE.E4M3.F32.PACK_AB_MERGE_C R177, R59, R58, R62 ;  /* 0x0000003a3bb1723e */ /* 0x000fe4000480703e */
[----:B------:R-:W0:Y:S01]  /*5980*/  MUFU.EX2 R70, R70 ;  /* 0x0000004600467308 */ /* 0x000e220000000800 */
[----:B-1----:R-:W-:-:S07]  /*5990*/  FADD.FTZ R6, R66, R7 ;  /* 0x0000000742067221 */ /* 0x002fce0000010000 */
[----:B------:R-:W-:Y:S01]  /*59a0*/  MUFU.EX2 R39, R39 ;  /* 0x0000002700277308 */ /* 0x000fe20000000800 */
[----:B--2---:R-:W-:-:S07]  /*59b0*/  FADD.FTZ R7, R67, R6 ;  /* 0x0000000643077221 */ /* 0x004fce0000010000 */
[----:B------:R-:W1:Y:S01]  /*59c0*/  MUFU.EX2 R44, R44 ;  /* 0x0000002c002c7308 */ /* 0x000e620000000800 */
[----:B0-----:R-:W-:-:S07]  /*59d0*/  FADD.FTZ R6, R70, R7 ;  /* 0x0000000746067221 */ /* 0x001fce0000010000 */
[----:B------:R-:W0:Y:S08]  /*59e0*/  MUFU.EX2 R71, R71 ;  /* 0x0000004700477308 */ /* 0x000e300000000800 */
[----:B------:R-:W2:Y:S01]  /*59f0*/  MUFU.EX2 R31, R31 ;  /* 0x0000001f001f7308 */ /* 0x000ea20000000800 */
[----:B-1----:R-:W-:-:S07]  /*5a00*/  F2FP.SATFINITE.E4M3.F32.PACK_AB_MERGE_C R10, R44, R39, RZ ;  /* 0x000000272c0a723e */ /* 0x002fce00048070ff */
[----:B------:R-:W1:Y:S01]  /*5a10*/  MUFU.EX2 R42, R42 ;  /* 0x0000002a002a7308 */ /* 0x000e620000000800 */
[C---:B0-----:R-:W-:Y:S01]  /*5a20*/  FADD.FTZ R5, R71.reuse, R6 ;  /* 0x0000000647057221 */ /* 0x041fe20000010000 */
[----:B------:R-:W-:-:S04]  /*5a30*/  F2FP.SATFINITE.E4M3.F32.PACK_AB_MERGE_C R70, R71, R70, RZ ;  /* 0x000000464746723e */ /* 0x000fc800048070ff */
[----:B------:R-:W-:Y:S02]  /*5a40*/  F2FP.SATFINITE.E4M3.F32.PACK_AB_MERGE_C R179, R67, R66, R70 ;  /* 0x0000004243b3723e */ /* 0x000fe40004807046 */
[----:B------:R-:W0:Y:S01]  /*5a50*/  MUFU.EX2 R43, R43 ;  /* 0x0000002b002b7308 */ /* 0x000e220000000800 */
[----:B--2---:R-:W-:Y:S01]  /*5a60*/  F2FP.SATFINITE.E4M3.F32.PACK_AB_MERGE_C R172, R38, R31, R10 ;  /* 0x0000001f26ac723e */ /* 0x004fe2000480700a */
[----:B------:R-:W-:-:S04]  /*5a70*/  FADD.FTZ R31, R31, R64 ;  /* 0x000000401f1f7221 */ /* 0x000fc80000010000 */
[----:B------:R-:W-:Y:S02]  /*5a80*/  FADD.FTZ R38, R38, R31 ;  /* 0x0000001f26267221 */ /* 0x000fe40000010000 */
[----:B------:R-:W2:Y:S01]  /*5a90*/  MUFU.EX2 R46, R46 ;  /* 0x0000002e002e7308 */ /* 0x000ea20000000800 */
[----:B-1----:R-:W-:Y:S01]  /*5aa0*/  FADD.FTZ R6, R42, R5 ;  /* 0x000000052a067221 */ /* 0x002fe20000010000 */
[----:B------:R-:W-:-:S04]  /*5ab0*/  FADD.FTZ R39, R39, R38 ;  /* 0x0000002627277221 */ /* 0x000fc80000010000 */
[----:B------:R-:W-:Y:S02]  /*5ac0*/  FADD.FTZ R44, R44, R39 ;  /* 0x000000272c2c7221 */ /* 0x000fe40000010000 */
[----:B------:R-:W-:Y:S01]  /*5ad0*/  MUFU.EX2 R49, R49 ;  /* 0x0000003100317308 */ /* 0x000fe20000000800 */
[----:B0-----:R-:W-:-:S07]  /*5ae0*/  FADD.FTZ R5, R43, R6 ;  /* 0x000000062b057221 */ /* 0x001fce0000010000 */
[----:B------:R-:W0:Y:S01]  /*5af0*/  MUFU.EX2 R52, R52 ;  /* 0x0000003400347308 */ /* 0x000e220000000800 */
[----:B--2---:R-:W-:-:S07]  /*5b00*/  FADD.FTZ R6, R46, R5 ;  /* 0x000000052e067221 */ /* 0x004fce0000010000 */
[----:B------:R-:W1:Y:S08]  /*5b10*/  MUFU.EX2 R47, R47 ;  /* 0x0000002f002f7308 */ /* 0x000e700000000800 */
[----:B------:R-:W-:Y:S01]  /*5b20*/  MUFU.EX2 R45, R45 ;  /* 0x0000002d002d7308 */ /* 0x000fe20000000800 */
[----:B0-----:R-:W-:-:S07]  /*5b30*/  F2FP.SATFINITE.E4M3.F32.PACK_AB_MERGE_C R7, R52, R49, RZ ;  /* 0x000000313407723e */ /* 0x001fce00048070ff */
[----:B------:R-:W0:Y:S01]  /*5b40*/  MUFU.EX2 R48, R48 ;  /* 0x0000003000307308 */ /* 0x000e220000000800 */
[C---:B-1----:R-:W-:Y:S01]  /*5b50*/  F2FP.SATFINITE.E4M3.F32.PACK_AB_MERGE_C R46, R47.reuse, R46, RZ ;  /* 0x0000002e2f2e723e */ /* 0x042fe200048070ff */
[----:B------:R-:W-:-:S03]  /*5b60*/  FADD.FTZ R47, R47, R6 ;  /* 0x000000062f2f7221 */ /* 0x000fc60000010000 */
[----:B------:R-:W-:-:S03]  /*5b70*/  F2FP.SATFINITE.E4M3.F32.PACK_AB_MERGE_C R173, R43, R42, R46 ;  /* 0x0000002a2bad723e */ /* 0x000fc6000480702e */
[----:B------:R-:W1:Y:S08]  /*5b80*/  MUFU.EX2 R50, R50 ;  /* 0x0000003200327308 */ /* 0x000e700000000800 */
[----:B------:R-:W2:Y:S01]  /*5b90*/  MUFU.EX2 R51, R51 ;  /* 0x0000003300337308 */ /* 0x000ea20000000800 */
[----:B0-----:R-:W-:Y:S01]  /*5ba0*/  F2FP.SATFINITE.E4M3.F32.PACK_AB_MERGE_C R174, R48, R45, R7 ;  /* 0x0000002d30ae723e */ /* 0x001fe20004807007 */
[----:B------:R-:W-:-:S04]  /*5bb0*/  FADD.FTZ R45, R45, R44 ;  /* 0x0000002c2d2d7221 */ /* 0x000fc80000010000 */
[----:B------:R-:W-:Y:S02]  /*5bc0*/  FADD.FTZ R48, R48, R45 ;  /* 0x0000002d30307221 */ /* 0x000fe40000010000 */
[----:B------:R-:W0:Y:S01]  /*5bd0*/  MUFU.EX2 R54, R54 ;  /* 0x0000003600367308 */ /* 0x000e220000000800 */
[----:B-1----:R-:W-:Y:S01]  /*5be0*/  FADD.FTZ R6, R50, R47 ;  /* 0x0000002f32067221 */ /* 0x002fe20000010000 */
[----:B------:R-:W-:-:S04]  /*5bf0*/  FADD.FTZ R49, R49, R48 ;  /* 0x0000003031317221 */ /* 0x000fc80000010000 */
[----:B------:R-:W-:Y:S02]  /*5c00*/  FADD.FTZ R49, R52, R49 ;  /* 0x0000003134317221 */ /* 0x000fe40000010000 */
[----:B------:R-:W-:Y:S01]  /*5c10*/  MUFU.EX2 R28, R28 ;  /* 0x0000001c001c7308 */ /* 0x000fe20000000800 */
[----:B--2---:R-:W-:-:S07]  /*5c20*/  FADD.FTZ R5, R51, R6 ;  /* 0x0000000633057221 */ /* 0x004fce0000010000 */
[----:B------:R-:W1:Y:S01]  /*5c30*/  MUFU.EX2 R29, R29 ;  /* 0x0000001d001d7308 */ /* 0x000e620000000800 */
[----:B0-----:R-:W-:-:S07]  /*5c40*/  FADD.FTZ R6, R54, R5 ;  /* 0x0000000536067221 */ /* 0x001fce0000010000 */
[----:B------:R-:W0:Y:S08]  /*5c50*/  MUFU.EX2 R55, R55 ;  /* 0x0000003700377308 */ /* 0x000e300000000800 */
[----:B------:R-:W-:Y:S01]  /*5c60*/  MUFU.EX2 R24, R24 ;  /* 0x0000001800187308 */ /* 0x000fe20000000800 */
[----:B-1----:R-:W-:-:S07]  /*5c70*/  F2FP.SATFINITE.E4M3.F32.PACK_AB_MERGE_C R7, R29, R28, RZ ;  /* 0x0000001c1d07723e */ /* 0x002fce00048070ff */
[----:B------:R-:W1:Y:S01]  /*5c80*/  MUFU.EX2 R25, R25 ;  /* 0x0000001900197308 */ /* 0x000e620000000800 */
[C---:B0-----:R-:W-:Y:S01]  /*5c90*/  F2FP.SATFINITE.E4M3.F32.PACK_AB_MERGE_C R54, R55.reuse, R54, RZ ;  /* 0x000000363736723e */ /* 0x041fe200048070ff */
[----:B------:R-:W-:-:S03]  /*5ca0*/  FADD.FTZ R55, R55, R6 ;  /* 0x0000000637377221 */ /* 0x000fc60000010000 */
[----:B------:R-:W-:-:S03]  /*5cb0*/  F2FP.SATFINITE.E4M3.F32.PACK_AB_MERGE_C R175, R51, R50, R54 ;  /* 0x0000003233af723e */ /* 0x000fc60004807036 */
[----:B------:R-:W0:Y:S08]  /*5cc0*/  MUFU.EX2 R26, R26 ;  /* 0x0000001a001a7308 */ /* 0x000e300000000800 */
[----:B------:R-:W2:Y:S01]  /*5cd0*/  MUFU.EX2 R27, R27 ;  /* 0x0000001b001b7308 */ /* 0x000ea20000000800 */
[----:B-1----:R-:W-:Y:S01]  /*5ce0*/  F2FP.SATFINITE.E4M3.F32.PACK_AB_MERGE_C R168, R25, R24, R7 ;  /* 0x0000001819a8723e */ /* 0x002fe20004807007 */
[----:B------:R-:W-:-:S04]  /*5cf0*/  FADD.FTZ R24, R24, R49 ;  /* 0x0000003118187221 */ /* 0x000fc80000010000 */
[----:B------:R-:W-:Y:S02]  /*5d00*/  FADD.FTZ R25, R25, R24 ;  /* 0x0000001819197221 */ /* 0x000fe40000010000 */
[----:B------:R-:W1:Y:S01]  /*5d10*/  MUFU.EX2 R30, R30 ;  /* 0x0000001e001e7308 */ /* 0x000e620000000800 */
[----:B0-----:R-:W-:Y:S01]  /*5d20*/  FADD.FTZ R6, R26, R55 ;  /* 0x000000371a067221 */ /* 0x001fe20000010000 */
[----:B------:R-:W-:-:S04]  /*5d30*/  FADD.FTZ R28, R28, R25 ;  /* 0x000000191c1c7221 */ /* 0x000fc80000010000 */
[----:B------:R-:W-:Y:S02]  /*5d40*/  FADD.FTZ R29, R29, R28 ;  /* 0x0000001c1d1d7221 */ /* 0x000fe40000010000 */
[----:B------:R-:W-:Y:S01]  /*5d50*/  MUFU.EX2 R36, R36 ;  /* 0x0000002400247308 */ /* 0x000fe20000000800 */
[----:B--2---:R-:W-:-:S07]  /*5d60*/  FADD.FTZ R5, R27, R6 ;  /* 0x000000061b057221 */ /* 0x004fce0000010000 */
[----:B------:R-:W0:Y:S01]  /*5d70*/  MUFU.EX2 R37, R37 ;  /* 0x0000002500257308 */ /* 0x000e220000000800 */
[----:B-1----:R-:W-:-:S07]  /*5d80*/  FADD.FTZ R6, R30, R5 ;  /* 0x000000051e067221 */ /* 0x002fce0000010000 */
        /* <DEDUP_REMOVED lines=14> */
[----:B------:R-:W-:-:S06]  /*5e70*/  FADD.FTZ R36, R36, R33 ;  /* 0x0000002124247221 */ /* 0x000fcc0000010000 */
[----:B------:R-:W1:Y:S01]  /*5e80*/  MUFU.EX2 R41, R41 ;  /* 0x0000002900297308 */ /* 0x000e620000000800 */
[----:B--2---:R-:W-:-:S04]  /*5e90*/  FADD.FTZ R5, R35, R6 ;  /* 0x0000000623057221 */ /* 0x004fc80000010000 */
[----:B0-----:R-:W-:Y:S01]  /*5ea0*/  FADD.FTZ R6, R40, R5 ;  /* 0x0000000528067221 */ /* 0x001fe20000010000 */
[----:B------:R-:W-:Y:S01]  /*5eb0*/  VIADD R5, R23, 0xfffffffe ;  /* 0xfffffffe17057836 */ /* 0x000fe20000000000 */
[C---:B-1----:R-:W-:Y:S02]  /*5ec0*/  F2FP.SATFINITE.E4M3.F32.PACK_AB_MERGE_C R7, R41.reuse, R40, RZ ;  /* 0x000000282907723e */ /* 0x042fe400048070ff */
[----:B------:R-:W-:Y:S02]  /*5ed0*/  FADD.FTZ R6, R41, R6 ;  /* 0x0000000629067221 */ /* 0x000fe40000010000 */
[----:B------:R-:W-:Y:S01]  /*5ee0*/  F2FP.SATFINITE.E4M3.F32.PACK_AB_MERGE_C R171, R35, R34, R7 ;  /* 0x0000002223ab723e */ /* 0x000fe20004807007 */
[----:B------:R-:W-:Y:S01]  /*5ef0*/  FADD.FTZ R7, R37, R36 ;  /* 0x0000002425077221 */ /* 0x000fe20000010000 */
[----:B------:R-:W-:Y:S06]  /*5f00*/  @P2 BRA `(.L_x_891) ;  /* 0x0000000000442947 */ /* 0x000fec0003800000 */
        /* <DEDUP_REMOVED lines=10> */
.L_x_892:
[----:B------:R-:W-:-:S11]  /*5fb0*/  UISETP.NE.AND UP2, UPT, UR5, 0x1, UPT ;  /* 0x000000010500788c */ /* 0x000fd6000bf45270 */
[----:B------:R-:W-:Y:S02]  /*5fc0*/  @UP2 ULDC.64 UR14, c[0x0][0x9e8] ;  /* 0x00027a00000e2ab9 */ /* 0x000fe40000000a00 */
[----:B------:R-:W-:-:S04]  /*5fd0*/  UIMAD.WIDE.U32 UR6, UR10, UR14, URZ ;  /* 0x0000000e0a0672a5 */ /* 0x000fc8000f8e003f */
[----:B------:R-:W-:-:S12]  /*5fe0*/  @UP2 USHF.R.U32.HI UR10, URZ, UR15, UR7 ;  /* 0x0000000f3f0a2299 */ /* 0x000fd80008011607 */
.L_x_893:
[----:B------:R-:W-:-:S04]  /*5ff0*/  UIMAD UR5, UR10, UR5, UR5 ;  /* 0x000000050a0572a4 */ /* 0x000fc8000f8e0205 */
[----:B------:R-:W-:-:S04]  /*6000*/  UISETP.LT.AND UP2, UPT, UR4, UR5, UPT ;  /* 0x000000050400728c */ /* 0x000fc8000bf41270 */
[----:B------:R-:W-:-:S12]  /*6010*/  USEL UR4, UR4, UR5, UP2 ;  /* 0x0000000504047287 */ /* 0x000fd80009000000 */
.L_x_891:
[----:B------:R-:W-:Y:S01]  /*6020*/  UIMAD.WIDE UR4, UR4, 0x66666667, URZ ;  /* 0x66666667040478a5 */ /* 0x000fe2000f8e023f */
[----:B------:R-:W0:Y:S01]  /*6030*/  S2UR UR60, SR_CgaCtaId ;  /* 0x00000000003c79c3 */ /* 0x000e220000008800 */
[----:B------:R-:W-:Y:S02]  /*6040*/  CS2R R24, SRZ ;  /* 0x0000000000187805 */ /* 0x000fe4000001ff00 */
[----:B------:R-:W-:Y:S01]  /*6050*/  CS2R R26, SRZ ;  /* 0x00000000001a7805 */ /* 0x000fe2000001ff00 */
[----:B------:R-:W-:Y:S01]  /*6060*/  USHF.R.U32.HI UR4, URZ, 0x1f, UR5 ;  /* 0x0000001f3f047899 */ /* 0x000fe20008011605 */
[----:B------:R-:W-:Y:S02]  /*6070*/  CS2R R28, SRZ ;  /* 0x00000000001c7805 */ /* 0x000fe4000001ff00 */
[----:B------:R-:W-:Y:S02]  /*6080*/  CS2R R30, SRZ ;  /* 0x00000000001e7805 */ /* 0x000fe4000001ff00 */
[----:B------:R-:W-:Y:S01]  /*6090*/  CS2R R32, SRZ ;  /* 0x0000000000207805 */ /* 0x000fe2000001ff00 */
[----:B------:R-:W-:Y:S01]  /*60a0*/  ULEA.HI.SX32 UR4, UR5, UR4, 0x1a ;  /* 0x0000000405047291 */ /* 0x000fe2000f8fd23f */
[----:B------:R-:W-:-:S02]  /*60b0*/  CS2R R34, SRZ ;  /* 0x0000000000227805 */ /* 0x000fc4000001ff00 */
[----:B------:R-:W-:Y:S01]  /*60c0*/  CS2R R36, SRZ ;  /* 0x0000000000247805 */ /* 0x000fe2000001ff00 */
[----:B------:R-:W-:Y:S01]  /*60d0*/  UMOV UR5, URZ ;  /* 0x0000003f00057c82 */ /* 0x000fe20008000000 */
[----:B------:R-:W-:Y:S01]  /*60e0*/  UISETP.LT.AND UP2, UPT, UR56, UR4, UPT ;  /* 0x000000043800728c */ /* 0x000fe2000bf41270 */
[----:B------:R-:W-:Y:S02]  /*60f0*/  CS2R R38, SRZ ;  /* 0x0000000000267805 */ /* 0x000fe4000001ff00 */
[----:B------:R-:W-:Y:S02]  /*6100*/  CS2R R40, SRZ ;  /* 0x0000000000287805 */ /* 0x000fe4000001ff00 */
[----:B------:R-:W-:Y:S01]  /*6110*/  CS2R R42, SRZ ;  /* 0x00000000002a7805 */ /* 0x000fe2000001ff00 */
[----:B------:R-:W-:Y:S01]  /*6120*/  USEL UR52, UR56, UR4, !UP2 ;  /* 0x0000000438347287 */ /* 0x000fe2000d000000 */
[----:B------:R-:W-:Y:S02]  /*6130*/  CS2R R44, SRZ ;  /* 0x00000000002c7805 */ /* 0x000fe4000001ff00 */
[----:B------:R-:W-:Y:S01]  /*6140*/  CS2R R46, SRZ ;  /* 0x00000000002e7805 */ /* 0x000fe2000001ff00 */
[----:B------:R-:W-:Y:S01]  /*6150*/  UMOV UR4, URZ ;  /* 0x0000003f00047c82 */ /* 0x000fe20008000000 */
[----:B------:R-:W-:-:S02]  /*6160*/  CS2R R48, SRZ ;  /* 0x0000000000307805 */ /* 0x000fc4000001ff00 */
[----:B------:R-:W-:Y:S02]  /*6170*/  CS2R R50, SRZ ;  /* 0x0000000000327805 */ /* 0x000fe4000001ff00 */
[----:B------:R-:W-:Y:S02]  /*6180*/  ISETP.GE.AND P2, PT, R5, UR52, PT ;  /* 0x0000003405007c0c */ /* 0x000fe4000bf46270 */
        /* <DEDUP_REMOVED lines=18> */
[----:B0-----:R-:W-:Y:S06]  /*62b0*/  @!P2 BRA `(.L_x_894) ;  /* 0x000000480064a947 */ /* 0x001fec0003800000 */
        /* <DEDUP_REMOVED lines=32> */
[----:B------:R-:W-:Y:S01]  /*64c0*/  UMOV UR6, URZ ;  /* 0x0000003f00067c82 */ /* 0x000fe20008000000 */
[----:B------:R-:W-:Y:S01]  /*64d0*/  UMOV UR7, URZ ;  /* 0x0000003f00077c82 */ /* 0x000fe20008000000 */
[----:B------:R-:W-:Y:S01]  /*64e0*/  ULDC UR53, c[0x0][0x9e4] ;  /* 0x0002790000357ab9 */ /* 0x000fe20000000800 */
[----:B------:R-:W-:Y:S01]  /*64f0*/  ULDC UR61, c[0x0][0x288] ;  /* 0x0000a200003d7ab9 */ /* 0x000fe20000000800 */
[----:B------:R-:W-:-:S05]  /*6500*/  ULDC UR54, c[0x0][0x2f0] ;  /* 0x0000bc0000367ab9 */ /* 0x000fca0000000800 */
.L_x_912:
[----:B------:R-:W-:Y:S01]  /*6510*/  UIADD3 UR5, UR7, 0x1, URZ ;  /* 0x0000000107057890 */ /* 0x000fe2000fffe03f */
[----:B------:R-:W-:-:S03]  /*6520*/  ISETP.NE.AND P3, PT, RZ, UR39, PT ;  /* 0x00000027ff007c0c */ /* 0x000fc6000bf65270 */
[----:B------:R-:W-:-:S04]  /*6530*/  UISETP.NE.AND UP2, UPT, UR5, 0x2, UPT ;  /* 0x000000020500788c */ /* 0x000fc8000bf45270 */
[----:B------:R-:W-:Y:S02]  /*6540*/  USEL UR4, URZ, 0x1, UP2 ;  /* 0x000000013f047887 */ /* 0x000fe40009000000 */
[----:B------:R-:W-:Y:S02]  /*6550*/  USEL UR5, UR5, URZ, UP2 ;  /* 0x0000003f05057287 */ /* 0x000fe40009000000 */
[----:B------:R-:W-:Y:S02]  /*6560*/  ULOP3.LUT UR4, UR6, UR4, URZ, 0x3c, !UPT ;  /* 0x0000000406047292 */ /* 0x000fe4000f8e3c3f */
[----:B------:R-:W-:Y:S10]  /*6570*/  @P3 BRA `(.L_x_895) ;  /* 0x00000000002c3947 */ /* 0x000ff40003800000 */
[----:B------:R-:W-:Y:S05]  /*6580*/  @!P0 BRA `(.L_x_896) ;  /* 0x0000000000048947 */ /* 0x000fea0003800000 */
[----:B------:R-:W-:Y:S01]  /*6590*/  BPT.TRAP 0x1 ;  /* 0x000000040000795c */ /* 0x000fe20000300000 */
.L_x_896:
[----:B------:R-:W-:Y:S01]  /*65a0*/  ULEA UR10, UR5, UR37, 0x3 ;  /* 0x00000025050a7291 */ /* 0x000fe2000f8e183f */
[----:B------:R-:W-:-:S05]  /*65b0*/  IMAD.U32 R10, RZ, RZ, UR4 ;  /* 0x00000004ff0a7e24 */ /* 0x000fca000f8e00ff */
[----:B------:R-:W-:-:S04]  /*65c0*/  SHF.L.U32 R10, R10, 0x1f, RZ ;  /* 0x0000001f0a0a7819 */ /* 0x000fc800000006ff */
[----:B------:R0:W1:Y:S01]  /*65d0*/  SYNCS.PHASECHK.TRANS64.TRYWAIT P2, [UR10+0x29830], R10 ;  /* 0x0298300aff0075a7 */ /* 0x000062000804014a */
[----:B------:R-:W-:Y:S05]  /*65e0*/  @!P0 BRA `(.L_x_897) ;  /* 0x0000000000048947 */ /* 0x000fea0003800000 */
[----:B------:R-:W-:Y:S01]  /*65f0*/  BPT.TRAP 0x1 ;  /* 0x000000040000795c */ /* 0x000fe20000300000 */
.L_x_897:
[----:B-1----:R-:W-:Y:S05]  /*6600*/  @P2 BRA `(.L_x_895) ;  /* 0x0000000000082947 */ /* 0x002fea0003800000 */
[----:B------:R-:W1:Y:S02]  /*6610*/  SYNCS.PHASECHK.TRANS64.TRYWAIT P2, [UR10+0x29830], R10 ;  /* 0x0298300aff0075a7 */ /* 0x000e64000804014a */
[----:B-1----:R-:W-:Y:S05]  /*6620*/  @!P2 BRA `(.L_x_898) ;  /* 0x0000012800dca947 */ /* 0x002fea0003800000 */
.L_x_895:
[----:B01----:R-:W-:Y:S01]  /*6630*/  VIADD R10, R17, 0x8 ;  /* 0x00000008110a7836 */ /* 0x003fe20000000000 */
[C---:B------:R-:W-:Y:S01]  /*6640*/  R2UR UR28, R2.reuse ;  /* 0x00000000021c72ca */ /* 0x040fe200000e0000 */
[----:B------:R-:W-:Y:S01]  /*6650*/  UIMAD UR30, UR5, 0x780, UR38 ;  /* 0x00000780051e78a4 */ /* 0x000fe2000f8e0226 */
[C---:B------:R-:W-:Y:S01]  /*6660*/  R2UR UR29, R3.reuse ;  /* 0x00000000031d72ca */ /* 0x040fe200000e0000 */
[----:B------:R-:W-:Y:S01]  /*6670*/  UMOV UR31, 0x80000020 ;  /* 0x80000020001f7882 */ /* 0x000fe20000000000 */
[----:B------:R0:W-:Y:S01]  /*6680*/  BAR.SYNC.DEFER_BLOCKING R10, 0x100 ;  /* 0x0004000a0000751d */ /* 0x0001e20000010000 */
[C---:B------:R-:W-:Y:S01]  /*6690*/  R2UR UR32, R2.reuse ;  /* 0x00000000022072ca */ /* 0x040fe200000e0000 */
[----:B------:R-:W-:Y:S01]  /*66a0*/  UIADD3 UR34, UR30, 0x80, URZ ;  /* 0x000000801e227890 */ /* 0x000fe2000fffe03f */
[C---:B------:R-:W-:Y:S01]  /*66b0*/  R2UR UR33, R3.reuse ;  /* 0x00000000032172ca */ /* 0x040fe200000e0000 */
[----:B------:R-:W-:Y:S01]  /*66c0*/  UIADD3 UR42, UR30, 0x100, URZ ;  /* 0x000001001e2a7890 */ /* 0x000fe2000fffe03f */
[C---:B------:R-:W-:Y:S01]  /*66d0*/  R2UR UR40, R2.reuse ;  /* 0x00000000022872ca */ /* 0x040fe200000e0000 */
[----:B------:R-:W-:Y:S01]  /*66e0*/  UMOV UR35, 0x80000020 ;  /* 0x8000002000237882 */ /* 0x000fe20000000000 */
[C---:B------:R-:W-:Y:S01]  /*66f0*/  R2UR UR41, R3.reuse ;  /* 0x00000000032972ca */ /* 0x040fe200000e0000 */
[----:B------:R-:W-:Y:S01]  /*6700*/  UMOV UR43, 0x80000020 ;  /* 0x80000020002b7882 */ /* 0x000fe20000000000 */
[C---:B------:R-:W-:Y:S01]  /*6710*/  R2UR UR44, R2.reuse ;  /* 0x00000000022c72ca */ /* 0x040fe200000e0000 */
[----:B------:R-:W-:Y:S01]  /*6720*/  UIADD3 UR46, UR30, 0x180, URZ ;  /* 0x000001801e2e7890 */ /* 0x000fe2000fffe03f */
[C---:B------:R-:W-:Y:S01]  /*6730*/  R2UR UR45, R3.reuse ;  /* 0x00000000032d72ca */ /* 0x040fe200000e0000 */
[----:B------:R-:W-:Y:S01]  /*6740*/  UMOV UR47, 0x80000020 ;  /* 0x80000020002f7882 */ /* 0x000fe20000000000 */
[----:B------:R-:W-:Y:S01]  /*6750*/  R2UR UR48, R2 ;  /* 0x00000000023072ca */ /* 0x000fe200000e0000 */
[----:B------:R-:W-:Y:S01]  /*6760*/  UIADD3 UR50, UR30, 0x200, URZ ;  /* 0x000002001e327890 */ /* 0x000fe2000fffe03f */
[----:B------:R-:W-:Y:S01]  /*6770*/  R2UR UR49, R3 ;  /* 0x00000000033172ca */ /* 0x000fe200000e0000 */
[----:B------:R-:W-:Y:S01]  /*6780*/  UMOV UR51, 0x80000020 ;  /* 0x8000002000337882 */ /* 0x000fe20000000000 */
[----:B------:R-:W-:Y:S01]  /*6790*/  UIADD3 UR10, UR30, 0x2, URZ ;  /* 0x000000021e0a7890 */ /* 0x000fe2000fffe03f */
[----:B------:R-:W-:Y:S01]  /*67a0*/  UMOV UR11, 0x80000020 ;  /* 0x80000020000b7882 */ /* 0x000fe20000000000 */
[----:B------:R-:W-:-:S02]  /*67b0*/  UIADD3 UR14, UR30, 0x82, URZ ;  /* 0x000000821e0e7890 */ /* 0x000fc4000fffe03f */
[----:B------:R-:W-:Y:S01]  /*67c0*/  UIADD3 UR15, UR30, 0x182, URZ ;  /* 0x000001821e0f7890 */ /* 0x000fe2000fffe03f */
[----:B------:R-:W-:Y:S01]  /*67d0*/  WARPGROUP.ARRIVE ;  /* 0x00000000000079c5 */ /* 0x000fe20000000000 */
[----:B------:R-:W-:Y:S01]  /*67e0*/  UIADD3 UR18, UR30, 0x282, URZ ;  /* 0x000002821e127890 */ /* 0x000fe2000fffe03f */
[----:B------:R-:W-:Y:S01]  /*67f0*/  UMOV UR19, 0x80000020 ;  /* 0x8000002000137882 */ /* 0x000fe20000000000 */
[----:B------:R-:W-:-:S03]  /*6800*/  UIADD3 UR22, UR30, 0x500, URZ ;  /* 0x000005001e167890 */ /* 0x000fc6000fffe03f */
[----:B------:R-:W-:Y:S01]  /*6810*/  QGMMA.64x32x32.F32.E4M3.E4M3 R152, gdesc[UR28], RZ, !UPT, gsb0 ;  /* 0x006000001c9879f3 */ /* 0x000fe2000c0008ff */
[----:B------:R-:W-:Y:S01]  /*6820*/  UMOV UR23, 0x80000020 ;  /* 0x8000002000177882 */ /* 0x000fe20000000000 */
[----:B------:R-:W-:Y:S01]  /*6830*/  UIADD3 UR26, UR30, 0x502, URZ ;  /* 0x000005021e1a7890 */ /* 0x000fe2000fffe03f */
[----:B------:R-:W-:Y:S01]  /*6840*/  UMOV UR27, 0x80000020 ;  /* 0x80000020001b7882 */ /* 0x000fe20000000000 */
        /* <DEDUP_REMOVED lines=135> */
[----:B------:R-:W-:-:S03]  /*70c0*/  UIADD3 UR10, UR30, 0x702, URZ ;  /* 0x000007021e0a7890 */ /* 0x000fc6000fffe03f */
        /* <DEDUP_REMOVED lines=21> */
.L_x_900:
[----:B------:R-:W-:Y:S01]  /*7220*/  ULEA UR10, UR7, UR37, 0x3 ;  /* 0x00000025070a7291 */ /* 0x000fe2000f8e183f */
[----:B------:R-:W-:-:S05]  /*7230*/  IMAD.U32 R10, RZ, RZ, UR6 ;  /* 0x00000006ff0a7e24 */ /* 0x000fca000f8e00ff */
[----:B------:R-:W-:-:S04]  /*7240*/  SHF.L.U32 R10, R10, 0x1f, RZ ;  /* 0x0000001f0a0a7819 */ /* 0x000fc800000006ff */
[----:B------:R0:W1:Y:S01]  /*7250*/  SYNCS.PHASECHK.TRANS64.TRYWAIT P2, [UR10+0x29850], R10 ;  /* 0x0298500aff0075a7 */ /* 0x000062000804014a */
[----:B------:R-:W-:Y:S05]  /*7260*/  @!P0 BRA `(.L_x_901) ;  /* 0x0000000000048947 */ /* 0x000fea0003800000 */
[----:B------:R-:W-:Y:S01]  /*7270*/  BPT.TRAP 0x1 ;  /* 0x000000040000795c */ /* 0x000fe20000300000 */
.L_x_901:
[----:B-1----:R-:W-:Y:S05]  /*7280*/  @P2 BRA `(.L_x_899) ;  /* 0x0000000000082947 */ /* 0x002fea0003800000 */
[----:B------:R-:W1:Y:S02]  /*7290*/  SYNCS.PHASECHK.TRANS64.TRYWAIT P2, [UR10+0x29850], R10 ;  /* 0x0298500aff0075a7 */ /* 0x000e64000804014a */
[----:B-1----:R-:W-:Y:S05]  /*72a0*/  @!P2 BRA `(.L_x_902) ;  /* 0x0000011c00d4a947 */ /* 0x002fea0003800000 */
.L_x_899:
[----:B------:R-:W-:Y:S01]  /*72b0*/  UIADD3 UR6, UR37, 0x400, URZ ;  /* 0x0000040025067890 */ /* 0x000fe2000fffe03f */
[----:B------:R-:W-:Y:S01]  /*72c0*/  WARPGROUP.ARRIVE ;  /* 0x00000000000079c5 */ /* 0x000fe20000000000 */
[----:B------:R-:W-:Y:S01]  /*72d0*/  UMOV UR11, 0xc0000010 ;  /* 0xc0000010000b7882 */ /* 0x000fe20000000000 */
[----:B------:R-:W-:Y:S01]  /*72e0*/  PLOP3.LUT P2, PT, PT, PT, UP0, 0x80, 0x0 ;  /* 0x000000000000781c */ /* 0x000fe20003f4f008 */
[----:B------:R-:W-:Y:S01]  /*72f0*/  USHF.R.U32.HI UR6, URZ, 0x4, UR6 ;  /* 0x000000043f067899 */ /* 0x000fe20008011606 */
[----:B------:R-:W-:Y:S01]  /*7300*/  PLOP3.LUT P3, PT, PT, PT, UP0, 0x80, 0x0 ;  /* 0x000000000000781c */ /* 0x000fe20003f6f008 */
[----:B01----:R-:W-:Y:S01]  /*7310*/  IMAD.U32 R10, RZ, RZ, UR5 ;  /* 0x00000005ff0a7e24 */ /* 0x003fe2000f8e00ff */
[----:B------:R-:W-:Y:S01]  /*7320*/  IADD3 R13, -R17, 0xb, RZ ;  /* 0x0000000b110d7810 */ /* 0x000fe20007ffe1ff */
[----:B------:R-:W-:Y:S01]  /*7330*/  ULOP3.LUT UR6, UR6, 0x3fff, URZ, 0xc0, !UPT ;  /* 0x00003fff06067892 */ /* 0x000fe2000f8ec03f */
[----:B------:R-:W-:Y:S01]  /*7340*/  IMAD.MOV.U32 R12, RZ, RZ, R8 ;  /* 0x000000ffff0c7224 */ /* 0x000fe200078e0008 */
[----:B------:R-:W-:Y:S01]  /*7350*/  ULDC UR14, c[0x0][0x9e0] ;  /* 0x00027800000e7ab9 */ /* 0x000fe20000000800 */
[----:B------:R-:W-:Y:S01]  /*7360*/  @!P1 LEA R10, R10, UR37, 0x3 ;  /* 0x000000250a0a9c11 */ /* 0x000fe2000f8e18ff */
[----:B------:R-:W-:-:S04]  /*7370*/  ULOP3.LUT UR6, UR6, 0x10000, URZ, 0xfc, !UPT ;  /* 0x0001000006067892 */ /* 0x000fc8000f8efc3f */
[----:B------:R-:W-:Y:S01]  /*7380*/  UIMAD UR6, UR7, 0x500, UR6 ;  /* 0x00000500070678a4 */ /* 0x000fe2000f8e0206 */
[----:B------:R-:W-:-:S05]  /*7390*/  @!P1 VIADD R10, R10, 0x29840 ;  /* 0x000298400a0a9836 */ /* 0x000fca0000000000 */
[----:B------:R-:W-:Y:S01]  /*73a0*/  @!P1 PRMT R10, RZ, 0x654, R10 ;  /* 0x00000654ff0a9816 */ /* 0x000fe2000000000a */
[----:B------:R-:W-:Y:S02]  /*73b0*/  UMOV UR10, UR6 ;  /* 0x00000006000a7c82 */ /* 0x000fe40008000000 */
        /* <DEDUP_REMOVED lines=17> */
[----:B------:R-:W-:Y:S02]  /*74d0*/  UMOV UR11, 0xc0000010 ;  /* 0xc0000010000b7882 */ /* 0x000fe40000000000 */
[----:B------:R-:W-:Y:S02]  /*74e0*/  @UP0 ULDC UR6, c[0x0][0x44c] ;  /* 0x0001130000060ab9 */ /* 0x000fe40000000800 */
[----:B------:R-:W-:Y:S01]  /*74f0*/  @P2 IMAD.HI.U32 R11, R8, UR6, RZ ;  /* 0x00000006080b2c27 */ /* 0x000fe2000f8e00ff */
[----:B------:R-:W-:Y:S01]  /*7500*/  @UP0 ULDC UR6, c[0x0][0x450] ;  /* 0x0001140000060ab9 */ /* 0x000fe20000000800 */
[----:B------:R-:W-:-:S03]  /*7510*/  PLOP3.LUT P2, PT, PT, PT, UP1, 0x40, 0x0 ;  /* 0x000000000000781c */ /* 0x000fc60003f4e818 */
[----:B------:R-:W-:-:S05]  /*7520*/  @P3 SHF.R.U32.HI R12, RZ, UR6, R11 ;  /* 0x00000006ff0c3c19 */ /* 0x000fca000801160b */
[----:B------:R-:W0:Y:S01]  /*7530*/  SHFL.IDX PT, R15, R12, RZ, 0x1c1f ;  /* 0x001c1fff0c0f7589 */ /* 0x000e2200000e0000 */
[----:B------:R-:W-:Y:S02]  /*7540*/  WARPGROUP.DEPBAR.LE gsb0, 0x0 ;  /* 0x00008000000079c5 */ /* 0x000fe40000010000 */
[----:B------:R-:W-:Y:S01]  /*7550*/  WARPGROUP.ARRIVE ;  /* 0x00000000000079c5 */ /* 0x000fe20000000000 */
[----:B------:R-:W-:-:S04]  /*7560*/  IMAD R172, R5, -0xa0, RZ ;  /* 0xffffff6005ac7824 */ /* 0x000fc800078e02ff */
[----:B------:R-:W-:Y:S01]  /*7570*/  VIADD R14, R172, 0x1 ;  /* 0x00000001ac0e7836 */ /* 0x000fe20000000000 */
[----:B------:R-:W-:Y:S03]  /*7580*/  QGMMA.64x128x32.F32.E4M3.E4M3 R24, R168, gdesc[UR8], R24, gsb0 ;  /* 0x01e00008a8187df3 */ /* 0x000fe60008000818 */
[----:B------:R-:W-:Y:S01]  /*7590*/  IMAD R11, R9, -0x2, R14 ;  /* 0xfffffffe090b7824 */ /* 0x000fe200078e020e */
[----:B------:R-:W-:Y:S02]  /*75a0*/  WARPGROUP.DEPBAR.LE gsb0, 0x0 ;  /* 0x00008000000079c5 */ /* 0x000fe40000010000 */
[----:B------:R1:W-:Y:S06]  /*75b0*/  BAR.ARV R13, 0x100 ;  /* 0x0004000d0000751d */ /* 0x0003ec0000002000 */
[----:B------:R2:W-:Y:S02]  /*75c0*/  @!P1 SYNCS.ARRIVE.TRANS64.RED.A1T0 RZ, [R10+URZ], RZ ;  /* 0x000000ff0aff99a7 */ /* 0x0005e4000810043f */
[----:B--2---:R-:W-:-:S02]  /*75d0*/  IMAD R10, R16, UR54, R11 ;  /* 0x00000036100a7c24 */ /* 0x004fc4000f8e020b */
[----:B------:R-:W-:Y:S02]  /*75e0*/  VIADD R11, R11, 0xffffffff ;  /* 0xffffffff0b0b7836 */ /* 0x000fe40000000000 */
[----:B------:R-:W-:-:S04]  /*75f0*/  VIADD R21, R10, -UR61 ;  /* 0x8000003d0a157c36 */ /* 0x000fc80008000000 */
[C---:B------:R-:W-:Y:S02]  /*7600*/  VIADD R10, R21.reuse, UR14 ;  /* 0x0000000e150a7c36 */ /* 0x040fe40008000000 */
[----:B------:R-:W-:Y:S02]  /*7610*/  VIADD R21, R21, UR57 ;  /* 0x0000003915157c36 */ /* 0x000fe40008000000 */
[--C-:B0-----:R-:W-:Y:S02]  /*7620*/  IMAD.IADD R14, R10, 0x1, R15.reuse ;  /* 0x000000010a0e7824 */ /* 0x101fe400078e020f */
[----:B-1----:R-:W-:Y:S01]  /*7630*/  IMAD.IADD R13, R21, 0x1, R15 ;  /* 0x00000001150d7824 */ /* 0x002fe200078e020f */
[----:B------:R-:W-:Y:S06]  /*7640*/  @P2 BRA `(.L_x_903) ;  /* 0x0000000000582947 */ /* 0x000fec0003800000 */
[----:B------:R-:W-:Y:S01]  /*7650*/  IMAD R15, R16, UR54, R15 ;  /* 0x00000036100f7c24 */ /* 0x000fe2000f8e020f */
[----:B------:R-:W-:Y:S03]  /*7660*/  BSSY B0, `(.L_x_904) ;  /* 0x0000011000007945 */ /* 0x000fe60003800000 */
[----:B------:R-:W-:-:S05]  /*7670*/  VIADD R15, R15, -UR61 ;  /* 0x8000003d0f0f7c36 */ /* 0x000fca0008000000 */
[----:B------:R-:W-:-:S13]  /*7680*/  ISETP.GT.AND P2, PT, R15, -0x1, PT ;  /* 0xffffffff0f00780c */ /* 0x000fda0003f44270 */
[----:B------:R-:W-:Y:S05]  /*7690*/  @P2 BRA `(.L_x_905) ;  /* 0x0000000000202947 */ /* 0x000fea0003800000 */
[----:B------:R-:W-:Y:S01]  /*76a0*/  IMAD.U32 R22, RZ, RZ, UR53 ;  /* 0x00000035ff167e24 */ /* 0x000fe2000f8e00ff */
[----:B------:R-:W-:-:S04]  /*76b0*/  LOP3.LUT R15, RZ, R15, RZ, 0x33, !PT ;  /* 0x0000000fff0f7212 */ /* 0x000fc800078e33ff */
[----:B------:R-:W-:-:S13]  /*76c0*/  ISETP.NE.AND P2, PT, R22, 0x1, PT ;  /* 0x000000011600780c */ /* 0x000fda0003f45270 */
[----:B------:R-:W0:Y:S02]  /*76d0*/  @P2 LDC.64 R168, c[0x0][0x9e8] ;  /* 0x00027a00ffa82b82 */ /* 0x000e240000000a00 */
[----:B0-----:R-:W-:-:S05]  /*76e0*/  @P2 IMAD.HI.U32 R20, R15, R168, RZ ;  /* 0x000000a80f142227 */ /* 0x001fca00078e00ff */
[----:B------:R-:W-:-:S04]  /*76f0*/  @P2 SHF.R.U32.HI R15, RZ, R169, R20 ;  /* 0x000000a9ff0f2219 */ /* 0x000fc80000011614 */
[----:B------:R-:W-:Y:S01]  /*7700*/  LOP3.LUT R15, RZ, R15, RZ, 0x33, !PT ;  /* 0x0000000fff0f7212 */ /* 0x000fe200078e33ff */
[----:B------:R-:W-:Y:S06]  /*7710*/  BRA `(.L_x_906) ;  /* 0x0000000000147947 */ /* 0x000fec0003800000 */
.L_x_905:
[----:B------:R-:W-:-:S05]  /*7720*/  IMAD.U32 R22, RZ, RZ, UR53 ;  /* 0x00000035ff167e24 */ /* 0x000fca000f8e00ff */
[----:B------:R-:W-:-:S13]  /*7730*/  ISETP.NE.AND P2, PT, R22, 0x1, PT ;  /* 0x000000011600780c */ /* 0x000fda0003f45270 */
[----:B------:R-:W0:Y:S02]  /*7740*/  @P2 LDC.64 R168, c[0x0][0x9e8] ;  /* 0x00027a00ffa82b82 */ /* 0x000e240000000a00 */
[----:B0-----:R-:W-:-:S05]  /*7750*/  @P2 IMAD.HI.U32 R20, R15, R168, RZ ;  /* 0x000000a80f142227 */ /* 0x001fca00078e00ff */
[----:B------:R-:W-:-:S07]  /*7760*/  @P2 SHF.R.U32.HI R15, RZ, R169, R20 ;  /* 0x000000a9ff0f2219 */ /* 0x000fce0000011614 */
.L_x_906:
[----:B------:R-:W-:Y:S05]  /*7770*/  BSYNC B0 ;  /* 0x0000000000007941 */ /* 0x000fea0003800000 */
.L_x_904:
[----:B------:R-:W-:-:S05]  /*7780*/  IMAD R15, R15, R22, R11 ;  /* 0x000000160f0f7224 */ /* 0x000fca00078e020b */
[----:B------:R-:W-:Y:S02]  /*7790*/  VIADDMNMX R14, R15, R22, R14, PT ;  /* 0x000000160f0e7246 */ /* 0x000fe4000380010e */
[----:B------:R-:W-:-:S07]  /*77a0*/  VIMNMX R13, R13, R15, !PT ;  /* 0x0000000f0d0d7248 */ /* 0x000fce0007fe0100 */
.L_x_903:
[C---:B------:R-:W-:Y:S02]  /*77b0*/  ISETP.GE.AND P2, PT, R172.reuse, 0x2, PT ;  /* 0x00000002ac00780c */ /* 0x040fe40003f46270 */
[C---:B------:R-:W-:Y:S02]  /*77c0*/  ISETP.GE.AND P4, PT, R172.reuse, 0xa, PT ;  /* 0x0000000aac00780c */ /* 0x040fe40003f86270 */
[----:B------:R-:W-:Y:S02]  /*77d0*/  P2R R23, PR, RZ, 0x4 ;  /* 0x00000004ff177803 */ /* 0x000fe40000000000 */
[----:B------:R-:W-:Y:S02]  /*77e0*/  ISETP.GT.AND P2, PT, R13, 0x1, !P2 ;  /* 0x000000010d00780c */ /* 0x000fe40005744270 */
[----:B------:R-:W-:Y:S02]  /*77f0*/  ISETP.GE.AND P3, PT, R172, 0x9, PT ;  /* 0x00000009ac00780c */ /* 0x000fe40003f66270 */
[----:B------:R-:W-:-:S02]  /*7800*/  ISETP.LT.OR P2, PT, R14, 0x2, P2 ;  /* 0x000000020e00780c */ /* 0x000fc40001741670 */
[----:B------:R-:W-:Y:S02]  /*7810*/  P2R R20, PR, RZ, 0x8 ;  /* 0x00000008ff147803 */ /* 0x000fe40000000000 */
[----:B------:R-:W-:Y:S02]  /*7820*/  FSEL R153, R153, -INF , !P2 ;  /* 0xff80000099997808 */ /* 0x000fe40005000000 */
[C---:B------:R-:W-:Y:S02]  /*7830*/  ISETP.GT.AND P2, PT, R13.reuse, 0x9, !P4 ;  /* 0x000000090d00780c */ /* 0x040fe40006744270 */
        /* <DEDUP_REMOVED lines=37> */
[C---:B------:R-:W-:Y:S02]  /*7a90*/  ISETP.GT.AND P3, PT, R13.reuse, 0x28, !P4 ;  /* 0x000000280d00780c */ /* 0x040fe40006764270 */
        /* <DEDUP_REMOVED lines=150> */
[----:B------:R-:W-:Y:S01]  /*8400*/  PLOP3.LUT P6, PT, PT, PT, UP1, 0x40, 0x0 ;  /* 0x000000000000781c */ /* 0x000fe20003fce818 */
[--C-:B0-----:R-:W-:Y:S02]  /*8410*/  IMAD.IADD R10, R10, 0x1, R13.reuse ;  /* 0x000000010a0a7824 */ /* 0x101fe400078e020d */
[----:B------:R-:W-:-:S10]  /*8420*/  IMAD.IADD R21, R21, 0x1, R13 ;  /* 0x0000000115157824 */ /* 0x000fd400078e020d */
[----:B------:R-:W-:Y:S05]  /*8430*/  @P6 BRA `(.L_x_907) ;  /* 0x0000000000586947 */ /* 0x000fea0003800000 */
        /* <DEDUP_REMOVED lines=13> */
.L_x_909:
[----:B------:R-:W-:-:S05]  /*8510*/  IMAD.U32 R172, RZ, RZ, UR53 ;  /* 0x00000035ffac7e24 */ /* 0x000fca000f8e00ff */
[----:B------:R-:W-:-:S13]  /*8520*/  ISETP.NE.AND P6, PT, R172, 0x1, PT ;  /* 0x00000001ac00780c */ /* 0x000fda0003fc5270 */
[----:B------:R-:W0:Y:S02]  /*8530*/  @P6 LDC.64 R12, c[0x0][0x9e8] ;  /* 0x00027a00ff0c6b82 */ /* 0x000e240000000a00 */
[----:B0-----:R-:W-:-:S05]  /*8540*/  @P6 IMAD.HI.U32 R12, R14, R12, RZ ;  /* 0x0000000c0e0c6227 */ /* 0x001fca00078e00ff */
[----:B------:R-:W-:-:S07]  /*8550*/  @P6 SHF.R.U32.HI R14, RZ, R13, R12 ;  /* 0x0000000dff0e6219 */ /* 0x000fce000001160c */
.L_x_910:
[----:B------:R-:W-:Y:S05]  /*8560*/  BSYNC B0 ;  /* 0x0000000000007941 */ /* 0x000fea0003800000 */
.L_x_908:
[----:B------:R-:W-:-:S05]  /*8570*/  IMAD R11, R14, R172, R11 ;  /* 0x000000ac0e0b7224 */ /* 0x000fca00078e020b */
[----:B------:R-:W-:Y:S02]  /*8580*/  VIADDMNMX R10, R11, R172, R10, PT ;  /* 0x000000ac0b0a7246 */ /* 0x000fe4000380010a */
[----:B------:R-:W-:-:S07]  /*8590*/  VIMNMX R21, R21, R11, !PT ;  /* 0x0000000b15157248 */ /* 0x000fce0007fe0100 */
.L_x_907:
[----:B------:R-:W-:Y:S02]  /*85a0*/  ISETP.GT.AND P2, PT, R21, 0x20, !P2 ;  /* 0x000000201500780c */ /* 0x000fe40005744270 */
[----:B------:R-:W-:Y:S02]  /*85b0*/  ISETP.NE.AND P6, PT, R197, RZ, PT ;  /* 0x000000ffc500720c */ /* 0x000fe40003fc5270 */
[----:B------:R-:W-:Y:S02]  /*85c0*/  ISETP.LT.OR P2, PT, R10, 0x21, P2 ;  /* 0x000000210a00780c */ /* 0x000fe40001741670 */
[----:B------:R-:W-:Y:S02]  /*85d0*/  FMNMX.FTZ R12, R15, R4, !PT ;  /* 0x000000040f0c7209 */ /* 0x000fe40007810000 */
[----:B------:R-:W-:Y:S02]  /*85e0*/  FSEL R138, R138, -INF , !P2 ;  /* 0xff8000008a8a7808 */ /* 0x000fe40005000000 */
[----:B------:R-:W-:-:S02]  /*85f0*/  ISETP.GT.AND P2, PT, R21, 0x21, !P6 ;  /* 0x000000211500780c */ /* 0x000fc40007744270 */
[----:B------:R-:W-:Y:S02]  /*8600*/  ISETP.NE.AND P6, PT, R200, RZ, PT ;  /* 0x000000ffc800720c */ /* 0x000fe40003fc5270 */
        /* <DEDUP_REMOVED lines=73> */
[----:B------:R-:W-:Y:S02]  /*8aa0*/  ISETP.GT.AND P2, PT, R21, 0x50, !P6 ;  /* 0x000000501500780c */ /* 0x000fe40007744270 */
[----:B------:R-:W-:Y:S02]  /*8ab0*/  ISETP.NE.AND P6, PT, R201, RZ, PT ;  /* 0x000000ffc900720c */ /* 0x000fe40003fc5270 */
        /* <DEDUP_REMOVED lines=20> */
[C---:B------:R-:W-:Y:S01]  /*8c00*/  ISETP.GT.AND P3, PT, R21.reuse, 0x90, !P3 ;  /* 0x000000901500780c */ /* 0x040fe20005f64270 */
[----:B------:R-:W0:Y:S01]  /*8c10*/  SHFL.BFLY PT, R11, R12, 0x2, 0x1f ;  /* 0x0c401f000c0b7f89 */ /* 0x000e2200000e0000 */
[----:B------:R-:W-:Y:S02]  /*8c20*/  ISETP.LT.OR P2, PT, R10, 0x5a, P2 ;  /* 0x0000005a0a00780c */ /* 0x000fe40001741670 */
[----:B------:R-:W-:Y:S02]  /*8c30*/  ISETP.GT.AND P4, PT, R21, 0x91, !P4 ;  /* 0x000000911500780c */ /* 0x000fe40006784270 */
[----:B------:R-:W-:Y:S02]  /*8c40*/  FSEL R135, R135, -INF , !P2 ;  /* 0xff80000087877808 */ /* 0x000fe40005000000 */
[----:B------:R-:W-:Y:S02]  /*8c50*/  ISETP.NE.AND P2, PT, R190, RZ, PT ;  /* 0x000000ffbe00720c */ /* 0x000fe40003f45270 */
[----:B------:R-:W-:-:S02]  /*8c60*/  ISETP.LT.OR P3, PT, R10, 0x91, P3 ;  /* 0x000000910a00780c */ /* 0x000fc40001f61670 */
[C---:B------:R-:W-:Y:S02]  /*8c70*/  ISETP.GT.AND P2, PT, R21.reuse, 0x60, !P2 ;  /* 0x000000601500780c */ /* 0x040fe40005744270 */
[----:B------:R-:W-:Y:S02]  /*8c80*/  ISETP.GT.AND P5, PT, R21, 0x98, !P5 ;  /* 0x000000981500780c */ /* 0x000fe40006fa4270 */
[C---:B------:R-:W-:Y:S02]  /*8c90*/  ISETP.LT.OR P2, PT, R10.reuse, 0x61, P2 ;  /* 0x000000610a00780c */ /* 0x040fe40001741670 */
[----:B------:R-:W-:Y:S02]  /*8ca0*/  ISETP.LT.OR P4, PT, R10, 0x92, P4 ;  /* 0x000000920a00780c */ /* 0x000fe40002781670 */
[----:B------:R-:W-:Y:S02]  /*8cb0*/  FSEL R106, R106, -INF , !P2 ;  /* 0xff8000006a6a7808 */ /* 0x000fe40005000000 */
[----:B------:R-:W-:-:S02]  /*8cc0*/  ISETP.NE.AND P2, PT, R191, RZ, PT ;  /* 0x000000ffbf00720c */ /* 0x000fc40003f45270 */
        /* <DEDUP_REMOVED lines=10> */
[----:B------:R-:W-:Y:S02]  /*8d70*/  FSEL R102, R102, -INF , !P5 ;  /* 0xff80000066667808 */ /* 0x000fe40006800000 */
[----:B------:R-:W-:-:S04]  /*8d80*/  ISETP.LT.OR P2, PT, R10, 0x69, P2 ;  /* 0x000000690a00780c */ /* 0x000fc80001741670 */
[----:B------:R-:W-:Y:S02]  /*8d90*/  FSEL R110, R110, -INF , !P2 ;  /* 0xff8000006e6e7808 */ /* 0x000fe40005000000 */
[----:B------:R-:W-:-:S04]  /*8da0*/  ISETP.NE.AND P2, PT, R193, RZ, PT ;  /* 0x000000ffc100720c */ /* 0x000fc80003f45270 */
[----:B------:R-:W-:Y:S02]  /*8db0*/  ISETP.GT.AND P2, PT, R21, 0x69, !P2 ;  /* 0x000000691500780c */ /* 0x000fe40005744270 */
[----:B0-----:R-:W-:Y:S02]  /*8dc0*/  FMNMX.FTZ R11, R13, R14, !PT ;  /* 0x0000000e0d0b7209 */ /* 0x001fe40007810000 */
        /* <DEDUP_REMOVED lines=62> */
[C---:B------:R-:W-:Y:S02]  /*91b0*/  ISETP.GT.AND P2, PT, R21.reuse, RZ, !P6 ;  /* 0x000000ff1500720c */ /* 0x040fe40007744270 */
[----:B------:R-:W-:Y:S01]  /*91c0*/  ISETP.NE.AND P6, PT, R152, RZ, PT ;  /* 0x000000ff9800720c */ /* 0x000fe20003fc5270 */
[----:B------:R-:W-:Y:S01]  /*91d0*/  IMAD.U32 R152, RZ, RZ, UR36 ;  /* 0x00000024ff987e24 */ /* 0x000fe2000f8e00ff */
[----:B------:R-:W-:Y:S02]  /*91e0*/  ISETP.LT.OR P2, PT, R10, 0x1, P2 ;  /* 0x000000010a00780c */ /* 0x000fe40001741670 */
[----:B------:R-:W-:Y:S01]  /*91f0*/  ISETP.GT.AND P6, PT, R21, 0x99, !P6 ;  /* 0x000000991500780c */ /* 0x000fe200077c4270 */
[----:B------:R-:W-:-:S01]  /*9200*/  FFMA.FTZ R152, R11, R152, -8 ;  /* 0xc10000000b987423 */ /* 0x000fc20000010098 */
[----:B------:R-:W-:-:S02]  /*9210*/  FSEL R169, R154, -INF , !P2 ;  /* 0xff8000009aa97808 */ /* 0x000fc40005000000 */
[----:B------:R-:W-:Y:S02]  /*9220*/  FSETP.NEU.FTZ.AND P2, PT, R11, -INF , PT ;  /* 0xff8000000b00780b */ /* 0x000fe40003f5d000 */
[----:B------:R-:W-:Y:S02]  /*9230*/  FMNMX.FTZ R154, R169, R0, !PT ;  /* 0x00000000a99a7209 */ /* 0x000fe40007810000 */
[----:B------:R-:W-:Y:S02]  /*9240*/  FSEL R152, R152, RZ, P2 ;  /* 0x000000ff98987208 */ /* 0x000fe40001000000 */
[----:B------:R-:W-:-:S03]  /*9250*/  ISETP.LT.OR P6, PT, R10, 0x9a, P6 ;  /* 0x0000009a0a00780c */ /* 0x000fc600037c1670 */
        /* <DEDUP_REMOVED lines=8> */
[----:B------:R-:W-:Y:S01]  /*92e0*/  FSEL R103, R103, -INF , !P6 ;  /* 0xff80000067677808 */ /* 0x000fe20007000000 */
[----:B------:R0:W-:Y:S01]  /*92f0*/  MUFU.EX2 R21, R156 ;  /* 0x0000009c00157308 */ /* 0x0001e20000000800 */
[----:B------:R-:W-:Y:S01]  /*9300*/  FMNMX.FTZ R157, R159, R154, !PT ;  /* 0x0000009a9f9d7209 */ /* 0x000fe20007810000 */
[--C-:B------:R-:W-:Y:S01]  /*9310*/  FFMA.FTZ R20, R160, UR36, -R152.reuse ;  /* 0x00000024a0147c23 */ /* 0x100fe20008010898 */
[----:B------:R-:W-:-:S01]  /*9320*/  FFMA.FTZ R23, R161, UR36, -R152 ;  /* 0x00000024a1177c23 */ /* 0x000fc20008010898 */
[--C-:B------:R-:W-:Y:S01]  /*9330*/  FFMA.FTZ R22, R164, UR36, -R152.reuse ;  /* 0x00000024a4167c23 */ /* 0x100fe20008010898 */
[----:B------:R-:W-:Y:S01]  /*9340*/  FMNMX.FTZ R154, R162, R157, !PT ;  /* 0x0000009da29a7209 */ /* 0x000fe20007810000 */
[--C-:B------:R-:W-:Y:S01]  /*9350*/  FFMA.FTZ R153, R165, UR36, -R152.reuse ;  /* 0x00000024a5997c23 */ /* 0x100fe20008010898 */
[----:B------:R-:W-:-:S01]  /*9360*/  FFMA.FTZ R136, R136, UR36, -R152 ;  /* 0x0000002488887c23 */ /* 0x000fc20008010898 */
[--C-:B------:R-:W-:Y:S01]  /*9370*/  FFMA.FTZ R137, R137, UR36, -R152.reuse ;  /* 0x0000002489897c23 */ /* 0x100fe20008010898 */
[----:B------:R-:W-:Y:S01]  /*9380*/  FMNMX.FTZ R157, R163, R154, !PT ;  /* 0x0000009aa39d7209 */ /* 0x000fe20007810000 */
[--C-:B0-----:R-:W-:Y:S01]  /*9390*/  FFMA.FTZ R156, R112, UR36, -R152.reuse ;  /* 0x00000024709c7c23 */ /* 0x101fe20008010898 */
[----:B------:R-:W-:-:S01]  /*93a0*/  FFMA.FTZ R112, R116, UR36, -R152 ;  /* 0x0000002474707c23 */ /* 0x000fc20008010898 */
[--C-:B------:R-:W-:Y:S01]  /*93b0*/  FFMA.FTZ R116, R88, UR36, -R152.reuse ;  /* 0x0000002458747c23 */ /* 0x100fe20008010898 */
        /* <DEDUP_REMOVED lines=27> */
[----:B------:R-:W-:Y:S01]  /*9570*/  FFMA.FTZ R100, R100, UR36, -R152 ;  /* 0x0000002464647c23 */ /* 0x000fe20008010898 */
        /* <DEDUP_REMOVED lines=32> */
[----:B------:R-:W-:Y:S01]  /*9780*/  FMNMX.FTZ R154, R94, R105, !PT ;  /* 0x000000695e9a7209 */ /* 0x000fe20007810000 */
[----:B------:R-:W-:-:S03]  /*9790*/  FFMA.FTZ R105, R108, UR36, -R152 ;  /* 0x000000246c697c23 */ /* 0x000fc60008010898 */
[----:B------:R-:W-:Y:S01]  /*97a0*/  FMNMX.FTZ R157, R95, R154, !PT ;  /* 0x0000009a5f9d7209 */ /* 0x000fe20007810000 */
[----:B------:R-:W-:Y:S03]  /*97b0*/  MUFU.EX2 R141, R141 ;  /* 0x0000008d008d7308 */ /* 0x000fe60000000800 */
[----:B------:R-:W-:-:S04]  /*97c0*/  FMNMX.FTZ R108, R98, R157, !PT ;  /* 0x0000009d626c7209 */ /* 0x000fc80007810000 */
[----:B------:R-:W-:Y:S01]  /*97d0*/  FMNMX.FTZ R109, R99, R108, !PT ;  /* 0x0000006c636d7209 */ /* 0x000fe20007810000 */
[----:B------:R-:W-:Y:S03]  /*97e0*/  MUFU.EX2 R144, R144 ;  /* 0x0000009000907308 */ /* 0x000fe60000000800 */
[----:B------:R-:W-:Y:S01]  /*97f0*/  FMNMX.FTZ R108, R102, R109, !PT ;  /* 0x0000006d666c7209 */ /* 0x000fe20007810000 */
[--C-:B------:R-:W-:Y:S01]  /*9800*/  FFMA.FTZ R109, R113, UR36, -R152.reuse ;  /* 0x00000024716d7c23 */ /* 0x100fe20008010898 */
[----:B------:R-:W-:-:S01]  /*9810*/  FFMA.FTZ R113, R117, UR36, -R152 ;  /* 0x0000002475717c23 */ /* 0x000fc20008010898 */
[----:B------:R-:W-:Y:S01]  /*9820*/  IMAD.U32 R117, RZ, RZ, UR36 ;  /* 0x00000024ff757e24 */ /* 0x000fe2000f8e00ff */
[----:B------:R-:W-:Y:S01]  /*9830*/  FMNMX.FTZ R154, R103, R108, !PT ;  /* 0x0000006c679a7209 */ /* 0x000fe20007810000 */
[----:B------:R-:W-:Y:S04]  /*9840*/  MUFU.EX2 R145, R145 ;  /* 0x0000009100917308 */ /* 0x000fe80000000800 */
[----:B------:R-:W0:Y:S04]  /*9850*/  SHFL.BFLY PT, R157, R154, 0x2, 0x1f ;  /* 0x0c401f009a9d7f89 */ /* 0x000e2800000e0000 */
[----:B------:R1:W-:Y:S08]  /*9860*/  MUFU.EX2 R108, R156 ;  /* 0x0000009c006c7308 */ /* 0x0003f00000000800 */
[----:B------:R-:W-:Y:S08]  /*9870*/  MUFU.EX2 R148, R148 ;  /* 0x0000009400947308 */ /* 0x000ff00000000800 */
[----:B------:R-:W-:Y:S01]  /*9880*/  MUFU.EX2 R149, R149 ;  /* 0x0000009500957308 */ /* 0x000fe20000000800 */
[----:B0-----:R-:W-:Y:S01]  /*9890*/  FMNMX.FTZ R157, R154, R157, !PT ;  /* 0x0000009d9a9d7209 */ /* 0x001fe20007810000 */
[----:B------:R-:W-:Y:S01]  /*98a0*/  FFMA.FTZ R154, R101, UR36, -R152 ;  /* 0x00000024659a7c23 */ /* 0x000fe20008010898 */
[----:B------:R-:W-:-:S05]  /*98b0*/  FSEL R101, R11, RZ, P2 ;  /* 0x000000ff0b657208 */ /* 0x000fca0001000000 */
[----:B------:R-:W-:Y:S01]  /*98c0*/  MUFU.EX2 R120, R120 ;  /* 0x0000007800787308 */ /* 0x000fe20000000800 */
[----:B------:R-:W0:Y:S01]  /*98d0*/  SHFL.BFLY PT, R88, R157, 0x1, 0x1f ;  /* 0x0c201f009d587f89 */ /* 0x000e2200000e0000 */
[----:B------:R-:W-:-:S06]  /*98e0*/  FADD.FTZ R4, -R101, R4 ;  /* 0x0000000465047221 */ /* 0x000fcc0000010100 */
[----:B------:R-:W-:Y:S08]  /*98f0*/  MUFU.EX2 R101, R154 ;  /* 0x0000009a00657308 */ /* 0x000ff00000000800 */
[----:B------:R-:W-:Y:S08]  /*9900*/  MUFU.EX2 R121, R121 ;  /* 0x0000007900797308 */ /* 0x000ff00000000800 */
[----:B------:R-:W-:Y:S01]  /*9910*/  MUFU.EX2 R124, R124 ;  /* 0x0000007c007c7308 */ /* 0x000fe20000000800 */
[----:B0-----:R-:W-:-:S04]  /*9920*/  FMNMX.FTZ R88, R157, R88, !PT ;  /* 0x000000589d587209 */ /* 0x001fc80007810000 */
[C---:B------:R-:W-:Y:S01]  /*9930*/  FSETP.NEU.FTZ.AND P2, PT, R88.reuse, -INF , PT ;  /* 0xff8000005800780b */ /* 0x040fe20003f5d000 */
[----:B------:R-:W-:-:S01]  /*9940*/  FFMA.FTZ R152, R88, R117, -8 ;  /* 0xc100000058987423 */ /* 0x000fc20000010075 */
[----:B------:R-:W-:Y:S01]  /*9950*/  FMUL.FTZ R117, R4, UR36 ;  /* 0x0000002404757c20 */ /* 0x000fe20008410000 */
[----:B------:R-:W-:Y:S03]  /*9960*/  MUFU.EX2 R125, R125 ;  /* 0x0000007d007d7308 */ /* 0x000fe60000000800 */
[----:B------:R-:W-:-:S05]  /*9970*/  FSEL R4, R152, RZ, P2 ;  /* 0x000000ff98047208 */ /* 0x000fca0001000000 */
[--C-:B------:R-:W-:Y:S01]  /*9980*/  FFMA.FTZ R152, R155, UR36, -R4.reuse ;  /* 0x000000249b987c23 */ /* 0x100fe20008010804 */
[----:B------:R-:W-:-:S01]  /*9990*/  FFMA.FTZ R155, R159, UR36, -R4 ;  /* 0x000000249f9b7c23 */ /* 0x000fc20008010804 */
[--C-:B------:R-:W-:Y:S01]  /*99a0*/  FFMA.FTZ R159, R163, UR36, -R4.reuse ;  /* 0x00000024a39f7c23 */ /* 0x100fe20008010804 */
[----:B------:R-:W-:Y:S01]  /*99b0*/  FSEL R163, R88, RZ, P2 ;  /* 0x000000ff58a37208 */ /* 0x000fe20001000000 */
[--C-:B------:R-:W-:Y:S01]  /*99c0*/  FFMA.FTZ R160, R158, UR36, -R4.reuse ;  /* 0x000000249ea07c23 */ /* 0x100fe20008010804 */
[----:B------:R-:W-:-:S01]  /*99d0*/  FFMA.FTZ R157, R169, UR36, -R4 ;  /* 0x00000024a99d7c23 */ /* 0x000fc20008010804 */
[----:B------:R-:W0:Y:S01]  /*99e0*/  MUFU.EX2 R117, R117 ;  /* 0x0000007500757308 */ /* 0x000e220000000800 */
[----:B-1----:R-:W-:-:S01]  /*99f0*/  FFMA.FTZ R156, R162, UR36, -R4 ;  /* 0x00000024a29c7c23 */ /* 0x002fc20008010804 */
[----:B------:R-:W-:Y:S01]  /*9a00*/  FADD.FTZ R163, -R163, R0 ;  /* 0x00000000a3a37221 */ /* 0x000fe20000010100 */
[----:B------:R-:W-:-:S01]  /*9a10*/  FFMA.FTZ R158, R166, UR36, -R4 ;  /* 0x00000024a69e7c23 */ /* 0x000fc20008010804 */
[--C-:B------:R-:W-:Y:S01]  /*9a20*/  FFMA.FTZ R161, R167, UR36, -R4.reuse ;  /* 0x00000024a7a17c23 */ /* 0x100fe20008010804 */
[----:B------:R-:W-:-:S01]  /*9a30*/  FFMA.FTZ R138, R138, UR36, -R4 ;  /* 0x000000248a8a7c23 */ /* 0x000fc20008010804 */
[--C-:B------:R-:W-:Y:S01]  /*9a40*/  FFMA.FTZ R139, R139, UR36, -R4.reuse ;  /* 0x000000248b8b7c23 */ /* 0x100fe20008010804 */
[----:B------:R-:W-:-:S01]  /*9a50*/  FFMA.FTZ R142, R142, UR36, -R4 ;  /* 0x000000248e8e7c23 */ /* 0x000fc20008010804 */
        /* <DEDUP_REMOVED lines=8> */
[----:B------:R-:W-:Y:S01]  /*9ae0*/  MUFU.EX2 R157, R157 ;  /* 0x0000009d009d7308 */ /* 0x000fe20000000800 */
[----:B-1----:R-:W-:-:S01]  /*9af0*/  FFMA.FTZ R160, R126, UR36, -R4 ;  /* 0x000000247ea07c23 */ /* 0x002fc20008010804 */
[----:B------:R-:W-:Y:S01]  /*9b00*/  FMUL.FTZ R126, R163, UR36 ;  /* 0x00000024a37e7c20 */ /* 0x000fe20008410000 */
[----:B0-----:R-:W-:-:S01]  /*9b10*/  FFMA.FTZ R162, R117, R7, R12 ;  /* 0x0000000775a27223 */ /* 0x001fc2000001000c */
[--C-:B------:R-:W-:Y:S01]  /*9b20*/  FFMA.FTZ R127, R127, UR36, -R4.reuse ;  /* 0x000000247f7f7c23 */ /* 0x100fe20008010804 */
[----:B------:R-:W-:-:S01]  /*9b30*/  FFMA.FTZ R130, R130, UR36, -R4 ;  /* 0x0000002482827c23 */ /* 0x000fc20008010804 */
[----:B------:R-:W-:Y:S01]  /*9b40*/  FFMA.FTZ R131, R131, UR36, -R4 ;  /* 0x0000002483837c23 */ /* 0x000fe20008010804 */
[----:B------:R-:W-:-:S01]  /*9b50*/  FADD.FTZ R163, R13, R162 ;  /* 0x000000a20da37221 */ /* 0x000fc20000010000 */
        /* <DEDUP_REMOVED lines=17> */
[----:B0-----:R-:W-:-:S01]  /*9c70*/  FFMA.FTZ R7, R126, R6, R157 ;  /* 0x000000067e077223 */ /* 0x001fc2000001009d */
[----:B------:R-:W-:Y:S01]  /*9c80*/  FADD.FTZ R6, R14, R163 ;  /* 0x000000a30e067221 */ /* 0x000fe20000010000 */
[----:B------:R-:W-:-:S01]  /*9c90*/  FFMA.FTZ R98, R98, UR36, -R4 ;  /* 0x0000002462627c23 */ /* 0x000fc20008010804 */
[--C-:B------:R-:W-:Y:S01]  /*9ca0*/  FFMA.FTZ R99, R99, UR36, -R4.reuse ;  /* 0x0000002463637c23 */ /* 0x100fe20008010804 */
[----:B------:R-:W-:-:S01]  /*9cb0*/  FFMA.FTZ R102, R102, UR36, -R4 ;  /* 0x0000002466667c23 */ /* 0x000fc20008010804 */
[----:B------:R-:W-:-:S02]  /*9cc0*/  FFMA.FTZ R4, R103, UR36, -R4 ;  /* 0x0000002467047c23 */ /* 0x000fc40008010804 */
[----:B------:R-:W0:Y:S01]  /*9cd0*/  MUFU.EX2 R156, R156 ;  /* 0x0000009c009c7308 */ /* 0x000e220000000800 */
[----:B-1----:R-:W-:-:S07]  /*9ce0*/  FADD.FTZ R7, R152, R7 ;  /* 0x0000000798077221 */ /* 0x002fce0000010000 */
[----:B------:R-:W1:Y:S08]  /*9cf0*/  MUFU.EX2 R159, R159 ;  /* 0x0000009f009f7308 */ /* 0x000e700000000800 */
[----:B------:R-:W3:Y:S08]  /*9d00*/  MUFU.EX2 R158, R158 ;  /* 0x0000009e009e7308 */ /* 0x000ef00000000800 */
[----:B------:R4:W-:Y:S08]  /*9d10*/  MUFU.EX2 R0, R160 ;  /* 0x000000a000007308 */ /* 0x0009f00000000800 */
[----:B------:R-:W5:Y:S01]  /*9d20*/  MUFU.EX2 R161, R161 ;  /* 0x000000a100a17308 */ /* 0x000f620000000800 */
[----:B----4-:R-:W-:-:S01]  /*9d30*/  FADD.FTZ R160, R154, R7 ;  /* 0x000000079aa07221 */ /* 0x010fc20000010000 */
[----:B------:R-:W-:-:S03]  /*9d40*/  FADD.FTZ R7, R15, R6 ;  /* 0x000000060f077221 */ /* 0x000fc60000010000 */
[----:B--2---:R-:W-:Y:S01]  /*9d50*/  FADD.FTZ R163, R155, R160 ;  /* 0x000000a09ba37221 */ /* 0x004fe20000010000 */
[----:B------:R-:W-:-:S02]  /*9d60*/  FADD.FTZ R6, R20, R7 ;  /* 0x0000000714067221 */ /* 0x000fc40000010000 */
[----:B------:R-:W2:Y:S01]  /*9d70*/  MUFU.EX2 R138, R138 ;  /* 0x0000008a008a7308 */ /* 0x000ea20000000800 */
[----:B0-----:R-:W-:-:S01]  /*9d80*/  FADD.FTZ R160, R156, R163 ;  /* 0x000000a39ca07221 */ /* 0x001fc20000010000 */
[----:B------:R-:W-:-:S03]  /*9d90*/  FADD.FTZ R7, R23, R6 ;  /* 0x0000000617077221 */ /* 0x000fc60000010000 */
[----:B-1----:R-:W-:Y:S01]  /*9da0*/  FADD.FTZ R163, R159, R160 ;  /* 0x000000a09fa37221 */ /* 0x002fe20000010000 */
[----:B------:R-:W-:-:S02]  /*9db0*/  FADD.FTZ R6, R22, R7 ;  /* 0x0000000716067221 */ /* 0x000fc40000010000 */
[----:B------:R-:W0:Y:S01]  /*9dc0*/  MUFU.EX2 R139, R139 ;  /* 0x0000008b008b7308 */ /* 0x000e220000000800 */
[----:B---3--:R-:W-:-:S01]  /*9dd0*/  FADD.FTZ R160, R158, R163 ;  /* 0x000000a39ea07221 */ /* 0x008fc20000010000 */
[----:B------:R-:W-:-:S03]  /*9de0*/  FADD.FTZ R7, R153, R6 ;  /* 0x0000000699077221 */ /* 0x000fc60000010000 */
[----:B-----5:R-:W-:Y:S01]  /*9df0*/  FADD.FTZ R163, R161, R160 ;  /* 0x000000a0a1a37221 */ /* 0x020fe20000010000 */
[----:B------:R-:W-:-:S02]  /*9e00*/  FADD.FTZ R6, R136, R7 ;  /* 0x0000000788067221 */ /* 0x000fc40000010000 */
[----:B------:R-:W1:Y:S01]  /*9e10*/  MUFU.EX2 R142, R142 ;  /* 0x0000008e008e7308 */ /* 0x000e620000000800 */
[----:B--2---:R-:W-:-:S01]  /*9e20*/  FADD.FTZ R160, R138, R163 ;  /* 0x000000a38aa07221 */ /* 0x004fc20000010000 */
[----:B------:R-:W-:-:S04]  /*9e30*/  FADD.FTZ R7, R137, R6 ;  /* 0x0000000689077221 */ /* 0x000fc80000010000 */
[----:B------:R-:W-:Y:S02]  /*9e40*/  FADD.FTZ R6, R140, R7 ;  /* 0x000000078c067221 */ /* 0x000fe40000010000 */
[----:B------:R-:W2:Y:S01]  /*9e50*/  MUFU.EX2 R143, R143 ;  /* 0x0000008f008f7308 */ /* 0x000ea20000000800 */
[----:B0-----:R-:W-:-:S01]  /*9e60*/  FADD.FTZ R163, R139, R160 ;  /* 0x000000a08ba37221 */ /* 0x001fc20000010000 */
[----:B------:R-:W-:-:S04]  /*9e70*/  FADD.FTZ R7, R141, R6 ;  /* 0x000000068d077221 */ /* 0x000fc80000010000 */
[----:B------:R-:W-:Y:S02]  /*9e80*/  FADD.FTZ R6, R144, R7 ;  /* 0x0000000790067221 */ /* 0x000fe40000010000 */
[----:B------:R-:W0:Y:S01]  /*9e90*/  MUFU.EX2 R146, R146 ;  /* 0x0000009200927308 */ /* 0x000e220000000800 */
[----:B-1----:R-:W-:-:S01]  /*9ea0*/  FADD.FTZ R160, R142, R163 ;  /* 0x000000a38ea07221 */ /* 0x002fc20000010000 */
[----:B------:R-:W-:-:S04]  /*9eb0*/  FADD.FTZ R7, R145, R6 ;  /* 0x0000000691077221 */ /* 0x000fc80000010000 */
[----:B------:R-:W-:Y:S02]  /*9ec0*/  FADD.FTZ R6, R148, R7 ;  /* 0x0000000794067221 */ /* 0x000fe40000010000 */
        /* <DEDUP_REMOVED lines=10> */
[----:B------:R-:W-:-:S06]  /*9f70*/  FADD.FTZ R7, R125, R6 ;  /* 0x000000067d077221 */ /* 0x000fcc0000010000 */
[----:B------:R-:W1:Y:S01]  /*9f80*/  MUFU.EX2 R122, R122 ;  /* 0x0000007a007a7308 */ /* 0x000e620000000800 */
[----:B--2---:R-:W-:-:S07]  /*9f90*/  FADD.FTZ R160, R150, R163 ;  /* 0x000000a396a07221 */ /* 0x004fce0000010000 */
[----:B------:R-:W2:Y:S01]  /*9fa0*/  MUFU.EX2 R123, R123 ;  /* 0x0000007b007b7308 */ /* 0x000ea20000000800 */
[----:B0-----:R-:W-:-:S07]  /*9fb0*/  FADD.FTZ R163, R151, R160 ;  /* 0x000000a097a37221 */ /* 0x001fce0000010000 */
[----:B------:R-:W0:Y:S01]  /*9fc0*/  MUFU.EX2 R127, R127 ;  /* 0x0000007f007f7308 */ /* 0x000e220000000800 */
[----:B-1----:R-:W-:-:S07]  /*9fd0*/  FADD.FTZ R160, R122, R163 ;  /* 0x000000a37aa07221 */ /* 0x002fce0000010000 */
[----:B------:R-:W1:Y:S01]  /*9fe0*/  MUFU.EX2 R128, R128 ;  /* 0x0000008000807308 */ /* 0x000e620000000800 */
[----:B--2---:R-:W-:-:S04]  /*9ff0*/  FADD.FTZ R163, R123, R160 ;  /* 0x000000a07ba37221 */ /* 0x004fc80000010000 */
[----:B------:R-:W-:-:S03]  /*a000*/  FADD.FTZ R160, R0, R163 ;  /* 0x000000a300a07221 */ /* 0x000fc60000010000 */
        /* <DEDUP_REMOVED lines=12> */
[----:B------:R-:W-:Y:S01]  /*a0d0*/  MUFU.EX2 R135, R135 ;  /* 0x0000008700877308 */ /* 0x000fe20000000800 */
[----:B0-----:R-:W-:-:S07]  /*a0e0*/  FADD.FTZ R160, R134, R163 ;  /* 0x000000a386a07221 */ /* 0x001fce0000010000 */
[----:B------:R-:W0:Y:S01]  /*a0f0*/  MUFU.EX2 R104, R104 ;  /* 0x0000006800687308 */ /* 0x000e220000000800 */
[----:B-1----:R-:W-:-:S07]  /*a100*/  FADD.FTZ R7, R133, R6 ;  /* 0x0000000685077221 */ /* 0x002fce0000010000 */
[----:B------:R-:W1:Y:S08]  /*a110*/  MUFU.EX2 R106, R106 ;  /* 0x0000006a006a7308 */ /* 0x000e700000000800 */
[----:B------:R-:W-:Y:S01]  /*a120*/  MUFU.EX2 R107, R107 ;  /* 0x0000006b006b7308 */ /* 0x000fe20000000800 */
[----:B0-----:R-:W-:-:S04]  /*a130*/  FADD.FTZ R6, R104, R7 ;  /* 0x0000000768067221 */ /* 0x001fc80000010000 */
[----:B------:R-:W-:-:S03]  /*a140*/  FADD.FTZ R6, R21, R6 ;  /* 0x0000000615067221 */ /* 0x000fc60000010000 */
[----:B------:R-:W0:Y:S08]  /*a150*/  MUFU.EX2 R105, R105 ;  /* 0x0000006900697308 */ /* 0x000e300000000800 */
[----:B------:R-:W-:Y:S08]  /*a160*/  MUFU.EX2 R110, R110 ;  /* 0x0000006e006e7308 */ /* 0x000ff00000000800 */
[----:B------:R-:W2:Y:S08]  /*a170*/  MUFU.EX2 R10, R10 ;  /* 0x0000000a000a7308 */ /* 0x000eb00000000800 */
[----:B------:R-:W3:Y:S08]  /*a180*/  MUFU.EX2 R111, R111 ;  /* 0x0000006f006f7308 */ /* 0x000ef00000000800 */
[----:B------:R4:W-:Y:S08]  /*a190*/  MUFU.EX2 R162, R119 ;  /* 0x0000007700a27308 */ /* 0x0009f00000000800 */
[----:B------:R-:W5:Y:S01]  /*a1a0*/  MUFU.EX2 R114, R114 ;  /* 0x0000007200727308 */ /* 0x000f620000000800 */
[----:B----4-:R-:W-:-:S04]  /*a1b0*/  FADD.FTZ R119, R135, R160 ;  /* 0x000000a087777221 */ /* 0x010fc80000010000 */
[----:B-1----:R-:W-:Y:S01]  /*a1c0*/  FADD.FTZ R160, R106, R119 ;  /* 0x000000776aa07221 */ /* 0x002fe20000010000 */
[----:B0-----:R-:W-:-:S02]  /*a1d0*/  FADD.FTZ R119, R105, R6 ;  /* 0x0000000669777221 */ /* 0x001fc40000010000 */
[----:B------:R-:W0:Y:S01]  /*a1e0*/  MUFU.EX2 R109, R109 ;  /* 0x0000006d006d7308 */ /* 0x000e220000000800 */
[----:B------:R-:W-:-:S01]  /*a1f0*/  FADD.FTZ R7, R107, R160 ;  /* 0x000000a06b077221 */ /* 0x000fc20000010000 */
[----:B--2---:R-:W-:-:S03]  /*a200*/  FADD.FTZ R119, R10, R119 ;  /* 0x000000770a777221 */ /* 0x004fc60000010000 */
[----:B------:R-:W-:-:S03]  /*a210*/  FADD.FTZ R6, R110, R7 ;  /* 0x000000076e067221 */ /* 0x000fc60000010000 */
[----:B------:R-:W1:Y:S01]  /*a220*/  MUFU.EX2 R115, R115 ;  /* 0x0000007300737308 */ /* 0x000e620000000800 */
[----:B---3--:R-:W-:-:S01]  /*a230*/  FADD.FTZ R7, R111, R6 ;  /* 0x000000066f077221 */ /* 0x008fc20000010000 */
[----:B------:R-:W-:-:S06]  /*a240*/  FADD.FTZ R6, R108, R119 ;  /* 0x000000776c067221 */ /* 0x000fcc0000010000 */
[----:B------:R-:W2:Y:S08]  /*a250*/  MUFU.EX2 R112, R112 ;  /* 0x0000007000707308 */ /* 0x000eb00000000800 */
[----:B------:R-:W3:Y:S08]  /*a260*/  MUFU.EX2 R118, R118 ;  /* 0x0000007600767308 */ /* 0x000ef00000000800 */
[----:B------:R-:W4:Y:S08]  /*a270*/  MUFU.EX2 R113, R113 ;  /* 0x0000007100717308 */ /* 0x000f300000000800 */
[----:B------:R-:W4:Y:S08]  /*a280*/  MUFU.EX2 R116, R116 ;  /* 0x0000007400747308 */ /* 0x000f300000000800 */
[----:B------:R-:W4:Y:S08]  /*a290*/  MUFU.EX2 R90, R90 ;  /* 0x0000005a005a7308 */ /* 0x000f300000000800 */
[----:B------:R5:W-:Y:S08]  /*a2a0*/  MUFU.EX2 R163, R94 ;  /* 0x0000005e00a37308 */ /* 0x000bf00000000800 */
[----:B------:R-:W4:Y:S01]  /*a2b0*/  MUFU.EX2 R89, R89 ;  /* 0x0000005900597308 */ /* 0x000f220000000800 */
[----:B-----5:R-:W-:-:S01]  /*a2c0*/  FADD.FTZ R94, R114, R7 ;  /* 0x00000007725e7221 */ /* 0x020fc20000010000 */
[----:B0-----:R-:W-:-:S03]  /*a2d0*/  FADD.FTZ R7, R109, R6 ;  /* 0x000000066d077221 */ /* 0x001fc60000010000 */
[----:B-1----:R-:W-:Y:S01]  /*a2e0*/  FADD.FTZ R119, R115, R94 ;  /* 0x0000005e73777221 */ /* 0x002fe20000010000 */
[----:B--2---:R-:W-:-:S02]  /*a2f0*/  FADD.FTZ R6, R112, R7 ;  /* 0x0000000770067221 */ /* 0x004fc40000010000 */
[----:B------:R-:W0:Y:S01]  /*a300*/  MUFU.EX2 R91, R91 ;  /* 0x0000005b005b7308 */ /* 0x000e220000000800 */
[----:B---3--:R-:W-:-:S01]  /*a310*/  FADD.FTZ R119, R118, R119 ;  /* 0x0000007776777221 */ /* 0x008fc20000010000 */
[----:B----4-:R-:W-:-:S03]  /*a320*/  FADD.FTZ R7, R113, R6 ;  /* 0x0000000671077221 */ /* 0x010fc60000010000 */
[----:B------:R-:W-:Y:S01]  /*a330*/  FADD.FTZ R119, R162, R119 ;  /* 0x00000077a2777221 */ /* 0x000fe20000010000 */
[----:B------:R-:W-:-:S02]  /*a340*/  FADD.FTZ R6, R116, R7 ;  /* 0x0000000774067221 */ /* 0x000fc40000010000 */
[----:B------:R-:W1:Y:S01]  /*a350*/  MUFU.EX2 R92, R92 ;  /* 0x0000005c005c7308 */ /* 0x000e620000000800 */
[----:B------:R-:W-:-:S01]  /*a360*/  FADD.FTZ R94, R90, R119 ;  /* 0x000000775a5e7221 */ /* 0x000fc20000010000 */
[----:B------:R-:W-:-:S06]  /*a370*/  FADD.FTZ R7, R89, R6 ;  /* 0x0000000659077221 */ /* 0x000fcc0000010000 */
[----:B------:R-:W2:Y:S01]  /*a380*/  MUFU.EX2 R93, R93 ;  /* 0x0000005d005d7308 */ /* 0x000ea20000000800 */
[----:B0-----:R-:W-:-:S04]  /*a390*/  FADD.FTZ R94, R91, R94 ;  /* 0x0000005e5b5e7221 */ /* 0x001fc80000010000 */
[----:B------:R-:W-:-:S03]  /*a3a0*/  FADD.FTZ R94, R163, R94 ;  /* 0x0000005ea35e7221 */ /* 0x000fc60000010000 */
        /* <DEDUP_REMOVED lines=16> */
[----:B------:R-:W-:Y:S01]  /*a4b0*/  FADD.FTZ R7, R101, R6 ;  /* 0x0000000665077221 */ /* 0x000fe20000010000 */
[----:B0-----:R-:W-:-:S04]  /*a4c0*/  FADD.FTZ R94, R119, R94 ;  /* 0x0000005e775e7221 */ /* 0x001fc80000010000 */
[----:B-1----:R-:W-:Y:S01]  /*a4d0*/  FADD.FTZ R6, R103, R94 ;  /* 0x0000005e67067221 */ /* 0x002fe20000010000 */
[----:B------:R-:W-:Y:S06]  /*a4e0*/  @!P0 BRA `(.L_x_911) ;  /* 0x0000000000048947 */ /* 0x000fec0003800000 */
[----:B------:R-:W-:Y:S01]  /*a4f0*/  BPT.TRAP 0x1 ;  /* 0x000000040000795c */ /* 0x000fe20000300000 */
.L_x_911:
[----:B------:R-:W-:Y:S01]  /*a500*/  ULEA UR6, UR7, UR37, 0x3 ;  /* 0x0000002507067291 */ /* 0x000fe2000f8e183f */
[----:B------:R-:W-:Y:S01]  /*a510*/  ISETP.GT.AND P2, PT, R5, UR52, PT ;  /* 0x0000003405007c0c */ /* 0x000fe2000bf44270 */
        /* <DEDUP_REMOVED lines=16> */
[----:B------:R-:W-:Y:S01]  /*a620*/  SYNCS.ARRIVE.TRANS64.RED.A1T0 RZ, [UR6], RZ ;  /* 0x000000ffffff79a7 */ /* 0x000fe20008100406 */
[----:B------:R-:W-:Y:S01]  /*a630*/  F2FP.SATFINITE.E4M3.F32.PACK_AB_MERGE_C R148, R149, R148, RZ ;  /* 0x000000949594723e */ /* 0x000fe200048070ff */
[----:B------:R-:W-:Y:S01]  /*a640*/  UMOV UR6, UR4 ;  /* 0x0000000400067c82 */ /* 0x000fe20008000000 */
        /* <DEDUP_REMOVED lines=24> */
[----:B------:R-:W-:Y:S01]  /*a7d0*/  F2FP.SATFINITE.E4M3.F32.PACK_AB_MERGE_C R169, R91, R90, R4 ;  /* 0x0000005a5ba9723e */ /* 0x000fe20004807004 */
[-C--:B------:R-:W-:Y:S01]  /*a7e0*/  FMUL.FTZ R57, R57, R117.reuse ;  /* 0x0000007539397220 */ /* 0x080fe20000410000 */
[----:B------:R-:W-:Y:S01]  /*a7f0*/  F2FP.SATFINITE.E4M3.F32.PACK_AB_MERGE_C R184, R13, R12, R14 ;  /* 0x0000000c0db8723e */ /* 0x000fe2000480700e */
[----:B------:R-:W-:Y:S01]  /*a800*/  FMUL.FTZ R60, R60, R117 ;  /* 0x000000753c3c7220 */ /* 0x000fe20000410000 */
[----:B------:R-:W-:Y:S01]  /*a810*/  F2FP.SATFINITE.E4M3.F32.PACK_AB_MERGE_C R185, R152, R157, R154 ;  /* 0x0000009d98b9723e */ /* 0x000fe2000480709a */
[-C--:B------:R-:W-:Y:S01]  /*a820*/  FMUL.FTZ R61, R61, R117.reuse ;  /* 0x000000753d3d7220 */ /* 0x080fe20000410000 */
        /* <DEDUP_REMOVED lines=25> */
[----:B------:R-:W-:Y:S01]  /*a9c0*/  VIADD R5, R5, 0xffffffff ;  /* 0xffffffff05057836 */ /* 0x000fe20000000000 */
[----:B------:R-:W-:Y:S01]  /*a9d0*/  F2FP.SATFINITE.E4M3.F32.PACK_AB_MERGE_C R168, R89, R116, R92 ;  /* 0x0000007459a8723e */ /* 0x000fe2000480705c */
[----:B------:R-:W-:Y:S01]  /*a9e0*/  FMUL.FTZ R26, R26, R126 ;  /* 0x0000007e1a1a7220 */ /* 0x000fe20000410000 */
[----:B------:R-:W-:Y:S01]  /*a9f0*/  F2FP.SATFINITE.E4M3.F32.PACK_AB_MERGE_C R170, R97, R96, R100 ;  /* 0x0000006061aa723e */ /* 0x000fe20004807064 */
[----:B------:R-:W-:Y:S01]  /*aa00*/  FMUL.FTZ R27, R27, R126 ;  /* 0x0000007e1b1b7220 */ /* 0x000fe20000410000 */
        /* <DEDUP_REMOVED lines=31> */
[----:B------:R-:W-:-:S02]  /*ac00*/  IMAD.MOV.U32 R0, RZ, RZ, R88 ;  /* 0x000000ffff007224 */ /* 0x000fc400078e0058 */
[----:B------:R-:W-:Y:S01]  /*ac10*/  IMAD.MOV.U32 R4, RZ, RZ, R11 ;  /* 0x000000ffff047224 */ /* 0x000fe200078e000b */
[----:B------:R-:W-:Y:S06]  /*ac20*/  @P2 BRA `(.L_x_912) ;  /* 0xffffffb800382947 */ /* 0x000fec000383ffff */
[----:B------:R-:W-:Y:S02]  /*ac30*/  IMAD.MOV.U32 R0, RZ, RZ, R88 ;  /* 0x000000ffff007224 */ /* 0x000fe400078e0058 */
[----:B------:R-:W-:-:S07]  /*ac40*/  IMAD.MOV.U32 R4, RZ, RZ, R11 ;  /* 0x000000ffff047224 */ /* 0x000fce00078e000b */
.L_x_894:
[----:B------:R-:W0:Y:S01]  /*ac50*/  LDC R11, c[0x0][0x2f0] ;  /* 0x0000bc00ff0b7b82 */ /* 0x000e220000000800 */
[----:B------:R-:W-:Y:S01]  /*ac60*/  UIADD3 UR61, -UR61, 0x1, URZ ;  /* 0x000000013d3d7890 */ /* 0x000fe2000fffe13f */
[----:B------:R-:W-:Y:S01]  /*ac70*/  ULDC UR7, c[0x0][0x448] ;  /* 0x0001120000077ab9 */ /* 0x000fe20000000800 */
[----:B------:R-:W-:Y:S01]  /*ac80*/  ULDC UR14, c[0x0][0x9e4] ;  /* 0x00027900000e7ab9 */ /* 0x000fe20000000800 */
[----:B------:R-:W-:Y:S02]  /*ac90*/  UISETP.NE.AND UP0, UPT, UR7, 0x1, UPT ;  /* 0x000000010700788c */ /* 0x000fe4000bf05270 */
[----:B------:R-:W-:Y:S02]  /*aca0*/  UISETP.GE.AND UP1, UPT, UR14, 0x1, UPT ;  /* 0x000000010e00788c */ /* 0x000fe4000bf26270 */
[----:B------:R-:W1:Y:S04]  /*acb0*/  S2UR UR6, SR_CTAID.X ;  /* 0x00000000000679c3 */ /* 0x000e680000002500 */
[----:B------:R-:W-:-:S03]  /*acc0*/  PLOP3.LUT P2, PT, PT, PT, UP1, 0x40, 0x0 ;  /* 0x000000000000781c */ /* 0x000fc60003f4e818 */
[----:B------:R-:W-:Y:S01]  /*acd0*/  @UP0 ULDC UR15, c[0x0][0x450] ;  /* 0x00011400000f0ab9 */ /* 0x000fe20000000800 */
[----:B0-----:R-:W-:-:S05]  /*ace0*/  IMAD R11, R16, R11, UR61 ;  /* 0x0000003d100b7e24 */ /* 0x001fca000f8e020b */
[----:B------:R-:W-:Y:S01]  /*acf0*/  R2UR UR11, R11 ;  /* 0x000000000b0b72ca */ /* 0x000fe200000e0000 */
[----:B-1----:R-:W-:-:S03]  /*ad00*/  ULEA UR10, UR6, 0x7f, 0x7 ;  /* 0x0000007f060a7891 */ /* 0x002fc6000f8e383f */
[----:B------:R-:W-:Y:S02]  /*ad10*/  @UP0 ULDC UR6, c[0x0][0x44c] ;  /* 0x0001130000060ab9 */ /* 0x000fe40000000800 */
[----:B------:R-:W-:-:S04]  /*ad20*/  UIMAD.WIDE.U32 UR6, UR10, UR6, URZ ;  /* 0x000000060a0672a5 */ /* 0x000fc8000f8e003f */
[----:B------:R-:W-:-:S04]  /*ad30*/  @UP0 USHF.R.U32.HI UR10, URZ, UR15, UR7 ;  /* 0x0000000f3f0a0299 */ /* 0x000fc80008011607 */
[----:B------:R-:W-:-:S03]  /*ad40*/  UIADD3 UR10, UR11, UR10, URZ ;  /* 0x0000000a0b0a7290 */ /* 0x000fc6000fffe03f */
[----:B------:R-:W-:Y:S02]  /*ad50*/  ULDC UR11, c[0x0][0x9dc] ;  /* 0x00027700000b7ab9 */ /* 0x000fe40000000800 */
[----:B------:R-:W-:Y:S01]  /*ad60*/  UIADD3 UR11, UR10, -UR11, URZ ;  /* 0x8000000b0a0b7290 */ /* 0x000fe2000fffe03f */
[----:B------:R-:W-:Y:S11]  /*ad70*/  @P2 BRA `(.L_x_913) ;  /* 0x0000000000442947 */ /* 0x000ff60003800000 */
        /* <DEDUP_REMOVED lines=10> */
.L_x_914:
[----:B------:R-:W-:-:S11]  /*ae20*/  UISETP.NE.AND UP2, UPT, UR14, 0x1, UPT ;  /* 0x000000010e00788c */ /* 0x000fd6000bf45270 */
[----:B------:R-:W-:Y:S02]  /*ae30*/  @UP2 ULDC.64 UR18, c[0x0][0x9e8] ;  /* 0x00027a0000122ab9 */ /* 0x000fe40000000a00 */
[----:B------:R-:W-:-:S04]  /*ae40*/  UIMAD.WIDE.U32 UR6, UR10, UR18, URZ ;  /* 0x000000120a0672a5 */ /* 0x000fc8000f8e003f */
[----:B------:R-:W-:-:S12]  /*ae50*/  @UP2 USHF.R.U32.HI UR10, URZ, UR19, UR7 ;  /* 0x000000133f0a2299 */ /* 0x000fd80008011607 */
.L_x_915:
[----:B------:R-:W-:-:S04]  /*ae60*/  UIMAD UR10, UR10, UR14, URZ ;  /* 0x0000000e0a0a72a4 */ /* 0x000fc8000f8e023f */
[----:B------:R-:W-:-:S04]  /*ae70*/  UISETP.LT.AND UP2, UPT, UR11, UR10, UPT ;  /* 0x0000000a0b00728c */ /* 0x000fc8000bf41270 */
[----:B------:R-:W-:-:S12]  /*ae80*/  USEL UR11, UR11, UR10, !UP2 ;  /* 0x0000000a0b0b7287 */ /* 0x000fd8000d000000 */
.L_x_913:
[----:B------:R-:W-:-:S04]  /*ae90*/  UIADD3 UR6, UR11, 0x9f, URZ ;  /* 0x0000009f0b067890 */ /* 0x000fc8000fffe03f */
[----:B------:R-:W-:-:S04]  /*aea0*/  UIMAD.WIDE UR6, UR6, 0x66666667, URZ ;  /* 0x66666667060678a5 */ /* 0x000fc8000f8e023f */
[----:B------:R-:W-:-:S04]  /*aeb0*/  USHF.R.U32.HI UR6, URZ, 0x1f, UR7 ;  /* 0x0000001f3f067899 */ /* 0x000fc80008011607 */
[----:B------:R-:W-:-:S04]  /*aec0*/  ULEA.HI.SX32 UR6, UR7, UR6, 0x1a ;  /* 0x0000000607067291 */ /* 0x000fc8000f8fd23f */
[----:B------:R-:W-:-:S04]  /*aed0*/  UISETP.LT.AND UP2, UPT, UR56, UR6, UPT ;  /* 0x000000063800728c */ /* 0x000fc8000bf41270 */
[----:B------:R-:W-:-:S06]  /*aee0*/  USEL UR11, UR56, UR6, !UP2 ;  /* 0x00000006380b7287 */ /* 0x000fcc000d000000 */
[----:B------:R-:W-:-:S13]  /*aef0*/  ISETP.GE.AND P2, PT, R5, UR11, PT ;  /* 0x0000000b05007c0c */ /* 0x000fda000bf46270 */
[----:B------:R-:W-:Y:S05]  /*af00*/  @!P2 BRA `(.L_x_916) ;  /* 0x0000002c0050a947 */ /* 0x000fea0003800000 */
[----:B------:R-:W-:Y:S01]  /*af10*/  IMAD.MOV.U32 R13, RZ, RZ, R0 ;  /* 0x000000ffff0d7224 */ /* 0x000fe200078e0000 */
[----:B------:R-:W-:Y:S01]  /*af20*/  UMOV UR6, UR4 ;  /* 0x0000000400067c82 */ /* 0x000fe20008000000 */
[----:B------:R-:W-:-:S07]  /*af30*/  IMAD.MOV.U32 R11, RZ, RZ, R4 ;  /* 0x000000ffff0b7224 */ /* 0x000fce00078e0004 */
.L_x_926:
[----:B------:R-:W-:Y:S01]  /*af40*/  ISETP.NE.AND P3, PT, RZ, UR39, PT ;  /* 0x00000027ff007c0c */ /* 0x000fe2000bf65270 */
[----:B------:R-:W-:-:S04]  /*af50*/  UISETP.NE.AND UP2, UPT, UR5, 0x1, UPT ;  /* 0x000000010500788c */ /* 0x000fc8000bf45270 */
[----:B------:R-:W-:-:S04]  /*af60*/  USEL UR4, URZ, 0x1, UP2 ;  /* 0x000000013f047887 */ /* 0x000fc80009000000 */
[----:B------:R-:W-:-:S04]  /*af70*/  ULOP3.LUT UR4, UR6, UR4, URZ, 0x3c, !UPT ;  /* 0x0000000406047292 */ /* 0x000fc8000f8e3c3f */
[----:B------:R-:W-:Y:S08]  /*af80*/  @P3 BRA `(.L_x_917) ;  /* 0x0000000000383947 */ /* 0x000ff00003800000 */
[----:B------:R-:W-:Y:S05]  /*af90*/  @!P0 BRA `(.L_x_918) ;  /* 0x0000000000048947 */ /* 0x000fea0003800000 */
[----:B------:R-:W-:Y:S01]  /*afa0*/  BPT.TRAP 0x1 ;  /* 0x000000040000795c */ /* 0x000fe20000300000 */
.L_x_918:
[----:B------:R-:W-:Y:S01]  /*afb0*/  UIADD3 UR7, UR5, 0x1, URZ ;  /* 0x0000000105077890 */ /* 0x000fe2000fffe03f */
[----:B------:R-:W-:-:S03]  /*afc0*/  IMAD.U32 R0, RZ, RZ, UR4 ;  /* 0x00000004ff007e24 */ /* 0x000fc6000f8e00ff */
[----:B------:R-:W-:Y:S02]  /*afd0*/  UISETP.NE.AND UP2, UPT, UR7, 0x2, UPT ;  /* 0x000000020700788c */ /* 0x000fe4000bf45270 */
[----:B------:R-:W-:Y:S02]  /*afe0*/  SHF.L.U32 R0, R0, 0x1f, RZ ;  /* 0x0000001f00007819 */ /* 0x000fe400000006ff */
[----:B------:R-:W-:-:S04]  /*aff0*/  USEL UR7, UR7, URZ, UP2 ;  /* 0x0000003f07077287 */ /* 0x000fc80009000000 */
[----:B------:R-:W-:-:S09]  /*b000*/  ULEA UR7, UR7, UR37, 0x3 ;  /* 0x0000002507077291 */ /* 0x000fd2000f8e183f */
[----:B------:R0:W1:Y:S01]  /*b010*/  SYNCS.PHASECHK.TRANS64.TRYWAIT P2, [UR7+0x29830], R0 ;  /* 0x02983000ff0075a7 */ /* 0x0000620008040147 */
[----:B------:R-:W-:Y:S05]  /*b020*/  @!P0 BRA `(.L_x_919) ;  /* 0x0000000000048947 */ /* 0x000fea0003800000 */
[----:B------:R-:W-:Y:S01]  /*b030*/  BPT.TRAP 0x1 ;  /* 0x000000040000795c */ /* 0x000fe20000300000 */
.L_x_919:
[----:B-1----:R-:W-:Y:S05]  /*b040*/  @P2 BRA `(.L_x_917) ;  /* 0x0000000000082947 */ /* 0x002fea0003800000 */
[----:B------:R-:W1:Y:S02]  /*b050*/  SYNCS.PHASECHK.TRANS64.TRYWAIT P2, [UR7+0x29830], R0 ;  /* 0x02983000ff0075a7 */ /* 0x000e640008040147 */
[----:B-1----:R-:W-:Y:S05]  /*b060*/  @!P2 BRA `(.L_x_920) ;  /* 0x000000e0007ca947 */ /* 0x002fea0003800000 */
.L_x_917:
        /* <DEDUP_REMOVED lines=200> */
.L_x_922:
[----:B------:R-:W-:Y:S01]  /*bcf0*/  ULEA UR10, UR5, UR37, 0x3 ;  /* 0x00000025050a7291 */ /* 0x000fe2000f8e183f */
[----:B------:R-:W-:-:S05]  /*bd00*/  IMAD.U32 R0, RZ, RZ, UR6 ;  /* 0x00000006ff007e24 */ /* 0x000fca000f8e00ff */
[----:B------:R-:W-:-:S04]  /*bd10*/  SHF.L.U32 R0, R0, 0x1f, RZ ;  /* 0x0000001f00007819 */ /* 0x000fc800000006ff */
[----:B------:R0:W1:Y:S01]  /*bd20*/  SYNCS.PHASECHK.TRANS64.TRYWAIT P2, [UR10+0x29850], R0 ;  /* 0x02985000ff0075a7 */ /* 0x000062000804014a */
[----:B------:R-:W-:Y:S05]  /*bd30*/  @!P0 BRA `(.L_x_923) ;  /* 0x0000000000048947 */ /* 0x000fea0003800000 */
[----:B------:R-:W-:Y:S01]  /*bd40*/  BPT.TRAP 0x1 ;  /* 0x000000040000795c */ /* 0x000fe20000300000 */
.L_x_923:
[----:B-1----:R-:W-:Y:S05]  /*bd50*/  @P2 BRA `(.L_x_921) ;  /* 0x0000000000082947 */ /* 0x002fea0003800000 */
[----:B------:R-:W1:Y:S02]  /*bd60*/  SYNCS.PHASECHK.TRANS64.TRYWAIT P2, [UR10+0x29850], R0 ;  /* 0x02985000ff0075a7 */ /* 0x000e64000804014a */
[----:B-1----:R-:W-:Y:S05]  /*bd70*/  @!P2 BRA `(.L_x_924) ;  /* 0x000000d40050a947 */ /* 0x002fea0003800000 */
.L_x_921:
[----:B------:R-:W-:Y:S01]  /*bd80*/  UIADD3 UR6, UR37, 0x400, URZ ;  /* 0x0000040025067890 */ /* 0x000fe2000fffe03f */
[----:B------:R-:W-:Y:S01]  /*bd90*/  WARPGROUP.ARRIVE ;  /* 0x00000000000079c5 */ /* 0x000fe20000000000 */
[----:B------:R-:W-:Y:S01]  /*bda0*/  UMOV UR15, 0xc0000010 ;  /* 0xc0000010000f7882 */ /* 0x000fe20000000000 */
[----:B01----:R-:W-:Y:S01]  /*bdb0*/  FMNMX.FTZ R0, R152, R11, !PT ;  /* 0x0000000b98007209 */ /* 0x003fe20007810000 */
[----:B------:R-:W-:-:S03]  /*bdc0*/  USHF.R.U32.HI UR6, URZ, 0x4, UR6 ;  /* 0x000000043f067899 */ /* 0x000fc60008011606 */
[----:B------:R-:W-:Y:S01]  /*bdd0*/  FMNMX.FTZ R15, R153, R0, !PT ;  /* 0x00000000990f7209 */ /* 0x000fe20007810000 */
        /* <DEDUP_REMOVED lines=97> */
[----:B------:R-:W-:-:S04]  /*c3f0*/  FADD.FTZ R11, -R4, R11 ;  /* 0x0000000b040b7221 */ /* 0x000fc80000010100 */
[----:B------:R-:W-:Y:S01]  /*c400*/  FMUL.FTZ R10, R11, UR36 ;  /* 0x000000240b0a7c20 */ /* 0x000fe20008410000 */
[----:B-1----:R-:W-:-:S05]  /*c410*/  FMNMX.FTZ R0, R21, R0, !PT ;  /* 0x0000000015007209 */ /* 0x002fca0007810000 */
[----:B------:R-:W-:Y:S01]  /*c420*/  MUFU.EX2 R10, R10 ;  /* 0x0000000a000a7308 */ /* 0x000fe20000000800 */
[----:B------:R-:W-:-:S01]  /*c430*/  FADD.FTZ R11, -R0, R13 ;  /* 0x0000000d000b7221 */ /* 0x000fc20000010100 */
[----:B------:R-:W-:-:S03]  /*c440*/  IMAD.U32 R13, RZ, RZ, UR36 ;  /* 0x00000024ff0d7e24 */ /* 0x000fc6000f8e00ff */
[----:B------:R-:W-:Y:S01]  /*c450*/  FMUL.FTZ R11, R11, UR36 ;  /* 0x000000240b0b7c20 */ /* 0x000fe20008410000 */
[----:B------:R-:W-:-:S04]  /*c460*/  FFMA.FTZ R188, R4, R13, -8 ;  /* 0xc100000004bc7423 */ /* 0x000fc8000001000d */
[--C-:B------:R-:W-:Y:S01]  /*c470*/  FFMA.FTZ R15, R157, UR36, -R188.reuse ;  /* 0x000000249d0f7c23 */ /* 0x100fe200080108bc */
[----:B------:R-:W-:Y:S02]  /*c480*/  IMAD.U32 R157, RZ, RZ, UR36 ;  /* 0x00000024ff9d7e24 */ /* 0x000fe4000f8e00ff */
[--C-:B------:R-:W-:Y:S01]  /*c490*/  FFMA.FTZ R12, R153, UR36, -R188.reuse ;  /* 0x00000024990c7c23 */ /* 0x100fe200080108bc */
[----:B------:R-:W-:-:S01]  /*c4a0*/  FFMA.FTZ R153, R101, UR36, -R188 ;  /* 0x0000002465997c23 */ /* 0x000fc200080108bc */
[----:B------:R-:W-:Y:S01]  /*c4b0*/  FFMA.FTZ R13, R152, UR36, -R188 ;  /* 0x00000024980d7c23 */ /* 0x000fe200080108bc */
[----:B------:R-:W-:-:S01]  /*c4c0*/  FFMA.FTZ R101, R0, R157, -8 ;  /* 0xc100000000657423 */ /* 0x000fc2000001009d */
[----:B------:R-:W-:Y:S01]  /*c4d0*/  MUFU.EX2 R11, R11 ;  /* 0x0000000b000b7308 */ /* 0x000fe20000000800 */
[----:B------:R-:W-:-:S01]  /*c4e0*/  FFMA.FTZ R14, R156, UR36, -R188 ;  /* 0x000000249c0e7c23 */ /* 0x000fc200080108bc */
[----:B------:R-:W-:Y:S01]  /*c4f0*/  FFMA.FTZ R20, R160, UR36, -R188 ;  /* 0x00000024a0147c23 */ /* 0x000fe200080108bc */
        /* <DEDUP_REMOVED lines=8> */
[----:B------:R-:W-:-:S01]  /*c580*/  FFMA.FTZ R22, R164, UR36, -R188 ;  /* 0x00000024a4167c23 */ /* 0x000fc200080108bc */
[----:B------:R-:W-:Y:S01]  /*c590*/  FFMA.FTZ R158, R166, UR36, -R101 ;  /* 0x00000024a69e7c23 */ /* 0x000fe20008010865 */
[----:B------:R-:W-:-:S01]  /*c5a0*/  FFMA.FTZ R23, R165, UR36, -R188 ;  /* 0x00000024a5177c23 */ /* 0x000fc200080108bc */
[----:B------:R-:W-:Y:S01]  /*c5b0*/  FFMA.FTZ R161, R167, UR36, -R101 ;  /* 0x00000024a7a17c23 */ /* 0x000fe20008010865 */
[----:B------:R-:W-:-:S01]  /*c5c0*/  FFMA.FTZ R136, R136, UR36, -R188 ;  /* 0x0000002488887c23 */ /* 0x000fc200080108bc */
[----:B------:R-:W1:Y:S01]  /*c5d0*/  MUFU.EX2 R152, R152 ;  /* 0x0000009800987308 */ /* 0x000e620000000800 */
[----:B------:R-:W-:-:S01]  /*c5e0*/  FFMA.FTZ R138, R138, UR36, -R101 ;  /* 0x000000248a8a7c23 */ /* 0x000fc20008010865 */
[----:B------:R-:W-:Y:S01]  /*c5f0*/  FFMA.FTZ R137, R137, UR36, -R188 ;  /* 0x0000002489897c23 */ /* 0x000fe200080108bc */
[----:B------:R-:W-:-:S01]  /*c600*/  FFMA.FTZ R139, R139, UR36, -R101 ;  /* 0x000000248b8b7c23 */ /* 0x000fc20008010865 */
[----:B------:R-:W-:Y:S01]  /*c610*/  FFMA.FTZ R140, R140, UR36, -R188 ;  /* 0x000000248c8c7c23 */ /* 0x000fe200080108bc */
[----:B------:R-:W-:-:S01]  /*c620*/  FFMA.FTZ R142, R142, UR36, -R101 ;  /* 0x000000248e8e7c23 */ /* 0x000fc20008010865 */
[----:B------:R-:W-:Y:S01]  /*c630*/  FFMA.FTZ R141, R141, UR36, -R188 ;  /* 0x000000248d8d7c23 */ /* 0x000fe200080108bc */
[----:B------:R-:W-:-:S01]  /*c640*/  FFMA.FTZ R143, R143, UR36, -R101 ;  /* 0x000000248f8f7c23 */ /* 0x000fc20008010865 */
[----:B------:R-:W2:Y:S01]  /*c650*/  MUFU.EX2 R12, R12 ;  /* 0x0000000c000c7308 */ /* 0x000ea20000000800 */
[----:B0-----:R-:W-:-:S01]  /*c660*/  FFMA.FTZ R7, R10, R7, R13 ;  /* 0x000000070a077223 */ /* 0x001fc2000001000d */
[----:B------:R-:W-:Y:S01]  /*c670*/  FFMA.FTZ R144, R144, UR36, -R188 ;  /* 0x0000002490907c23 */ /* 0x000fe200080108bc */
[----:B------:R-:W-:-:S01]  /*c680*/  FFMA.FTZ R146, R146, UR36, -R101 ;  /* 0x0000002492927c23 */ /* 0x000fc20008010865 */
[----:B------:R-:W-:Y:S01]  /*c690*/  FFMA.FTZ R145, R145, UR36, -R188 ;  /* 0x0000002491917c23 */ /* 0x000fe200080108bc */
[----:B------:R-:W-:-:S01]  /*c6a0*/  FFMA.FTZ R147, R147, UR36, -R101 ;  /* 0x0000002493937c23 */ /* 0x000fc20008010865 */
[----:B------:R-:W-:Y:S01]  /*c6b0*/  FFMA.FTZ R148, R148, UR36, -R188 ;  /* 0x0000002494947c23 */ /* 0x000fe200080108bc */
[----:B------:R-:W-:-:S01]  /*c6c0*/  FFMA.FTZ R150, R150, UR36, -R101 ;  /* 0x0000002496967c23 */ /* 0x000fc20008010865 */
[----:B------:R-:W0:Y:S01]  /*c6d0*/  MUFU.EX2 R155, R155 ;  /* 0x0000009b009b7308 */ /* 0x000e220000000800 */
[----:B-1----:R-:W-:-:S01]  /*c6e0*/  FFMA.FTZ R6, R11, R6, R152 ;  /* 0x000000060b067223 */ /* 0x002fc20000010098 */
[----:B------:R-:W-:Y:S01]  /*c6f0*/  FFMA.FTZ R149, R149, UR36, -R188 ;  /* 0x0000002495957c23 */ /* 0x000fe200080108bc */
[----:B------:R-:W-:-:S01]  /*c700*/  FFMA.FTZ R151, R151, UR36, -R101 ;  /* 0x0000002497977c23 */ /* 0x000fc20008010865 */
[----:B------:R-:W-:Y:S01]  /*c710*/  FFMA.FTZ R120, R120, UR36, -R188 ;  /* 0x0000002478787c23 */ /* 0x000fe200080108bc */
[----:B------:R-:W-:-:S01]  /*c720*/  FFMA.FTZ R122, R122, UR36, -R101 ;  /* 0x000000247a7a7c23 */ /* 0x000fc20008010865 */
[----:B------:R-:W-:Y:S01]  /*c730*/  FFMA.FTZ R121, R121, UR36, -R188 ;  /* 0x0000002479797c23 */ /* 0x000fe200080108bc */
[----:B------:R-:W-:-:S01]  /*c740*/  FFMA.FTZ R123, R123, UR36, -R101 ;  /* 0x000000247b7b7c23 */ /* 0x000fc20008010865 */
[----:B------:R-:W1:Y:S01]  /*c750*/  MUFU.EX2 R14, R14 ;  /* 0x0000000e000e7308 */ /* 0x000e620000000800 */
[----:B--2---:R-:W-:-:S01]  /*c760*/  FADD.FTZ R7, R12, R7 ;  /* 0x000000070c077221 */ /* 0x004fc20000010000 */
[----:B------:R-:W-:Y:S01]  /*c770*/  FFMA.FTZ R124, R124, UR36, -R188 ;  /* 0x000000247c7c7c23 */ /* 0x000fe200080108bc */
[----:B------:R-:W-:-:S01]  /*c780*/  FFMA.FTZ R126, R126, UR36, -R101 ;  /* 0x000000247e7e7c23 */ /* 0x000fc20008010865 */
[----:B------:R-:W-:Y:S01]  /*c790*/  FFMA.FTZ R125, R125, UR36, -R188 ;  /* 0x000000247d7d7c23 */ /* 0x000fe200080108bc */
[----:B------:R-:W-:-:S01]  /*c7a0*/  FFMA.FTZ R127, R127, UR36, -R101 ;  /* 0x000000247f7f7c23 */ /* 0x000fc20008010865 */
[----:B------:R-:W-:Y:S01]  /*c7b0*/  FFMA.FTZ R128, R128, UR36, -R188 ;  /* 0x0000002480807c23 */ /* 0x000fe200080108bc */
[----:B------:R-:W-:-:S01]  /*c7c0*/  FFMA.FTZ R130, R130, UR36, -R101 ;  /* 0x0000002482827c23 */ /* 0x000fc20008010865 */
[----:B------:R-:W2:Y:S01]  /*c7d0*/  MUFU.EX2 R154, R154 ;  /* 0x0000009a009a7308 */ /* 0x000ea20000000800 */
[----:B0-----:R-:W-:-:S01]  /*c7e0*/  FADD.FTZ R163, R155, R6 ;  /* 0x000000069ba37221 */ /* 0x001fc20000010000 */
[----:B------:R-:W-:Y:S01]  /*c7f0*/  FFMA.FTZ R129, R129, UR36, -R188 ;  /* 0x0000002481817c23 */ /* 0x000fe200080108bc */
[----:B------:R-:W-:-:S01]  /*c800*/  FFMA.FTZ R131, R131, UR36, -R101 ;  /* 0x0000002483837c23 */ /* 0x000fc20008010865 */
[----:B------:R-:W-:Y:S01]  /*c810*/  FFMA.FTZ R132, R132, UR36, -R188 ;  /* 0x0000002484847c23 */ /* 0x000fe200080108bc */
[----:B------:R-:W-:-:S01]  /*c820*/  FFMA.FTZ R134, R134, UR36, -R101 ;  /* 0x0000002486867c23 */ /* 0x000fc20008010865 */
[----:B------:R-:W-:Y:S01]  /*c830*/  FFMA.FTZ R133, R133, UR36, -R188 ;  /* 0x0000002485857c23 */ /* 0x000fe200080108bc */
[----:B------:R-:W-:-:S01]  /*c840*/  FFMA.FTZ R135, R135, UR36, -R101 ;  /* 0x0000002487877c23 */ /* 0x000fc20008010865 */
[----:B------:R-:W0:Y:S01]  /*c850*/  MUFU.EX2 R15, R15 ;  /* 0x0000000f000f7308 */ /* 0x000e220000000800 */
[----:B-1----:R-:W-:-:S01]  /*c860*/  FADD.FTZ R6, R14, R7 ;  /* 0x000000070e067221 */ /* 0x002fc20000010000 */
        /* <DEDUP_REMOVED lines=9> */
[----:B------:R-:W-:-:S02]  /*c900*/  WARPGROUP.DEPBAR.LE gsb0, 0x0 ;  /* 0x00008000000079c5 */ /* 0x000fc40000010000 */
[----:B------:R-:W-:Y:S01]  /*c910*/  WARPGROUP.ARRIVE ;  /* 0x00000000000079c5 */ /* 0x000fe20000000000 */
[----:B------:R-:W-:-:S01]  /*c920*/  FFMA.FTZ R111, R111, UR36, -R101 ;  /* 0x000000246f6f7c23 */ /* 0x000fc20008010865 */
[----:B------:R-:W-:Y:S01]  /*c930*/  FFMA.FTZ R112, R112, UR36, -R188 ;  /* 0x0000002470707c23 */ /* 0x000fe200080108bc */
[----:B------:R-:W2:Y:S01]  /*c940*/  MUFU.EX2 R20, R20 ;  /* 0x0000001400147308 */ /* 0x000ea20000000800 */
[----:B0-----:R-:W-:-:S01]  /*c950*/  FADD.FTZ R7, R15, R6 ;  /* 0x000000060f077221 */ /* 0x001fc20000010000 */
[--C-:B------:R-:W-:Y:S01]  /*c960*/  FFMA.FTZ R114, R114, UR36, -R101.reuse ;  /* 0x0000002472727c23 */ /* 0x100fe20008010865 */
[----:B------:R-:W-:Y:S01]  /*c970*/  QGMMA.64x128x32.F32.E4M3.E4M3 R24, R176, gdesc[UR12], R24, gsb0 ;  /* 0x01e0000cb0187df3 */ /* 0x000fe20008000818 */
[----:B------:R-:W-:Y:S01]  /*c980*/  UIADD3 UR14, UR6, 0x300, URZ ;  /* 0x00000300060e7890 */ /* 0x000fe2000fffe03f */
[----:B------:R-:W-:Y:S01]  /*c990*/  FFMA.FTZ R113, R113, UR36, -R188 ;  /* 0x0000002471717c23 */ /* 0x000fe200080108bc */
[----:B------:R-:W-:Y:S01]  /*c9a0*/  UMOV UR15, 0xc0000010 ;  /* 0xc0000010000f7882 */ /* 0x000fe20000000000 */
[----:B------:R-:W-:Y:S01]  /*c9b0*/  FFMA.FTZ R115, R115, UR36, -R101 ;  /* 0x0000002473737c23 */ /* 0x000fe20008010865 */
        /* <DEDUP_REMOVED lines=27> */
[----:B------:R-:W-:-:S05]  /*cb70*/  IADD3 R164, -R17, 0xb, RZ ;  /* 0x0000000b11a47810 */ /* 0x000fca0007ffe1ff */
        /* <DEDUP_REMOVED lines=27> */
[----:B------:R-:W-:Y:S02]  /*cd30*/  WARPGROUP.DEPBAR.LE gsb0, 0x0 ;  /* 0x00008000000079c5 */ /* 0x000fe40000010000 */
[----:B------:R-:W-:Y:S01]  /*cd40*/  WARPGROUP.ARRIVE ;  /* 0x00000000000079c5 */ /* 0x000fe20000000000 */
[----:B0-----:R-:W-:-:S04]  /*cd50*/  FADD.FTZ R6, R144, R7 ;  /* 0x0000000790067221 */ /* 0x001fc80000010000 */
[----:B------:R-:W0:Y:S01]  /*cd60*/  MUFU.EX2 R147, R147 ;  /* 0x0000009300937308 */ /* 0x000e220000000800 */
[----:B------:R-:W-:Y:S01]  /*cd70*/  QGMMA.64x128x32.F32.E4M3.E4M3 R24, R172, gdesc[UR12], R24, gsb0 ;  /* 0x01e0000cac187df3 */ /* 0x000fe20008000818 */
[----:B------:R-:W-:Y:S01]  /*cd80*/  UIADD3 UR14, UR6, 0x400, URZ ;  /* 0x00000400060e7890 */ /* 0x000fe2000fffe03f */
[----:B-1----:R-:W-:Y:S01]  /*cd90*/  FADD.FTZ R160, R146, R163 ;  /* 0x000000a392a07221 */ /* 0x002fe20000010000 */
[----:B------:R-:W-:-:S04]  /*cda0*/  UMOV UR15, 0xc0000010 ;  /* 0xc0000010000f7882 */ /* 0x000fc80000000000 */
        /* <DEDUP_REMOVED lines=34> */
[----:B------:R-:W-:Y:S02]  /*cfd0*/  WARPGROUP.DEPBAR.LE gsb0, 0x0 ;  /* 0x00008000000079c5 */ /* 0x000fe40000010000 */
[----:B------:R-:W-:-:S04]  /*cfe0*/  WARPGROUP.ARRIVE ;  /* 0x00000000000079c5 */ /* 0x000fc80000000000 */
[----:B------:R-:W0:Y:S01]  /*cff0*/  MUFU.EX2 R134, R134 ;  /* 0x0000008600867308 */ /* 0x000e220000000800 */
[----:B-1----:R-:W-:-:S01]  /*d000*/  FADD.FTZ R163, R131, R160 ;  /* 0x000000a083a37221 */ /* 0x002fc20000010000 */
[----:B------:R-:W-:Y:S01]  /*d010*/  QGMMA.64x128x32.F32.E4M3.E4M3 R24, R168, gdesc[UR12], R24, gsb0 ;  /* 0x01e0000ca8187df3 */ /* 0x000fe20008000818 */
[----:B--2---:R-:W-:-:S05]  /*d020*/  FADD.FTZ R6, R132, R7 ;  /* 0x0000000784067221 */ /* 0x004fca0000010000 */
[----:B------:R-:W1:Y:S08]  /*d030*/  MUFU.EX2 R133, R133 ;  /* 0x0000008500857308 */ /* 0x000e700000000800 */
        /* <DEDUP_REMOVED lines=20> */
[----:B------:R-:W-:Y:S01]  /*d180*/  MUFU.EX2 R114, R114 ;  /* 0x0000007200727308 */ /* 0x000fe20000000800 */
[----:B-1----:R-:W-:-:S07]  /*d190*/  FADD.FTZ R163, R111, R160 ;  /* 0x000000a06fa37221 */ /* 0x002fce0000010000 */
[----:B------:R-:W0:Y:S01]  /*d1a0*/  MUFU.EX2 R113, R113 ;  /* 0x0000007100717308 */ /* 0x000e220000000800 */
[----:B--2---:R-:W-:-:S07]  /*d1b0*/  FADD.FTZ R6, R112, R7 ;  /* 0x0000000770067221 */ /* 0x004fce0000010000 */
[----:B------:R-:W-:Y:S08]  /*d1c0*/  MUFU.EX2 R115, R115 ;  /* 0x0000007300737308 */ /* 0x000ff00000000800 */
[----:B------:R-:W1:Y:S01]  /*d1d0*/  MUFU.EX2 R116, R116 ;  /* 0x0000007400747308 */ /* 0x000e620000000800 */
[----:B0-----:R-:W-:-:S07]  /*d1e0*/  FADD.FTZ R7, R113, R6 ;  /* 0x0000000671077221 */ /* 0x001fce0000010000 */
[----:B------:R-:W-:Y:S08]  /*d1f0*/  MUFU.EX2 R118, R118 ;  /* 0x0000007600767308 */ /* 0x000ff00000000800 */
[----:B------:R-:W0:Y:S01]  /*d200*/  MUFU.EX2 R117, R117 ;  /* 0x0000007500757308 */ /* 0x000e220000000800 */
[----:B-1----:R-:W-:-:S07]  /*d210*/  FADD.FTZ R6, R116, R7 ;  /* 0x0000000774067221 */ /* 0x002fce0000010000 */
[----:B------:R-:W1:Y:S01]  /*d220*/  MUFU.EX2 R119, R119 ;  /* 0x0000007700777308 */ /* 0x000e620000000800 */
[----:B------:R-:W-:-:S07]  /*d230*/  WARPGROUP.DEPBAR.LE gsb0, 0x0 ;  /* 0x00008000000079c5 */ /* 0x000fce0000010000 */
[----:B------:R-:W2:Y:S01]  /*d240*/  MUFU.EX2 R88, R88 ;  /* 0x0000005800587308 */ /* 0x000ea20000000800 */
[----:B0-----:R-:W-:-:S07]  /*d250*/  FADD.FTZ R7, R117, R6 ;  /* 0x0000000675077221 */ /* 0x001fce0000010000 */
[----:B------:R-:W-:Y:S08]  /*d260*/  MUFU.EX2 R90, R90 ;  /* 0x0000005a005a7308 */ /* 0x000ff00000000800 */
[----:B------:R0:W-:Y:S08]  /*d270*/  MUFU.EX2 R165, R94 ;  /* 0x0000005e00a57308 */ /* 0x0001f00000000800 */
[----:B------:R-:W3:Y:S01]  /*d280*/  MUFU.EX2 R89, R89 ;  /* 0x0000005900597308 */ /* 0x000ee20000000800 */
[----:B0-----:R-:W-:-:S04]  /*d290*/  FADD.FTZ R94, R114, R163 ;  /* 0x000000a3725e7221 */ /* 0x001fc80000010000 */
[----:B------:R-:W-:-:S03]  /*d2a0*/  FADD.FTZ R163, R115, R94 ;  /* 0x0000005e73a37221 */ /* 0x000fc60000010000 */
[----:B------:R-:W-:Y:S01]  /*d2b0*/  MUFU.EX2 R91, R91 ;  /* 0x0000005b005b7308 */ /* 0x000fe20000000800 */
[----:B------:R-:W-:-:S01]  /*d2c0*/  FADD.FTZ R94, R118, R163 ;  /* 0x000000a3765e7221 */ /* 0x000fc20000010000 */
[----:B------:R-:W-:-:S05]  /*d2d0*/  IMAD.U32 R163, RZ, RZ, UR7 ;  /* 0x00000007ffa37e24 */ /* 0x000fca000f8e00ff */
[----:B------:R-:W-:Y:S01]  /*d2e0*/  @!P1 LEA R6, R163, UR37, 0x3 ;  /* 0x00000025a3069c11 */ /* 0x000fe2000f8e18ff */
[----:B------:R-:W0:Y:S04]  /*d2f0*/  MUFU.EX2 R92, R92 ;  /* 0x0000005c005c7308 */ /* 0x000e280000000800 */
[----:B------:R-:W-:-:S04]  /*d300*/  @!P1 VIADD R6, R6, 0x29840 ;  /* 0x0002984006069836 */ /* 0x000fc80000000000 */
[----:B------:R-:W4:Y:S01]  /*d310*/  MUFU.EX2 R93, R93 ;  /* 0x0000005d005d7308 */ /* 0x000f220000000800 */
[----:B------:R-:W-:Y:S01]  /*d320*/  @!P1 PRMT R6, RZ, 0x654, R6 ;  /* 0x00000654ff069816 */ /* 0x000fe20000000006 */
[----:B------:R0:W-:Y:S06]  /*d330*/  BAR.ARV R164, 0x100 ;  /* 0x000400a40000751d */ /* 0x0001ec0000002000 */
[----:B------:R1:W-:Y:S01]  /*d340*/  MUFU.EX2 R162, R95 ;  /* 0x0000005f00a27308 */ /* 0x0003e20000000800 */
[----:B------:R5:W-:Y:S07]  /*d350*/  @!P1 SYNCS.ARRIVE.TRANS64.RED.A1T0 RZ, [R6+URZ], RZ ;  /* 0x000000ff06ff99a7 */ /* 0x000bee000810043f */
[----:B------:R-:W5:Y:S01]  /*d360*/  MUFU.EX2 R96, R96 ;  /* 0x0000006000607308 */ /* 0x000f620000000800 */
[----:B-1----:R-:W-:-:S01]  /*d370*/  FADD.FTZ R95, R119, R94 ;  /* 0x0000005e775f7221 */ /* 0x002fc20000010000 */
[----:B--2---:R-:W-:-:S04]  /*d380*/  FADD.FTZ R94, R88, R7 ;  /* 0x00000007585e7221 */ /* 0x004fc80000010000 */
[----:B---3--:R-:W-:Y:S02]  /*d390*/  FADD.FTZ R7, R89, R94 ;  /* 0x0000005e59077221 */ /* 0x008fe40000010000 */
[----:B------:R1:W2:Y:S02]  /*d3a0*/  MUFU.EX2 R171, R98 ;  /* 0x0000006200ab7308 */ /* 0x0002a40000000800 */
[----:B0-----:R-:W-:-:S04]  /*d3b0*/  FADD.FTZ R94, R92, R7 ;  /* 0x000000075c5e7221 */ /* 0x001fc80000010000 */
[----:B----4-:R-:W-:Y:S02]  /*d3c0*/  FADD.FTZ R7, R93, R94 ;  /* 0x0000005e5d077221 */ /* 0x010fe40000010000 */
[----:B------:R-:W0:Y:S01]  /*d3d0*/  MUFU.EX2 R97, R97 ;  /* 0x0000006100617308 */ /* 0x000e220000000800 */
[----:B-1----:R-:W-:-:S01]  /*d3e0*/  FADD.FTZ R98, R90, R95 ;  /* 0x0000005f5a627221 */ /* 0x002fc20000010000 */
[----:B-----5:R-:W-:-:S03]  /*d3f0*/  FADD.FTZ R6, R96, R7 ;  /* 0x0000000760067221 */ /* 0x020fc60000010000 */
[----:B------:R-:W-:-:S03]  /*d400*/  FADD.FTZ R98, R91, R98 ;  /* 0x000000625b627221 */ /* 0x000fc60000010000 */
[----:B------:R-:W1:Y:S01]  /*d410*/  MUFU.EX2 R160, R99 ;  /* 0x0000006300a07308 */ /* 0x000e620000000800 */
[----:B------:R-:W-:-:S04]  /*d420*/  FADD.FTZ R98, R165, R98 ;  /* 0x00000062a5627221 */ /* 0x000fc80000010000 */
[----:B------:R-:W-:-:S03]  /*d430*/  FADD.FTZ R98, R162, R98 ;  /* 0x00000062a2627221 */ /* 0x000fc60000010000 */
[----:B------:R-:W3:Y:S01]  /*d440*/  MUFU.EX2 R100, R100 ;  /* 0x0000006400647308 */ /* 0x000ee20000000800 */
[----:B--2---:R-:W-:-:S01]  /*d450*/  FADD.FTZ R98, R171, R98 ;  /* 0x00000062ab627221 */ /* 0x004fc20000010000 */
[----:B0-----:R-:W-:-:S06]  /*d460*/  FADD.FTZ R7, R97, R6 ;  /* 0x0000000661077221 */ /* 0x001fcc0000010000 */
[----:B------:R-:W0:Y:S01]  /*d470*/  MUFU.EX2 R95, R102 ;  /* 0x00000066005f7308 */ /* 0x000e220000000800 */
[----:B-1----:R-:W-:-:S07]  /*d480*/  FADD.FTZ R98, R160, R98 ;  /* 0x00000062a0627221 */ /* 0x002fce0000010000 */
[----:B------:R-:W1:Y:S01]  /*d490*/  MUFU.EX2 R153, R153 ;  /* 0x0000009900997308 */ /* 0x000e620000000800 */
[----:B---3--:R-:W-:-:S07]  /*d4a0*/  FADD.FTZ R6, R100, R7 ;  /* 0x0000000764067221 */ /* 0x008fce0000010000 */
[----:B------:R-:W2:Y:S01]  /*d4b0*/  MUFU.EX2 R101, R101 ;  /* 0x0000006500657308 */ /* 0x000ea20000000800 */
[----:B0-----:R-:W-:-:S01]  /*d4c0*/  FADD.FTZ R98, R95, R98 ;  /* 0x000000625f627221 */ /* 0x001fc20000010000 */
[----:B-1----:R-:W-:-:S03]  /*d4d0*/  FADD.FTZ R7, R153, R6 ;  /* 0x0000000699077221 */ /* 0x002fc60000010000 */
[----:B--2---:R-:W-:Y:S01]  /*d4e0*/  FADD.FTZ R6, R101, R98 ;  /* 0x0000006265067221 */ /* 0x004fe20000010000 */
[----:B------:R-:W-:Y:S06]  /*d4f0*/  @!P0 BRA `(.L_x_925) ;  /* 0x0000000000048947 */ /* 0x000fec0003800000 */
[----:B------:R-:W-:Y:S01]  /*d500*/  BPT.TRAP 0x1 ;  /* 0x000000040000795c */ /* 0x000fe20000300000 */
.L_x_925:
[----:B------:R-:W-:Y:S01]  /*d510*/  ULEA UR5, UR5, UR37, 0x3 ;  /* 0x0000002505057291 */ /* 0x000fe2000f8e183f */
[----:B------:R-:W-:Y:S01]  /*d520*/  ISETP.GT.AND P2, PT, R5, UR11, PT ;  /* 0x0000000b05007c0c */ /* 0x000fe2000bf44270 */
[----:B------:R-:W-:Y:S01]  /*d530*/  UMOV UR6, UR4 ;  /* 0x0000000400067c82 */ /* 0x000fe20008000000 */
[----:B------:R-:W-:Y:S01]  /*d540*/  F2FP.SATFINITE.E4M3.F32.PACK_AB_MERGE_C R14, R15, R14, RZ ;  /* 0x0000000e0f0e723e */ /* 0x000fe200048070ff */
[----:B------:R-:W-:Y:S01]  /*d550*/  UIADD3 UR5, UR5, 0x29860, URZ ;  /* 0x0002986005057890 */ /* 0x000fe2000fffe03f */
[----:B------:R-:W-:Y:S01]  /*d560*/  F2FP.SATFINITE.E4M3.F32.PACK_AB_MERGE_C R22, R23, R22, RZ ;  /* 0x000000161716723e */ /* 0x000fe200048070ff */
[-C--:B------:R-:W-:Y:S01]  /*d570*/  FMUL.FTZ R26, R26, R11.reuse ;  /* 0x0000000b1a1a7220 */ /* 0x080fe20000410000 */
        /* <DEDUP_REMOVED lines=104> */
[----:B------:R-:W-:-:S02]  /*dc00*/  VIADD R5, R5, 0xffffffff ;  /* 0xffffffff05057836 */ /* 0x000fc40000000000 */
[----:B------:R-:W-:Y:S02]  /*dc10*/  IMAD.MOV.U32 R13, RZ, RZ, R0 ;  /* 0x000000ffff0d7224 */ /* 0x000fe400078e0000 */
[----:B------:R-:W-:Y:S01]  /*dc20*/  IMAD.MOV.U32 R11, RZ, RZ, R4 ;  /* 0x000000ffff0b7224 */ /* 0x000fe200078e0004 */
[----:B------:R-:W-:Y:S06]  /*dc30*/  @P2 BRA `(.L_x_926) ;  /* 0xffffffd000c02947 */ /* 0x000fec000383ffff */
[----:B------:R-:W-:-:S05]  /*dc40*/  UMOV UR5, UR7 ;  /* 0x0000000700057c82 */ /* 0x000fca0008000000 */
.L_x_916:
[----:B------:R-:W-:-:S13]  /*dc50*/  ISETP.GE.AND P2, PT, R5, UR56, PT ;  /* 0x0000003805007c0c */ /* 0x000fda000bf46270 */
[----:B------:R-:W-:Y:S05]  /*dc60*/  @!P2 BRA `(.L_x_927) ;  /* 0x0000004400f8a947 */ /* 0x000fea0003800000 */
[C---:B------:R-:W-:Y:S01]  /*dc70*/  VIADD R10, R17.reuse, 0x8 ;  /* 0x00000008110a7836 */ /* 0x040fe20000000000 */
[----:B------:R-:W-:Y:S01]  /*dc80*/  IADD3 R17, -R17, 0xb, RZ ;  /* 0x0000000b11117810 */ /* 0x000fe20007ffe1ff */
[----:B------:R-:W-:Y:S01]  /*dc90*/  IMAD.MOV.U32 R12, RZ, RZ, R0 ;  /* 0x000000ffff0c7224 */ /* 0x000fe200078e0000 */
[----:B------:R-:W-:Y:S01]  /*dca0*/  UMOV UR6, UR4 ;  /* 0x0000000400067c82 */ /* 0x000fe20008000000 */
[----:B------:R-:W-:Y:S01]  /*dcb0*/  IMAD.MOV.U32 R11, RZ, RZ, R4 ;  /* 0x000000ffff0b7224 */ /* 0x000fe200078e0004 */
[----:B------:R-:W-:Y:S01]  /*dcc0*/  UMOV UR7, UR5 ;  /* 0x0000000500077c82 */ /* 0x000fe20008000000 */
[----:B------:R-:W-:Y:S01]  /*dcd0*/  ULDC UR11, c[0x0][0x9e4] ;  /* 0x00027900000b7ab9 */ /* 0x000fe20000000800 */
[----:B------:R-:W-:Y:S01]  /*dce0*/  ULDC UR52, c[0x0][0x288] ;  /* 0x0000a20000347ab9 */ /* 0x000fe20000000800 */
[----:B------:R-:W-:Y:S01]  /*dcf0*/  ULDC UR53, c[0x0][0x2f0] ;  /* 0x0000bc0000357ab9 */ /* 0x000fe20000000800 */
[----:B------:R-:W-:-:S05]  /*dd00*/  ULDC UR54, c[0x0][0x9e0] ;  /* 0x0002780000367ab9 */ /* 0x000fca0000000800 */
.L_x_945:
        /* <DEDUP_REMOVED lines=9> */
.L_x_929:
[----:B------:R-:W-:Y:S01]  /*dda0*/  ULEA UR10, UR5, UR37, 0x3 ;  /* 0x00000025050a7291 */ /* 0x000fe2000f8e183f */
[----:B------:R-:W-:-:S05]  /*ddb0*/  IMAD.U32 R0, RZ, RZ, UR4 ;  /* 0x00000004ff007e24 */ /* 0x000fca000f8e00ff */
[----:B------:R-:W-:-:S04]  /*ddc0*/  SHF.L.U32 R0, R0, 0x1f, RZ ;  /* 0x0000001f00007819 */ /* 0x000fc800000006ff */
[----:B------:R0:W1:Y:S01]  /*ddd0*/  SYNCS.PHASECHK.TRANS64.TRYWAIT P2, [UR10+0x29830], R0 ;  /* 0x02983000ff0075a7 */ /* 0x000062000804014a */
[----:B------:R-:W-:Y:S05]  /*dde0*/  @!P0 BRA `(.L_x_930) ;  /* 0x0000000000048947 */ /* 0x000fea0003800000 */
[----:B------:R-:W-:Y:S01]  /*ddf0*/  BPT.TRAP 0x1 ;  /* 0x000000040000795c */ /* 0x000fe20000300000 */
.L_x_930:
[----:B-1----:R-:W-:Y:S05]  /*de00*/  @P2 BRA `(.L_x_928) ;  /* 0x0000000000082947 */ /* 0x002fea0003800000 */
[----:B------:R-:W1:Y:S02]  /*de10*/  SYNCS.PHASECHK.TRANS64.TRYWAIT P2, [UR10+0x29830], R0 ;  /* 0x02983000ff0075a7 */ /* 0x000e64000804014a */
[----:B-1----:R-:W-:Y:S05]  /*de20*/  @!P2 BRA `(.L_x_931) ;  /* 0x000000b4003ca947 */ /* 0x002fea0003800000 */
.L_x_928:
[----:B------:R2:W-:Y:S01]  /*de30*/  BAR.SYNC.DEFER_BLOCKING R10, 0x100 ;  /* 0x0004000a0000751d */ /* 0x0005e20000010000 */
[C---:B------:R-:W-:Y:S01]  /*de40*/  R2UR UR28, R2.reuse ;  /* 0x00000000021c72ca */ /* 0x040fe200000e0000 */
[----:B------:R-:W-:Y:S01]  /*de50*/  UIMAD UR10, UR5, 0x780, UR38 ;  /* 0x00000780050a78a4 */ /* 0x000fe2000f8e0226 */
[C---:B------:R-:W-:Y:S02]  /*de60*/  R2UR UR29, R3.reuse ;  /* 0x00000000031d72ca */ /* 0x040fe400000e0000 */
[C---:B------:R-:W-:Y:S01]  /*de70*/  R2UR UR32, R2.reuse ;  /* 0x00000000022072ca */ /* 0x040fe200000e0000 */
[----:B------:R-:W-:Y:S01]  /*de80*/  UMOV UR31, 0x80000020 ;  /* 0x80000020001f7882 */ /* 0x000fe20000000000 */
[C---:B------:R-:W-:Y:S01]  /*de90*/  R2UR UR33, R3.reuse ;  /* 0x00000000032172ca */ /* 0x040fe200000e0000 */
[----:B------:R-:W-:Y:S01]  /*dea0*/  UIADD3 UR34, UR10, 0x80, URZ ;  /* 0x000000800a227890 */ /* 0x000fe2000fffe03f */
[C---:B------:R-:W-:Y:S01]  /*deb0*/  R2UR UR40, R2.reuse ;  /* 0x00000000022872ca */ /* 0x040fe200000e0000 */
[----:B------:R-:W-:Y:S01]  /*dec0*/  UMOV UR30, UR10 ;  /* 0x0000000a001e7c82 */ /* 0x000fe20008000000 */
[----:B------:R-:W-:Y:S01]  /*ded0*/  UMOV UR35, 0x80000020 ;  /* 0x8000002000237882 */ /* 0x000fe20000000000 */
[C---:B------:R-:W-:Y:S01]  /*dee0*/  R2UR UR41, R3.reuse ;  /* 0x00000000032972ca */ /* 0x040fe200000e0000 */
[----:B------:R-:W-:Y:S01]  /*def0*/  UIADD3 UR42, UR10, 0x100, URZ ;  /* 0x000001000a2a7890 */ /* 0x000fe2000fffe03f */
[C---:B------:R-:W-:Y:S01]  /*df00*/  R2UR UR44, R2.reuse ;  /* 0x00000000022c72ca */ /* 0x040fe200000e0000 */
[----:B------:R-:W-:Y:S01]  /*df10*/  UMOV UR43, 0x80000020 ;  /* 0x80000020002b7882 */ /* 0x000fe20000000000 */
[C---:B------:R-:W-:Y:S01]  /*df20*/  R2UR UR45, R3.reuse ;  /* 0x00000000032d72ca */ /* 0x040fe200000e0000 */
[----:B------:R-:W-:Y:S01]  /*df30*/  UIADD3 UR46, UR10, 0x180, URZ ;  /* 0x000001800a2e7890 */ /* 0x000fe2000fffe03f */
[----:B------:R-:W-:Y:S01]  /*df40*/  R2UR UR48, R2 ;  /* 0x00000000023072ca */ /* 0x000fe200000e0000 */
[----:B------:R-:W-:Y:S01]  /*df50*/  UMOV UR47, 0x80000020 ;  /* 0x80000020002f7882 */ /* 0x000fe20000000000 */
[----:B------:R-:W-:Y:S01]  /*df60*/  R2UR UR49, R3 ;  /* 0x00000000033172ca */ /* 0x000fe200000e0000 */
        /* <DEDUP_REMOVED lines=173> */
[----:B--2---:R-:W-:Y:S05]  /*ea40*/  @P3 BRA `(.L_x_932) ;  /* 0x00000000002c3947 */ /* 0x004fea0003800000 */
[----:B------:R-:W-:Y:S05]  /*ea50*/  @!P0 BRA `(.L_x_933) ;  /* 0x0000000000048947 */ /* 0x000fea0003800000 */
[----:B------:R-:W-:Y:S01]  /*ea60*/  BPT.TRAP 0x1 ;  /* 0x000000040000795c */ /* 0x000fe20000300000 */
.L_x_933:
[----:B------:R-:W-:Y:S01]  /*ea70*/  ULEA UR10, UR7, UR37, 0x3 ;  /* 0x00000025070a7291 */ /* 0x000fe2000f8e183f */
[----:B01----:R-:W-:-:S05]  /*ea80*/  IMAD.U32 R0, RZ, RZ, UR6 ;  /* 0x00000006ff007e24 */ /* 0x003fca000f8e00ff */
[----:B------:R-:W-:-:S04]  /*ea90*/  SHF.L.U32 R0, R0, 0x1f, RZ ;  /* 0x0000001f00007819 */ /* 0x000fc800000006ff */
[----:B------:R0:W1:Y:S01]  /*eaa0*/  SYNCS.PHASECHK.TRANS64.TRYWAIT P2, [UR10+0x29850], R0 ;  /* 0x02985000ff0075a7 */ /* 0x000062000804014a */
[----:B------:R-:W-:Y:S05]  /*eab0*/  @!P0 BRA `(.L_x_934) ;  /* 0x0000000000048947 */ /* 0x000fea0003800000 */
[----:B------:R-:W-:Y:S01]  /*eac0*/  BPT.TRAP 0x1 ;  /* 0x000000040000795c */ /* 0x000fe20000300000 */
.L_x_934:
[----:B-1----:R-:W-:Y:S05]  /*ead0*/  @P2 BRA `(.L_x_932) ;  /* 0x0000000000082947 */ /* 0x002fea0003800000 */
[----:B------:R-:W1:Y:S02]  /*eae0*/  SYNCS.PHASECHK.TRANS64.TRYWAIT P2, [UR10+0x29850], R0 ;  /* 0x02985000ff0075a7 */ /* 0x000e64000804014a */
[----:B-1----:R-:W-:Y:S05]  /*eaf0*/  @!P2 BRA `(.L_x_935) ;  /* 0x000000a80020a947 */ /* 0x002fea0003800000 */
.L_x_932:
[----:B------:R-:W-:Y:S01]  /*eb00*/  UIADD3 UR6, UR37, 0x400, URZ ;  /* 0x0000040025067890 */ /* 0x000fe2000fffe03f */
[----:B------:R-:W-:Y:S01]  /*eb10*/  WARPGROUP.ARRIVE ;  /* 0x00000000000079c5 */ /* 0x000fe20000000000 */
[----:B------:R-:W-:Y:S01]  /*eb20*/  UMOV UR15, 0xc0000010 ;  /* 0xc0000010000f7882 */ /* 0x000fe20000000000 */
[----:B------:R-:W-:Y:S01]  /*eb30*/  PLOP3.LUT P2, PT, PT, PT, UP0, 0x80, 0x0 ;  /* 0x000000000000781c */ /* 0x000fe20003f4f008 */
[----:B------:R-:W-:Y:S01]  /*eb40*/  USHF.R.U32.HI UR6, URZ, 0x4, UR6 ;  /* 0x000000043f067899 */ /* 0x000fe20008011606 */
[----:B------:R-:W-:Y:S01]  /*eb50*/  PLOP3.LUT P3, PT, PT, PT, UP0, 0x80, 0x0 ;  /* 0x000000000000781c */ /* 0x000fe20003f6f008 */
[----:B01----:R-:W-:Y:S02]  /*eb60*/  IMAD.U32 R0, RZ, RZ, UR5 ;  /* 0x00000005ff007e24 */ /* 0x003fe4000f8e00ff */
[----:B------:R-:W-:Y:S01]  /*eb70*/  ULOP3.LUT UR6, UR6, 0x3fff, URZ, 0xc0, !UPT ;  /* 0x00003fff06067892 */ /* 0x000fe2000f8ec03f */
[----:B------:R-:W-:Y:S02]  /*eb80*/  IMAD.MOV.U32 R13, RZ, RZ, R8 ;  /* 0x000000ffff0d7224 */ /* 0x000fe400078e0008 */
[----:B------:R-:W-:Y:S01]  /*eb90*/  @!P1 LEA R0, R0, UR37, 0x3 ;  /* 0x0000002500009c11 */ /* 0x000fe2000f8e18ff */
[----:B------:R-:W-:-:S04]  /*eba0*/  ULOP3.LUT UR6, UR6, 0x10000, URZ, 0xfc, !UPT ;  /* 0x0001000006067892 */ /* 0x000fc8000f8efc3f */
[----:B------:R-:W-:-:S07]  /*ebb0*/  UIMAD UR6, UR7, 0x500, UR6 ;  /* 0x00000500070678a4 */ /* 0x000fce000f8e0206 */
        /* <DEDUP_REMOVED lines=23> */
[----:B------:R-:W-:Y:S01]  /*ed30*/  @P3 SHF.R.U32.HI R13, RZ, UR6, R4 ;  /* 0x00000006ff0d3c19 */ /* 0x000fe20008011604 */
[----:B------:R-:W-:-:S04]  /*ed40*/  @!P1 VIADD R4, R0, 0x29840 ;  /* 0x0002984000049836 */ /* 0x000fc80000000000 */
[----:B------:R-:W0:Y:S01]  /*ed50*/  SHFL.IDX PT, R21, R13, RZ, 0x1c1f ;  /* 0x001c1fff0d157589 */ /* 0x000e2200000e0000 */
[----:B------:R-:W-:Y:S01]  /*ed60*/  @!P1 PRMT R4, RZ, 0x654, R4 ;  /* 0x00000654ff049816 */ /* 0x000fe20000000004 */
[----:B------:R-:W-:Y:S02]  /*ed70*/  WARPGROUP.DEPBAR.LE gsb0, 0x0 ;  /* 0x00008000000079c5 */ /* 0x000fe40000010000 */
[----:B------:R-:W-:Y:S01]  /*ed80*/  WARPGROUP.ARRIVE ;  /* 0x00000000000079c5 */ /* 0x000fe20000000000 */
[----:B------:R-:W-:-:S04]  /*ed90*/  IMAD R172, R5, -0xa0, RZ ;  /* 0xffffff6005ac7824 */ /* 0x000fc800078e02ff */
[----:B------:R-:W-:Y:S01]  /*eda0*/  VIADD R0, R172, 0x1 ;  /* 0x00000001ac007836 */ /* 0x000fe20000000000 */
[----:B------:R-:W-:Y:S03]  /*edb0*/  QGMMA.64x128x32.F32.E4M3.E4M3 R24, R168, gdesc[UR12], R24, gsb0 ;  /* 0x01e0000ca8187df3 */ /* 0x000fe60008000818 */
[----:B------:R-:W-:-:S05]  /*edc0*/  IMAD R15, R9, -0x2, R0 ;  /* 0xfffffffe090f7824 */ /* 0x000fca00078e0200 */
[----:B------:R-:W-:-:S05]  /*edd0*/  IADD3 R23, R15, -UR52, R18 ;  /* 0x800000340f177c10 */ /* 0x000fca000fffe012 */
[C---:B------:R-:W-:Y:S02]  /*ede0*/  VIADD R0, R23.reuse, UR54 ;  /* 0x0000003617007c36 */ /* 0x040fe40008000000 */
[----:B------:R-:W-:-:S04]  /*edf0*/  VIADD R23, R23, UR57 ;  /* 0x0000003917177c36 */ /* 0x000fc80008000000 */
[----:B0-----:R-:W-:Y:S01]  /*ee00*/  IMAD.IADD R14, R23, 0x1, R21 ;  /* 0x00000001170e7824 */ /* 0x001fe200078e0215 */
[----:B------:R-:W-:Y:S02]  /*ee10*/  WARPGROUP.DEPBAR.LE gsb0, 0x0 ;  /* 0x00008000000079c5 */ /* 0x000fe40000010000 */
[----:B------:R0:W-:Y:S06]  /*ee20*/  BAR.ARV R17, 0x100 ;  /* 0x000400110000751d */ /* 0x0001ec0000002000 */
[----:B------:R1:W-:Y:S02]  /*ee30*/  @!P1 SYNCS.ARRIVE.TRANS64.RED.A1T0 RZ, [R4+URZ], RZ ;  /* 0x000000ff04ff99a7 */ /* 0x0003e4000810043f */
[----:B-1----:R-:W-:-:S02]  /*ee40*/  VIADD R4, R15, 0xffffffff ;  /* 0xffffffff0f047836 */ /* 0x002fc40000000000 */
[----:B------:R-:W-:Y:S01]  /*ee50*/  IMAD.IADD R15, R0, 0x1, R21 ;  /* 0x00000001000f7824 */ /* 0x000fe200078e0215 */
[----:B0-----:R-:W-:Y:S06]  /*ee60*/  @P2 BRA `(.L_x_936) ;  /* 0x0000000000582947 */ /* 0x001fec0003800000 */
        /* <DEDUP_REMOVED lines=13> */
.L_x_938:
[----:B------:R-:W-:-:S05]  /*ef40*/  IMAD.U32 R22, RZ, RZ, UR11 ;  /* 0x0000000bff167e24 */ /* 0x000fca000f8e00ff */
[----:B------:R-:W-:-:S13]  /*ef50*/  ISETP.NE.AND P2, PT, R22, 0x1, PT ;  /* 0x000000011600780c */ /* 0x000fda0003f45270 */
[----:B------:R-:W0:Y:S02]  /*ef60*/  @P2 LDC.64 R168, c[0x0][0x9e8] ;  /* 0x00027a00ffa82b82 */ /* 0x000e240000000a00 */
[----:B0-----:R-:W-:-:S05]  /*ef70*/  @P2 IMAD.HI.U32 R20, R21, R168, RZ ;  /* 0x000000a815142227 */ /* 0x001fca00078e00ff */
[----:B------:R-:W-:-:S07]  /*ef80*/  @P2 SHF.R.U32.HI R21, RZ, R169, R20 ;  /* 0x000000a9ff152219 */ /* 0x000fce0000011614 */
.L_x_939:
[----:B------:R-:W-:Y:S05]  /*ef90*/  BSYNC B0 ;  /* 0x0000000000007941 */ /* 0x000fea0003800000 */
.L_x_937:
[----:B------:R-:W-:-:S05]  /*efa0*/  IMAD R21, R21, R22, R4 ;  /* 0x0000001615157224 */ /* 0x000fca00078e0204 */
[----:B------:R-:W-:Y:S02]  /*efb0*/  VIADDMNMX R15, R21, R22, R15, PT ;  /* 0x00000016150f7246 */ /* 0x000fe4000380010f */
[----:B------:R-:W-:-:S07]  /*efc0*/  VIMNMX R14, R14, R21, !PT ;  /* 0x000000150e0e7248 */ /* 0x000fce0007fe0100 */
.L_x_936:
[C---:B------:R-:W-:Y:S01]  /*efd0*/  ISETP.GE.AND P2, PT, R172.reuse, 0x2, PT ;  /* 0x00000002ac00780c */ /* 0x040fe20003f46270 */
[----:B------:R-:W0:Y:S01]  /*efe0*/  SHFL.IDX PT, R13, R13, 0x1, 0x1c1f ;  /* 0x003c1f000d0d7f89 */ /* 0x000e2200000e0000 */
[----:B------:R-:W-:Y:S02]  /*eff0*/  ISETP.GE.AND P4, PT, R172, 0xa, PT ;  /* 0x0000000aac00780c */ /* 0x000fe40003f86270 */
        /* <DEDUP_REMOVED lines=10> */
[----:B------:R-:W-:Y:S01]  /*f0a0*/  ISETP.GE.AND P4, PT, R172, 0x11, PT ;  /* 0x00000011ac00780c */ /* 0x000fe20003f86270 */
[--C-:B0-----:R-:W-:Y:S01]  /*f0b0*/  IMAD.IADD R0, R0, 0x1, R13.reuse ;  /* 0x0000000100007824 */ /* 0x101fe200078e020d */
[----:B------:R-:W-:Y:S01]  /*f0c0*/  FSEL R157, R157, -INF , !P2 ;  /* 0xff8000009d9d7808 */ /* 0x000fe20005000000 */
[----:B------:R-:W-:Y:S01]  /*f0d0*/  IMAD.IADD R23, R23, 0x1, R13 ;  /* 0x0000000117177824 */ /* 0x000fe200078e020d */
[C---:B------:R-:W-:Y:S02]  /*f0e0*/  ISETP.LT.OR P3, PT, R15.reuse, 0x9, P3 ;  /* 0x000000090f00780c */ /* 0x040fe40001f61670 */
        /* <DEDUP_REMOVED lines=43> */
[C---:B------:R-:W-:Y:S02]  /*f3a0*/  ISETP.LT.OR P3, PT, R15.reuse, 0x31, P3 ;  /* 0x000000310f00780c */ /* 0x040fe40001f61670 */
        /* <DEDUP_REMOVED lines=134> */
[----:B------:R-:W-:-:S04]  /*fc10*/  ISETP.GT.AND P6, PT, R14, 0x99, !P6 ;  /* 0x000000990e00780c */ /* 0x000fc800077c4270 */
[----:B------:R-:W-:-:S04]  /*fc20*/  ISETP.LT.OR P6, PT, R15, 0x9a, P6 ;  /* 0x0000009a0f00780c */ /* 0x000fc800037c1670 */
[----:B------:R-:W-:Y:S02]  /*fc30*/  FSEL R101, R101, -INF , !P6 ;  /* 0xff80000065657808 */ /* 0x000fe40007000000 */
[----:B------:R-:W-:-:S13]  /*fc40*/  PLOP3.LUT P6, PT, PT, PT, UP1, 0x40, 0x0 ;  /* 0x000000000000781c */ /* 0x000fda0003fce818 */
        /* <DEDUP_REMOVED lines=14> */
.L_x_942:
[----:B------:R-:W-:-:S05]  /*fd30*/  IMAD.U32 R201, RZ, RZ, UR11 ;  /* 0x0000000bffc97e24 */ /* 0x000fca000f8e00ff */
[----:B------:R-:W-:-:S13]  /*fd40*/  ISETP.NE.AND P6, PT, R201, 0x1, PT ;  /* 0x00000001c900780c */ /* 0x000fda0003fc5270 */
[----:B------:R-:W0:Y:S02]  /*fd50*/  @P6 LDC.64 R14, c[0x0][0x9e8] ;  /* 0x00027a00ff0e6b82 */ /* 0x000e240000000a00 */
[----:B0-----:R-:W-:-:S05]  /*fd60*/  @P6 IMAD.HI.U32 R14, R13, R14, RZ ;  /* 0x0000000e0d0e6227 */ /* 0x001fca00078e00ff */
[----:B------:R-:W-:-:S07]  /*fd70*/  @P6 SHF.R.U32.HI R13, RZ, R15, R14 ;  /* 0x0000000fff0d6219 */ /* 0x000fce000001160e */
.L_x_943:
[----:B------:R-:W-:Y:S05]  /*fd80*/  BSYNC B0 ;  /* 0x0000000000007941 */ /* 0x000fea0003800000 */
.L_x_941:
[----:B------:R-:W-:-:S05]  /*fd90*/  IMAD R4, R13, R201, R4 ;  /* 0x000000c90d047224 */ /* 0x000fca00078e0204 */
[----:B------:R-:W-:Y:S02]  /*fda0*/  VIADDMNMX R0, R4, R201, R0, PT ;  /* 0x000000c904007246 */ /* 0x000fe40003800100 */
[----:B------:R-:W-:-:S07]  /*fdb0*/  VIMNMX R23, R23, R4, !PT ;  /* 0x0000000417177248 */ /* 0x000fce0007fe0100 */
.L_x_940:
        /* <DEDUP_REMOVED lines=149> */
[----:B------:R-:W-:Y:S01]  /*10710*/  ISETP.NE.AND P2, PT, R21, RZ, PT ;  /* 0x000000ff1500720c */ /* 0x000fe20003f45270 */
[----:B------:R-:W-:-:S03]  /*10720*/  IMAD.U32 R21, RZ, RZ, UR36 ;  /* 0x00000024ff157e24 */ /* 0x000fc6000f8e00ff */
        /* <DEDUP_REMOVED lines=44> */
[----:B------:R-:W-:Y:S02]  /*109f0*/  ISETP.NE.AND P6, PT, R172, RZ, PT ;  /* 0x000000ffac00720c */ /* 0x000fe40003fc5270 */
[----:B------:R-:W-:Y:S02]  /*10a00*/  ISETP.LT.OR P2, PT, R0, 0x1, P2 ;  /* 0x000000010000780c */ /* 0x000fe40001741670 */
[----:B------:R-:W-:Y:S02]  /*10a10*/  ISETP.GT.AND P6, PT, R23, 0x99, !P6 ;  /* 0x000000991700780c */ /* 0x000fe400077c4270 */
[----:B------:R-:W-:Y:S01]  /*10a20*/  FSEL R169, R154, -INF , !P2 ;  /* 0xff8000009aa97808 */ /* 0x000fe20005000000 */
[----:B------:R-:W-:-:S01]  /*10a30*/  FFMA.FTZ R154, R4, R21, -8 ;  /* 0xc1000000049a7423 */ /* 0x000fc20000010015 */
[----:B------:R-:W-:-:S02]  /*10a40*/  FSETP.NEU.FTZ.AND P2, PT, R4, -INF , PT ;  /* 0xff8000000400780b */ /* 0x000fc40003f5d000 */
[----:B------:R-:W-:Y:S02]  /*10a50*/  ISETP.LT.OR P6, PT, R0, 0x9a, P6 ;  /* 0x0000009a0000780c */ /* 0x000fe400037c1670 */
[----:B------:R-:W-:Y:S02]  /*10a60*/  FSEL R154, R154, RZ, P2 ;  /* 0x000000ff9a9a7208 */ /* 0x000fe40001000000 */
[----:B------:R-:W-:-:S03]  /*10a70*/  FSEL R103, R103, -INF , !P6 ;  /* 0xff80000067677808 */ /* 0x000fc60007000000 */
        /* <DEDUP_REMOVED lines=46> */
[----:B0-----:R-:W-:Y:S01]  /*10d60*/  FFMA.FTZ R160, R101, UR36, -R154 ;  /* 0x0000002465a07c23 */ /* 0x001fe2000801089a */
[----:B------:R-:W-:Y:S02]  /*10d70*/  MUFU.EX2 R14, R14 ;  /* 0x0000000e000e7308 */ /* 0x000fe40000000800 */
[----:B------:R-:W-:-:S04]  /*10d80*/  FMNMX.FTZ R156, R146, R157, !PT ;  /* 0x0000009d929c7209 */ /* 0x000fc80007810000 */
[----:B------:R-:W-:Y:S02]  /*10d90*/  FMNMX.FTZ R157, R147, R156, !PT ;  /* 0x0000009c939d7209 */ /* 0x000fe40007810000 */
        /* <DEDUP_REMOVED lines=31> */
[----:B------:R-:W-:Y:S01]  /*10f90*/  FMNMX.FTZ R156, R94, R105, !PT ;  /* 0x000000695e9c7209 */ /* 0x000fe20007810000 */
[----:B------:R-:W-:-:S03]  /*10fa0*/  FFMA.FTZ R105, R108, UR36, -R154 ;  /* 0x000000246c697c23 */ /* 0x000fc6000801089a */
[----:B------:R-:W-:Y:S01]  /*10fb0*/  FMNMX.FTZ R157, R95, R156, !PT ;  /* 0x0000009c5f9d7209 */ /* 0x000fe20007810000 */
[----:B------:R-:W-:-:S01]  /*10fc0*/  FFMA.FTZ R156, R109, UR36, -R154 ;  /* 0x000000246d9c7c23 */ /* 0x000fc2000801089a */
[----:B------:R-:W-:Y:S02]  /*10fd0*/  MUFU.EX2 R144, R144 ;  /* 0x0000009000907308 */ /* 0x000fe40000000800 */
[----:B------:R-:W-:-:S04]  /*10fe0*/  FMNMX.FTZ R108, R98, R157, !PT ;  /* 0x0000009d626c7209 */ /* 0x000fc80007810000 */
[----:B------:R-:W-:Y:S02]  /*10ff0*/  FMNMX.FTZ R109, R99, R108, !PT ;  /* 0x0000006c636d7209 */ /* 0x000fe40007810000 */
[----:B------:R-:W-:Y:S02]  /*11000*/  MUFU.EX2 R108, R156 ;  /* 0x0000009c006c7308 */ /* 0x000fe40000000800 */
[----:B------:R-:W-:Y:S01]  /*11010*/  FMNMX.FTZ R0, R102, R109, !PT ;  /* 0x0000006d66007209 */ /* 0x000fe20007810000 */
[--C-:B------:R-:W-:Y:S01]  /*11020*/  FFMA.FTZ R109, R112, UR36, -R154.reuse ;  /* 0x00000024706d7c23 */ /* 0x100fe2000801089a */
[----:B------:R-:W-:-:S01]  /*11030*/  FFMA.FTZ R112, R113, UR36, -R154 ;  /* 0x0000002471707c23 */ /* 0x000fc2000801089a */
[--C-:B------:R-:W-:Y:S01]  /*11040*/  FFMA.FTZ R113, R116, UR36, -R154.reuse ;  /* 0x0000002474717c23 */ /* 0x100fe2000801089a */
[----:B------:R-:W-:Y:S01]  /*11050*/  FMNMX.FTZ R0, R103, R0, !PT ;  /* 0x0000000067007209 */ /* 0x000fe20007810000 */
[----:B------:R-:W-:Y:S01]  /*11060*/  FFMA.FTZ R116, R117, UR36, -R154 ;  /* 0x0000002475747c23 */ /* 0x000fe2000801089a */
[----:B------:R-:W-:Y:S01]  /*11070*/  FSEL R154, R4, RZ, P2 ;  /* 0x000000ff049a7208 */ /* 0x000fe20001000000 */
[----:B------:R-:W-:Y:S01]  /*11080*/  IMAD.U32 R117, RZ, RZ, UR36 ;  /* 0x00000024ff757e24 */ /* 0x000fe2000f8e00ff */
[----:B------:R-:W-:Y:S01]  /*11090*/  MUFU.EX2 R145, R145 ;  /* 0x0000009100917308 */ /* 0x000fe20000000800 */
[----:B------:R-:W0:Y:S02]  /*110a0*/  SHFL.BFLY PT, R157, R0, 0x2, 0x1f ;  /* 0x0c401f00009d7f89 */ /* 0x000e2400000e0000 */
[----:B------:R-:W-:-:S04]  /*110b0*/  FADD.FTZ R154, -R154, R11 ;  /* 0x0000000b9a9a7221 */ /* 0x000fc80000010100 */
[----:B------:R-:W-:Y:S01]  /*110c0*/  FMUL.FTZ R101, R154, UR36 ;  /* 0x000000249a657c20 */ /* 0x000fe20008410000 */
[----:B------:R-:W-:Y:S08]  /*110d0*/  MUFU.EX2 R11, R160 ;  /* 0x000000a0000b7308 */ /* 0x000ff00000000800 */
[----:B------:R-:W1:Y:S08]  /*110e0*/  MUFU.EX2 R101, R101 ;  /* 0x0000006500657308 */ /* 0x000e700000000800 */
[----:B------:R-:W-:Y:S01]  /*110f0*/  MUFU.EX2 R148, R148 ;  /* 0x0000009400947308 */ /* 0x000fe20000000800 */
[----:B0-----:R-:W-:-:S05]  /*11100*/  FMNMX.FTZ R157, R0, R157, !PT ;  /* 0x0000009d009d7209 */ /* 0x001fca0007810000 */
[----:B------:R-:W0:Y:S02]  /*11110*/  SHFL.BFLY PT, R0, R157, 0x1, 0x1f ;  /* 0x0c201f009d007f89 */ /* 0x000e2400000e0000 */
[----:B------:R-:W-:Y:S01]  /*11120*/  MUFU.EX2 R149, R149 ;  /* 0x0000009500957308 */ /* 0x000fe20000000800 */
[----:B-1----:R-:W-:-:S04]  /*11130*/  FFMA.FTZ R164, R101, R7, R14 ;  /* 0x0000000765a47223 */ /* 0x002fc8000001000e */
[----:B------:R-:W-:-:S03]  /*11140*/  FADD.FTZ R164, R13, R164 ;  /* 0x000000a40da47221 */ /* 0x000fc60000010000 */
[----:B------:R-:W-:Y:S08]  /*11150*/  MUFU.EX2 R120, R120 ;  /* 0x0000007800787308 */ /* 0x000ff00000000800 */
[----:B------:R-:W-:Y:S01]  /*11160*/  MUFU.EX2 R121, R121 ;  /* 0x0000007900797308 */ /* 0x000fe20000000800 */
[----:B0-----:R-:W-:-:S07]  /*11170*/  FMNMX.FTZ R0, R157, R0, !PT ;  /* 0x000000009d007209 */ /* 0x001fce0007810000 */
[----:B------:R-:W-:Y:S01]  /*11180*/  MUFU.EX2 R124, R124 ;  /* 0x0000007c007c7308 */ /* 0x000fe20000000800 */
[C---:B------:R-:W-:Y:S01]  /*11190*/  FSETP.NEU.FTZ.AND P2, PT, R0.reuse, -INF , PT ;  /* 0xff8000000000780b */ /* 0x040fe20003f5d000 */
[----:B------:R-:W-:-:S03]  /*111a0*/  FFMA.FTZ R117, R0, R117, -8 ;  /* 0xc100000000757423 */ /* 0x000fc60000010075 */
[----:B------:R-:W-:Y:S02]  /*111b0*/  FSEL R161, R0, RZ, P2 ;  /* 0x000000ff00a17208 */ /* 0x000fe40001000000 */
[----:B------:R-:W-:Y:S01]  /*111c0*/  FSEL R154, R117, RZ, P2 ;  /* 0x000000ff759a7208 */ /* 0x000fe20001000000 */
[----:B------:R-:W-:Y:S02]  /*111d0*/  MUFU.EX2 R125, R125 ;  /* 0x0000007d007d7308 */ /* 0x000fe40000000800 */
[----:B------:R-:W-:-:S02]  /*111e0*/  FADD.FTZ R161, -R161, R12 ;  /* 0x0000000ca1a17221 */ /* 0x000fc40000010100 */
[--C-:B------:R-:W-:Y:S01]  /*111f0*/  FFMA.FTZ R160, R163, UR36, -R154.reuse ;  /* 0x00000024a3a07c23 */ /* 0x100fe2000801089a */
[----:B------:R-:W-:-:S01]  /*11200*/  FFMA.FTZ R163, R126, UR36, -R154 ;  /* 0x000000247ea37c23 */ /* 0x000fc2000801089a */
[--C-:B------:R-:W-:Y:S01]  /*11210*/  FFMA.FTZ R117, R169, UR36, -R154.reuse ;  /* 0x00000024a9757c23 */ /* 0x100fe2000801089a */
[----:B------:R-:W-:Y:S01]  /*11220*/  FMUL.FTZ R126, R161, UR36 ;  /* 0x00000024a17e7c20 */ /* 0x000fe20008410000 */
        /* <DEDUP_REMOVED lines=42> */
[--C-:B------:R-:W-:Y:S01]  /*114d0*/  FFMA.FTZ R99, R99, UR36, -R154.reuse ;  /* 0x0000002463637c23 */ /* 0x100fe2000801089a */
[----:B------:R-:W-:-:S01]  /*114e0*/  FFMA.FTZ R102, R102, UR36, -R154 ;  /* 0x0000002466667c23 */ /* 0x000fc2000801089a */
[----:B------:R-:W1:Y:S01]  /*114f0*/  MUFU.EX2 R157, R157 ;  /* 0x0000009d009d7308 */ /* 0x000e620000000800 */
[----:B--2---:R-:W-:-:S01]  /*11500*/  FADD.FTZ R161, R155, R6 ;  /* 0x000000069ba17221 */ /* 0x004fc20000010000 */
[----:B------:R-:W-:Y:S01]  /*11510*/  FADD.FTZ R6, R20, R7 ;  /* 0x0000000714067221 */ /* 0x000fe20000010000 */
[----:B------:R-:W-:-:S03]  /*11520*/  FFMA.FTZ R103, R103, UR36, -R154 ;  /* 0x0000002467677c23 */ /* 0x000fc6000801089a */
[----:B------:R-:W-:Y:S02]  /*11530*/  FADD.FTZ R7, R21, R6 ;  /* 0x0000000615077221 */ /* 0x000fe40000010000 */
[----:B------:R-:W2:Y:S01]  /*11540*/  MUFU.EX2 R160, R160 ;  /* 0x000000a000a07308 */ /* 0x000ea20000000800 */
[----:B0-----:R-:W-:-:S01]  /*11550*/  FADD.FTZ R164, R158, R161 ;  /* 0x000000a19ea47221 */ /* 0x001fc20000010000 */
[----:B------:R-:W-:-:S06]  /*11560*/  FADD.FTZ R7, R22, R7 ;  /* 0x0000000716077221 */ /* 0x000fcc0000010000 */
[----:B------:R-:W0:Y:S01]  /*11570*/  MUFU.EX2 R159, R159 ;  /* 0x0000009f009f7308 */ /* 0x000e220000000800 */
[----:B-1----:R-:W-:-:S01]  /*11580*/  FADD.FTZ R161, R157, R164 ;  /* 0x000000a49da17221 */ /* 0x002fc20000010000 */
[----:B------:R-:W-:-:S06]  /*11590*/  FADD.FTZ R164, R152, R7 ;  /* 0x0000000798a47221 */ /* 0x000fcc0000010000 */
[----:B------:R-:W1:Y:S01]  /*115a0*/  MUFU.EX2 R162, R162 ;  /* 0x000000a200a27308 */ /* 0x000e620000000800 */
[----:B--2---:R-:W-:-:S01]  /*115b0*/  FADD.FTZ R6, R160, R161 ;  /* 0x000000a1a0067221 */ /* 0x004fc20000010000 */
[----:B------:R-:W-:-:S06]  /*115c0*/  FADD.FTZ R161, R153, R164 ;  /* 0x000000a499a17221 */ /* 0x000fcc0000010000 */
[----:B------:R-:W2:Y:S01]  /*115d0*/  MUFU.EX2 R138, R138 ;  /* 0x0000008a008a7308 */ /* 0x000ea20000000800 */
[----:B0-----:R-:W-:-:S01]  /*115e0*/  FADD.FTZ R7, R159, R6 ;  /* 0x000000069f077221 */ /* 0x001fc20000010000 */
[----:B------:R-:W-:-:S06]  /*115f0*/  FADD.FTZ R6, R136, R161 ;  /* 0x000000a188067221 */ /* 0x000fcc0000010000 */
[----:B------:R-:W0:Y:S01]  /*11600*/  MUFU.EX2 R139, R139 ;  /* 0x0000008b008b7308 */ /* 0x000e220000000800 */
[----:B-1----:R-:W-:-:S07]  /*11610*/  FADD.FTZ R7, R162, R7 ;  /* 0x00000007a2077221 */ /* 0x002fce0000010000 */
        /* <DEDUP_REMOVED lines=49> */
[----:B------:R-:W1:Y:S08]  /*11930*/  MUFU.EX2 R106, R106 ;  /* 0x0000006a006a7308 */ /* 0x000e700000000800 */
[----:B------:R-:W-:Y:S01]  /*11940*/  MUFU.EX2 R107, R107 ;  /* 0x0000006b006b7308 */ /* 0x000fe20000000800 */
[----:B0-----:R-:W-:-:S04]  /*11950*/  FADD.FTZ R6, R104, R7 ;  /* 0x0000000768067221 */ /* 0x001fc80000010000 */
[----:B------:R-:W-:-:S03]  /*11960*/  FADD.FTZ R6, R23, R6 ;  /* 0x0000000617067221 */ /* 0x000fc60000010000 */
[----:B------:R-:W0:Y:S08]  /*11970*/  MUFU.EX2 R105, R105 ;  /* 0x0000006900697308 */ /* 0x000e300000000800 */
        /* <DEDUP_REMOVED lines=9> */
[----:B------:R-:W-:-:S03]  /*11a10*/  FADD.FTZ R164, R108, R119 ;  /* 0x000000776ca47221 */ /* 0x000fc60000010000 */
[----:B--2---:R-:W-:-:S03]  /*11a20*/  FADD.FTZ R6, R110, R7 ;  /* 0x000000076e067221 */ /* 0x004fc60000010000 */
[----:B------:R-:W-:Y:S01]  /*11a30*/  MUFU.EX2 R112, R112 ;  /* 0x0000007000707308 */ /* 0x000fe20000000800 */
[----:B---3--:R-:W-:-:S01]  /*11a40*/  FADD.FTZ R7, R111, R6 ;  /* 0x000000066f077221 */ /* 0x008fc20000010000 */
[----:B-----5:R-:W-:-:S06]  /*11a50*/  FADD.FTZ R119, R109, R164 ;  /* 0x000000a46d777221 */ /* 0x020fcc0000010000 */
[----:B------:R-:W1:Y:S01]  /*11a60*/  MUFU.EX2 R115, R115 ;  /* 0x0000007300737308 */ /* 0x000e620000000800 */
[----:B0-----:R-:W-:-:S07]  /*11a70*/  FADD.FTZ R6, R114, R7 ;  /* 0x0000000772067221 */ /* 0x001fce0000010000 */
[----:B------:R-:W-:Y:S08]  /*11a80*/  MUFU.EX2 R113, R113 ;  /* 0x0000007100717308 */ /* 0x000ff00000000800 */
[----:B------:R-:W0:Y:S01]  /*11a90*/  MUFU.EX2 R118, R118 ;  /* 0x0000007600767308 */ /* 0x000e220000000800 */
[----:B-1----:R-:W-:-:S07]  /*11aa0*/  FADD.FTZ R7, R115, R6 ;  /* 0x0000000673077221 */ /* 0x002fce0000010000 */
[----:B------:R-:W-:Y:S08]  /*11ab0*/  MUFU.EX2 R116, R116 ;  /* 0x0000007400747308 */ /* 0x000ff00000000800 */
[----:B------:R-:W-:Y:S01]  /*11ac0*/  MUFU.EX2 R88, R88 ;  /* 0x0000005800587308 */ /* 0x000fe20000000800 */
[----:B0-----:R-:W-:-:S04]  /*11ad0*/  FADD.FTZ R7, R118, R7 ;  /* 0x0000000776077221 */ /* 0x001fc80000010000 */
[----:B------:R-:W-:-:S03]  /*11ae0*/  FADD.FTZ R7, R163, R7 ;  /* 0x00000007a3077221 */ /* 0x000fc60000010000 */
[----:B------:R-:W0:Y:S08]  /*11af0*/  MUFU.EX2 R90, R90 ;  /* 0x0000005a005a7308 */ /* 0x000e300000000800 */
[----:B------:R-:W1:Y:S08]  /*11b00*/  MUFU.EX2 R89, R89 ;  /* 0x0000005900597308 */ /* 0x000e700000000800 */
[----:B------:R2:W-:Y:S08]  /*11b10*/  MUFU.EX2 R161, R94 ;  /* 0x0000005e00a17308 */ /* 0x0005f00000000800 */
[----:B------:R-:W3:Y:S01]  /*11b20*/  MUFU.EX2 R91, R91 ;  /* 0x0000005b005b7308 */ /* 0x000ee20000000800 */
[----:B--2---:R-:W-:-:S04]  /*11b30*/  FADD.FTZ R94, R112, R119 ;  /* 0x00000077705e7221 */ /* 0x004fc80000010000 */
[----:B------:R-:W-:Y:S01]  /*11b40*/  FADD.FTZ R119, R113, R94 ;  /* 0x0000005e71777221 */ /* 0x000fe20000010000 */
[----:B0-----:R-:W-:-:S02]  /*11b50*/  FADD.FTZ R94, R90, R7 ;  /* 0x000000075a5e7221 */ /* 0x001fc40000010000 */
[----:B------:R-:W0:Y:S01]  /*11b60*/  MUFU.EX2 R92, R92 ;  /* 0x0000005c005c7308 */ /* 0x000e220000000800 */
[----:B------:R-:W-:-:S04]  /*11b70*/  FADD.FTZ R119, R116, R119 ;  /* 0x0000007774777221 */ /* 0x000fc80000010000 */
[----:B------:R-:W-:-:S03]  /*11b80*/  FADD.FTZ R6, R88, R119 ;  /* 0x0000007758067221 */ /* 0x000fc60000010000 */
[----:B------:R-:W2:Y:S01]  /*11b90*/  MUFU.EX2 R93, R93 ;  /* 0x0000005d005d7308 */ /* 0x000ea20000000800 */
[----:B-1----:R-:W-:-:S01]  /*11ba0*/  FADD.FTZ R7, R89, R6 ;  /* 0x0000000659077221 */ /* 0x002fc20000010000 */
[----:B---3--:R-:W-:-:S04]  /*11bb0*/  FADD.FTZ R94, R91, R94 ;  /* 0x0000005e5b5e7221 */ /* 0x008fc80000010000 */
[----:B------:R-:W-:Y:S02]  /*11bc0*/  FADD.FTZ R94, R161, R94 ;  /* 0x0000005ea15e7221 */ /* 0x000fe40000010000 */
        /* <DEDUP_REMOVED lines=15> */
[----:B--2---:R-:W-:-:S04]  /*11cc0*/  FADD.FTZ R6, R100, R7 ;  /* 0x0000000764067221 */ /* 0x004fc80000010000 */
[----:B------:R-:W-:Y:S01]  /*11cd0*/  FADD.FTZ R7, R11, R6 ;  /* 0x000000060b077221 */ /* 0x000fe20000010000 */
[----:B-1----:R-:W-:-:S04]  /*11ce0*/  FADD.FTZ R94, R119, R94 ;  /* 0x0000005e775e7221 */ /* 0x002fc80000010000 */
[----:B0-----:R-:W-:Y:S01]  /*11cf0*/  FADD.FTZ R6, R103, R94 ;  /* 0x0000005e67067221 */ /* 0x001fe20000010000 */
[----:B------:R-:W-:Y:S06]  /*11d00*/  @!P0 BRA `(.L_x_944) ;  /* 0x0000000000048947 */ /* 0x000fec0003800000 */
[----:B------:R-:W-:Y:S01]  /*11d10*/  BPT.TRAP 0x1 ;  /* 0x000000040000795c */ /* 0x000fe20000300000 */
.L_x_944:
        /* <DEDUP_REMOVED lines=115> */
.L_x_927:
[----:B------:R-:W-:Y:S06]  /*12450*/  BAR.ARV 0x8, 0x180 ;  /* 0x0206000000007b1d */ /* 0x000fec0000002000 */
[----:B------:R-:W-:Y:S05]  /*12460*/  @!P0 BRA `(.L_x_946) ;  /* 0x0000000000048947 */ /* 0x000fea0003800000 */
[----:B------:R-:W-:Y:S01]  /*12470*/  BPT.TRAP 0x1 ;  /* 0x000000040000795c */ /* 0x000fe20000300000 */
.L_x_946:
[----:B------:R-:W-:Y:S01]  /*12480*/  ULEA UR9, UR5, UR37, 0x3 ;  /* 0x0000002505097291 */ /* 0x000fe2000f8e183f */
[----:B------:R-:W-:-:S05]  /*12490*/  IMAD.U32 R2, RZ, RZ, UR4 ;  /* 0x00000004ff027e24 */ /* 0x000fca000f8e00ff */
[----:B------:R-:W-:-:S04]  /*124a0*/  SHF.L.U32 R2, R2, 0x1f, RZ ;  /* 0x0000001f02027819 */ /* 0x000fc800000006ff */
[----:B------:R0:W1:Y:S01]  /*124b0*/  SYNCS.PHASECHK.TRANS64.TRYWAIT P1, [UR9+0x29850], R2 ;  /* 0x02985002ff0075a7 */ /* 0x0000620008020149 */
[----:B------:R-:W-:Y:S05]  /*124c0*/  @!P0 BRA `(.L_x_947) ;  /* 0x0000000000048947 */ /* 0x000fea0003800000 */
[----:B------:R-:W-:Y:S01]  /*124d0*/  BPT.TRAP 0x1 ;  /* 0x000000040000795c */ /* 0x000fe20000300000 */
.L_x_947:
[----:B-1----:R-:W-:Y:S05]  /*124e0*/  @P1 BRA `(.L_x_948) ;  /* 0x0000000000081947 */ /* 0x002fea0003800000 */
[----:B------:R-:W1:Y:S02]  /*124f0*/  SYNCS.PHASECHK.TRANS64.TRYWAIT P1, [UR9+0x29850], R2 ;  /* 0x02985002ff0075a7 */ /* 0x000e640008020149 */
[----:B-1----:R-:W-:Y:S05]  /*12500*/  @!P1 BRA `(.L_x_949) ;  /* 0x0000006c00b49947 */ /* 0x002fea0003800000 */
.L_x_948:
[----:B------:R-:W-:Y:S01]  /*12510*/  UIADD3 UR37, UR37, 0x400, URZ ;  /* 0x0000040025257890 */ /* 0x000fe2000fffe03f */
[----:B------:R-:W-:Y:S01]  /*12520*/  WARPGROUP.ARRIVE ;  /* 0x00000000000079c5 */ /* 0x000fe20000000000 */
[----:B------:R-:W-:-:S05]  /*12530*/  UMOV UR7, 0xc0000010 ;  /* 0xc000001000077882 */ /* 0x000fca0000000000 */
[----:B------:R-:W2:Y:S01]  /*12540*/  S2UR UR12, SR_CTAID.Z ;  /* 0x00000000000c79c3 */ /* 0x000ea20000002700 */
[----:B------:R-:W-:Y:S01]  /*12550*/  USHF.R.U32.HI UR37, URZ, 0x4, UR37 ;  /* 0x000000043f257899 */ /* 0x000fe20008011625 */
[----:B------:R-:W-:Y:S01]  /*12560*/  IMAD.MOV.U32 R5, RZ, RZ, 0x3f800000 ;  /* 0x3f800000ff057424 */ /* 0x000fe200078e00ff */
[----:B------:R-:W-:Y:S02]  /*12570*/  ULDC.64 UR10, c[0x0][0x9a0] ;  /* 0x00026800000a7ab9 */ /* 0x000fe40000000a00 */
[----:B------:R-:W-:Y:S02]  /*12580*/  ULOP3.LUT UR37, UR37, 0x3fff, URZ, 0xc0, !UPT ;  /* 0x00003fff25257892 */ /* 0x000fe4000f8ec03f */
[----:B------:R-:W-:Y:S01]  /*12590*/  UISETP.NE.U32.AND UP0, UPT, UR10, URZ, UPT ;  /* 0x0000003f0a00728c */ /* 0x000fe2000bf05070 */
[----:B------:R-:W3:Y:S01]  /*125a0*/  S2UR UR14, SR_CTAID.Z ;  /* 0x00000000000e79c3 */ /* 0x000ee20000002700 */
[----:B------:R-:W-:Y:S02]  /*125b0*/  ULOP3.LUT UR8, UR37, 0x10000, URZ, 0xfc, !UPT ;  /* 0x0001000025087892 */ /* 0x000fe4000f8efc3f */
[----:B------:R-:W-:-:S02]  /*125c0*/  UISETP.NE.AND.EX UP0, UPT, UR11, URZ, UPT, UP0 ;  /* 0x0000003f0b00728c */ /* 0x000fc4000bf05300 */
[----:B------:R-:W-:-:S04]  /*125d0*/  UIMAD UR8, UR5, 0x500, UR8 ;  /* 0x00000500050878a4 */ /* 0x000fc8000f8e0208 */
[----:B------:R-:W-:Y:S01]  /*125e0*/  UIADD3 UR4, UR8, 0x100, URZ ;  /* 0x0000010008047890 */ /* 0x000fe2000fffe03f */
[----:B------:R-:W-:Y:S02]  /*125f0*/  PLOP3.LUT P1, PT, PT, PT, UP0, 0x80, 0x0 ;  /* 0x000000000000781c */ /* 0x000fe40003f2f008 */
[----:B------:R-:W-:-:S06]  /*12600*/  UMOV UR6, UR8 ;  /* 0x0000000800067c82 */ /* 0x000fcc0008000000 */
[----:B------:R-:W-:Y:S01]  /*12610*/  QGMMA.64x128x32.F32.E4M3.E4M3 R24, R184, gdesc[UR4], R24, gsb0 ;  /* 0x01e00004b8187df3 */ /* 0x000fe20008000818 */
[----:B------:R-:W-:Y:S01]  /*12620*/  UMOV UR7, 0xc0000010 ;  /* 0xc000001000077882 */ /* 0x000fe20000000000 */
[----:B------:R-:W-:Y:S01]  /*12630*/  UMOV UR6, UR4 ;  /* 0x0000000400067c82 */ /* 0x000fe20008000000 */
[----:B--2---:R-:W-:-:S03]  /*12640*/  USHF.R.S32.HI UR15, URZ, 0x1f, UR12 ;  /* 0x0000001f3f0f7899 */ /* 0x004fc6000801140c */
[----:B------:R-:W-:Y:S02]  /*12650*/  @UP0 ULDC.64 UR12, c[0x0][0x9c8] ;  /* 0x00027200000c0ab9 */ /* 0x000fe40000000a00 */
[----:B---3--:R-:W-:Y:S01]  /*12660*/  @UP0 UIMAD.WIDE.U32 UR4, UR14, UR12, URZ ;  /* 0x0000000c0e0402a5 */ /* 0x008fe2000f8e003f */
[----:B------:R-:W-:Y:S02]  /*12670*/  WARPGROUP.DEPBAR.LE gsb0, 0x0 ;  /* 0x00008000000079c5 */ /* 0x000fe40000010000 */
[----:B------:R-:W-:-:S06]  /*12680*/  WARPGROUP.ARRIVE ;  /* 0x00000000000079c5 */ /* 0x000fcc0000000000 */
[----:B------:R-:W-:Y:S01]  /*12690*/  QGMMA.64x128x32.F32.E4M3.E4M3 R24, R180, gdesc[UR4], R24, gsb0 ;  /* 0x01e00004b4187df3 */ /* 0x000fe20008000818 */
[----:B------:R-:W-:Y:S02]  /*126a0*/  @UP0 UIMAD UR6, UR15, UR12, URZ ;  /* 0x0000000c0f0602a4 */ /* 0x000fe4000f8e023f */
[----:B------:R-:W-:Y:S02]  /*126b0*/  @UP0 USHF.R.S32.HI UR7, URZ, 0x1f, UR55 ;  /* 0x0000001f3f070899 */ /* 0x000fe40008011437 */
[----:B------:R-:W-:-:S03]  /*126c0*/  @UP0 UIMAD UR6, UR14, UR13, UR6 ;  /* 0x0000000d0e0602a4 */ /* 0x000fc6000f8e0206 */
[----:B------:R-:W-:Y:S01]  /*126d0*/  @UP0 ULDC.64 UR12, c[0x0][0x9d0] ;  /* 0x00027400000c0ab9 */ /* 0x000fe20000000a00 */
[----:B------:R-:W-:Y:S02]  /*126e0*/  @UP0 UIADD3 UR5, UR5, UR6, URZ ;  /* 0x0000000605050290 */ /* 0x000fe4000fffe03f */
[----:B------:R-:W-:Y:S02]  /*126f0*/  @UP0 UIMAD UR6, UR7, UR12, URZ ;  /* 0x0000000c070602a4 */ /* 0x000fe4000f8e023f */
[----:B------:R-:W-:Y:S02]  /*12700*/  @UP0 UIMAD.WIDE.U32 UR4, UR55, UR12, UR4 ;  /* 0x0000000c370402a5 */ /* 0x000fe4000f8e0004 */
[----:B------:R-:W-:-:S04]  /*12710*/  @UP0 UIMAD UR6, UR55, UR13, UR6 ;  /* 0x0000000d370602a4 */ /* 0x000fc8000f8e0206 */
[----:B------:R-:W-:Y:S02]  /*12720*/  @UP0 UIADD3 UR5, UR5, UR6, URZ ;  /* 0x0000000605050290 */ /* 0x000fe4000fffe03f */
[----:B------:R-:W-:-:S04]  /*12730*/  @UP0 ULEA UR6, UP1, UR4, UR10, 0x2 ;  /* 0x0000000a04060291 */ /* 0x000fc8000f82103f */
[----:B------:R-:W-:Y:S02]  /*12740*/  @UP0 ULEA.HI.X UR7, UR4, UR11, UR5, 0x2, UP1 ;  /* 0x0000000b04070291 */ /* 0x000fe400088f1405 */
[----:B------:R-:W-:Y:S01]  /*12750*/  UIADD3 UR4, UR8, 0x200, URZ ;  /* 0x0000020008047890 */ /* 0x000fe2000fffe03f */
[----:B01----:R-:W-:-:S03]  /*12760*/  IMAD.U32 R2, RZ, RZ, UR6 ;  /* 0x00000006ff027e24 */ /* 0x003fc6000f8e00ff */
[----:B------:R-:W-:Y:S01]  /*12770*/  IMAD.U32 R3, RZ, RZ, UR7 ;  /* 0x00000007ff037e24 */ /* 0x000fe2000f8e00ff */
[----:B------:R-:W-:Y:S02]  /*12780*/  UMOV UR7, 0xc0000010 ;  /* 0xc000001000077882 */ /* 0x000fe40000000000 */
[----:B------:R-:W-:Y:S02]  /*12790*/  UMOV UR6, UR4 ;  /* 0x0000000400067c82 */ /* 0x000fe40008000000 */
[----:B------:R0:W2:Y:S01]  /*127a0*/  @P1 LDG.E R5, desc[UR58][R2.64] ;  /* 0x0000003a02051981 */ /* 0x0000a2000c1e1900 */
[----:B------:R-:W-:Y:S01]  /*127b0*/  UIADD3 UR4, UR8, 0x300, URZ ;  /* 0x0000030008047890 */ /* 0x000fe2000fffe03f */
[----:B------:R-:W-:Y:S02]  /*127c0*/  WARPGROUP.DEPBAR.LE gsb0, 0x0 ;  /* 0x00008000000079c5 */ /* 0x000fe40000010000 */
[----:B------:R-:W-:-:S06]  /*127d0*/  WARPGROUP.ARRIVE ;  /* 0x00000000000079c5 */ /* 0x000fcc0000000000 */
[----:B------:R-:W-:Y:S01]  /*127e0*/  QGMMA.64x128x32.F32.E4M3.E4M3 R24, R176, gdesc[UR4], R24, gsb0 ;  /* 0x01e00004b0187df3 */ /* 0x000fe20008000818 */
[----:B------:R-:W-:Y:S01]  /*127f0*/  UMOV UR6, UR4 ;  /* 0x0000000400067c82 */ /* 0x000fe20008000000 */
        /* <DEDUP_REMOVED lines=11> */
[----:B0-----:R-:W0:Y:S04]  /*128b0*/  SHFL.BFLY PT, R3, R8, 0x1, 0x1f ;  /* 0x0c201f0008037f89 */ /* 0x001e2800000e0000 */
[----:B------:R-:W1:Y:S01]  /*128c0*/  SHFL.BFLY PT, R2, R9, 0x1, 0x1f ;  /* 0x0c201f0009027f89 */ /* 0x000e6200000e0000 */
[----:B------:R-:W-:Y:S02]  /*128d0*/  IMAD.MOV.U32 R6, RZ, RZ, RZ ;  /* 0x000000ffff067224 */ /* 0x000fe400078e00ff */
[----:B0-----:R-:W-:Y:S01]  /*128e0*/  FADD.FTZ R11, R8, R3 ;  /* 0x00000003080b7221 */ /* 0x001fe20000010000 */
[----:B-1----:R-:W-:-:S04]  /*128f0*/  FADD.FTZ R12, R9, R2 ;  /* 0x00000002090c7221 */ /* 0x002fc80000010000 */
        /* <DEDUP_REMOVED lines=29> */
.L_x_950:
        /* <DEDUP_REMOVED lines=68> */
.L_x_876:
[----:B------:R-:W-:Y:S05]  /*12f10*/  @P0 BRA `(.L_x_951) ;  /* 0x0000002000780947 */ /* 0x000fea0003800000 */
[----:B------:R-:W0:Y:S01]  /*12f20*/  S2R R6, SR_TID.X ;  /* 0x0000000000067919 */ /* 0x000e220000002100 */
[----:B------:R-:W-:Y:S01]  /*12f30*/  ULDC.64 UR4, c[0x4][0x40] ;  /* 0x0100100000047ab9 */ /* 0x000fe20000000a00 */
[----:B------:R-:W-:Y:S01]  /*12f40*/  ULDC.64 UR8, c[0x0][0xbd0] ;  /* 0x0002f40000087ab9 */ /* 0x000fe20000000a00 */
[----:B------:R-:W-:Y:S01]  /*12f50*/  USHF.R.S32.HI UR7, URZ, 0x1f, UR55 ;  /* 0x0000001f3f077899 */ /* 0x000fe20008011437 */
[----:B------:R-:W-:Y:S01]  /*12f60*/  ULDC.64 UR10, c[0x0][0xb38] ;  /* 0x0002ce00000a7ab9 */ /* 0x000fe20000000a00 */
[----:B0-----:R-:W-:-:S05]  /*12f70*/  IMAD.SHL.U32 R0, R6, 0x4, RZ ;  /* 0x0000000406007824 */ /* 0x001fca00078e00ff */
[----:B------:R-:W-:Y:S01]  /*12f80*/  LOP3.LUT R0, R0, 0xc, RZ, 0xc0, !PT ;  /* 0x0000000c00007812 */ /* 0x000fe200078ec0ff */
[----:B------:R-:W-:Y:S03]  /*12f90*/  BAR.SYNC.DEFER_BLOCKING 0x1, 0x100 ;  /* 0x0044000000007b1d */ /* 0x000fe60000010000 */
[----:B------:R-:W-:-:S05]  /*12fa0*/  IADD3 R4, P0, R0, UR4, RZ ;  /* 0x0000000400047c10 */ /* 0x000fca000ff1e0ff */
[----:B------:R-:W-:-:S06]  /*12fb0*/  IMAD.X R5, RZ, RZ, UR5, P0 ;  /* 0x00000005ff057e24 */ /* 0x000fcc00080e06ff */
[----:B------:R0:W2:Y:S01]  /*12fc0*/  LDG.E.CONSTANT R5, desc[UR58][R4.64] ;  /* 0x0000003a04057981 */ /* 0x0000a2000c1e9900 */
[----:B------:R-:W-:Y:S01]  /*12fd0*/  LOP3.LUT P0, R0, R6, 0x3, RZ, 0xc0, !PT ;  /* 0x0000000306007812 */ /* 0x000fe2000780c0ff */
[----:B------:R-:W1:Y:S01]  /*12fe0*/  S2UR UR12, SR_CTAID.Z ;  /* 0x00000000000c79c3 */ /* 0x000e620000002700 */
[----:B------:R-:W-:Y:S01]  /*12ff0*/  UIMAD.WIDE.U32 UR4, UR55, UR8, URZ ;  /* 0x00000008370472a5 */ /* 0x000fe2000f8e003f */
[----:B------:R-:W-:Y:S01]  /*13000*/  BSSY B0, `(.L_x_952) ;  /* 0x0000195000007945 */ /* 0x000fe20003800000 */
[----:B------:R-:W-:Y:S01]  /*13010*/  ISETP.EQ.OR P0, PT, R0, 0x3, !P0 ;  /* 0x000000030000780c */ /* 0x000fe20004702670 */
[----:B------:R-:W-:Y:S02]  /*13020*/  UIMAD UR6, UR7, UR8, URZ ;  /* 0x00000008070672a4 */ /* 0x000fe4000f8e023f */
[----:B------:R-:W-:Y:S01]  /*13030*/  UIMAD UR8, UR7, UR10, URZ ;  /* 0x0000000a070872a4 */ /* 0x000fe2000f8e023f */
[----:B------:R-:W-:Y:S01]  /*13040*/  SEL R96, R48, R49, P0 ;  /* 0x0000003130607207 */ /* 0x000fe20000000000 */
[----:B0-----:R-:W-:Y:S01]  /*13050*/  VIADD R4, R6, 0xffffff80 ;  /* 0xffffff8006047836 */ /* 0x001fe20000000000 */
[----:B------:R-:W-:Y:S01]  /*13060*/  SEL R23, R49, R48, P0 ;  /* 0x0000003031177207 */ /* 0x000fe20000000000 */
[----:B------:R-:W-:Y:S01]  /*13070*/  UIMAD UR9, UR55, UR9, UR6 ;  /* 0x00000009370972a4 */ /* 0x000fe2000f8e0206 */
[----:B------:R-:W-:Y:S01]  /*13080*/  SEL R48, R64, R65, P0 ;  /* 0x0000004140307207 */ /* 0x000fe20000000000 */
[----:B------:R-:W-:Y:S01]  /*13090*/  UIMAD.WIDE.U32 UR6, UR55, UR10, URZ ;  /* 0x0000000a370672a5 */ /* 0x000fe2000f8e003f */
[----:B------:R-:W-:Y:S01]  /*130a0*/  SHF.R.S32.HI R7, RZ, 0x1f, R4 ;  /* 0x0000001fff077819 */ /* 0x000fe20000011404 */
[----:B------:R-:W-:Y:S01]  /*130b0*/  UIADD3 UR9, UR5, UR9, URZ ;  /* 0x0000000905097290 */ /* 0x000fe2000fffe03f */
[----:B------:R-:W-:Y:S01]  /*130c0*/  SEL R49, R65, R64, P0 ;  /* 0x0000004041317207 */ /* 0x000fe20000000000 */
[----:B------:R-:W-:Y:S01]  /*130d0*/  UIMAD UR8, UR55, UR11, UR8 ;  /* 0x0000000b370872a4 */ /* 0x000fe2000f8e0208 */
[----:B------:R-:W-:-:S02]  /*130e0*/  LEA.HI R0, R7, R4, RZ, 0x7 ;  /* 0x0000000407007211 */ /* 0x000fc400078f38ff */
[----:B------:R-:W-:Y:S01]  /*130f0*/  SEL R16, R32, R33, P0 ;  /* 0x0000002120107207 */ /* 0x000fe20000000000 */
[----:B------:R-:W-:Y:S01]  /*13100*/  UIADD3 UR8, UR7, UR8, URZ ;  /* 0x0000000807087290 */ /* 0x000fe2000fffe03f */
[----:B------:R-:W-:Y:S02]  /*13110*/  LOP3.LUT R9, R0, 0xffffff80, RZ, 0xc0, !PT ;  /* 0xffffff8000097812 */ /* 0x000fe400078ec0ff */
[----:B------:R-:W-:Y:S01]  /*13120*/  SEL R17, R33, R32, P0 ;  /* 0x0000002021117207 */ /* 0x000fe20000000000 */
[----:B-1----:R-:W-:Y:S01]  /*13130*/  USHF.R.S32.HI UR13, URZ, 0x1f, UR12 ;  /* 0x0000001f3f0d7899 */ /* 0x002fe2000801140c */
[----:B------:R-:W-:Y:S01]  /*13140*/  SEL R32, R56, R57, P0 ;  /* 0x0000003938207207 */ /* 0x000fe20000000000 */
[----:B------:R-:W-:Y:S01]  /*13150*/  IMAD.IADD R64, R4, 0x1, -R9 ;  /* 0x0000000104407824 */ /* 0x000fe200078e0a09 */
[----:B------:R-:W-:Y:S01]  /*13160*/  SEL R33, R57, R56, P0 ;  /* 0x0000003839217207 */ /* 0x000fe20000000000 */
[----:B------:R-:W0:Y:S01]  /*13170*/  S2R R9, SR_CTAID.X ;  /* 0x0000000000097919 */ /* 0x000e220000002500 */
[----:B------:R-:W-:Y:S01]  /*13180*/  SEL R88, R80, R81, P0 ;  /* 0x0000005150587207 */ /* 0x000fe20000000000 */
[----:B------:R-:W-:Y:S01]  /*13190*/  S2UR UR12, SR_CTAID.Z ;  /* 0x00000000000c79c3 */ /* 0x000fe20000002700 */
[----:B------:R-:W-:-:S02]  /*131a0*/  SHF.R.S32.HI R21, RZ, 0x1f, R64 ;  /* 0x0000001fff157819 */ /* 0x000fc40000011440 */
[----:B------:R-:W-:Y:S02]  /*131b0*/  SEL R93, R81, R80, P0 ;  /* 0x00000050515d7207 */ /* 0x000fe40000000000 */
[----:B------:R-:W-:Y:S02]  /*131c0*/  SEL R56, R26, R27, P0 ;  /* 0x0000001b1a387207 */ /* 0x000fe40000000000 */
[----:B------:R-:W-:Y:S02]  /*131d0*/  SEL R81, R27, R26, P0 ;  /* 0x0000001a1b517207 */ /* 0x000fe40000000000 */
[----:B------:R-:W-:Y:S02]  /*131e0*/  LEA.HI R7, R7, R4, RZ, 0x2 ;  /* 0x0000000407077211 */ /* 0x000fe400078f10ff */
[----:B------:R-:W-:Y:S02]  /*131f0*/  LEA.HI R26, R21, R64, RZ, 0x2 ;  /* 0x00000040151a7211 */ /* 0x000fe400078f10ff */
[----:B------:R-:W-:-:S02]  /*13200*/  SEL R80, R84, R85, P0 ;  /* 0x0000005554507207 */ /* 0x000fc40000000000 */
[----:B------:R-:W-:Y:S02]  /*13210*/  SEL R95, R85, R84, P0 ;  /* 0x00000054555f7207 */ /* 0x000fe40000000000 */
[----:B------:R-:W-:Y:S02]  /*13220*/  SEL R14, R34, R35, P0 ;  /* 0x00000023220e7207 */ /* 0x000fe40000000000 */
[----:B------:R-:W-:Y:S01]  /*13230*/  SEL R85, R35, R34, P0 ;  /* 0x0000002223557207 */ /* 0x000fe20000000000 */
[----:B------:R-:W-:Y:S01]  /*13240*/  IMAD.U32 R35, RZ, RZ, UR5 ;  /* 0x00000005ff237e24 */ /* 0x000fe2000f8e00ff */
[----:B------:R-:W-:Y:S01]  /*13250*/  LOP3.LUT R27, R7, 0xfffffffc, RZ, 0xc0, !PT ;  /* 0xfffffffc071b7812 */ /* 0x000fe200078ec0ff */
[----:B------:R-:W-:Y:S01]  /*13260*/  IMAD.U32 R35, RZ, RZ, UR9 ;  /* 0x00000009ff237e24 */ /* 0x000fe2000f8e00ff */
[--C-:B------:R-:W-:Y:S02]  /*13270*/  SHF.R.S32.HI R7, RZ, 0x2, R26.reuse ;  /* 0x00000002ff077819 */ /* 0x100fe4000001141a */
[----:B------:R-:W-:Y:S01]  /*13280*/  SHF.R.S32.HI R34, RZ, 0x1f, R26 ;  /* 0x0000001fff227819 */ /* 0x000fe2000001141a */
[----:B------:R-:W-:Y:S01]  /*13290*/  IMAD.IADD R27, R4, 0x1, -R27 ;  /* 0x00000001041b7824 */ /* 0x000fe200078e0a1b */
[----:B------:R-:W-:-:S02]  /*132a0*/  SHF.R.S32.HI R15, RZ, 0x7, R0 ;  /* 0x00000007ff0f7819 */ /* 0x000fc40000011400 */
[----:B------:R-:W-:Y:S02]  /*132b0*/  LEA.HI R34, R34, R7, RZ, 0x3 ;  /* 0x0000000722227211 */ /* 0x000fe400078f18ff */
[----:B------:R-:W-:Y:S02]  /*132c0*/  LEA.HI R0, R0, R15, RZ, 0x1 ;  /* 0x0000000f00007211 */ /* 0x000fe400078f08ff */
[----:B------:R-:W-:Y:S01]  /*132d0*/  LOP3.LUT R4, R34, 0xfffffff8, RZ, 0xc0, !PT ;  /* 0xfffffff822047812 */ /* 0x000fe200078ec0ff */
[----:B------:R-:W-:Y:S01]  /*132e0*/  IMAD.U32 R34, RZ, RZ, UR4 ;  /* 0x00000004ff227e24 */ /* 0x000fe2000f8e00ff */
[----:B------:R-:W-:Y:S01]  /*132f0*/  LOP3.LUT R0, R0, 0x3fffffe, RZ, 0xc0, !PT ;  /* 0x03fffffe00007812 */ /* 0x000fe200078ec0ff */
[----:B------:R-:W1:Y:S01]  /*13300*/  S2UR UR4, SR_CTAID.Y ;  /* 0x00000000000479c3 */ /* 0x000e620000002600 */
[----:B------:R-:W-:Y:S01]  /*13310*/  LEA.HI R21, R21, R64, RZ, 0x5 ;  /* 0x0000004015157211 */ /* 0x000fe200078f28ff */
[----:B------:R-:W-:Y:S01]  /*13320*/  IMAD.IADD R4, R7, 0x1, -R4 ;  /* 0x0000000107047824 */ /* 0x000fe200078e0a04 */
[----:B------:R-:W-:Y:S01]  /*13330*/  SEL R10, R86, R87, P0 ;  /* 0x00000057560a7207 */ /* 0x000fe20000000000 */
[----:B------:R-:W-:Y:S01]  /*13340*/  IMAD.IADD R0, R15, 0x1, -R0 ;  /* 0x000000010f007824 */ /* 0x000fe200078e0a00 */
[----:B------:R-:W-:-:S02]  /*13350*/  SHF.R.S32.HI R7, RZ, 0x5, R21 ;  /* 0x00000005ff077819 */ /* 0x000fc40000011415 */
[----:B------:R-:W-:Y:S02]  /*13360*/  SEL R13, R87, R86, P0 ;  /* 0x00000056570d7207 */ /* 0x000fe40000000000 */
[----:B------:R-:W-:Y:S01]  /*13370*/  LEA.HI R15, R27, R27, RZ, 0x1 ;  /* 0x0000001b1b0f7211 */ /* 0x000fe200078f08ff */
[----:B------:R-:W3:Y:S01]  /*13380*/  LDC R87, c[0x0][0xbe8] ;  /* 0x0002fa00ff577b82 */ /* 0x000ee20000000800 */
[----:B------:R-:W-:Y:S01]  /*13390*/  IMAD R7, R7, 0x10, R4 ;  /* 0x0000001007077824 */ /* 0x000fe200078e0204 */
[----:B------:R-:W-:Y:S02]  /*133a0*/  SEL R92, R68, R69, P0 ;  /* 0x00000045445c7207 */ /* 0x000fe40000000000 */
[----:B------:R-:W-:Y:S01]  /*133b0*/  LOP3.LUT R4, R15, 0x1ffffffe, RZ, 0xc0, !PT ;  /* 0x1ffffffe0f047812 */ /* 0x000fe200078ec0ff */
[----:B------:R-:W-:Y:S01]  /*133c0*/  IMAD R0, R0, 0x40, R7 ;  /* 0x0000004000007824 */ /* 0x000fe200078e0207 */
[----:B------:R-:W-:Y:S02]  /*133d0*/  SEL R99, R69, R68, P0 ;  /* 0x0000004445637207 */ /* 0x000fe40000000000 */
[----:B------:R-:W-:Y:S01]  /*133e0*/  SEL R12, R50, R51, P0 ;  /* 0x00000033320c7207 */ /* 0x000fe20000000000 */
[----:B------:R-:W-:Y:S01]  /*133f0*/  IMAD.IADD R27, R27, 0x1, -R4 ;  /* 0x000000011b1b7824 */ /* 0x000fe200078e0a04 */
[----:B------:R-:W-:Y:S01]  /*13400*/  SEL R69, R51, R50, P0 ;  /* 0x0000003233457207 */ /* 0x000fe20000000000 */
[--C-:B0-----:R-:W-:Y:S01]  /*13410*/  IMAD R68, R9, 0x80, R0.reuse ;  /* 0x0000008009447824 */ /* 0x101fe200078e0200 */
[----:B------:R-:W-:Y:S01]  /*13420*/  SEL R8, R24, R25, P0 ;  /* 0x0000001918087207 */ /* 0x000fe20000000000 */
[----:B------:R-:W-:Y:S01]  /*13430*/  IMAD R4, R27, 0x8, R0 ;  /* 0x000000081b047824 */ /* 0x000fe200078e0200 */
[----:B------:R-:W-:-:S02]  /*13440*/  SEL R11, R25, R24, P0 ;  /* 0x00000018190b7207 */ /* 0x000fc40000000000 */
[----:B------:R-:W-:Y:S02]  /*13450*/  SEL R104, R28, R29, P0 ;  /* 0x0000001d1c687207 */ /* 0x000fe40000000000 */
[----:B------:R-:W-:Y:S02]  /*13460*/  SEL R109, R29, R28, P0 ;  /* 0x0000001c1d6d7207 */ /* 0x000fe40000000000 */
[----:B------:R-:W-:Y:S02]  /*13470*/  SEL R24, R40, R41, P0 ;  /* 0x0000002928187207 */ /* 0x000fe40000000000 */
[----:B------:R-:W-:Y:S01]  /*13480*/  SEL R25, R41, R40, P0 ;  /* 0x0000002829197207 */ /* 0x000fe20000000000 */
[----:B------:R-:W-:Y:S01]  /*13490*/  IMAD.U32 R41, RZ, RZ, UR7 ;  /* 0x00000007ff297e24 */ /* 0x000fe2000f8e00ff */
[----:B------:R-:W-:Y:S01]  /*134a0*/  SEL R98, R52, R53, P0 ;  /* 0x0000003534627207 */ /* 0x000fe20000000000 */
[----:B------:R-:W-:Y:S01]  /*134b0*/  IMAD.U32 R40, RZ, RZ, UR6 ;  /* 0x00000006ff287e24 */ /* 0x000fe2000f8e00ff */
[----:B------:R-:W-:Y:S01]  /*134c0*/  SEL R103, R53, R52, P0 ;  /* 0x0000003435677207 */ /* 0x000fe20000000000 */
[----:B------:R-:W-:Y:S01]  /*134d0*/  IMAD.U32 R41, RZ, RZ, UR8 ;  /* 0x00000008ff297e24 */ /* 0x000fe2000f8e00ff */
[----:B------:R-:W-:Y:S01]  /*134e0*/  SEL R94, R60, R61, P0 ;  /* 0x0000003d3c5e7207 */ /* 0x000fe20000000000 */
[----:B------:R-:W-:Y:S01]  /*134f0*/  ULDC.64 UR6, c[0x0][0xb48] ;  /* 0x0002d20000067ab9 */ /* 0x000fe20000000a00 */
[----:B------:R-:W-:Y:S01]  /*13500*/  SEL R101, R61, R60, P0 ;  /* 0x0000003c3d657207 */ /* 0x000fe20000000000 */
[----:B------:R-:W-:Y:S01]  /*13510*/  ULDC.64 UR8, c[0x0][0xb28] ;  /* 0x0002ca0000087ab9 */ /* 0x000fe20000000a00 */
[----:B------:R-:W-:-:S02]  /*13520*/  SEL R90, R76, R77, P0 ;  /* 0x0000004d4c5a7207 */ /* 0x000fc40000000000 */
[----:B------:R-:W-:Y:S01]  /*13530*/  SEL R97, R77, R76, P0 ;  /* 0x0000004c4d617207 */ /* 0x000fe20000000000 */
[----:B------:R-:W-:Y:S01]  /*13540*/  IMAD R76, R9, 0x80, R4 ;  /* 0x00000080094c7824 */ /* 0x000fe200078e0204 */
        /* <DEDUP_REMOVED lines=24> */
[----:B------:R-:W-:Y:S02]  /*136d0*/  LOP3.LUT R7, R26, 0x7ffffffc, RZ, 0xc0, !PT ;  /* 0x7ffffffc1a077812 */ /* 0x000fe400078ec0ff */
[----:B---3--:R-:W-:Y:S02]  /*136e0*/  ISETP.NE.AND P2, PT, R87, 0x1, PT ;  /* 0x000000015700780c */ /* 0x008fe40003f45270 */
[----:B------:R-:W-:Y:S02]  /*136f0*/  SEL R77, R47, R46, P0 ;  /* 0x0000002e2f4d7207 */ /* 0x000fe40000000000 */
[----:B------:R-:W-:Y:S02]  /*13700*/  SEL R6, R74, R75, P0 ;  /* 0x0000004b4a067207 */ /* 0x000fe40000000000 */
[----:B------:R-:W-:-:S02]  /*13710*/  SEL R45, R75, R74, P0 ;  /* 0x0000004a4b2d7207 */ /* 0x000fc40000000000 */
[----:B------:R-:W-:Y:S02]  /*13720*/  SEL R30, R82, R83, P0 ;  /* 0x00000053521e7207 */ /* 0x000fe40000000000 */
[----:B------:R-:W-:Y:S01]  /*13730*/  SEL R39, R79, R78, P0 ;  /* 0x0000004e4f277207 */ /* 0x000fe20000000000 */
[----:B------:R-:W-:Y:S01]  /*13740*/  IMAD R78, RZ, RZ, -UR55 ;  /* 0x80000037ff4e7e24 */ /* 0x000fe2000f8e02ff */
[C---:B------:R-:W-:Y:S01]  /*13750*/  LOP3.LUT P1, RZ, R64.reuse, 0x3, RZ, 0xc0, !PT ;  /* 0x0000000340ff7812 */ /* 0x040fe2000782c0ff */
[----:B------:R-:W-:Y:S01]  /*13760*/  IMAD.IADD R64, R64, 0x1, -R7 ;  /* 0x0000000140407824 */ /* 0x000fe200078e0a07 */
[----:B------:R-:W-:Y:S01]  /*13770*/  SEL R43, R83, R82, P0 ;  /* 0x00000052532b7207 */ /* 0x000fe20000000000 */
[----:B------:R-:W0:Y:S08]  /*13780*/  @P2 LDC R79, c[0x0][0xbec] ;  /* 0x0002fb00ff4f2b82 */ /* 0x000e300000000800 */
[----:B------:R-:W3:Y:S01]  /*13790*/  @P2 LDC R82, c[0x0][0xbf0] ;  /* 0x0002fc00ff522b82 */ /* 0x000ee20000000800 */
[----:B--2---:R2:W-:Y:S04]  /*137a0*/  SHFL.IDX PT, R50, R14, R5, 0x1c1f ;  /* 0x001c1f050e327589 */ /* 0x0045e800000e0000 */
[----:B------:R-:W-:Y:S04]  /*137b0*/  SHFL.IDX PT, R10, R10, R5, 0x1c1f ;  /* 0x001c1f050a0a7589 */ /* 0x000fe800000e0000 */
[----:B------:R-:W-:Y:S01]  /*137c0*/  SHFL.IDX PT, R8, R8, R5, 0x1c1f ;  /* 0x001c1f0508087589 */ /* 0x000fe200000e0000 */
[----:B--2---:R-:W-:-:S03]  /*137d0*/  LOP3.LUT R14, R5, 0x2, RZ, 0x3c, !PT ;  /* 0x00000002050e7812 */ /* 0x004fc600078e3cff */
[----:B------:R-:W-:Y:S04]  /*137e0*/  SHFL.IDX PT, R54, R12, R5, 0x1c1f ;  /* 0x001c1f050c367589 */ /* 0x000fe800000e0000 */
[----:B------:R-:W2:Y:S04]  /*137f0*/  SHFL.IDX PT, R13, R13, R14, 0x1c1f ;  /* 0x001c1f0e0d0d7589 */ /* 0x000ea800000e0000 */
[----:B------:R-:W4:Y:S04]  /*13800*/  SHFL.IDX PT, R11, R11, R14, 0x1c1f ;  /* 0x001c1f0e0b0b7589 */ /* 0x000f2800000e0000 */
[----:B------:R-:W-:Y:S04]  /*13810*/  SHFL.IDX PT, R9, R104, R5, 0x1c1f ;  /* 0x001c1f0568097589 */ /* 0x000fe800000e0000 */
[----:B------:R-:W5:Y:S04]  /*13820*/  SHFL.IDX PT, R12, R109, R14, 0x1c1f ;  /* 0x001c1f0e6d0c7589 */ /* 0x000f6800000e0000 */
[----:B------:R-:W-:Y:S04]  /*13830*/  SHFL.IDX PT, R16, R16, R5, 0x1c1f ;  /* 0x001c1f0510107589 */ /* 0x000fe800000e0000 */
[----:B------:R-:W0:Y:S04]  /*13840*/  SHFL.IDX PT, R17, R17, R14, 0x1c1f ;  /* 0x001c1f0e11117589 */ /* 0x000e2800000e0000 */
[----:B------:R-:W-:Y:S01]  /*13850*/  SHFL.IDX PT, R24, R24, R5, 0x1c1f ;  /* 0x001c1f0518187589 */ /* 0x000fe200000e0000 */
[----:B--2---:R-:W-:-:S03]  /*13860*/  SEL R7, R10, R13, P0 ;  /* 0x0000000d0a077207 */ /* 0x004fc60000000000 */
[----:B------:R-:W-:Y:S04]  /*13870*/  SHFL.IDX PT, R62, R20, R5, 0x1c1f ;  /* 0x001c1f05143e7589 */ /* 0x000fe800000e0000 */
[----:B------:R-:W-:Y:S04]  /*13880*/  SHFL.IDX PT, R25, R25, R14, 0x1c1f ;  /* 0x001c1f0e19197589 */ /* 0x000fe800000e0000 */
[----:B------:R-:W-:Y:S04]  /*13890*/  SHFL.IDX PT, R15, R102, R5, 0x1c1f ;  /* 0x001c1f05660f7589 */ /* 0x000fe800000e0000 */
[----:B------:R-:W-:Y:S04]  /*138a0*/  SHFL.IDX PT, R32, R32, R5, 0x1c1f ;  /* 0x001c1f0520207589 */ /* 0x000fe800000e0000 */
[----:B------:R-:W-:Y:S04]  /*138b0*/  SHFL.IDX PT, R58, R22, R5, 0x1c1f ;  /* 0x001c1f05163a7589 */ /* 0x000fe800000e0000 */
[----:B------:R-:W2:Y:S04]  /*138c0*/  SHFL.IDX PT, R20, R107, R14, 0x1c1f ;  /* 0x001c1f0e6b147589 */ /* 0x000ea800000e0000 */
[----:B------:R-:W3:Y:S04]  /*138d0*/  SHFL.IDX PT, R33, R33, R14, 0x1c1f ;  /* 0x001c1f0e21217589 */ /* 0x000ee800000e0000 */
[----:B------:R-:W-:Y:S04]  /*138e0*/  SHFL.IDX PT, R21, R100, R5, 0x1c1f ;  /* 0x001c1f0564157589 */ /* 0x000fe800000e0000 */
[----:B------:R-:W-:Y:S04]  /*138f0*/  SHFL.IDX PT, R70, R80, R5, 0x1c1f ;  /* 0x001c1f0550467589 */ /* 0x000fe800000e0000 */
[----:B------:R-:W-:Y:S04]  /*13900*/  SHFL.IDX PT, R0, R36, R5, 0x1c1f ;  /* 0x001c1f0524007589 */ /* 0x000fe800000e0000 */
[----:B------:R-:W3:Y:S04]  /*13910*/  SHFL.IDX PT, R22, R105, R14, 0x1c1f ;  /* 0x001c1f0e69167589 */ /* 0x000ee800000e0000 */
[----:B------:R-:W-:Y:S04]  /*13920*/  SHFL.IDX PT, R26, R96, R5, 0x1c1f ;  /* 0x001c1f05601a7589 */ /* 0x000fe800000e0000 */
[----:B------:R-:W-:Y:S04]  /*13930*/  SHFL.IDX PT, R29, R94, R5, 0x1c1f ;  /* 0x001c1f055e1d7589 */ /* 0x000fe800000e0000 */
[----:B------:R-:W-:Y:S04]  /*13940*/  SHFL.IDX PT, R67, R88, R5, 0x1c1f ;  /* 0x001c1f0558437589 */ /* 0x000fe800000e0000 */
[----:B------:R-:W-:Y:S04]  /*13950*/  SHFL.IDX PT, R23, R23, R14, 0x1c1f ;  /* 0x001c1f0e17177589 */ /* 0x000fe800000e0000 */
[----:B------:R-:W3:Y:S04]  /*13960*/  SHFL.IDX PT, R36, R101, R14, 0x1c1f ;  /* 0x001c1f0e65247589 */ /* 0x000ee800000e0000 */
[----:B------:R1:W-:Y:S04]  /*13970*/  SHFL.IDX PT, R80, R89, R14, 0x1c1f ;  /* 0x001c1f0e59507589 */ /* 0x0003e800000e0000 */
[----:B------:R-:W-:Y:S04]  /*13980*/  SHFL.IDX PT, R51, R28, R5, 0x1c1f ;  /* 0x001c1f051c337589 */ /* 0x000fe800000e0000 */
[----:B------:R-:W-:Y:S01]  /*13990*/  SHFL.IDX PT, R27, R98, R5, 0x1c1f ;  /* 0x001c1f05621b7589 */ /* 0x000fe200000e0000 */
[----:B-1----:R-:W1:Y:S03]  /*139a0*/  LDC.64 R88, c[0x0][0xbd8] ;  /* 0x0002f600ff587b82 */ /* 0x002e660000000a00 */
[----:B------:R-:W-:Y:S04]  /*139b0*/  SHFL.IDX PT, R28, R103, R14, 0x1c1f ;  /* 0x001c1f0e671c7589 */ /* 0x000fe800000e0000 */
[----:B------:R-:W-:Y:S04]  /*139c0*/  SHFL.IDX PT, R48, R48, R5, 0x1c1f ;  /* 0x001c1f0530307589 */ /* 0x000fe800000e0000 */
[----:B------:R-:W-:Y:S04]  /*139d0*/  SHFL.IDX PT, R47, R72, R5, 0x1c1f ;  /* 0x001c1f05482f7589 */ /* 0x000fe800000e0000 */
[----:B------:R-:W3:Y:S04]  /*139e0*/  SHFL.IDX PT, R49, R49, R14, 0x1c1f ;  /* 0x001c1f0e31317589 */ /* 0x000ee800000e0000 */
[----:B------:R4:W-:Y:S04]  /*139f0*/  SHFL.IDX PT, R72, R93, R14, 0x1c1f ;  /* 0x001c1f0e5d487589 */ /* 0x0009e800000e0000 */
[----:B------:R-:W-:Y:S04]  /*13a00*/  SHFL.IDX PT, R60, R60, R5, 0x1c1f ;  /* 0x001c1f053c3c7589 */ /* 0x000fe800000e0000 */
[----:B------:R-:W-:Y:S01]  /*13a10*/  SHFL.IDX PT, R57, R90, R5, 0x1c1f ;  /* 0x001c1f055a397589 */ /* 0x000fe200000e0000 */
[----:B----4-:R-:W4:Y:S03]  /*13a20*/  LDC R93, c[0x0][0xc50] ;  /* 0x00031400ff5d7b82 */ /* 0x010f260000000800 */
[----:B------:R-:W-:Y:S04]  /*13a30*/  SHFL.IDX PT, R61, R61, R14, 0x1c1f ;  /* 0x001c1f0e3d3d7589 */ /* 0x000fe800000e0000 */
[----:B------:R5:W-:Y:S04]  /*13a40*/  SHFL.IDX PT, R74, R91, R14, 0x1c1f ;  /* 0x001c1f0e5b4a7589 */ /* 0x000be800000e0000 */
[----:B------:R-:W-:Y:S04]  /*13a50*/  SHFL.IDX PT, R46, R56, R5, 0x1c1f ;  /* 0x001c1f05382e7589 */ /* 0x000fe800000e0000 */
[----:B------:R-:W-:Y:S01]  /*13a60*/  SHFL.IDX PT, R37, R92, R5, 0x1c1f ;  /* 0x001c1f055c257589 */ /* 0x000fe200000e0000 */
[----:B-----5:R-:W5:Y:S03]  /*13a70*/  LDC.64 R90, c[0x0][0xb40] ;  /* 0x0002d000ff5a7b82 */ /* 0x020f660000000a00 */
[----:B------:R-:W1:Y:S04]  /*13a80*/  SHFL.IDX PT, R56, R99, R14, 0x1c1f ;  /* 0x001c1f0e63387589 */ /* 0x000e6800000e0000 */
[----:B------:R-:W1:Y:S01]  /*13a90*/  SHFL.IDX PT, R66, R97, R14, 0x1c1f ;  /* 0x001c1f0e61427589 */ /* 0x000e6200000e0000 */
[----:B----4-:R-:W-:Y:S01]  /*13aa0*/  IMAD R93, R93, R78, UR4 ;  /* 0x000000045d5d7e24 */ /* 0x010fe2000f8e024e */
[----:B------:R-:W-:-:S02]  /*13ab0*/  ULDC.64 UR4, c[0x0][0xbe0] ;  /* 0x0002f80000047ab9 */ /* 0x000fc40000000a00 */
[----:B------:R-:W-:Y:S04]  /*13ac0*/  SHFL.IDX PT, R52, R52, R5, 0x1c1f ;  /* 0x001c1f0534347589 */ /* 0x000fe800000e0000 */
[----:B------:R-:W-:Y:S04]  /*13ad0*/  SHFL.IDX PT, R44, R44, R5, 0x1c1f ;  /* 0x001c1f052c2c7589 */ /* 0x000fe800000e0000 */
[----:B------:R-:W-:Y:S04]  /*13ae0*/  SHFL.IDX PT, R42, R42, R5, 0x1c1f ;  /* 0x001c1f052a2a7589 */ /* 0x000fe800000e0000 */
[----:B------:R-:W-:Y:S01]  /*13af0*/  SHFL.IDX PT, R38, R38, R5, 0x1c1f ;  /* 0x001c1f0526267589 */ /* 0x000fe200000e0000 */
[----:B-----5:R-:W-:-:S03]  /*13b00*/  IMAD.WIDE.U32 R40, R90, UR12, R40 ;  /* 0x0000000c5a287c25 */ /* 0x020fc6000f8e0028 */
[----:B------:R-:W-:Y:S04]  /*13b10*/  SHFL.IDX PT, R18, R18, R5, 0x1c1f ;  /* 0x001c1f0512127589 */ /* 0x000fe800000e0000 */
[----:B------:R-:W-:Y:S04]  /*13b20*/  SHFL.IDX PT, R6, R6, R5, 0x1c1f ;  /* 0x001c1f0506067589 */ /* 0x000fe800000e0000 */
[----:B------:R4:W-:Y:S04]  /*13b30*/  SHFL.IDX PT, R4, R30, R5, 0x1c1f ;  /* 0x001c1f051e047589 */ /* 0x0009e800000e0000 */
[----:B------:R5:W1:Y:S04]  /*13b40*/  SHFL.IDX PT, R75, R95, R14, 0x1c1f ;  /* 0x001c1f0e5f4b7589 */ /* 0x000a6800000e0000 */
[----:B------:R2:W-:Y:S01]  /*13b50*/  SHFL.IDX PT, R83, R85, R14, 0x1c1f ;  /* 0x001c1f0e55537589 */ /* 0x0005e200000e0000 */
[----:B----4-:R-:W-:-:S02]  /*13b60*/  SEL R5, R13, R10, P0 ;  /* 0x0000000a0d057207 */ /* 0x010fc40000000000 */
[----:B------:R-:W-:Y:S01]  /*13b70*/  SEL R10, R8, R11, P0 ;  /* 0x0000000b080a7207 */ /* 0x000fe20000000000 */
[----:B------:R-:W4:Y:S01]  /*13b80*/  SHFL.IDX PT, R81, R81, R14, 0x1c1f ;  /* 0x001c1f0e51517589 */ /* 0x000f2200000e0000 */
[----:B------:R-:W-:Y:S01]  /*13b90*/  SEL R8, R11, R8, P0 ;  /* 0x000000080b087207 */ /* 0x000fe20000000000 */
[----:B-----5:R-:W5:Y:S01]  /*13ba0*/  @P2 LDC R95, c[0x0][0xbec] ;  /* 0x0002fb00ff5f2b82 */ /* 0x020f620000000800 */
[----:B------:R-:W-:Y:S01]  /*13bb0*/  SEL R11, R9, R12, P0 ;  /* 0x0000000c090b7207 */ /* 0x000fe20000000000 */
[----:B------:R-:W-:Y:S01]  /*13bc0*/  SHFL.IDX PT, R71, R77, R14, 0x1c1f ;  /* 0x001c1f0e4d477589 */ /* 0x000fe200000e0000 */
[----:B------:R-:W-:Y:S02]  /*13bd0*/  SEL R9, R12, R9, P0 ;  /* 0x000000090c097207 */ /* 0x000fe40000000000 */
[----:B0-----:R-:W-:Y:S01]  /*13be0*/  SEL R12, R16, R17, P0 ;  /* 0x00000011100c7207 */ /* 0x001fe20000000000 */
[----:B------:R-:W-:Y:S01]  /*13bf0*/  SHFL.IDX PT, R73, R73, R14, 0x1c1f ;  /* 0x001c1f0e49497589 */ /* 0x000fe200000e0000 */
[----:B------:R-:W-:Y:S01]  /*13c00*/  SEL R16, R17, R16, P0 ;  /* 0x0000001011107207 */ /* 0x000fe20000000000 */
[----:B--2---:R-:W0:Y:S01]  /*13c10*/  @P2 LDC R85, c[0x0][0xbf0] ;  /* 0x0002fc00ff552b82 */ /* 0x004e220000000800 */
[----:B------:R-:W-:Y:S01]  /*13c20*/  SEL R13, R15, R20, P0 ;  /* 0x000000140f0d7207 */ /* 0x000fe20000000000 */
[----:B------:R-:W-:Y:S01]  /*13c30*/  SHFL.IDX PT, R65, R65, R14, 0x1c1f ;  /* 0x001c1f0e41417589 */ /* 0x000fe200000e0000 */
[----:B------:R-:W-:-:S02]  /*13c40*/  SEL R17, R20, R15, P0 ;  /* 0x0000000f14117207 */ /* 0x000fc40000000000 */
[----:B---3--:R-:W-:Y:S01]  /*13c50*/  SEL R30, R32, R33, P0 ;  /* 0x00000021201e7207 */ /* 0x008fe20000000000 */
[----:B------:R-:W-:Y:S01]  /*13c60*/  SHFL.IDX PT, R69, R69, R14, 0x1c1f ;  /* 0x001c1f0e45457589 */ /* 0x000fe200000e0000 */
[----:B------:R-:W-:Y:S02]  /*13c70*/  SEL R15, R21, R22, P0 ;  /* 0x00000016150f7207 */ /* 0x000fe40000000000 */
[----:B------:R-:W-:Y:S01]  /*13c80*/  SEL R32, R33, R32, P0 ;  /* 0x0000002021207207 */ /* 0x000fe20000000000 */
[----:B------:R-:W-:Y:S01]  /*13c90*/  SHFL.IDX PT, R59, R59, R14, 0x1c1f ;  /* 0x001c1f0e3b3b7589 */ /* 0x000fe200000e0000 */
[----:B------:R-:W-:Y:S02]  /*13ca0*/  SEL R33, R36, R29, P0 ;  /* 0x0000001d24217207 */ /* 0x000fe40000000000 */
[----:B------:R-:W-:Y:S01]  /*13cb0*/  SEL R20, R48, R49, P0 ;  /* 0x0000003130147207 */ /* 0x000fe20000000000 */
[----:B------:R2:W-:Y:S01]  /*13cc0*/  SHFL.IDX PT, R63, R31, R14, 0x1c1f ;  /* 0x001c1f0e1f3f7589 */ /* 0x0005e200000e0000 */
[----:B-----5:R-:W-:-:S03]  /*13cd0*/  @P2 IMAD.HI.U32 R95, R76, R95, RZ ;  /* 0x0000005f4c5f2227 */ /* 0x020fc600078e00ff */
[----:B------:R-:W-:Y:S04]  /*13ce0*/  SHFL.IDX PT, R53, R53, R14, 0x1c1f ;  /* 0x001c1f0e35357589 */ /* 0x000fe800000e0000 */
[----:B------:R-:W-:Y:S01]  /*13cf0*/  SHFL.IDX PT, R55, R55, R14, 0x1c1f ;  /* 0x001c1f0e37377589 */ /* 0x000fe200000e0000 */
[----:B--2---:R-:W-:Y:S01]  /*13d00*/  SEL R31, R29, R36, P0 ;  /* 0x000000241d1f7207 */ /* 0x004fe20000000000 */
[----:B-1----:R-:W-:Y:S02]  /*13d10*/  IMAD R36, R88, UR13, RZ ;  /* 0x0000000d58247c24 */ /* 0x002fe4000f8e02ff */
[----:B------:R-:W-:Y:S01]  /*13d20*/  SHFL.IDX PT, R39, R39, R14, 0x1c1f ;  /* 0x001c1f0e27277589 */ /* 0x000fe200000e0000 */
[----:B------:R-:W-:Y:S01]  /*13d30*/  SEL R29, R56, R37, P0 ;  /* 0x00000025381d7207 */ /* 0x000fe20000000000 */
[----:B------:R-:W-:-:S02]  /*13d40*/  IMAD R77, R89, UR12, R36 ;  /* 0x0000000c594d7c24 */ /* 0x000fc4000f8e0224 */
[----:B------:R-:W-:Y:S01]  /*13d50*/  SHFL.IDX PT, R45, R45, R14, 0x1c1f ;  /* 0x001c1f0e2d2d7589 */ /* 0x000fe200000e0000 */
[----:B------:R-:W-:-:S03]  /*13d60*/  SEL R36, R61, R60, P0 ;  /* 0x0000003c3d247207 */ /* 0x000fc60000000000 */
[----:B------:R1:W-:Y:S02]  /*13d70*/  SHFL.IDX PT, R43, R43, R14, 0x1c1f ;  /* 0x001c1f0e2b2b7589 */ /* 0x0003e400000e0000 */
[----:B-1----:R-:W-:Y:S02]  /*13d80*/  SEL R14, R24, R25, P0 ;  /* 0x00000019180e7207 */ /* 0x002fe40000000000 */
[----:B------:R-:W-:Y:S02]  /*13d90*/  SEL R24, R25, R24, P0 ;  /* 0x0000001819187207 */ /* 0x000fe40000000000 */
[----:B------:R-:W-:Y:S02]  /*13da0*/  SEL R25, R22, R21, P0 ;  /* 0x0000001516197207 */ /* 0x000fe40000000000 */
[----:B------:R-:W-:Y:S02]  /*13db0*/  SEL R22, R26, R23, P0 ;  /* 0x000000171a167207 */ /* 0x000fe40000000000 */
[----:B------:R-:W-:-:S02]  /*13dc0*/  SEL R26, R23, R26, P0 ;  /* 0x0000001a171a7207 */ /* 0x000fc40000000000 */
[----:B------:R-:W-:Y:S02]  /*13dd0*/  SEL R23, R27, R28, P0 ;  /* 0x0000001c1b177207 */ /* 0x000fe40000000000 */
[----:B------:R-:W-:Y:S02]  /*13de0*/  SEL R27, R28, R27, P0 ;  /* 0x0000001b1c1b7207 */ /* 0x000fe40000000000 */
[----:B------:R-:W-:Y:S01]  /*13df0*/  SEL R28, R49, R48, P0 ;  /* 0x00000030311c7207 */ /* 0x000fe20000000000 */
[----:B------:R-:W-:Y:S01]  /*13e00*/  IMAD.WIDE.U32 R48, R88, UR12, R34 ;  /* 0x0000000c58307c25 */ /* 0x000fe2000f8e0022 */
[----:B------:R-:W-:Y:S02]  /*13e10*/  SEL R34, R60, R61, P0 ;  /* 0x0000003d3c227207 */ /* 0x000fe40000000000 */
[----:B------:R-:W-:Y:S01]  /*13e20*/  SEL R21, R37, R56, P0 ;  /* 0x0000003825157207 */ /* 0x000fe20000000000 */
[----:B------:R-:W-:Y:S01]  /*13e30*/  IMAD R60, R90, UR13, RZ ;  /* 0x0000000d5a3c7c24 */ /* 0x000fe2000f8e02ff */
[----:B------:R-:W-:Y:S01]  /*13e40*/  SEL R35, R57, R66, P0 ;  /* 0x0000004239237207 */ /* 0x000fe20000000000 */
[----:B------:R-:W-:Y:S01]  /*13e50*/  @P2 IMAD.HI.U32 R56, R76, R79, RZ ;  /* 0x0000004f4c382227 */ /* 0x000fe200078e00ff */
[----:B------:R-:W-:-:S02]  /*13e60*/  SEL R37, R66, R57, P0 ;  /* 0x0000003942257207 */ /* 0x000fc40000000000 */
[----:B------:R-:W-:Y:S01]  /*13e70*/  SHF.R.S32.HI R66, RZ, 0x1f, R93 ;  /* 0x0000001fff427819 */ /* 0x000fe2000001145d */
[----:B------:R-:W-:Y:S02]  /*13e80*/  IMAD R57, R91, UR12, R60 ;  /* 0x0000000c5b397c24 */ /* 0x000fe4000f8e023c */
[----:B------:R-:W-:Y:S02]  /*13e90*/  IMAD.IADD R49, R49, 0x1, R77 ;  /* 0x0000000131317824 */ /* 0x000fe400078e024d */
[----:B------:R-:W-:Y:S02]  /*13ea0*/  IMAD.IADD R57, R41, 0x1, R57 ;  /* 0x0000000129397824 */ /* 0x000fe400078e0239 */
[----:B------:R-:W-:Y:S02]  /*13eb0*/  IMAD R41, R66, UR4, RZ ;  /* 0x0000000442297c24 */ /* 0x000fe4000f8e02ff */
[----:B------:R-:W-:Y:S01]  /*13ec0*/  IMAD.MOV.U32 R61, RZ, RZ, R76 ;  /* 0x000000ffff3d7224 */ /* 0x000fe200078e004c */
[----:B0-----:R-:W-:Y:S01]  /*13ed0*/  @P2 SHF.R.U32.HI R61, RZ, R85, R56 ;  /* 0x00000055ff3d2219 */ /* 0x001fe20000011638 */
[----:B------:R-:W-:-:S02]  /*13ee0*/  IMAD.MOV.U32 R56, RZ, RZ, R40 ;  /* 0x000000ffff387224 */ /* 0x000fc400078e0028 */
[C---:B------:R-:W-:Y:S02]  /*13ef0*/  IMAD R60, R93.reuse, UR5, R41 ;  /* 0x000000055d3c7c24 */ /* 0x040fe4000f8e0229 */
[----:B------:R-:W-:Y:S01]  /*13f00*/  IMAD.MOV.U32 R77, RZ, RZ, R76 ;  /* 0x000000ffff4d7224 */ /* 0x000fe200078e004c */
[----:B------:R-:W-:Y:S01]  /*13f10*/  @P2 SHF.R.U32.HI R77, RZ, R82, R95 ;  /* 0x00000052ff4d2219 */ /* 0x000fe2000001165f */
[----:B------:R-:W-:Y:S01]  /*13f20*/  IMAD.WIDE.U32 R40, R93, UR4, R48 ;  /* 0x000000045d287c25 */ /* 0x000fe2000f8e0030 */
[----:B------:R-:W-:-:S03]  /*13f30*/  ULDC.64 UR4, c[0x0][0xb30] ;  /* 0x0002cc0000047ab9 */ /* 0x000fc60000000a00 */
[----:B------:R-:W-:Y:S01]  /*13f40*/  IMAD R66, R66, UR6, RZ ;  /* 0x0000000642427c24 */ /* 0x000fe2000f8e02ff */
[----:B------:R-:W-:Y:S01]  /*13f50*/  IADD3 R40, P2, R61, R40, RZ ;  /* 0x000000283d287210 */ /* 0x000fe20007f5e0ff */
[----:B------:R-:W-:Y:S01]  /*13f60*/  IMAD.WIDE.U32 R48, R93, UR6, R56 ;  /* 0x000000065d307c25 */ /* 0x000fe2000f8e0038 */
[----:B------:R-:W-:Y:S02]  /*13f70*/  SHF.R.S32.HI R57, RZ, 0x1f, R61 ;  /* 0x0000001fff397819 */ /* 0x000fe4000001143d */
[----:B------:R-:W-:Y:S01]  /*13f80*/  SHF.R.S32.HI R56, RZ, 0x1f, R77 ;  /* 0x0000001fff387819 */ /* 0x000fe2000001144d */
[----:B------:R-:W-:Y:S01]  /*13f90*/  IMAD.MOV R61, RZ, RZ, -R61 ;  /* 0x000000ffff3d7224 */ /* 0x000fe200078e0a3d */
[----:B------:R-:W-:Y:S01]  /*13fa0*/  IADD3.X R41, R57, R41, R60, P2, !PT ;  /* 0x0000002939297210 */ /* 0x000fe200017fe43c */
[----:B------:R-:W-:Y:S01]  /*13fb0*/  IMAD R79, R93, UR7, R66 ;  /* 0x000000075d4f7c24 */ /* 0x000fe2000f8e0242 */
[----:B------:R-:W-:Y:S01]  /*13fc0*/  ULDC.64 UR6, c[0x0][0xbc8] ;  /* 0x0002f20000067ab9 */ /* 0x000fe20000000a00 */
[----:B------:R-:W-:-:S02]  /*13fd0*/  IMAD.MOV R66, RZ, RZ, -R77 ;  /* 0x000000ffff427224 */ /* 0x000fc400078e0a4d */
[----:B------:R-:W-:Y:S02]  /*13fe0*/  IMAD R56, R56, UR4, RZ ;  /* 0x0000000438387c24 */ /* 0x000fe4000f8e02ff */
[--C-:B------:R-:W-:Y:S02]  /*13ff0*/  IMAD R57, R87, R61, R76.reuse ;  /* 0x0000003d57397224 */ /* 0x100fe400078e024c */
[----:B------:R-:W-:Y:S02]  /*14000*/  IMAD.IADD R49, R49, 0x1, R79 ;  /* 0x0000000131317824 */ /* 0x000fe400078e024f */
[----:B------:R-:W-:Y:S02]  /*14010*/  IMAD R61, R87, R66, R76 ;  /* 0x00000042573d7224 */ /* 0x000fe400078e024c */
[C---:B------:R-:W-:Y:S01]  /*14020*/  IMAD R79, R77.reuse, UR5, R56 ;  /* 0x000000054d4f7c24 */ /* 0x040fe2000f8e0238 */
[----:B------:R-:W-:Y:S01]  /*14030*/  SHF.R.S32.HI R56, RZ, 0x1f, R57 ;  /* 0x0000001fff387819 */ /* 0x000fe20000011439 */
[----:B------:R-:W-:Y:S01]  /*14040*/  IMAD.WIDE.U32 R48, R77, UR4, R48 ;  /* 0x000000044d307c25 */ /* 0x000fe2000f8e0030 */
[----:B------:R-:W-:Y:S01]  /*14050*/  SHF.R.S32.HI R60, RZ, 0x1f, R61 ;  /* 0x0000001fff3c7819 */ /* 0x000fe2000001143d */
[----:B------:R-:W0:Y:S01]  /*14060*/  S2UR UR5, SR_CgaCtaId ;  /* 0x00000000000579c3 */ /* 0x000e220000008800 */
[----:B------:R-:W-:Y:S01]  /*14070*/  UMOV UR4, 0x400 ;  /* 0x0000040000047882 */ /* 0x000fe20000000000 */
[----:B------:R-:W-:-:S02]  /*14080*/  IMAD R56, R56, UR6, RZ ;  /* 0x0000000638387c24 */ /* 0x000fc4000f8e02ff */
[----:B------:R-:W-:Y:S02]  /*14090*/  IMAD R60, R60, UR8, RZ ;  /* 0x000000083c3c7c24 */ /* 0x000fe4000f8e02ff */
[----:B------:R-:W-:Y:S02]  /*140a0*/  IMAD.IADD R49, R49, 0x1, R79 ;  /* 0x0000000131317824 */ /* 0x000fe400078e024f */
[----:B------:R-:W-:Y:S01]  /*140b0*/  IMAD R77, R57, UR7, R56 ;  /* 0x00000007394d7c24 */ /* 0x000fe2000f8e0238 */
[----:B------:R-:W-:Y:S01]  /*140c0*/  SEL R56, R67, R72, P0 ;  /* 0x0000004843387207 */ /* 0x000fe20000000000 */
[----:B------:R-:W-:Y:S01]  /*140d0*/  IMAD.WIDE.U32 R40, R57, UR6, R40 ;  /* 0x0000000639287c25 */ /* 0x000fe2000f8e0028 */
[----:B------:R-:W-:-:S03]  /*140e0*/  ULDC.64 UR6, c[0x0][0xba8] ;  /* 0x0002ea0000067ab9 */ /* 0x000fc60000000a00 */
[C---:B------:R-:W-:Y:S01]  /*140f0*/  IMAD R79, R61.reuse, UR9, R60 ;  /* 0x000000093d4f7c24 */ /* 0x040fe2000f8e023c */
[----:B------:R-:W-:Y:S01]  /*14100*/  SEL R60, R72, R67, P0 ;  /* 0x00000043483c7207 */ /* 0x000fe20000000000 */
[----:B------:R-:W-:Y:S01]  /*14110*/  IMAD.WIDE.U32 R48, R61, UR8, R48 ;  /* 0x000000083d307c25 */ /* 0x000fe2000f8e0030 */
[C---:B------:R-:W-:Y:S01]  /*14120*/  LEA R72, P2, R40.reuse, UR6, 0x2 ;  /* 0x0000000628487c11 */ /* 0x040fe2000f8410ff */
[----:B------:R-:W-:Y:S01]  /*14130*/  ULDC UR6, c[0x0][0xa88] ;  /* 0x0002a20000067ab9 */ /* 0x000fe20000000800 */
[----:B------:R-:W-:Y:S01]  /*14140*/  SEL R61, R75, R70, P0 ;  /* 0x000000464b3d7207 */ /* 0x000fe20000000000 */
[----:B------:R-:W-:Y:S01]  /*14150*/  IMAD.IADD R57, R41, 0x1, R77 ;  /* 0x0000000129397824 */ /* 0x000fe200078e024d */
[----:B------:R-:W-:Y:S01]  /*14160*/  ULDC.64 UR8, c[0x0][0xb00] ;  /* 0x0002c00000087ab9 */ /* 0x000fe20000000a00 */
[----:B------:R-:W-:Y:S01]  /*14170*/  IMAD.IADD R41, R49, 0x1, R79 ;  /* 0x0000000131297824 */ /* 0x000fe200078e024f */
[----:B------:R-:W-:Y:S01]  /*14180*/  SHFL.IDX PT, R76, R72, RZ, 0x1c1f ;  /* 0x001c1fff484c7589 */ /* 0x000fe200000e0000 */
[----:B0-----:R-:W-:Y:S01]  /*14190*/  ULEA UR4, UR5, UR4, 0x18 ;  /* 0x0000000405047291 */ /* 0x001fe2000f8ec03f */
[----:B------:R-:W-:Y:S01]  /*141a0*/  LEA.HI.X R49, R40, UR7, R57, 0x2, P2 ;  /* 0x0000000728317c11 */ /* 0x000fe200090f1439 */
[----:B------:R-:W-:Y:S01]  /*141b0*/  IMAD R85, R87, UR6, RZ ;  /* 0x0000000657557c24 */ /* 0x000fe2000f8e02ff */
[----:B------:R-:W-:Y:S01]  /*141c0*/  SHFL.IDX PT, R78, R72, 0x1, 0x1c1f ;  /* 0x003c1f00484e7f89 */ /* 0x000fe200000e0000 */
[----:B------:R-:W-:Y:S01]  /*141d0*/  SEL R57, R70, R75, P0 ;  /* 0x0000004b46397207 */ /* 0x000fe20000000000 */
[C---:B------:R-:W-:Y:S01]  /*141e0*/  VIADD R70, R68.reuse, 0x8 ;  /* 0x0000000844467836 */ /* 0x040fe20000000000 */
[----:B------:R-:W-:Y:S01]  /*141f0*/  UIADD3 UR4, UR4, 0x29820, URZ ;  /* 0x0002982004047890 */ /* 0x000fe2000fffe03f */
[----:B------:R-:W0:Y:S01]  /*14200*/  SHFL.IDX PT, R77, R49, RZ, 0x1c1f ;  /* 0x001c1fff314d7589 */ /* 0x000e2200000e0000 */
[-C--:B------:R-:W-:Y:S01]  /*14210*/  ISETP.GE.OR P2, PT, R68, R85.reuse, P1 ;  /* 0x000000554400720c */ /* 0x080fe20000f46670 */
[----:B------:R-:W-:Y:S01]  /*14220*/  IMAD.SHL.U32 R75, R64, 0x2, RZ ;  /* 0x00000002404b7824 */ /* 0x000fe200078e00ff */
[----:B------:R-:W-:Y:S01]  /*14230*/  ISETP.GE.OR P1, PT, R70, R85, P1 ;  /* 0x000000554600720c */ /* 0x000fe20000f26670 */
[----:B------:R1:W2:Y:S01]  /*14240*/  SHFL.IDX PT, R79, R49, 0x1, 0x1c1f ;  /* 0x003c1f00314f7f89 */ /* 0x0002a200000e0000 */
[----:B------:R-:W-:Y:S01]  /*14250*/  UPRMT UR4, URZ, 0x654, UR4 ;  /* 0x000006543f047896 */ /* 0x000fe20008000004 */
[----:B------:R-:W-:-:S02]  /*14260*/  LEA R82, P3, R48, UR8, 0x2 ;  /* 0x0000000830527c11 */ /* 0x000fc4000f8610ff */
[----:B----4-:R-:W-:Y:S02]  /*14270*/  SEL R40, R46, R81, P0 ;  /* 0x000000512e287207 */ /* 0x010fe40000000000 */
[----:B------:R-:W-:Y:S01]  /*14280*/  LEA.HI.X R84, R48, UR9, R41, 0x2, P3 ;  /* 0x0000000930547c11 */ /* 0x000fe200098f1429 */
[----:B------:R3:W4:Y:S01]  /*14290*/  SHFL.IDX PT, R66, R82, RZ, 0x1c1f ;  /* 0x001c1fff52427589 */ /* 0x00072200000e0000 */
[----:B------:R-:W-:Y:S02]  /*142a0*/  ISETP.GE.AND P3, PT, R68, R85, PT ;  /* 0x000000554400720c */ /* 0x000fe40003f66270 */
[----:B------:R-:W-:Y:S01]  /*142b0*/  SYNCS.ARRIVE.TRANS64.RED.A1T0 RZ, [UR4], RZ ;  /* 0x000000ffffff79a7 */ /* 0x000fe20008100404 */
[----:B------:R3:W3:Y:S01]  /*142c0*/  SHFL.IDX PT, R67, R84, RZ, 0x1c1f ;  /* 0x001c1fff54437589 */ /* 0x0006e200000e0000 */
[----:B------:R-:W-:Y:S02]  /*142d0*/  SEL R41, R47, R74, P0 ;  /* 0x0000004a2f297207 */ /* 0x000fe40000000000 */
[----:B------:R-:W-:-:S02]  /*142e0*/  SEL R48, R50, R83, P0 ;  /* 0x0000005332307207 */ /* 0x000fc40000000000 */
[----:B-1----:R-:W-:Y:S02]  /*142f0*/  SEL R49, R51, R80, P0 ;  /* 0x0000005033317207 */ /* 0x002fe40000000000 */
[----:B------:R-:W-:Y:S01]  /*14300*/  SEL R46, R81, R46, P0 ;  /* 0x0000002e512e7207 */ /* 0x000fe20000000000 */
[----:B0-----:R0:W-:Y:S01]  /*14310*/  @!P2 ST.E desc[UR58][R76.64], R2 ;  /* 0x000000024c00a985 */ /* 0x0011e2000c10193a */
[----:B------:R-:W-:Y:S02]  /*14320*/  SEL R47, R74, R47, P0 ;  /* 0x0000002f4a2f7207 */ /* 0x000fe40000000000 */
[----:B------:R-:W-:Y:S01]  /*14330*/  SEL R50, R83, R50, P0 ;  /* 0x0000003253327207 */ /* 0x000fe20000000000 */
[----:B--2---:R0:W-:Y:S01]  /*14340*/  @!P1 ST.E desc[UR58][R78.64], R3 ;  /* 0x000000034e009985 */ /* 0x0041e2000c10193a */
        /* <DEDUP_REMOVED lines=8> */
[----:B------:R-:W-:Y:S01]  /*143d0*/  VIADD R74, R75, 0x20 ;  /* 0x000000204b4a7836 */ /* 0x000fe20000000000 */
[----:B------:R-:W-:Y:S01]  /*143e0*/  ISETP.GE.AND P4, PT, R3, UR4, PT ;  /* 0x0000000403007c0c */ /* 0x000fe2000bf86270 */
[C---:B------:R-:W-:Y:S01]  /*143f0*/  VIADD R80, R75.reuse, 0x38 ;  /* 0x000000384b507836 */ /* 0x040fe20000000000 */
[----:B------:R-:W-:Y:S01]  /*14400*/  ISETP.GE.AND P1, PT, R72, UR4, PT ;  /* 0x0000000448007c0c */ /* 0x000fe2000bf26270 */
[----:B------:R-:W-:-:S03]  /*14410*/  VIADD R81, R75, 0x40 ;  /* 0x000000404b517836 */ /* 0x000fc60000000000 */
[----:B------:R-:W-:-:S05]  /*14420*/  ISETP.GE.AND P5, PT, R80, UR4, PT ;  /* 0x0000000450007c0c */ /* 0x000fca000bfa6270 */
[----:B------:R-:W-:Y:S02]  /*14430*/  @!P3 LEA.HI R64, R2, R2, RZ, 0x1 ;  /* 0x000000020240b211 */ /* 0x000fe400078f08ff */
[----:B------:R-:W-:Y:S01]  /*14440*/  @!P4 LEA.HI R68, R3, R3, RZ, 0x1 ;  /* 0x000000030344c211 */ /* 0x000fe200078f08ff */
[C-C-:B---34-:R-:W-:Y:S01]  /*14450*/  @!P2 IMAD.WIDE R2, R75.reuse, 0x4, R66.reuse ;  /* 0x000000044b02a825 */ /* 0x158fe200078e0242 */
[----:B------:R-:W-:Y:S02]  /*14460*/  @!P3 LOP3.LUT R77, R64, 0xfffffffe, RZ, 0xc0, !PT ;  /* 0xfffffffe404db812 */ /* 0x000fe400078ec0ff */
[----:B------:R-:W-:Y:S01]  /*14470*/  @!P1 LEA.HI R72, R72, R72, RZ, 0x1 ;  /* 0x0000004848489211 */ /* 0x000fe200078f08ff */
[----:B------:R-:W-:Y:S01]  /*14480*/  VIADD R64, R75, 0x28 ;  /* 0x000000284b407836 */ /* 0x000fe20000000000 */
[----:B------:R-:W-:Y:S01]  /*14490*/  @!P4 LOP3.LUT R79, R68, 0xfffffffe, RZ, 0xc0, !PT ;  /* 0xfffffffe444fc812 */ /* 0x000fe200078ec0ff */
[----:B------:R0:W-:Y:S01]  /*144a0*/  @!P2 ST.E.64 desc[UR58][R2.64], R10 ;  /* 0x0000000a0200a985 */ /* 0x0001e2000c101b3a */
[----:B------:R-:W-:Y:S01]  /*144b0*/  @!P3 IMAD.WIDE R76, R77, 0x4, R66 ;  /* 0x000000044d4cb825 */ /* 0x000fe200078e0242 */
[----:B------:R-:W-:-:S02]  /*144c0*/  ISETP.GE.AND P2, PT, R74, UR4, PT ;  /* 0x000000044a007c0c */ /* 0x000fc4000bf46270 */
[----:B------:R-:W-:Y:S01]  /*144d0*/  @!P5 LEA.HI R80, R80, R80, RZ, 0x1 ;  /* 0x000000505050d211 */ /* 0x000fe200078f08ff */
[----:B------:R-:W-:Y:S01]  /*144e0*/  VIADD R68, R75, 0x30 ;  /* 0x000000304b447836 */ /* 0x000fe20000000000 */
[----:B------:R1:W-:Y:S01]  /*144f0*/  @!P3 ST.E.64 desc[UR58][R76.64], R8 ;  /* 0x000000084c00b985 */ /* 0x0003e2000c101b3a */
[----:B------:R-:W-:Y:S01]  /*14500*/  @!P4 IMAD.WIDE R78, R79, 0x4, R66 ;  /* 0x000000044f4ec825 */ /* 0x000fe200078e0242 */
[----:B------:R-:W-:Y:S02]  /*14510*/  ISETP.GE.AND P3, PT, R64, UR4, PT ;  /* 0x0000000440007c0c */ /* 0x000fe4000bf66270 */
[----:B------:R-:W-:Y:S02]  /*14520*/  ISETP.GE.AND P6, PT, R68, UR4, PT ;  /* 0x0000000444007c0c */ /* 0x000fe4000bfc6270 */
[----:B------:R2:W-:Y:S01]  /*14530*/  @!P4 ST.E.64 desc[UR58][R78.64], R12 ;  /* 0x0000000c4e00c985 */ /* 0x0005e2000c101b3a */
[----:B------:R-:W-:Y:S02]  /*14540*/  ISETP.GE.AND P4, PT, R81, UR4, PT ;  /* 0x0000000451007c0c */ /* 0x000fe4000bf86270 */
[----:B0-----:R-:W-:Y:S01]  /*14550*/  @!P1 LOP3.LUT R3, R72, 0xfffffffe, RZ, 0xc0, !PT ;  /* 0xfffffffe48039812 */ /* 0x001fe200078ec0ff */
[----:B------:R-:W-:Y:S01]  /*14560*/  VIADD R72, R75, 0x48 ;  /* 0x000000484b487836 */ /* 0x000fe20000000000 */
[----:B------:R-:W-:-:S03]  /*14570*/  @!P2 LEA.HI R74, R74, R74, RZ, 0x1 ;  /* 0x0000004a4a4aa211 */ /* 0x000fc600078f08ff */
[--C-:B------:R-:W-:Y:S01]  /*14580*/  @!P1 IMAD.WIDE R2, R3, 0x4, R66.reuse ;  /* 0x0000000403029825 */ /* 0x100fe200078e0242 */
[----:B-1----:R-:W-:Y:S02]  /*14590*/  @!P2 LOP3.LUT R9, R74, 0xfffffffe, RZ, 0xc0, !PT ;  /* 0xfffffffe4a09a812 */ /* 0x002fe400078ec0ff */
[----:B------:R-:W-:Y:S02]  /*145a0*/  @!P3 LEA.HI R64, R64, R64, RZ, 0x1 ;  /* 0x000000404040b211 */ /* 0x000fe400078f08ff */
[----:B------:R0:W-:Y:S01]  /*145b0*/  @!P1 ST.E.64 desc[UR58][R2.64], R16 ;  /* 0x0000001002009985 */ /* 0x0001e2000c101b3a */
[----:B------:R-:W-:Y:S01]  /*145c0*/  ISETP.GE.AND P1, PT, R72, UR4, PT ;  /* 0x0000000448007c0c */ /* 0x000fe2000bf26270 */
[----:B------:R-:W-:Y:S01]  /*145d0*/  @!P2 IMAD.WIDE R8, R9, 0x4, R66 ;  /* 0x000000040908a825 */ /* 0x000fe200078e0242 */
[----:B------:R-:W-:Y:S02]  /*145e0*/  @!P6 LEA.HI R68, R68, R68, RZ, 0x1 ;  /* 0x000000444444e211 */ /* 0x000fe400078f08ff */
[----:B------:R-:W-:-:S02]  /*145f0*/  @!P3 LOP3.LUT R11, R64, 0xfffffffe, RZ, 0xc0, !PT ;  /* 0xfffffffe400bb812 */ /* 0x000fc400078ec0ff */
[----:B------:R-:W-:Y:S01]  /*14600*/  @!P4 LEA.HI R81, R81, R81, RZ, 0x1 ;  /* 0x000000515151c211 */ /* 0x000fe200078f08ff */
[----:B------:R1:W-:Y:S01]  /*14610*/  @!P2 ST.E.64 desc[UR58][R8.64], R14 ;  /* 0x0000000e0800a985 */ /* 0x0003e2000c101b3a */
[----:B--2---:R-:W-:Y:S01]  /*14620*/  @!P6 LOP3.LUT R13, R68, 0xfffffffe, RZ, 0xc0, !PT ;  /* 0xfffffffe440de812 */ /* 0x004fe200078ec0ff */
[----:B------:R-:W-:Y:S01]  /*14630*/  @!P3 IMAD.WIDE R10, R11, 0x4, R66 ;  /* 0x000000040b0ab825 */ /* 0x000fe200078e0242 */
[----:B------:R-:W-:-:S03]  /*14640*/  @!P4 LOP3.LUT R81, R81, 0xfffffffe, RZ, 0xc0, !PT ;  /* 0xfffffffe5151c812 */ /* 0x000fc600078ec0ff */
[----:B------:R-:W-:Y:S01]  /*14650*/  @!P1 LEA.HI R72, R72, R72, RZ, 0x1 ;  /* 0x0000004848489211 */ /* 0x000fe200078f08ff */
[--C-:B0-----:R-:W-:Y:S01]  /*14660*/  @!P6 IMAD.WIDE R2, R13, 0x4, R66.reuse ;  /* 0x000000040d02e825 */ /* 0x101fe200078e0242 */
[----:B------:R-:W-:Y:S01]  /*14670*/  @!P5 LOP3.LUT R17, R80, 0xfffffffe, RZ, 0xc0, !PT ;  /* 0xfffffffe5011d812 */ /* 0x000fe200078ec0ff */
[----:B------:R0:W-:Y:S02]  /*14680*/  @!P3 ST.E.64 desc[UR58][R10.64], R24 ;  /* 0x000000180a00b985 */ /* 0x0001e4000c101b3a */
[----:B------:R-:W-:Y:S02]  /*14690*/  VIADD R16, R75, 0x60 ;  /* 0x000000604b107836 */ /* 0x000fe40000000000 */
[--C-:B------:R-:W-:Y:S01]  /*146a0*/  @!P5 IMAD.WIDE R12, R17, 0x4, R66.reuse ;  /* 0x00000004110cd825 */ /* 0x100fe200078e0242 */
[----:B-1----:R-:W-:Y:S01]  /*146b0*/  @!P1 LOP3.LUT R15, R72, 0xfffffffe, RZ, 0xc0, !PT ;  /* 0xfffffffe480f9812 */ /* 0x002fe200078ec0ff */
[----:B------:R1:W-:Y:S01]  /*146c0*/  @!P6 ST.E.64 desc[UR58][R2.64], R22 ;  /* 0x000000160200e985 */ /* 0x0003e2000c101b3a */
[----:B------:R-:W-:Y:S01]  /*146d0*/  ISETP.GE.AND P3, PT, R16, UR4, PT ;  /* 0x0000000410007c0c */ /* 0x000fe2000bf66270 */
[----:B------:R-:W-:-:S02]  /*146e0*/  @!P4 IMAD.WIDE R8, R81, 0x4, R66 ;  /* 0x000000045108c825 */ /* 0x000fc400078e0242 */
[----:B------:R-:W-:Y:S02]  /*146f0*/  @!P5 ST.E.64 desc[UR58][R12.64], R26 ;  /* 0x0000001a0c00d985 */ /* 0x000fe4000c101b3a */
[----:B------:R-:W-:Y:S02]  /*14700*/  VIADD R14, R75, 0x50 ;  /* 0x000000504b0e7836 */ /* 0x000fe40000000000 */
[----:B0-----:R-:W-:Y:S01]  /*14710*/  @!P1 IMAD.WIDE R10, R15, 0x4, R66 ;  /* 0x000000040f0a9825 */ /* 0x001fe200078e0242 */
[----:B------:R0:W-:Y:S03]  /*14720*/  @!P4 ST.E.64 desc[UR58][R8.64], R30 ;  /* 0x0000001e0800c985 */ /* 0x0001e6000c101b3a */
[C---:B------:R-:W-:Y:S01]  /*14730*/  VIADD R15, R75.reuse, 0x58 ;  /* 0x000000584b0f7836 */ /* 0x040fe20000000000 */
[----:B------:R2:W-:Y:S01]  /*14740*/  @!P1 ST.E.64 desc[UR58][R10.64], R32 ;  /* 0x000000200a009985 */ /* 0x0005e2000c101b3a */
[C---:B------:R-:W-:Y:S01]  /*14750*/  VIADD R17, R75.reuse, 0x68 ;  /* 0x000000684b117836 */ /* 0x040fe20000000000 */
[----:B------:R-:W-:Y:S01]  /*14760*/  ISETP.GE.AND P1, PT, R14, UR4, PT ;  /* 0x000000040e007c0c */ /* 0x000fe2000bf26270 */
[----:B-1----:R-:W-:Y:S01]  /*14770*/  VIADD R3, R75, 0x78 ;  /* 0x000000784b037836 */ /* 0x002fe20000000000 */
        /* <DEDUP_REMOVED lines=9> */
[----:B0-----:R-:W-:Y:S02]  /*14810*/  @!P6 LEA.HI R8, R3, R3, RZ, 0x1 ;  /* 0x000000030308e211 */ /* 0x001fe400078f08ff */
        /* <DEDUP_REMOVED lines=19> */
.L_x_953:
[----:B------:R-:W-:Y:S05]  /*14950*/  BSYNC B0 ;  /* 0x0000000000007941 */ /* 0x000fea0003800000 */
.L_x_952:
[----:B------:R-:W-:Y:S01]  /*14960*/  ISETP.GE.AND P1, PT, R70, R85, PT ;  /* 0x000000554600720c */ /* 0x000fe20003f26270 */
[----:B-1----:R1:W2:Y:S01]  /*14970*/  SHFL.IDX PT, R37, R84, 0x1, 0x1c1f ;  /* 0x003c1f0054257f89 */ /* 0x0022a200000e0000 */
[----:B------:R-:W-:Y:S02]  /*14980*/  SEL R32, R6, R45, P0 ;  /* 0x0000002d06207207 */ /* 0x000fe40000000000 */
[----:B------:R-:W-:Y:S01]  /*14990*/  SEL R34, R45, R6, P0 ;  /* 0x000000062d227207 */ /* 0x000fe20000000000 */
[----:B------:R1:W0:Y:S01]  /*149a0*/  SHFL.IDX PT, R36, R82, 0x1, 0x1c1f ;  /* 0x003c1f0052247f89 */ /* 0x00022200000e0000 */
        /* <DEDUP_REMOVED lines=20> */
[----:B012---:R-:W-:Y:S06]  /*14af0*/  @P1 BRA `(.L_x_868) ;  /* 0x0000004400701947 */ /* 0x007fec0003800000 */
[C---:B------:R-:W-:Y:S01]  /*14b00*/  VIADD R0, R75.reuse, 0x8 ;  /* 0x000000084b007836 */ /* 0x040fe20000000000 */
        /* <DEDUP_REMOVED lines=9> */
[C---:B------:R-:W-:Y:S01]  /*14ba0*/  VIADD R38, R75.reuse, 0x30 ;  /* 0x000000304b267836 */ /* 0x040fe20000000000 */
[----:B------:R-:W-:Y:S01]  /*14bb0*/  ISETP.GE.AND P5, PT, R18, UR4, PT ;  /* 0x0000000412007c0c */ /* 0x000fe2000bfa6270 */
[----:B------:R-:W-:Y:S01]  /*14bc0*/  VIADD R39, R75, 0x38 ;  /* 0x000000384b277836 */ /* 0x000fe20000000000 */
[----:B------:R-:W-:-:S03]  /*14bd0*/  ISETP.GE.AND P3, PT, R12, UR4, PT ;  /* 0x000000040c007c0c */ /* 0x000fc6000bf66270 */
[----:B------:R-:W-:Y:S02]  /*14be0*/  @!P0 IMAD.WIDE R2, R75, 0x4, R36 ;  /* 0x000000044b028825 */ /* 0x000fe400078e0224 */
[----:B------:R-:W-:-:S03]  /*14bf0*/  @!P4 LEA.HI R0, R0, R0, RZ, 0x1 ;  /* 0x000000000000c211 */ /* 0x000fc600078f08ff */
[----:B------:R0:W-:Y:S01]  /*14c00*/  @!P0 ST.E.64 desc[UR58][R2.64], R40 ;  /* 0x0000002802008985 */ /* 0x0001e2000c101b3a */
[----:B------:R-:W-:Y:S02]  /*14c10*/  @!P4 LOP3.LUT R9, R0, 0xfffffffe, RZ, 0xc0, !PT ;  /* 0xfffffffe0009c812 */ /* 0x000fe400078ec0ff */
[----:B------:R-:W-:Y:S02]  /*14c20*/  ISETP.GE.AND P0, PT, R39, UR4, PT ;  /* 0x0000000427007c0c */ /* 0x000fe4000bf06270 */
[----:B------:R-:W-:Y:S01]  /*14c30*/  @!P2 LEA.HI R0, R11, R11, RZ, 0x1 ;  /* 0x0000000b0b00a211 */ /* 0x000fe200078f08ff */
[----:B------:R-:W-:Y:S01]  /*14c40*/  @!P4 IMAD.WIDE R8, R9, 0x4, R36 ;  /* 0x000000040908c825 */ /* 0x000fe200078e0224 */
[----:B------:R-:W-:Y:S02]  /*14c50*/  @!P1 LEA.HI R10, R10, R10, RZ, 0x1 ;  /* 0x0000000a0a0a9211 */ /* 0x000fe400078f08ff */
[----:B------:R-:W-:Y:S02]  /*14c60*/  @!P2 LOP3.LUT R13, R0, 0xfffffffe, RZ, 0xc0, !PT ;  /* 0xfffffffe000da812 */ /* 0x000fe400078ec0ff */
[----:B------:R1:W-:Y:S01]  /*14c70*/  @!P4 ST.E.64 desc[UR58][R8.64], R46 ;  /* 0x0000002e0800c985 */ /* 0x0003e2000c101b3a */
[----:B------:R-:W-:-:S02]  /*14c80*/  ISETP.GE.AND P4, PT, R38, UR4, PT ;  /* 0x0000000426007c0c */ /* 0x000fc4000bf86270 */
[----:B------:R-:W-:Y:S02]  /*14c90*/  @!P1 LOP3.LUT R11, R10, 0xfffffffe, RZ, 0xc0, !PT ;  /* 0xfffffffe0a0b9812 */ /* 0x000fe400078ec0ff */
[----:B------:R-:W-:Y:S02]  /*14ca0*/  @!P5 LEA.HI R18, R18, R18, RZ, 0x1 ;  /* 0x000000121212d211 */ /* 0x000fe400078f08ff */
[----:B------:R-:W-:Y:S01]  /*14cb0*/  @!P3 LEA.HI R12, R12, R12, RZ, 0x1 ;  /* 0x0000000c0c0cb211 */ /* 0x000fe200078f08ff */
[--C-:B0-----:R-:W-:Y:S01]  /*14cc0*/  @!P1 IMAD.WIDE R2, R11, 0x4, R36.reuse ;  /* 0x000000040b029825 */ /* 0x101fe200078e0224 */
[----:B------:R-:W-:Y:S02]  /*14cd0*/  @!P0 LEA.HI R0, R39, R39, RZ, 0x1 ;  /* 0x0000002727008211 */ /* 0x000fe400078f08ff */
[----:B------:R-:W-:Y:S02]  /*14ce0*/  @!P3 LOP3.LUT R11, R12, 0xfffffffe, RZ, 0xc0, !PT ;  /* 0xfffffffe0c0bb812 */ /* 0x000fe400078ec0ff */
[----:B------:R0:W-:Y:S01]  /*14cf0*/  @!P1 ST.E.64 desc[UR58][R2.64], R48 ;  /* 0x0000003002009985 */ /* 0x0001e2000c101b3a */
[----:B-1----:R-:W-:Y:S01]  /*14d00*/  @!P2 IMAD.WIDE R8, R13, 0x4, R36 ;  /* 0x000000040d08a825 */ /* 0x002fe200078e0224 */
[----:B------:R-:W-:-:S02]  /*14d10*/  @!P5 LOP3.LUT R13, R18, 0xfffffffe, RZ, 0xc0, !PT ;  /* 0xfffffffe120dd812 */ /* 0x000fc400078ec0ff */
[----:B------:R-:W-:Y:S01]  /*14d20*/  @!P4 LEA.HI R38, R38, R38, RZ, 0x1 ;  /* 0x000000262626c211 */ /* 0x000fe200078f08ff */
[----:B------:R-:W-:Y:S01]  /*14d30*/  VIADD R18, R75, 0x40 ;  /* 0x000000404b127836 */ /* 0x000fe20000000000 */
[----:B------:R-:W-:Y:S01]  /*14d40*/  @!P0 LOP3.LUT R41, R0, 0xfffffffe, RZ, 0xc0, !PT ;  /* 0xfffffffe00298812 */ /* 0x000fe200078ec0ff */
[--C-:B------:R-:W-:Y:S01]  /*14d50*/  @!P3 IMAD.WIDE R10, R11, 0x4, R36.reuse ;  /* 0x000000040b0ab825 */ /* 0x100fe200078e0224 */
[----:B------:R-:W-:Y:S01]  /*14d60*/  @!P4 LOP3.LUT R39, R38, 0xfffffffe, RZ, 0xc0, !PT ;  /* 0xfffffffe2627c812 */ /* 0x000fe200078ec0ff */
[----:B------:R1:W-:Y:S01]  /*14d70*/  @!P2 ST.E.64 desc[UR58][R8.64], R50 ;  /* 0x000000320800a985 */ /* 0x0003e2000c101b3a */
[----:B------:R-:W-:Y:S01]  /*14d80*/  ISETP.GE.AND P1, PT, R18, UR4, PT ;  /* 0x0000000412007c0c */ /* 0x000fe2000bf26270 */
[----:B------:R-:W-:Y:S02]  /*14d90*/  VIADD R0, R75, 0x50 ;  /* 0x000000504b007836 */ /* 0x000fe40000000000 */
[--C-:B------:R-:W-:Y:S01]  /*14da0*/  @!P5 IMAD.WIDE R12, R13, 0x4, R36.reuse ;  /* 0x000000040d0cd825 */ /* 0x100fe200078e0224 */
[----:B------:R2:W-:Y:S02]  /*14db0*/  @!P3 ST.E.64 desc[UR58][R10.64], R14 ;  /* 0x0000000e0a00b985 */ /* 0x0005e4000c101b3a */
[----:B------:R-:W-:Y:S01]  /*14dc0*/  ISETP.GE.AND P3, PT, R0, UR4, PT ;  /* 0x0000000400007c0c */ /* 0x000fe2000bf66270 */
[----:B------:R-:W-:Y:S01]  /*14dd0*/  VIADD R38, R75, 0x48 ;  /* 0x000000484b267836 */ /* 0x000fe20000000000 */
[----:B------:R5:W-:Y:S01]  /*14de0*/  @!P5 ST.E.64 desc[UR58][R12.64], R16 ;  /* 0x000000100c00d985 */ /* 0x000be2000c101b3a */
[----:B0-----:R-:W-:-:S03]  /*14df0*/  @!P4 IMAD.WIDE R2, R39, 0x4, R36 ;  /* 0x000000042702c825 */ /* 0x001fc600078e0224 */
[----:B------:R-:W-:Y:S01]  /*14e00*/  ISETP.GE.AND P2, PT, R38, UR4, PT ;  /* 0x0000000426007c0c */ /* 0x000fe2000bf46270 */
[--C-:B-1----:R-:W-:Y:S01]  /*14e10*/  @!P0 IMAD.WIDE R8, R41, 0x4, R36.reuse ;  /* 0x0000000429088825 */ /* 0x102fe200078e0224 */
[----:B------:R0:W-:Y:S01]  /*14e20*/  @!P4 ST.E.64 desc[UR58][R2.64], R20 ;  /* 0x000000140200c985 */ /* 0x0001e2000c101b3a */
[----:B------:R-:W-:Y:S02]  /*14e30*/  @!P1 LEA.HI R18, R18, R18, RZ, 0x1 ;  /* 0x0000001212129211 */ /* 0x000fe400078f08ff */
[C---:B--2---:R-:W-:Y:S01]  /*14e40*/  VIADD R10, R75.reuse, 0x58 ;  /* 0x000000584b0a7836 */ /* 0x044fe20000000000 */
[----:B------:R1:W-:Y:S01]  /*14e50*/  @!P0 ST.E.64 desc[UR58][R8.64], R22 ;  /* 0x0000001608008985 */ /* 0x0003e2000c101b3a */
[C---:B------:R-:W-:Y:S01]  /*14e60*/  VIADD R14, R75.reuse, 0x68 ;  /* 0x000000684b0e7836 */ /* 0x040fe20000000000 */
[----:B------:R-:W-:Y:S01]  /*14e70*/  @!P1 LOP3.LUT R11, R18, 0xfffffffe, RZ, 0xc0, !PT ;  /* 0xfffffffe120b9812 */ /* 0x000fe200078ec0ff */
[C---:B-----5:R-:W-:Y:S01]  /*14e80*/  VIADD R12, R75.reuse, 0x60 ;  /* 0x000000604b0c7836 */ /* 0x060fe20000000000 */
[----:B------:R-:W-:Y:S01]  /*14e90*/  ISETP.GE.AND P0, PT, R10, UR4, PT ;  /* 0x000000040a007c0c */ /* 0x000fe2000bf06270 */
[C---:B------:R-:W-:Y:S01]  /*14ea0*/  VIADD R15, R75.reuse, 0x70 ;  /* 0x000000704b0f7836 */ /* 0x040fe20000000000 */
[----:B------:R-:W-:Y:S01]  /*14eb0*/  ISETP.GE.AND P5, PT, R14, UR4, PT ;  /* 0x000000040e007c0c */ /* 0x000fe2000bfa6270 */
[----:B------:R-:W-:Y:S01]  /*14ec0*/  VIADD R75, R75, 0x78 ;  /* 0x000000784b4b7836 */ /* 0x000fe20000000000 */
[----:B------:R-:W-:Y:S01]  /*14ed0*/  ISETP.GE.AND P4, PT, R12, UR4, PT ;  /* 0x000000040c007c0c */ /* 0x000fe2000bf86270 */
[----:B0-----:R-:W-:Y:S01]  /*14ee0*/  @!P1 IMAD.WIDE R2, R11, 0x4, R36 ;  /* 0x000000040b029825 */ /* 0x001fe200078e0224 */
[----:B------:R-:W-:-:S02]  /*14ef0*/  ISETP.GE.AND P6, PT, R15, UR4, PT ;  /* 0x000000040f007c0c */ /* 0x000fc4000bfc6270 */
[----:B------:R-:W-:Y:S02]  /*14f00*/  @!P3 LEA.HI R0, R0, R0, RZ, 0x1 ;  /* 0x000000000000b211 */ /* 0x000fe400078f08ff */
[----:B------:R-:W-:Y:S01]  /*14f10*/  @!P2 LEA.HI R38, R38, R38, RZ, 0x1 ;  /* 0x000000262626a211 */ /* 0x000fe200078f08ff */
[----:B------:R0:W-:Y:S01]  /*14f20*/  @!P1 ST.E.64 desc[UR58][R2.64], R24 ;  /* 0x0000001802009985 */ /* 0x0001e2000c101b3a */
[----:B------:R-:W-:Y:S02]  /*14f30*/  @!P3 LOP3.LUT R11, R0, 0xfffffffe, RZ, 0xc0, !PT ;  /* 0xfffffffe000bb812 */ /* 0x000fe400078ec0ff */
[----:B------:R-:W-:Y:S02]  /*14f40*/  @!P0 LEA.HI R0, R10, R10, RZ, 0x1 ;  /* 0x0000000a0a008211 */ /* 0x000fe400078f08ff */
[----:B-1----:R-:W-:Y:S01]  /*14f50*/  @!P2 LOP3.LUT R9, R38, 0xfffffffe, RZ, 0xc0, !PT ;  /* 0xfffffffe2609a812 */ /* 0x002fe200078ec0ff */
[----:B------:R-:W-:Y:S01]  /*14f60*/  @!P3 IMAD.WIDE R10, R11, 0x4, R36 ;  /* 0x000000040b0ab825 */ /* 0x000fe200078e0224 */
[----:B------:R-:W-:-:S02]  /*14f70*/  @!P4 LEA.HI R12, R12, R12, RZ, 0x1 ;  /* 0x0000000c0c0cc211 */ /* 0x000fc400078f08ff */
[----:B------:R-:W-:Y:S01]  /*14f80*/  @!P0 LOP3.LUT R13, R0, 0xfffffffe, RZ, 0xc0, !PT ;  /* 0xfffffffe000d8812 */ /* 0x000fe200078ec0ff */
[--C-:B------:R-:W-:Y:S01]  /*14f90*/  @!P2 IMAD.WIDE R8, R9, 0x4, R36.reuse ;  /* 0x000000040908a825 */ /* 0x100fe200078e0224 */
[----:B------:R-:W-:Y:S02]  /*14fa0*/  @!P5 LEA.HI R14, R14, R14, RZ, 0x1 ;  /* 0x0000000e0e0ed211 */ /* 0x000fe400078f08ff */
[----:B------:R-:W-:Y:S02]  /*14fb0*/  @!P6 LEA.HI R0, R15, R15, RZ, 0x1 ;  /* 0x0000000f0f00e211 */ /* 0x000fe400078f08ff */
[----:B------:R-:W-:Y:S01]  /*14fc0*/  @!P4 LOP3.LUT R15, R12, 0xfffffffe, RZ, 0xc0, !PT ;  /* 0xfffffffe0c0fc812 */ /* 0x000fe200078ec0ff */
[--C-:B------:R-:W-:Y:S01]  /*14fd0*/  @!P0 IMAD.WIDE R12, R13, 0x4, R36.reuse ;  /* 0x000000040d0c8825 */ /* 0x100fe200078e0224 */
[----:B------:R-:W-:Y:S01]  /*14fe0*/  @!P5 LOP3.LUT R17, R14, 0xfffffffe, RZ, 0xc0, !PT ;  /* 0xfffffffe0e11d812 */ /* 0x000fe200078ec0ff */
[----:B------:R1:W-:Y:S01]  /*14ff0*/  @!P2 ST.E.64 desc[UR58][R8.64], R26 ;  /* 0x0000001a0800a985 */ /* 0x0003e2000c101b3a */
[----:B------:R-:W-:Y:S01]  /*15000*/  @!P6 LOP3.LUT R21, R0, 0xfffffffe, RZ, 0xc0, !PT ;  /* 0xfffffffe0015e812 */ /* 0x000fe200078ec0ff */
[----:B0-----:R-:W-:-:S02]  /*15010*/  @!P4 IMAD.WIDE R2, R15, 0x4, R36 ;  /* 0x000000040f02c825 */ /* 0x001fc400078e0224 */
[----:B------:R2:W-:Y:S02]  /*15020*/  @!P3 ST.E.64 desc[UR58][R10.64], R28 ;  /* 0x0000001c0a00b985 */ /* 0x0005e4000c101b3a */
[----:B------:R-:W-:Y:S02]  /*15030*/  @!P6 IMAD.WIDE R14, R21, 0x4, R36 ;  /* 0x00000004150ee825 */ /* 0x000fe400078e0224 */
[----:B------:R2:W-:Y:S01]  /*15040*/  @!P0 ST.E.64 desc[UR58][R12.64], R30 ;  /* 0x0000001e0c008985 */ /* 0x0005e2000c101b3a */
[----:B------:R-:W-:-:S03]  /*15050*/  ISETP.GE.AND P0, PT, R75, UR4, PT ;  /* 0x000000044b007c0c */ /* 0x000fc6000bf06270 */
[----:B------:R2:W-:Y:S01]  /*15060*/  @!P4 ST.E.64 desc[UR58][R2.64], R32 ;  /* 0x000000200200c985 */ /* 0x0005e2000c101b3a */
[----:B-1----:R-:W-:-:S05]  /*15070*/  @!P5 IMAD.WIDE R8, R17, 0x4, R36 ;  /* 0x000000041108d825 */ /* 0x002fca00078e0224 */
[----:B------:R2:W-:Y:S04]  /*15080*/  @!P5 ST.E.64 desc[UR58][R8.64], R34 ;  /* 0x000000220800d985 */ /* 0x0005e8000c101b3a */
[----:B------:R2:W-:Y:S01]  /*15090*/  @!P6 ST.E.64 desc[UR58][R14.64], R6 ;  /* 0x000000060e00e985 */ /* 0x0005e2000c101b3a */
[----:B------:R-:W-:Y:S05]  /*150a0*/  @P0 BRA `(.L_x_868) ;  /* 0x0000004000040947 */ /* 0x000fea0003800000 */
[----:B------:R-:W-:-:S04]  /*150b0*/  LEA.HI R75, R75, R75, RZ, 0x1 ;  /* 0x0000004b4b4b7211 */ /* 0x000fc800078f08ff */
[----:B--2---:R-:W-:-:S05]  /*150c0*/  LOP3.LUT R3, R75, 0xfffffffe, RZ, 0xc0, !PT ;  /* 0xfffffffe4b037812 */ /* 0x004fca00078ec0ff */
[----:B------:R-:W-:-:S05]  /*150d0*/  IMAD.WIDE R2, R3, 0x4, R36 ;  /* 0x0000000403027825 */ /* 0x000fca00078e0224 */
[----:B------:R1:W-:Y:S01]  /*150e0*/  ST.E.64 desc[UR58][R2.64], R4 ;  /* 0x0000000402007985 */ /* 0x0003e2000c101b3a */
[----:B------:R-:W-:Y:S05]  /*150f0*/  BRA `(.L_x_868) ;  /* 0x0000003c00f07947 */ /* 0x000fea0003800000 */
.L_x_951:
        /* <DEDUP_REMOVED lines=12> */
[----:B------:R-:W0:Y:S01]  /*151c0*/  S2UR UR10, SR_CTAID.Z ;  /* 0x00000000000a79c3 */ /* 0x000e220000002700 */
[----:B------:R-:W-:Y:S01]  /*151d0*/  ISETP.NE.AND P0, PT, R6, 0x1, PT ;  /* 0x000000010600780c */ /* 0x000fe20003f05270 */
[----:B------:R-:W-:Y:S01]  /*151e0*/  USHF.R.S32.HI UR6, URZ, 0x1f, UR55 ;  /* 0x0000001f3f067899 */ /* 0x000fe20008011437 */
[----:B------:R-:W-:Y:S01]  /*151f0*/  IMAD.MOV.U32 R5, RZ, RZ, R0 ;  /* 0x000000ffff057224 */ /* 0x000fe200078e0000 */
[----:B------:R-:W-:Y:S02]  /*15200*/  ULDC.64 UR8, c[0x0][0xbd0] ;  /* 0x0002f40000087ab9 */ /* 0x000fe40000000a00 */
[----:B------:R-:W-:Y:S02]  /*15210*/  UIMAD UR6, UR6, UR8, URZ ;  /* 0x00000008060672a4 */ /* 0x000fe4000f8e023f */
[----:B------:R-:W1:Y:S01]  /*15220*/  LDC.64 R10, c[0x0][0xbd8] ;  /* 0x0002f600ff0a7b82 */ /* 0x000e620000000a00 */
[----:B------:R-:W-:Y:S02]  /*15230*/  UIMAD.WIDE.U32 UR4, UR55, UR8, URZ ;  /* 0x00000008370472a5 */ /* 0x000fe4000f8e003f */
[----:B------:R-:W-:-:S04]  /*15240*/  UIMAD UR6, UR55, UR9, UR6 ;  /* 0x00000009370672a4 */ /* 0x000fc8000f8e0206 */
[----:B------:R-:W-:Y:S01]  /*15250*/  UIADD3 UR6, UR5, UR6, URZ ;  /* 0x0000000605067290 */ /* 0x000fe2000fffe03f */
[----:B------:R-:W2:Y:S01]  /*15260*/  @P0 LDC R7, c[0x0][0xbec] ;  /* 0x0002fb00ff070b82 */ /* 0x000ea20000000800 */
[----:B------:R-:W-:Y:S02]  /*15270*/  IMAD.U32 R3, RZ, RZ, UR5 ;  /* 0x00000005ff037e24 */ /* 0x000fe4000f8e00ff */
[----:B------:R-:W-:Y:S01]  /*15280*/  IMAD.U32 R2, RZ, RZ, UR4 ;  /* 0x00000004ff027e24 */ /* 0x000fe2000f8e00ff */
[----:B------:R-:W-:Y:S01]  /*15290*/  ULDC.64 UR4, c[0x0][0xbe0] ;  /* 0x0002f80000047ab9 */ /* 0x000fe20000000a00 */
[----:B------:R-:W-:Y:S01]  /*152a0*/  IMAD.U32 R3, RZ, RZ, UR6 ;  /* 0x00000006ff037e24 */ /* 0x000fe2000f8e00ff */
[----:B0-----:R-:W-:Y:S02]  /*152b0*/  USHF.R.S32.HI UR10, URZ, 0x1f, UR10 ;  /* 0x0000001f3f0a7899 */ /* 0x001fe4000801140a */
[----:B------:R-:W0:Y:S04]  /*152c0*/  @P0 LDC R9, c[0x0][0xbf0] ;  /* 0x0002fc00ff090b82 */ /* 0x000e280000000800 */
[----:B-1----:R-:W-:-:S04]  /*152d0*/  IMAD R12, R10, UR10, RZ ;  /* 0x0000000a0a0c7c24 */ /* 0x002fc8000f8e02ff */
[----:B------:R-:W1:Y:S01]  /*152e0*/  S2UR UR7, SR_CTAID.Y ;  /* 0x00000000000779c3 */ /* 0x000e620000002600 */
[----:B--2---:R-:W-:-:S07]  /*152f0*/  @P0 IMAD.HI.U32 R4, R0, R7, RZ ;  /* 0x0000000700040227 */ /* 0x004fce00078e00ff */
[----:B------:R-:W1:Y:S01]  /*15300*/  LDC R8, c[0x0][0xc50] ;  /* 0x00031400ff087b82 */ /* 0x000e620000000800 */
[----:B------:R-:W-:-:S07]  /*15310*/  IMAD R7, RZ, RZ, -UR55 ;  /* 0x80000037ff077e24 */ /* 0x000fce000f8e02ff */
[----:B------:R-:W2:Y:S01]  /*15320*/  S2UR UR10, SR_CTAID.Z ;  /* 0x00000000000a79c3 */ /* 0x000ea20000002700 */
[----:B0-----:R-:W-:Y:S01]  /*15330*/  @P0 SHF.R.U32.HI R5, RZ, R9, R4 ;  /* 0x00000009ff050219 */ /* 0x001fe20000011604 */
[----:B-1----:R-:W-:-:S04]  /*15340*/  IMAD R9, R8, R7, UR7 ;  /* 0x0000000708097e24 */ /* 0x002fc8000f8e0207 */
[----:B------:R-:W-:Y:S01]  /*15350*/  IMAD.MOV R7, RZ, RZ, -R5 ;  /* 0x000000ffff077224 */ /* 0x000fe200078e0a05 */
[----:B------:R-:W-:-:S03]  /*15360*/  SHF.R.S32.HI R4, RZ, 0x1f, R9 ;  /* 0x0000001fff047819 */ /* 0x000fc60000011409 */
[----:B------:R-:W-:Y:S02]  /*15370*/  IMAD R7, R6, R7, R0 ;  /* 0x0000000706077224 */ /* 0x000fe400078e0200 */
[----:B--2---:R-:W-:Y:S02]  /*15380*/  IMAD R11, R11, UR10, R12 ;  /* 0x0000000a0b0b7c24 */ /* 0x004fe4000f8e020c */
[----:B------:R-:W-:Y:S01]  /*15390*/  IMAD.WIDE.U32 R2, R10, UR10, R2 ;  /* 0x0000000a0a027c25 */ /* 0x000fe2000f8e0002 */
[----:B------:R-:W-:-:S03]  /*153a0*/  SHF.R.S32.HI R0, RZ, 0x1f, R7 ;  /* 0x0000001fff007819 */ /* 0x000fc60000011407 */
[----:B------:R-:W-:Y:S02]  /*153b0*/  IMAD.IADD R3, R11, 0x1, R3 ;  /* 0x000000010b037824 */ /* 0x000fe400078e0203 */
[----:B------:R-:W-:Y:S02]  /*153c0*/  IMAD R4, R4, UR4, RZ ;  /* 0x0000000404047c24 */ /* 0x000fe4000f8e02ff */
[----:B------:R-:W-:-:S04]  /*153d0*/  IMAD.WIDE.U32 R2, R9, UR4, R2 ;  /* 0x0000000409027c25 */ /* 0x000fc8000f8e0002 */
[----:B------:R-:W-:Y:S01]  /*153e0*/  IMAD R4, R9, UR5, R4 ;  /* 0x0000000509047c24 */ /* 0x000fe2000f8e0204 */
[----:B------:R-:W-:Y:S01]  /*153f0*/  SHF.R.S32.HI R9, RZ, 0x1f, R5 ;  /* 0x0000001fff097819 */ /* 0x000fe20000011405 */
[----:B------:R-:W-:Y:S01]  /*15400*/  ULDC.64 UR4, c[0x0][0xbc8] ;  /* 0x0002f20000047ab9 */ /* 0x000fe20000000a00 */
[----:B------:R-:W-:Y:S01]  /*15410*/  IADD3 R2, P0, R5, R2, RZ ;  /* 0x0000000205027210 */ /* 0x000fe20007f1e0ff */
[----:B------:R-:W-:-:S03]  /*15420*/  IMAD R0, R0, UR4, RZ ;  /* 0x0000000400007c24 */ /* 0x000fc6000f8e02ff */
[----:B------:R-:W-:Y:S01]  /*15430*/  IADD3.X R3, R9, R3, R4, P0, !PT ;  /* 0x0000000309037210 */ /* 0x000fe200007fe404 */
[C---:B------:R-:W-:Y:S02]  /*15440*/  IMAD R5, R7.reuse, UR5, R0 ;  /* 0x0000000507057c24 */ /* 0x040fe4000f8e0200 */
[----:B------:R-:W-:Y:S01]  /*15450*/  IMAD.WIDE.U32 R2, R7, UR4, R2 ;  /* 0x0000000407027c25 */ /* 0x000fe2000f8e0002 */
[----:B------:R-:W-:-:S03]  /*15460*/  ULDC.64 UR4, c[0x0][0xba8] ;  /* 0x0002ea0000047ab9 */ /* 0x000fc60000000a00 */
[----:B------:R-:W-:Y:S01]  /*15470*/  IMAD.IADD R3, R3, 0x1, R5 ;  /* 0x0000000103037824 */ /* 0x000fe200078e0205 */
[----:B------:R-:W-:-:S04]  /*15480*/  LEA R4, P0, R2, UR4, 0x2 ;  /* 0x0000000402047c11 */ /* 0x000fc8000f8010ff */
[----:B------:R-:W-:Y:S01]  /*15490*/  LEA.HI.X R5, R2, UR5, R3, 0x2, P0 ;  /* 0x0000000502057c11 */ /* 0x000fe200080f1403 */
[----:B------:R-:W-:-:S05]  /*154a0*/  IMAD.MOV.U32 R3, RZ, RZ, -0x800000 ;  /* 0xff800000ff037424 */ /* 0x000fca00078e00ff */
[----:B------:R0:W-:Y:S01]  /*154b0*/  STG.E desc[UR58][R4.64], R3 ;  /* 0x0000000304007986 */ /* 0x0001e2000c10193a */
[----:B------:R-:W-:Y:S05]  /*154c0*/  BRA `(.L_x_868) ;  /* 0x0000003800fc7947 */ /* 0x000fea0003800000 */
.L_x_866:
[----:B------:R-:W-:-:S08]  /*154d0*/  NOP ;  /* 0x0000000000007918 */ /* 0x000fd00000000000 */
[----:B0-----:R-:W0:-:S00]  /*154e0*/  USETMAXREG.DEALLOC.CTAPOOL 0x18 ;  /* 0x00000018000079c8 */ /* 0x001e0000080e0500 */
        /* <DEDUP_REMOVED lines=16> */
.L_x_954:
[----:B------:R-:W-:Y:S01]  /*155f0*/  ULDC UR8, c[0x0][0xc50] ;  /* 0x0003140000087ab9 */ /* 0x000fe20000000800 */
[----:B------:R-:W-:Y:S01]  /*15600*/  UMOV UR36, UR7 ;  /* 0x0000000700247c82 */ /* 0x000fe20008000000 */
[----:B------:R-:W-:-:S11]  /*15610*/  UISETP.NE.AND UP0, UPT, UR8, 0x1, UPT ;  /* 0x000000010800788c */ /* 0x000fd6000bf05270 */
[----:B------:R-:W-:Y:S01]  /*15620*/  @UP0 ULDC UR4, c[0x0][0xc54] ;  /* 0x0003150000040ab9 */ /* 0x000fe20000000800 */
[----:B------:R-:W-:Y:S01]  /*15630*/  @UP0 ULDC UR6, c[0x0][0xc58] ;  /* 0x0003160000060ab9 */ /* 0x000fe20000000800 */
[----:B------:R-:W-:-:S04]  /*15640*/  UIMAD.WIDE.U32 UR4, UR7, UR4, URZ ;  /* 0x00000004070472a5 */ /* 0x000fc8000f8e003f */
[----:B------:R-:W-:-:S12]  /*15650*/  @UP0 USHF.R.U32.HI UR36, URZ, UR6, UR5 ;  /* 0x000000063f240299 */ /* 0x000fd80008011605 */
.L_x_955:
[----:B------:R-:W-:Y:S01]  /*15660*/  ISETP.GE.AND P0, PT, R18, RZ, PT ;  /* 0x000000ff1200720c */ /* 0x000fe20003f06270 */
[----:B------:R-:W-:Y:S01]  /*15670*/  UIADD3 UR6, -UR36, URZ, URZ ;  /* 0x0000003f24067290 */ /* 0x000fe2000fffe13f */
[----:B------:R-:W-:Y:S02]  /*15680*/  IMAD.MOV.U32 R20, RZ, RZ, 0x1 ;  /* 0x00000001ff147424 */ /* 0x000fe400078e00ff */
[----:B------:R-:W-:Y:S01]  /*15690*/  IMAD.MOV.U32 R0, RZ, RZ, RZ ;  /* 0x000000ffff007224 */ /* 0x000fe200078e00ff */
[----:B------:R-:W-:Y:S01]  /*156a0*/  UIMAD UR6, UR8, UR6, UR7 ;  /* 0x00000006080672a4 */ /* 0x000fe2000f8e0207 */
[----:B------:R-:W-:-:S07]  /*156b0*/  IMAD.MOV.U32 R2, RZ, RZ, 0x1 ;  /* 0x00000001ff027424 */ /* 0x000fce00078e00ff */
[----:B------:R-:W-:Y:S05]  /*156c0*/  @!P0 BRA `(.L_x_956) ;  /* 0x0000003400a88947 */ /* 0x000fea0003800000 */
[----:B------:R-:W0:Y:S01]  /*156d0*/  S2UR UR40, SR_CTAID.X ;  /* 0x00000000002879c3 */ /* 0x000e220000002500 */
[----:B------:R-:W-:Y:S01]  /*156e0*/  ULDC.64 UR4, c[0x0][0x418] ;  /* 0x0001060000047ab9 */ /* 0x000fe20000000a00 */
[----:B------:R-:W-:Y:S01]  /*156f0*/  ULDC UR7, c[0x0][0x448] ;  /* 0x0001120000077ab9 */ /* 0x000fe20000000800 */
[----:B------:R-:W-:Y:S02]  /*15700*/  UISETP.NE.U32.AND UP0, UPT, UR4, URZ, UPT ;  /* 0x0000003f0400728c */ /* 0x000fe4000bf05070 */
[----:B------:R-:W-:Y:S02]  /*15710*/  UISETP.NE.AND UP1, UPT, UR7, 0x1, UPT ;  /* 0x000000010700788c */ /* 0x000fe4000bf25270 */
[----:B------:R-:W-:Y:S01]  /*15720*/  UISETP.NE.AND.EX UP0, UPT, UR5, URZ, UPT, UP0 ;  /* 0x0000003f0500728c */ /* 0x000fe2000bf05300 */
[----:B------:R-:W-:Y:S01]  /*15730*/  ULDC UR4, c[0x0][0x424] ;  /* 0x0001090000047ab9 */ /* 0x000fe20000000800 */
[----:B------:R-:W-:Y:S02]  /*15740*/  ULDC UR15, c[0x0][0x288] ;  /* 0x0000a200000f7ab9 */ /* 0x000fe40000000800 */
[----:B------:R-:W-:-:S02]  /*15750*/  USEL UR14, UR4, 0x1, UP0 ;  /* 0x00000001040e7887 */ /* 0x000fc40008000000 */
[----:B------:R-:W-:Y:S01]  /*15760*/  UIADD3 UR10, -UR15, 0x1, URZ ;  /* 0x000000010f0a7890 */ /* 0x000fe2000fffe13f */
[----:B------:R-:W-:Y:S02]  /*15770*/  ULDC.64 UR4, c[0x0][0x9e0] ;  /* 0x0002780000047ab9 */ /* 0x000fe40000000a00 */
[----:B------:R-:W-:Y:S01]  /*15780*/  @UP1 ULDC UR8, c[0x0][0x44c] ;  /* 0x0001130000081ab9 */ /* 0x000fe20000000800 */
[----:B------:R-:W-:Y:S01]  /*15790*/  UISETP.GE.AND UP0, UPT, UR5, 0x1, UPT ;  /* 0x000000010500788c */ /* 0x000fe2000bf06270 */
[----:B------:R-:W-:Y:S01]  /*157a0*/  ULDC UR16, c[0x0][0x2f0] ;  /* 0x0000bc0000107ab9 */ /* 0x000fe20000000800 */
[----:B------:R-:W-:Y:S01]  /*157b0*/  @UP1 ULDC UR11, c[0x0][0x450] ;  /* 0x00011400000b1ab9 */ /* 0x000fe20000000800 */
[----:B------:R-:W-:-:S03]  /*157c0*/  UIMAD UR10, UR14, UR16, UR10 ;  /* 0x000000100e0a72a4 */ /* 0x000fc6000f8e020a */
[----:B------:R-:W-:Y:S01]  /*157d0*/  PLOP3.LUT P1, PT, PT, PT, UP0, 0x80, 0x0 ;  /* 0x000000000000781c */ /* 0x000fe20003f2f008 */
[----:B0-----:R-:W-:-:S04]  /*157e0*/  USHF.L.U32 UR40, UR40, 0x7, URZ ;  /* 0x0000000728287899 */ /* 0x001fc8000800063f */
[----:B------:R-:W-:-:S04]  /*157f0*/  UIADD3 UR7, UR40, 0x7f, URZ ;  /* 0x0000007f28077890 */ /* 0x000fc8000fffe03f */
[----:B------:R-:W-:-:S04]  /*15800*/  UIMAD.WIDE.U32 UR8, UR7, UR8, URZ ;  /* 0x00000008070872a5 */ /* 0x000fc8000f8e003f */
[----:B------:R-:W-:-:S04]  /*15810*/  @UP1 USHF.R.U32.HI UR7, URZ, UR11, UR9 ;  /* 0x0000000b3f071299 */ /* 0x000fc80008011609 */
[----:B------:R-:W-:-:S04]  /*15820*/  UIADD3 UR8, UR10, UR7, URZ ;  /* 0x000000070a087290 */ /* 0x000fc8000fffe03f */
[----:B------:R-:W-:Y:S01]  /*15830*/  UIADD3 UR4, UR8, UR4, URZ ;  /* 0x0000000408047290 */ /* 0x000fe2000fffe03f */
[----:B------:R-:W-:Y:S11]  /*15840*/  @!P1 BRA `(.L_x_957) ;  /* 0x0000000000449947 */ /* 0x000ff60003800000 */
        /* <DEDUP_REMOVED lines=10> */
.L_x_958:
[----:B------:R-:W-:-:S11]  /*158f0*/  UISETP.NE.AND UP0, UPT, UR5, 0x1, UPT ;  /* 0x000000010500788c */ /* 0x000fd6000bf05270 */
[----:B------:R-:W-:Y:S02]  /*15900*/  @UP0 ULDC.64 UR10, c[0x0][0x9e8] ;  /* 0x00027a00000a0ab9 */ /* 0x000fe40000000a00 */
[----:B------:R-:W-:-:S04]  /*15910*/  UIMAD.WIDE.U32 UR8, UR7, UR10, URZ ;  /* 0x0000000a070872a5 */ /* 0x000fc8000f8e003f */
[----:B------:R-:W-:-:S12]  /*15920*/  @UP0 USHF.R.U32.HI UR7, URZ, UR11, UR9 ;  /* 0x0000000b3f070299 */ /* 0x000fd80008011609 */
.L_x_959:
[----:B------:R-:W-:-:S04]  /*15930*/  UIMAD UR7, UR7, UR5, UR5 ;  /* 0x00000005070772a4 */ /* 0x000fc8000f8e0205 */
[----:B------:R-:W-:-:S04]  /*15940*/  UISETP.LT.AND UP0, UPT, UR4, UR7, UPT ;  /* 0x000000070400728c */ /* 0x000fc8000bf01270 */
[----:B------:R-:W-:-:S12]  /*15950*/  USEL UR4, UR4, UR7, UP0 ;  /* 0x0000000704047287 */ /* 0x000fd80008000000 */
.L_x_957:
[----:B------:R-:W-:Y:S02]  /*15960*/  UIMAD UR8, UR14, UR16, 0x9f ;  /* 0x0000009f0e0874a4 */ /* 0x000fe4000f8e0210 */
[----:B------:R-:W-:Y:S02]  /*15970*/  UIADD3 UR10, UR4, 0x9f, URZ ;  /* 0x0000009f040a7890 */ /* 0x000fe4000fffe03f */
[----:B------:R-:W-:Y:S02]  /*15980*/  UIMAD.WIDE UR8, UR8, 0x66666667, URZ ;  /* 0x66666667080878a5 */ /* 0x000fe4000f8e023f */
[----:B------:R-:W-:Y:S01]  /*15990*/  UIMAD.WIDE UR10, UR10, 0x66666667, URZ ;  /* 0x666666670a0a78a5 */ /* 0x000fe2000f8e023f */
[----:B------:R-:W-:Y:S01]  /*159a0*/  @UP1 ULDC UR12, c[0x0][0x44c] ;  /* 0x00011300000c1ab9 */ /* 0x000fe20000000800 */
[----:B------:R-:W-:Y:S02]  /*159b0*/  USHF.R.U32.HI UR8, URZ, 0x1f, UR9 ;  /* 0x0000001f3f087899 */ /* 0x000fe40008011609 */
[----:B------:R-:W-:-:S02]  /*159c0*/  UIMAD.WIDE.U32 UR12, UR40, UR12, URZ ;  /* 0x0000000c280c72a5 */ /* 0x000fc4000f8e003f */
[----:B------:R-:W-:Y:S01]  /*159d0*/  USHF.R.U32.HI UR4, URZ, 0x1f, UR11 ;  /* 0x0000001f3f047899 */ /* 0x000fe2000801160b */
[----:B------:R-:W-:Y:S01]  /*159e0*/  @UP1 ULDC UR17, c[0x0][0x450] ;  /* 0x0001140000111ab9 */ /* 0x000fe20000000800 */
[----:B------:R-:W-:Y:S01]  /*159f0*/  UMOV UR7, UR40 ;  /* 0x0000002800077c82 */ /* 0x000fe20008000000 */
[----:B------:R-:W-:Y:S02]  /*15a00*/  UIMAD UR14, UR14, UR16, -UR15 ;  /* 0x000000100e0e72a4 */ /* 0x000fe4000f8e0a0f */
[----:B------:R-:W-:Y:S02]  /*15a10*/  @UP1 USHF.R.U32.HI UR7, URZ, UR17, UR13 ;  /* 0x000000113f071299 */ /* 0x000fe4000801160d */
[----:B------:R-:W-:Y:S02]  /*15a20*/  ULEA.HI.SX32 UR8, UR9, UR8, 0x1a ;  /* 0x0000000809087291 */ /* 0x000fe4000f8fd23f */
[----:B------:R-:W-:Y:S02]  /*15a30*/  ULEA.HI.SX32 UR4, UR11, UR4, 0x1a ;  /* 0x000000040b047291 */ /* 0x000fe4000f8fd23f */
[----:B------:R-:W-:-:S02]  /*15a40*/  UIADD3 UR7, UR14, UR7, URZ ;  /* 0x000000070e077290 */ /* 0x000fc4000fffe03f */
[----:B------:R-:W-:Y:S01]  /*15a50*/  UISETP.LT.AND UP0, UPT, UR8, UR4, UPT ;  /* 0x000000040800728c */ /* 0x000fe2000bf01270 */
[----:B------:R-:W-:Y:S02]  /*15a60*/  ULDC UR10, c[0x0][0x9dc] ;  /* 0x00027700000a7ab9 */ /* 0x000fe40000000800 */
[----:B------:R-:W-:Y:S02]  /*15a70*/  UIADD3 UR10, UR7, -UR10, URZ ;  /* 0x8000000a070a7290 */ /* 0x000fe4000fffe03f */
[----:B------:R-:W-:Y:S01]  /*15a80*/  USEL UR11, UR8, UR4, UP0 ;  /* 0x00000004080b7287 */ /* 0x000fe20008000000 */
[----:B------:R-:W-:Y:S11]  /*15a90*/  @!P1 BRA `(.L_x_960) ;  /* 0x0000000000449947 */ /* 0x000ff60003800000 */
        /* <DEDUP_REMOVED lines=10> */
.L_x_961:
[----:B------:R-:W-:-:S11]  /*15b40*/  UISETP.NE.AND UP0, UPT, UR5, 0x1, UPT ;  /* 0x000000010500788c */ /* 0x000fd6000bf05270 */
[----:B------:R-:W-:Y:S02]  /*15b50*/  @UP0 ULDC.64 UR12, c[0x0][0x9e8] ;  /* 0x00027a00000c0ab9 */ /* 0x000fe40000000a00 */
[----:B------:R-:W-:-:S04]  /*15b60*/  UIMAD.WIDE.U32 UR8, UR7, UR12, URZ ;  /* 0x0000000c070872a5 */ /* 0x000fc8000f8e003f */
[----:B------:R-:W-:-:S12]  /*15b70*/  @UP0 USHF.R.U32.HI UR7, URZ, UR13, UR9 ;  /* 0x0000000d3f070299 */ /* 0x000fd80008011609 */
.L_x_962:
[----:B------:R-:W-:-:S04]  /*15b80*/  UIMAD UR5, UR7, UR5, URZ ;  /* 0x00000005070572a4 */ /* 0x000fc8000f8e023f */
[----:B------:R-:W-:-:S04]  /*15b90*/  UISETP.LT.AND UP0, UPT, UR10, UR5, UPT ;  /* 0x000000050a00728c */ /* 0x000fc8000bf01270 */
[----:B------:R-:W-:-:S12]  /*15ba0*/  USEL UR10, UR10, UR5, !UP0 ;  /* 0x000000050a0a7287 */ /* 0x000fd8000c000000 */
.L_x_960:
[----:B------:R-:W-:Y:S02]  /*15bb0*/  UIMAD.WIDE UR4, UR10, 0x66666667, URZ ;  /* 0x666666670a0478a5 */ /* 0x000fe4000f8e023f */
[----:B------:R-:W-:Y:S02]  /*15bc0*/  USHF.R.U32.HI UR12, URZ, 0x10, UR6 ;  /* 0x000000103f0c7899 */ /* 0x000fe40008011606 */
[----:B------:R-:W-:Y:S02]  /*15bd0*/  USHF.R.U32.HI UR4, URZ, 0x1f, UR5 ;  /* 0x0000001f3f047899 */ /* 0x000fe40008011605 */
[----:B------:R-:W-:Y:S02]  /*15be0*/  ULOP3.LUT UR39, UR6, 0xffff, URZ, 0xc0, !UPT ;  /* 0x0000ffff06277892 */ /* 0x000fe4000f8ec03f */
[----:B------:R-:W-:-:S04]  /*15bf0*/  ULEA.HI.SX32 UR4, UR5, UR4, 0x1a ;  /* 0x0000000405047291 */ /* 0x000fc8000f8fd23f */
[----:B------:R-:W-:-:S04]  /*15c00*/  UISETP.LT.AND UP0, UPT, URZ, UR4, UPT ;  /* 0x000000043f00728c */ /* 0x000fc8000bf01270 */
[----:B------:R-:W-:Y:S02]  /*15c10*/  USEL UR10, URZ, UR4, !UP0 ;  /* 0x000000043f0a7287 */ /* 0x000fe4000c000000 */
[----:B------:R-:W-:Y:S02]  /*15c20*/  UISETP.NE.AND UP0, UPT, UR12, URZ, UPT ;  /* 0x0000003f0c00728c */ /* 0x000fe4000bf05270 */
[----:B------:R-:W-:Y:S01]  /*15c30*/  UISETP.GT.AND UP1, UPT, UR11, UR10, UPT ;  /* 0x0000000a0b00728c */ /* 0x000fe2000bf24270 */
[----:B------:R-:W-:-:S05]  /*15c40*/  UMOV UR4, URZ ;  /* 0x0000003f00047c82 */ /* 0x000fca0008000000 */
[----:B------:R-:W-:-:S03]  /*15c50*/  PLOP3.LUT P0, PT, PT, PT, UP1, 0x80, 0x0 ;  /* 0x000000000000781c */ /* 0x000fc60003f0f018 */
[----:B------:R-:W-:-:S10]  /*15c60*/  @!UP0 ULDC UR12, c[0x0][0x9f0] ;  /* 0x00027c00000c8ab9 */ /* 0x000fd40000000800 */
[----:B------:R-:W-:Y:S05]  /*15c70*/  @!P0 BRA `(.L_x_963) ;  /* 0x0000000000808947 */ /* 0x000fea0003800000 */
[----:B------:R-:W-:Y:S01]  /*15c80*/  IMAD.U32 R3, RZ, RZ, UR12 ;  /* 0x0000000cff037e24 */ /* 0x000fe2000f8e00ff */
[----:B------:R-:W-:-:S04]  /*15c90*/  UIADD3 UR4, UR12, -0x1, UR11 ;  /* 0xffffffff0c047890 */ /* 0x000fc8000fffe00b */
[-C--:B------:R-:W-:Y:S01]  /*15ca0*/  IABS R0, R3.reuse ;  /* 0x0000000300007213 */ /* 0x080fe20000000000 */
[----:B------:R-:W-:Y:S01]  /*15cb0*/  UIADD3 UR6, -UR10, UR4, URZ ;  /* 0x000000040a067290 */ /* 0x000fe2000fffe13f */
[----:B------:R-:W-:Y:S02]  /*15cc0*/  IABS R3, R3 ;  /* 0x0000000300037213 */ /* 0x000fe40000000000 */
[----:B------:R-:W-:Y:S01]  /*15cd0*/  R2UR UR13, R0 ;  /* 0x00000000000d72ca */ /* 0x000fe200000e0000 */
[----:B------:R-:W-:Y:S02]  /*15ce0*/  UMOV UR4, URZ ;  /* 0x0000003f00047c82 */ /* 0x000fe40008000000 */
[----:B------:R-:W-:-:S05]  /*15cf0*/  IMAD.MOV R3, RZ, RZ, -R3 ;  /* 0x000000ffff037224 */ /* 0x000fca00078e0a03 */
[----:B------:R-:W-:-:S05]  /*15d00*/  R2UR UR9, R3 ;  /* 0x00000000030972ca */ /* 0x000fca00000e0000 */
[----:B------:R-:W0:Y:S08]  /*15d10*/  I2F.RP R0, UR13 ;  /* 0x0000000d00007d06 */ /* 0x000e300008209400 */
[----:B0-----:R-:W0:Y:S02]  /*15d20*/  MUFU.RCP R0, R0 ;  /* 0x0000000000007308 */ /* 0x001e240000001000 */
[----:B0-----:R-:W-:Y:S01]  /*15d30*/  VIADD R2, R0, 0xffffffe ;  /* 0x0ffffffe00027836 */ /* 0x001fe20000000000 */
[----:B------:R-:W-:Y:S01]  /*15d40*/  IABS R0, UR6 ;  /* 0x0000000600007c13 */ /* 0x000fe20008000000 */
[----:B------:R-:W-:-:S03]  /*15d50*/  ULOP3.LUT UR6, UR6, UR12, URZ, 0x3c, !UPT ;  /* 0x0000000c06067292 */ /* 0x000fc6000f8e3c3f */
[----:B------:R-:W-:Y:S01]  /*15d60*/  R2UR UR8, R0 ;  /* 0x00000000000872ca */ /* 0x000fe200000e0000 */
[----:B------:R-:W0:Y:S02]  /*15d70*/  F2I.FTZ.U32.TRUNC.NTZ R2, R2 ;  /* 0x0000000200027305 */ /* 0x000e24000021f000 */
[----:B0-----:R-:W-:-:S13]  /*15d80*/  R2UR UR5, R2 ;  /* 0x00000000020572ca */ /* 0x001fda00000e0000 */
[----:B------:R-:W-:-:S04]  /*15d90*/  UIADD3 UR7, URZ, -UR5, URZ ;  /* 0x800000053f077290 */ /* 0x000fc8000fffe03f */
[----:B------:R-:W-:-:S04]  /*15da0*/  UIMAD UR7, UR7, UR13, URZ ;  /* 0x0000000d070772a4 */ /* 0x000fc8000f8e023f */
[----:B------:R-:W-:-:S04]  /*15db0*/  UIMAD.WIDE.U32 UR4, UR5, UR7, UR4 ;  /* 0x00000007050472a5 */ /* 0x000fc8000f8e0004 */
[----:B------:R-:W-:-:S04]  /*15dc0*/  UIMAD.WIDE.U32 UR4, UR5, UR8, URZ ;  /* 0x00000008050472a5 */ /* 0x000fc8000f8e003f */
        /* <DEDUP_REMOVED lines=11> */
.L_x_963:
[----:B------:R-:W-:Y:S01]  /*15e80*/  UIMAD UR39, UR39, UR4, UR10 ;  /* 0x00000004272772a4 */ /* 0x000fe2000f8e020a */
[----:B------:R-:W-:Y:S02]  /*15e90*/  IMAD.U32 R17, RZ, RZ, UR11 ;  /* 0x0000000bff117e24 */ /* 0x000fe4000f8e00ff */
[----:B------:R-:W-:Y:S02]  /*15ea0*/  IMAD.MOV.U32 R20, RZ, RZ, 0x1 ;  /* 0x00000001ff147424 */ /* 0x000fe400078e00ff */
[----:B------:R-:W-:Y:S02]  /*15eb0*/  IMAD.MOV.U32 R2, RZ, RZ, 0x1 ;  /* 0x00000001ff027424 */ /* 0x000fe400078e00ff */
[----:B------:R-:W-:-:S05]  /*15ec0*/  IMAD.U32 R0, RZ, RZ, UR39 ;  /* 0x00000027ff007e24 */ /* 0x000fca000f8e00ff */
[----:B------:R-:W-:Y:S01]  /*15ed0*/  VIADDMNMX R17, R0, UR4, R17, PT ;  /* 0x0000000400117c46 */ /* 0x000fe2000b800111 */
[----:B------:R-:W-:-:S03]  /*15ee0*/  IMAD.MOV.U32 R0, RZ, RZ, RZ ;  /* 0x000000ffff007224 */ /* 0x000fc600078e00ff */
[----:B------:R-:W-:-:S13]  /*15ef0*/  ISETP.GT.AND P0, PT, R17, UR39, PT ;  /* 0x0000002711007c0c */ /* 0x000fda000bf04270 */
        /* <DEDUP_REMOVED lines=24> */
.L_x_964:
        /* <DEDUP_REMOVED lines=20> */
.L_x_965:
        /* <DEDUP_REMOVED lines=20> */
.L_x_966:
        /* <DEDUP_REMOVED lines=18> */
.L_x_967:
[----:B------:R-:W0:Y:S01]  /*16420*/  LDC.64 R2, c[0x0][0x9f8] ;  /* 0x00027e00ff027b82 */ /* 0x000e220000000a00 */
[----:B------:R-:W1:Y:S01]  /*16430*/  S2R R11, SR_TID.X ;  /* 0x00000000000b7919 */ /* 0x000e620000002100 */
[----:B------:R-:W-:Y:S01]  /*16440*/  IMAD.MOV.U32 R10, RZ, RZ, R18 ;  /* 0x000000ffff0a7224 */ /* 0x000fe200078e0012 */
[----:B0-----:R-:W-:-:S04]  /*16450*/  ISETP.NE.U32.AND P0, PT, R2, RZ, PT ;  /* 0x000000ff0200720c */ /* 0x001fc80003f05070 */
[----:B------:R-:W-:Y:S01]  /*16460*/  ISETP.NE.AND.EX P0, PT, R3, RZ, PT, P0 ;  /* 0x000000ff0300720c */ /* 0x000fe20003f05300 */
[C---:B-1----:R-:W-:Y:S01]  /*16470*/  IMAD.SHL.U32 R0, R11.reuse, 0x80, RZ ;  /* 0x000000800b007824 */ /* 0x042fe200078e00ff */
[----:B------:R-:W-:-:S11]  /*16480*/  LOP3.LUT R9, R11, 0x7f, RZ, 0xc0, !PT ;  /* 0x0000007f0b097812 */ /* 0x000fd600078ec0ff */
[----:B------:R-:W0:Y:S01]  /*16490*/  @P0 LDC.64 R2, c[0x0][0x9f8] ;  /* 0x00027e00ff020b82 */ /* 0x000e220000000a00 */
[----:B------:R-:W-:Y:S01]  /*164a0*/  IMAD.SHL.U32 R19, R11, 0x20, RZ ;  /* 0x000000200b137824 */ /* 0x000fe200078e00ff */
[----:B------:R-:W-:Y:S02]  /*164b0*/  SHF.R.U32.HI R5, RZ, 0x5, R9 ;  /* 0x00000005ff057819 */ /* 0x000fe40000011609 */
[----:B------:R-:W-:Y:S02]  /*164c0*/  LOP3.LUT R4, R0, 0x380, RZ, 0xc0, !PT ;  /* 0x0000038000047812 */ /* 0x000fe400078ec0ff */
[----:B------:R-:W-:Y:S01]  /*164d0*/  LOP3.LUT R6, R19, 0x80, RZ, 0xc0, !PT ;  /* 0x0000008013067812 */ /* 0x000fe200078ec0ff */
[----:B------:R-:W-:Y:S02]  /*164e0*/  IMAD.SHL.U32 R12, R11, 0x10, RZ ;  /* 0x000000100b0c7824 */ /* 0x000fe400078e00ff */
[----:B------:R-:W-:Y:S01]  /*164f0*/  IMAD R4, R5, 0x10, R4 ;  /* 0x0000001005047824 */ /* 0x000fe200078e0204 */
[----:B------:R-:W-:Y:S01]  /*16500*/  LOP3.LUT R6, R6, 0x10, R11, 0xf8, !PT ;  /* 0x0000001006067812 */ /* 0x000fe200078ef80b */
[----:B0-----:R-:W-:-:S04]  /*16510*/  @P0 IMAD.WIDE R2, R18, 0x4, R2 ;  /* 0x0000000412020825 */ /* 0x001fc800078e0202 */
[----:B------:R-:W-:Y:S01]  /*16520*/  IMAD.SHL.U32 R18, R5, 0x200, RZ ;  /* 0x0000020005127824 */ /* 0x000fe200078e00ff */
[----:B------:R0:W2:Y:S01]  /*16530*/  @P0 LDG.E R10, desc[UR58][R2.64] ;  /* 0x0000003a020a0981 */ /* 0x0000a2000c1e1900 */
[----:B------:R-:W-:-:S03]  /*16540*/  IMAD.SHL.U32 R5, R11, 0x4, RZ ;  /* 0x000000040b057824 */ /* 0x000fc600078e00ff */
[----:B------:R-:W-:Y:S02]  /*16550*/  LOP3.LUT R8, R18, 0x60, R19, 0xf8, !PT ;  /* 0x0000006012087812 */ /* 0x000fe400078ef813 */
[----:B------:R-:W-:Y:S02]  /*16560*/  LOP3.LUT R6, R6, 0x10, R5, 0x78, !PT ;  /* 0x0000001006067812 */ /* 0x000fe400078e7805 */
[----:B------:R-:W-:Y:S02]  /*16570*/  LOP3.LUT R5, R4, 0x70, R12, 0x78, !PT ;  /* 0x0000007004057812 */ /* 0x000fe400078e780c */
[----:B------:R-:W3:Y:S01]  /*16580*/  LDL.LU R4, [R1] ;  /* 0x0000000001047983 */ /* 0x000ee20000300800 */
[----:B0-----:R-:W0:Y:S01]  /*16590*/  LDC.64 R2, c[0x0][0x418] ;  /* 0x00010600ff027b82 */ /* 0x001e220000000a00 */
[----:B------:R-:W-:Y:S02]  /*165a0*/  LOP3.LUT R7, R8, 0x100, R19, 0xf8, !PT ;  /* 0x0000010008077812 */ /* 0x000fe400078ef813 */
[----:B------:R-:W-:-:S02]  /*165b0*/  LOP3.LUT R0, R5, 0xc00, R0, 0xf8, !PT ;  /* 0x00000c0005007812 */ /* 0x000fc400078ef800 */
[----:B------:R-:W-:Y:S02]  /*165c0*/  LOP3.LUT R6, R7, R6, RZ, 0xfc, !PT ;  /* 0x0000000607067212 */ /* 0x000fe400078efcff */
[----:B0-----:R-:W-:-:S04]  /*165d0*/  ISETP.NE.U32.AND P0, PT, R2, RZ, PT ;  /* 0x000000ff0200720c */ /* 0x001fc80003f05070 */
[----:B------:R-:W-:Y:S01]  /*165e0*/  ISETP.NE.AND.EX P2, PT, R3, RZ, PT, P0 ;  /* 0x000000ff0300720c */ /* 0x000fe20003f45300 */
[----:B------:R0:W-:Y:S04]  /*165f0*/  STL [R1+0x14], R6 ;  /* 0x0000140601007387 */ /* 0x0001e80000100800 */
[----:B------:R1:W-:Y:S01]  /*16600*/  STL [R1+0x10], R0 ;  /* 0x0000100001007387 */ /* 0x0003e20000100800 */
[----:B------:R-:W-:Y:S01]  /*16610*/  UMOV UR4, 0xffffffff ;  /* 0xffffffff00047882 */ /* 0x000fe20000000000 */
[----:B------:R-:W-:Y:S02]  /*16620*/  LOP3.LUT P1, RZ, R11, 0x4, RZ, 0xc0, !PT ;  /* 0x000000040bff7812 */ /* 0x000fe4000782c0ff */
[----:B0-----:R-:W-:Y:S01]  /*16630*/  SHF.R.U32.HI R6, RZ, 0x5, R11 ;  /* 0x00000005ff067819 */ /* 0x001fe2000001160b */
[----:B-1----:R-:W-:Y:S01]  /*16640*/  IMAD.MOV.U32 R0, RZ, RZ, 0x40 ;  /* 0x00000040ff007424 */ /* 0x002fe200078e00ff */
[----:B------:R-:W-:-:S02]  /*16650*/  LOP3.LUT R19, R19, 0x60, RZ, 0xc0, !PT ;  /* 0x0000006013137812 */ /* 0x000fc400078ec0ff */
[----:B------:R-:W-:Y:S02]  /*16660*/  LOP3.LUT R6, R6, 0x3, RZ, 0xc0, !PT ;  /* 0x0000000306067812 */ /* 0x000fe400078ec0ff */
[----:B------:R-:W-:Y:S02]  /*16670*/  SEL R0, R0, 0xffffffc0, !P1 ;  /* 0xffffffc000007807 */ /* 0x000fe40004800000 */
[----:B--2---:R-:W-:Y:S01]  /*16680*/  SHF.R.S32.HI R8, RZ, 0x1f, R10 ;  /* 0x0000001fff087819 */ /* 0x004fe2000001140a */
[----:B------:R0:W-:Y:S01]  /*16690*/  STL [R1+0x4], R10 ;  /* 0x0000040a01007387 */ /* 0x0001e20000100800 */
[----:B---3--:R-:W-:-:S04]  /*166a0*/  LOP3.LUT R4, R4, 0xfffffffe, RZ, 0xc0, !PT ;  /* 0xfffffffe04047812 */ /* 0x008fc800078ec0ff */
[----:B------:R-:W-:-:S05]  /*166b0*/  @P2 LOP3.LUT R4, R4, 0x1, RZ, 0xfc, !PT ;  /* 0x0000000104042812 */ /* 0x000fca00078efcff */
[----:B------:R0:W-:Y:S04]  /*166c0*/  STL [R1], R4 ;  /* 0x0000000401007387 */ /* 0x0001e80000100800 */
[----:B------:R0:W-:Y:S01]  /*166d0*/  STL [R1+0x8], R8 ;  /* 0x0000080801007387 */ /* 0x0001e20000100800 */
[----:B------:R-:W-:Y:S01]  /*166e0*/  SEL R16, R10, RZ, !P2 ;  /* 0x000000ff0a107207 */ /* 0x000fe20005000000 */
[----:B------:R-:W-:Y:S06]  /*166f0*/  BRA.DIV UR4, `(.L_x_968) ;  /* 0x0000002e04507947 */ /* 0x000fec000b800000 */
[----:B------:R1:W2:Y:S02]  /*16700*/  SHFL.IDX PT, R14, R6, RZ, 0x1f ;  /* 0x00001fff060e7589 */ /* 0x0002a400000e0000 */
.L_x_1021:
[----:B------:R-:W-:Y:S01]  /*16710*/  PLOP3.LUT P1, PT, PT, PT, PT, 0x8, 0x0 ;  /* 0x000000000000781c */ /* 0x000fe20003f2e170 */
[----:B------:R-:W-:Y:S01]  /*16720*/  IMAD.MOV.U32 R0, RZ, RZ, R4 ;  /* 0x000000ffff007224 */ /* 0x000fe200078e0004 */
[----:B--2---:R-:W-:-:S04]  /*16730*/  ISETP.NE.AND P0, PT, R14, RZ, PT ;  /* 0x000000ff0e00720c */ /* 0x004fc80003f05270 */
[----:B------:R-:W-:-:S07]  /*16740*/  LOP3.LUT R0, R0, 0xfffffffd, RZ, 0xc0, !PT ;  /* 0xfffffffd00007812 */ /* 0x000fce00078ec0ff */
[----:B------:R-:W-:-:S05]  /*16750*/  @P1 LOP3.LUT R0, R0, 0x2, RZ, 0xfc, !PT ;  /* 0x0000000200001812 */ /* 0x000fca00078efcff */
[----:B------:R2:W-:Y:S01]  /*16760*/  STL [R1], R0 ;  /* 0x0000000001007387 */ /* 0x0005e20000100800 */
[----:B------:R-:W-:Y:S05]  /*16770*/  @P0 BRA `(.L_x_969) ;  /* 0x0000000400680947 */ /* 0x000fea0003800000 */
[----:B------:R-:W-:Y:S01]  /*16780*/  UMOV UR4, 0xffffffff ;  /* 0xffffffff00047882 */ /* 0x000fe20000000000 */
[----:B--2---:R-:W-:Y:S02]  /*16790*/  VIADD R0, R17, 0xffffffff ;  /* 0xffffffff11007836 */ /* 0x004fe40000000000 */
[----:B------:R-:W-:Y:S05]  /*167a0*/  BRA.DIV UR4, `(.L_x_970) ;  /* 0x0000002e04447947 */ /* 0x000fea000b800000 */
[----:B------:R-:W-:-:S13]  /*167b0*/  ELECT P6, URZ, PT ;  /* 0x00000000003f782f */ /* 0x000fda00038c0000 */
.L_x_1024:
[----:B------:R-:W-:Y:S05]  /*167c0*/  @!P6 BRA `(.L_x_969) ;  /* 0x000000040054e947 */ /* 0x000fea0003800000 */
[----:B------:R-:W-:Y:S01]  /*167d0*/  IMAD.MOV.U32 R16, RZ, RZ, R10 ;  /* 0x000000ffff107224 */ /* 0x000fe200078e000a */
[----:B------:R-:W-:Y:S06]  /*167e0*/  @!P2 BRA `(.L_x_971) ;  /* 0x000000000044a947 */ /* 0x000fec0003800000 */
[----:B------:R-:W2:Y:S01]  /*167f0*/  LDC R7, c[0x0][0x43c] ;  /* 0x00010f00ff077b82 */ /* 0x000ea20000000800 */
[----:B------:R-:W-:Y:S01]  /*16800*/  ULDC.64 UR4, c[0x0][0x428] ;  /* 0x00010a0000047ab9 */ /* 0x000fe20000000a00 */
[----:B--2---:R-:W-:-:S13]  /*16810*/  ISETP.NE.AND P0, PT, R7, 0x1, PT ;  /* 0x000000010700780c */ /* 0x004fda0003f05270 */
[----:B0-----:R-:W1:Y:S02]  /*16820*/  @P0 LDC.64 R4, c[0x0][0x440] ;  /* 0x00011000ff040b82 */ /* 0x001e640000000a00 */
        /* <DEDUP_REMOVED lines=13> */
.L_x_971:
[----:B--2---:R-:W-:Y:S01]  /*16900*/  IMAD.MOV.U32 R2, RZ, RZ, 0x1 ;  /* 0x00000001ff027424 */ /* 0x004fe200078e00ff */
[----:B------:R-:W-:-:S04]  /*16910*/  ISETP.NE.AND P1, PT, R9, RZ, PT ;  /* 0x000000ff0900720c */ /* 0x000fc80003f25270 */
[----:B------:R-:W-:-:S04]  /*16920*/  SHF.L.U32 R2, R2, 0x1f, RZ ;  /* 0x0000001f02027819 */ /* 0x000fc800000006ff */
[----:B------:R-:W2:Y:S02]  /*16930*/  SYNCS.PHASECHK.TRANS64.TRYWAIT P0, [UR38+0x29880], R2 ;  /* 0x02988002ff0075a7 */ /* 0x000ea40008000166 */
[----:B--2---:R-:W-:Y:S05]  /*16940*/  @!P0 BRA `(.L_x_972) ;  /* 0x0000002800fc8947 */ /* 0x004fea0003800000 */
.L_x_1025:
[----:B------:R-:W-:Y:S05]  /*16950*/  @P1 BRA `(.L_x_973) ;  /* 0x0000000000181947 */ /* 0x000fea0003800000 */
[----:B0-----:R-:W0:Y:S01]  /*16960*/  S2R R4, SR_TID.X ;  /* 0x0000000000047919 */ /* 0x001e220000002100 */
[----:B--2---:R-:W-:-:S04]  /*16970*/  IMAD.MOV.U32 R3, RZ, RZ, 0x5000 ;  /* 0x00005000ff037424 */ /* 0x004fc800078e00ff */
[----:B------:R3:W-:Y:S01]  /*16980*/  SYNCS.ARRIVE.TRANS64 RZ, [UR38+0x29870], R3 ;  /* 0x02987003ffff79a7 */ /* 0x0007e20008000026 */
[----:B0-----:R-:W-:-:S13]  /*16990*/  LOP3.LUT P0, RZ, R4, 0x1f, RZ, 0xc0, !PT ;  /* 0x0000001f04ff7812 */ /* 0x001fda000780c0ff */
[----:B---3--:R-:W-:Y:S05]  /*169a0*/  @!P0 BRA `(.L_x_973) ;  /* 0x0000000000048947 */ /* 0x008fea0003800000 */
[----:B------:R-:W-:Y:S01]  /*169b0*/  BPT.TRAP 0x1 ;  /* 0x000000040000795c */ /* 0x000fe20000300000 */
.L_x_973:
        /* <DEDUP_REMOVED lines=13> */
[----:B------:R-:W4:Y:S02]  /*16a90*/  SYNCS.PHASECHK.TRANS64.TRYWAIT P0, [UR38+0x29840], R2 ;  /* 0x02984002ff0075a7 */ /* 0x000f240008000166 */
[----:B---34-:R-:W-:Y:S05]  /*16aa0*/  @!P0 BRA `(.L_x_974) ;  /* 0x0000002800bc8947 */ /* 0x018fea0003800000 */
.L_x_1026:
[----:B------:R-:W-:Y:S05]  /*16ab0*/  @P1 BRA `(.L_x_975) ;  /* 0x0000000000181947 */ /* 0x000fea0003800000 */
[----:B--2---:R-:W2:Y:S01]  /*16ac0*/  S2R R3, SR_TID.X ;  /* 0x0000000000037919 */ /* 0x004ea20000002100 */
[----:B------:R-:W-:-:S04]  /*16ad0*/  IMAD.MOV.U32 R2, RZ, RZ, 0x7800 ;  /* 0x00007800ff027424 */ /* 0x000fc800078e00ff */
[----:B------:R3:W-:Y:S01]  /*16ae0*/  SYNCS.ARRIVE.TRANS64 RZ, [UR38+0x29830], R2 ;  /* 0x02983002ffff79a7 */ /* 0x0007e20008000026 */
[----:B--2---:R-:W-:-:S13]  /*16af0*/  LOP3.LUT P0, RZ, R3, 0x1f, RZ, 0xc0, !PT ;  /* 0x0000001f03ff7812 */ /* 0x004fda000780c0ff */
[----:B---3--:R-:W-:Y:S05]  /*16b00*/  @!P0 BRA `(.L_x_975) ;  /* 0x0000000000048947 */ /* 0x008fea0003800000 */
[----:B------:R-:W-:Y:S01]  /*16b10*/  BPT.TRAP 0x1 ;  /* 0x000000040000795c */ /* 0x000fe20000300000 */
.L_x_975:
[----:B--2---:R-:W2:Y:S01]  /*16b20*/  LDL.LU R2, [R1] ;  /* 0x0000000001027983 */ /* 0x004ea20000300800 */
        /* <DEDUP_REMOVED lines=31> */
.L_x_969:
        /* <DEDUP_REMOVED lines=10> */
[----:B0-----:R-:W-:Y:S02]  /*16dc0*/  IMAD.U32 R4, RZ, RZ, UR6 ;  /* 0x00000006ff047e24 */ /* 0x001fe4000f8e00ff */
[----:B------:R-:W0:Y:S01]  /*16dd0*/  LDC.64 R2, c[0x4][R2] ;  /* 0x0100000002027b82 */ /* 0x000e220000000a00 */
        /* <DEDUP_REMOVED lines=10> */
.L_x_976:
[----:B------:R-:W2:Y:S01]  /*16e80*/  S2R R2, SR_TID.X ;  /* 0x0000000000027919 */ /* 0x000ea20000002100 */
[----:B------:R-:W3:Y:S01]  /*16e90*/  LDC R9, c[0x0][0x448] ;  /* 0x00011200ff097b82 */ /* 0x000ee20000000800 */
[----:B------:R-:W-:Y:S01]  /*16ea0*/  USHF.R.S32.HI UR4, URZ, 0x1f, UR36 ;  /* 0x0000001f3f047899 */ /* 0x000fe20008011424 */
[----:B-1----:R-:W0:Y:S01]  /*16eb0*/  S2R R6, SR_TID.X ;  /* 0x0000000000067919 */ /* 0x002e220000002100 */
[----:B------:R-:W-:Y:S02]  /*16ec0*/  ULDC.64 UR8, c[0x0][0x2d8] ;  /* 0x0000b60000087ab9 */ /* 0x000fe40000000a00 */
[----:B------:R-:W-:Y:S01]  /*16ed0*/  UIMAD UR6, UR4, UR8, URZ ;  /* 0x00000008040672a4 */ /* 0x000fe2000f8e023f */
[----:B------:R-:W1:Y:S01]  /*16ee0*/  S2R R7, SR_CTAID.Z ;  /* 0x0000000000077919 */ /* 0x000e620000002700 */
[----:B------:R-:W-:Y:S02]  /*16ef0*/  UIMAD.WIDE.U32 UR4, UR36, UR8, URZ ;  /* 0x00000008240472a5 */ /* 0x000fe4000f8e003f */
[----:B------:R-:W-:-:S04]  /*16f00*/  UIMAD UR6, UR36, UR9, UR6 ;  /* 0x00000009240672a4 */ /* 0x000fc8000f8e0206 */
[----:B------:R-:W-:-:S03]  /*16f10*/  UIADD3 UR5, UR5, UR6, URZ ;  /* 0x0000000605057290 */ /* 0x000fc6000fffe03f */
[----:B------:R-:W-:Y:S01]  /*16f20*/  ULDC.64 UR6, c[0x0][0x280] ;  /* 0x0000a00000067ab9 */ /* 0x000fe20000000a00 */
[----:B---3--:R-:W-:Y:S02]  /*16f30*/  ISETP.NE.AND P0, PT, R9, 0x1, PT ;  /* 0x000000010900780c */ /* 0x008fe40003f05270 */
[----:B--2---:R-:W-:Y:S01]  /*16f40*/  SHF.R.U32.HI R0, RZ, 0x3, R2 ;  /* 0x00000003ff007819 */ /* 0x004fe20000011602 */
[----:B------:R-:W-:Y:S02]  /*16f50*/  IMAD.SHL.U32 R2, R2, 0x10, RZ ;  /* 0x0000001002027824 */ /* 0x000fe400078e00ff */
[----:B0-----:R-:W-:Y:S02]  /*16f60*/  IMAD.SHL.U32 R8, R6, 0x10, RZ ;  /* 0x0000001006087824 */ /* 0x001fe400078e00ff */
[C---:B------:R-:W-:Y:S02]  /*16f70*/  IMAD.SHL.U32 R3, R0.reuse, 0x80, RZ ;  /* 0x0000008000037824 */ /* 0x040fe400078e00ff */
[----:B------:R-:W-:Y:S01]  /*16f80*/  IMAD.SHL.U32 R0, R0, 0x10, RZ ;  /* 0x0000001000007824 */ /* 0x000fe200078e00ff */
[----:B------:R-:W-:-:S02]  /*16f90*/  LOP3.LUT R8, R8, 0x30, RZ, 0xe2, !PT ;  /* 0x0000003008087812 */ /* 0x000fc400078ee2ff */
[----:B-1----:R-:W-:Y:S02]  /*16fa0*/  SHF.R.S32.HI R5, RZ, 0x1f, R7 ;  /* 0x0000001fff057819 */ /* 0x002fe40000011407 */
[----:B------:R-:W-:-:S04]  /*16fb0*/  LOP3.LUT R3, R8, 0x180, R3, 0xf8, !PT ;  /* 0x0000018008037812 */ /* 0x000fc800078ef803 */
[----:B------:R-:W-:Y:S02]  /*16fc0*/  LOP3.LUT R0, R3, 0x30, R0, 0x78, !PT ;  /* 0x0000003003007812 */ /* 0x000fe400078e7800 */
[----:B------:R-:W-:-:S04]  /*16fd0*/  LOP3.LUT R3, R2, 0x40, RZ, 0xc0, !PT ;  /* 0x0000004002037812 */ /* 0x000fc800078ec0ff */
[----:B------:R-:W-:Y:S02]  /*16fe0*/  IADD3 R0, R0, R3, R18 ;  /* 0x0000000300007210 */ /* 0x000fe40007ffe012 */
[----:B------:R-:W0:Y:S01]  /*16ff0*/  LDC.64 R2, c[0x0][0x2e0] ;  /* 0x0000b800ff027b82 */ /* 0x000e220000000a00 */
[----:B------:R-:W-:-:S04]  /*17000*/  LOP3.LUT R18, R6, 0x7f, RZ, 0xc0, !PT ;  /* 0x0000007f06127812 */ /* 0x000fc800078ec0ff */
[----:B------:R-:W-:-:S05]  /*17010*/  LEA.HI R6, R18, R19, RZ, 0x1e ;  /* 0x0000001312067211 */ /* 0x000fca00078ff0ff */
[----:B------:R-:W-:Y:S02]  /*17020*/  VIADD R6, R6, UR40 ;  /* 0x0000002806067c36 */ /* 0x000fe40008000000 */
[----:B0-----:R-:W-:-:S04]  /*17030*/  IMAD R4, R5, R2, RZ ;  /* 0x0000000205047224 */ /* 0x001fc800078e02ff */
[C---:B------:R-:W-:Y:S02]  /*17040*/  IMAD R5, R7.reuse, R3, R4 ;  /* 0x0000000307057224 */ /* 0x040fe400078e0204 */
[----:B------:R-:W-:Y:S01]  /*17050*/  IMAD.WIDE.U32 R2, R7, R2, UR4 ;  /* 0x0000000407027e25 */ /* 0x000fe2000f8e0002 */
[----:B------:R-:W0:Y:S01]  /*17060*/  @P0 LDC R4, c[0x0][0x450] ;  /* 0x00011400ff040b82 */ /* 0x000e220000000800 */
[----:B------:R-:W-:Y:S02]  /*17070*/  ULDC.64 UR4, c[0x0][0x2d0] ;  /* 0x0000b40000047ab9 */ /* 0x000fe40000000a00 */
[----:B------:R-:W-:Y:S02]  /*17080*/  IMAD.IADD R3, R3, 0x1, R5 ;  /* 0x0000000103037824 */ /* 0x000fe400078e0205 */
[----:B------:R-:W-:-:S03]  /*17090*/  IMAD.MOV.U32 R7, RZ, RZ, R6 ;  /* 0x000000ffff077224 */ /* 0x000fc600078e0006 */
[----:B------:R-:W1:Y:S02]  /*170a0*/  @P0 LDC R5, c[0x0][0x44c] ;  /* 0x00011300ff050b82 */ /* 0x000e640000000800 */
[----:B-1----:R-:W-:-:S05]  /*170b0*/  @P0 IMAD.HI.U32 R5, R6, R5, RZ ;  /* 0x0000000506050227 */ /* 0x002fca00078e00ff */
[----:B0-----:R-:W-:-:S04]  /*170c0*/  @P0 SHF.R.U32.HI R7, RZ, R4, R5 ;  /* 0x00000004ff070219 */ /* 0x001fc80000011605 */
[--C-:B------:R-:W-:Y:S01]  /*170d0*/  SHF.R.S32.HI R5, RZ, 0x1f, R7.reuse ;  /* 0x0000001fff057819 */ /* 0x100fe20000011407 */
[----:B------:R-:W-:Y:S02]  /*170e0*/  IMAD.MOV R4, RZ, RZ, -R7 ;  /* 0x000000ffff047224 */ /* 0x000fe400078e0a07 */
[----:B------:R-:W-:-:S04]  /*170f0*/  IMAD.WIDE.U32 R2, R7, UR4, R2 ;  /* 0x0000000407027c25 */ /* 0x000fc8000f8e0002 */
[----:B------:R-:W-:Y:S02]  /*17100*/  IMAD R4, R9, R4, R6 ;  /* 0x0000000409047224 */ /* 0x000fe400078e0206 */
[----:B------:R-:W-:-:S04]  /*17110*/  IMAD R6, R5, UR4, RZ ;  /* 0x0000000405067c24 */ /* 0x000fc8000f8e02ff */
[----:B------:R-:W-:Y:S01]  /*17120*/  IMAD R5, R7, UR5, R6 ;  /* 0x0000000507057c24 */ /* 0x000fe2000f8e0206 */
[----:B------:R-:W-:Y:S01]  /*17130*/  SHF.R.S32.HI R6, RZ, 0x1f, R4 ;  /* 0x0000001fff067819 */ /* 0x000fe20000011404 */
[----:B------:R-:W-:Y:S02]  /*17140*/  ULDC.64 UR4, c[0x0][0x2c8] ;  /* 0x0000b20000047ab9 */ /* 0x000fe40000000a00 */
[----:B------:R-:W-:Y:S02]  /*17150*/  IMAD.IADD R3, R3, 0x1, R5 ;  /* 0x0000000103037824 */ /* 0x000fe400078e0205 */
[----:B------:R-:W-:Y:S02]  /*17160*/  IMAD R5, R6, UR4, RZ ;  /* 0x0000000406057c24 */ /* 0x000fe4000f8e02ff */
[----:B------:R-:W-:Y:S01]  /*17170*/  IMAD.WIDE.U32 R2, R4, UR4, R2 ;  /* 0x0000000404027c25 */ /* 0x000fe2000f8e0002 */
[----:B------:R-:W-:Y:S02]  /*17180*/  ULDC UR4, c[0x0][0x2b8] ;  /* 0x0000ae0000047ab9 */ /* 0x000fe40000000800 */
[----:B------:R-:W-:Y:S01]  /*17190*/  ISETP.GE.AND P2, PT, R8, UR4, PT ;  /* 0x0000000408007c0c */ /* 0x000fe2000bf46270 */
[----:B------:R-:W-:Y:S01]  /*171a0*/  IMAD R6, R4, UR5, R5 ;  /* 0x0000000504067c24 */ /* 0x000fe2000f8e0205 */
[----:B------:R-:W-:Y:S01]  /*171b0*/  IADD3 R7, P3, R2, UR6, RZ ;  /* 0x0000000602077c10 */ /* 0x000fe2000ff7e0ff */
[----:B------:R-:W-:-:S03]  /*171c0*/  VIADD R4, R8, 0x40 ;  /* 0x0000004008047836 */ /* 0x000fc60000000000 */
[----:B------:R-:W-:Y:S02]  /*171d0*/  IADD3.X R6, R3, UR7, R6, P3, !PT ;  /* 0x0000000703067c10 */ /* 0x000fe40009ffe406 */
[----:B------:R-:W-:Y:S01]  /*171e0*/  ISETP.GE.AND P0, PT, R4, UR4, PT ;  /* 0x0000000404007c0c */ /* 0x000fe2000bf06270 */
[----:B------:R-:W-:-:S05]  /*171f0*/  VIADD R4, R8, 0x80 ;  /* 0x0000008008047836 */ /* 0x000fca0000000000 */
[----:B------:R-:W-:Y:S01]  /*17200*/  ISETP.GE.AND P1, PT, R4, UR4, PT ;  /* 0x0000000404007c0c */ /* 0x000fe2000bf26270 */
[----:B------:R-:W-:-:S03]  /*17210*/  UMOV UR4, 0xffffffff ;  /* 0xffffffff00047882 */ /* 0x000fc60000000000 */
[----:B------:R-:W-:Y:S09]  /*17220*/  BRA.DIV UR4, `(.L_x_977) ;  /* 0x0000002204f47947 */ /* 0x000ff2000b800000 */
[----:B------:R-:W0:Y:S01]  /*17230*/  SHFL.IDX PT, R14, R7, RZ, 0x1c1f ;  /* 0x001c1fff070e7589 */ /* 0x000e2200000e0000 */
[----:B------:R-:W-:Y:S01]  /*17240*/  ULDC UR4, c[0x0][0x288] ;  /* 0x0000a20000047ab9 */ /* 0x000fe20000000800 */
[----:B------:R-:W-:Y:S01]  /*17250*/  LEA.HI R4, R18, UR40, RZ, 0x1e ;  /* 0x0000002812047c11 */ /* 0x000fe2000f8ff0ff */
[----:B------:R-:W-:Y:S01]  /*17260*/  IMAD R5, R9, UR4, RZ ;  /* 0x0000000409057c24 */ /* 0x000fe2000f8e02ff */
[----:B------:R-:W1:Y:S04]  /*17270*/  SHFL.IDX PT, R2, R6, RZ, 0x1c1f ;  /* 0x001c1fff06027589 */ /* 0x000e6800000e0000 */
[----:B------:R-:W-:-:S13]  /*17280*/  ISETP.GE.AND P4, PT, R4, R5, PT ;  /* 0x000000050400720c */ /* 0x000fda0003f86270 */
[----:B------:R-:W-:Y:S01]  /*17290*/  @!P4 VIADD R9, R0, UR38 ;  /* 0x000000260009cc36 */ /* 0x000fe20008000000 */
[----:B0-----:R-:W-:Y:S02]  /*172a0*/  @!P4 IADD3 R10, P3, R8, R14, RZ ;  /* 0x0000000e080ac210 */ /* 0x001fe40007f7e0ff */
[----:B------:R-:W0:Y:S03]  /*172b0*/  SHFL.IDX PT, R14, R7, 0x1, 0x1c1f ;  /* 0x003c1f00070e7f89 */ /* 0x000e2600000e0000 */
[----:B-1----:R-:W-:Y:S02]  /*172c0*/  @!P4 IMAD.X R3, RZ, RZ, R2, P3 ;  /* 0x000000ffff03c224 */ /* 0x002fe400018e0602 */
[----:B------:R-:W-:Y:S02]  /*172d0*/  @!P4 IMAD.MOV.U32 R2, RZ, RZ, R10 ;  /* 0x000000ffff02c224 */ /* 0x000fe400078e000a */
[----:B------:R-:W-:-:S03]  /*172e0*/  VIADD R10, R4, 0x20 ;  /* 0x00000020040a7836 */ /* 0x000fc60000000000 */
[----:B------:R-:W-:Y:S02]  /*172f0*/  @!P4 LDGSTS.E.BYPASS.LTC128B.128 [R9+0x14400], desc[UR58][R2.64], !P2 ;  /* 0x144000000209cfae */ /* 0x000fe4000d101d7a */
[----:B------:R-:W-:Y:S02]  /*17300*/  ISETP.GE.AND P3, PT, R10, R5, PT ;  /* 0x000000050a00720c */ /* 0x000fe40003f66270 */
[----:B------:R-:W-:Y:S04]  /*17310*/  @!P4 LDGSTS.E.BYPASS.LTC128B.128 [R9+0x16400], desc[UR58][R2.64+0x40], !P0 ;  /* 0x164000400209cfae */ /* 0x000fe8000c101d7a */
[----:B------:R1:W-:Y:S07]  /*17320*/  @!P4 LDGSTS.E.BYPASS.LTC128B.128 [R9+0x18400], desc[UR58][R2.64+0x80], !P1 ;  /* 0x184000800209cfae */ /* 0x0003ee000c901d7a */
[----:B0-----:R-:W-:Y:S01]  /*17330*/  @!P3 IADD3 R10, P4, R8, R14, RZ ;  /* 0x0000000e080ab210 */ /* 0x001fe20007f9e0ff */
[----:B------:R-:W-:Y:S01]  /*17340*/  @!P3 VIADD R19, R0, UR38 ;  /* 0x000000260013bc36 */ /* 0x000fe20008000000 */
[----:B------:R-:W-:Y:S04]  /*17350*/  SHFL.IDX PT, R14, R7, 0x2, 0x1c1f ;  /* 0x005c1f00070e7f89 */ /* 0x000fe800000e0000 */
[----:B-1----:R-:W0:Y:S02]  /*17360*/  SHFL.IDX PT, R2, R6, 0x1, 0x1c1f ;  /* 0x003c1f0006027f89 */ /* 0x002e2400000e0000 */
[----:B0-----:R-:W-:-:S02]  /*17370*/  @!P3 IMAD.X R21, RZ, RZ, R2, P4 ;  /* 0x000000ffff15b224 */ /* 0x001fc400020e0602 */
[----:B------:R-:W-:Y:S02]  /*17380*/  @!P3 IMAD.MOV.U32 R2, RZ, RZ, R10 ;  /* 0x000000ffff02b224 */ /* 0x000fe400078e000a */
[----:B------:R-:W-:Y:S02]  /*17390*/  @!P3 IMAD.MOV.U32 R3, RZ, RZ, R21 ;  /* 0x000000ffff03b224 */ /* 0x000fe400078e0015 */
[----:B------:R-:W-:-:S03]  /*173a0*/  VIADD R10, R4, 0x40 ;  /* 0x00000040040a7836 */ /* 0x000fc60000000000 */
[----:B------:R-:W-:Y:S04]  /*173b0*/  @!P3 LDGSTS.E.BYPASS.LTC128B.128 [R19+0x14c00], desc[UR58][R2.64], !P2 ;  /* 0x14c000000213bfae */ /* 0x000fe8000d101d7a */
[----:B------:R-:W-:Y:S04]  /*173c0*/  @!P3 LDGSTS.E.BYPASS.LTC128B.128 [R19+0x16c00], desc[UR58][R2.64+0x40], !P0 ;  /* 0x16c000400213bfae */ /* 0x000fe8000c101d7a */
[----:B------:R0:W-:Y:S01]  /*173d0*/  @!P3 LDGSTS.E.BYPASS.LTC128B.128 [R19+0x18c00], desc[UR58][R2.64+0x80], !P1 ;  /* 0x18c000800213bfae */ /* 0x0001e2000c901d7a */
[----:B------:R-:W-:-:S03]  /*173e0*/  ISETP.GE.AND P3, PT, R10, R5, PT ;  /* 0x000000050a00720c */ /* 0x000fc60003f66270 */
[----:B0-----:R-:W0:Y:S10]  /*173f0*/  SHFL.IDX PT, R2, R6, 0x2, 0x1c1f ;  /* 0x005c1f0006027f89 */ /* 0x001e3400000e0000 */
[----:B------:R-:W-:Y:S01]  /*17400*/  @!P3 IADD3 R10, P4, R8, R14, RZ ;  /* 0x0000000e080ab210 */ /* 0x000fe20007f9e0ff */
[----:B------:R-:W-:Y:S01]  /*17410*/  @!P3 VIADD R9, R0, UR38 ;  /* 0x000000260009bc36 */ /* 0x000fe20008000000 */
[----:B------:R1:W2:Y:S04]  /*17420*/  SHFL.IDX PT, R14, R7, 0x3, 0x1c1f ;  /* 0x007c1f00070e7f89 */ /* 0x0002a800000e0000 */
[----:B------:R-:W3:Y:S01]  /*17430*/  SHFL.IDX PT, R6, R6, 0x3, 0x1c1f ;  /* 0x007c1f0006067f89 */ /* 0x000ee200000e0000 */
[----:B0-----:R-:W-:-:S02]  /*17440*/  @!P3 IMAD.X R21, RZ, RZ, R2, P4 ;  /* 0x000000ffff15b224 */ /* 0x001fc400020e0602 */
[----:B------:R-:W-:Y:S02]  /*17450*/  @!P3 IMAD.MOV.U32 R2, RZ, RZ, R10 ;  /* 0x000000ffff02b224 */ /* 0x000fe400078e000a */
[----:B------:R-:W-:-:S05]  /*17460*/  @!P3 IMAD.MOV.U32 R3, RZ, RZ, R21 ;  /* 0x000000ffff03b224 */ /* 0x000fca00078e0015 */
[----:B------:R1:W-:Y:S04]  /*17470*/  @!P3 LDGSTS.E.BYPASS.LTC128B.128 [R9+0x15400], desc[UR58][R2.64], !P2 ;  /* 0x154000000209bfae */ /* 0x0003e8000d101d7a */
[----:B------:R1:W-:Y:S04]  /*17480*/  @!P3 LDGSTS.E.BYPASS.LTC128B.128 [R9+0x17400], desc[UR58][R2.64+0x40], !P0 ;  /* 0x174000400209bfae */ /* 0x0003e8000c101d7a */
[----:B--23--:R1:W-:Y:S02]  /*17490*/  @!P3 LDGSTS.E.BYPASS.LTC128B.128 [R9+0x19400], desc[UR58][R2.64+0x80], !P1 ;  /* 0x194000800209bfae */ /* 0x00c3e4000c901d7a */
.L_x_1035:
[----:B------:R-:W-:Y:S01]  /*174a0*/  VIADD R4, R4, 0x60 ;  /* 0x0000006004047836 */ /* 0x000fe20000000000 */
[----:B------:R-:W-:Y:S04]  /*174b0*/  BSSY B0, `(.L_x_978) ;  /* 0x000000c000007945 */ /* 0x000fe80003800000 */
[----:B------:R-:W-:-:S13]  /*174c0*/  ISETP.GE.AND P3, PT, R4, R5, PT ;  /* 0x000000050400720c */ /* 0x000fda0003f66270 */
[----:B------:R-:W-:Y:S05]  /*174d0*/  @P3 BRA `(.L_x_979) ;  /* 0x0000000000243947 */ /* 0x000fea0003800000 */
[----:B-1----:R-:W-:Y:S01]  /*174e0*/  IADD3 R2, P3, R8, R14, RZ ;  /* 0x0000000e08027210 */ /* 0x002fe20007f7e0ff */
[----:B------:R-:W-:-:S04]  /*174f0*/  VIADD R5, R0, UR38 ;  /* 0x0000002600057c36 */ /* 0x000fc80008000000 */
[----:B------:R-:W-:-:S05]  /*17500*/  IMAD.X R3, RZ, RZ, R6, P3 ;  /* 0x000000ffff037224 */ /* 0x000fca00018e0606 */
[----:B------:R-:W-:Y:S01]  /*17510*/  @!PT LDS RZ, [RZ] ;  /* 0x00000000fffff984 */ /* 0x000fe20000000800 */
[----:B------:R-:W-:Y:S01]  /*17520*/  @!PT LDS RZ, [RZ] ;  /* 0x00000000fffff984 */ /* 0x000fe20000000800 */
[----:B------:R-:W-:Y:S01]  /*17530*/  @!PT LDS RZ, [RZ] ;  /* 0x00000000fffff984 */ /* 0x000fe20000000800 */
[----:B------:R0:W-:Y:S04]  /*17540*/  LDGSTS.E.BYPASS.LTC128B.128 [R5+0x15c00], desc[UR58][R2.64], !P2 ;  /* 0x15c0000002057fae */ /* 0x0001e8000d101d7a */
[----:B------:R0:W-:Y:S04]  /*17550*/  LDGSTS.E.BYPASS.LTC128B.128 [R5+0x17c00], desc[UR58][R2.64+0x40], !P0 ;  /* 0x17c0004002057fae */ /* 0x0001e8000c101d7a */
[----:B------:R0:W-:Y:S02]  /*17560*/  LDGSTS.E.BYPASS.LTC128B.128 [R5+0x19c00], desc[UR58][R2.64+0x80], !P1 ;  /* 0x19c0008002057fae */ /* 0x0001e4000c901d7a */
.L_x_979:
[----:B------:R-:W-:Y:S05]  /*17570*/  BSYNC B0 ;  /* 0x0000000000007941 */ /* 0x000fea0003800000 */
.L_x_978:
[----:B------:R-:W-:Y:S01]  /*17580*/  NOP ;  /* 0x0000000000007918 */ /* 0x000fe20000000000 */
[----:B------:R-:W-:Y:S01]  /*17590*/  SYNCS.ARRIVE.TRANS64.RED.A0T1 RZ, [UR38+0x29800], RZ ;  /* 0x029800ffffff79a7 */ /* 0x000fe20008200426 */
[----:B------:R-:W-:Y:S01]  /*175a0*/  IMAD.MOV.U32 R0, RZ, RZ, 0x1 ;  /* 0x00000001ff007424 */ /* 0x000fe200078e00ff */
[----:B------:R-:W-:Y:S04]  /*175b0*/  ARRIVES.LDGSTSBAR.64.TRANSCNT [UR38+0x29800] ;  /* 0x02980000ff0079b0 */ /* 0x000fe80008000aa6 */
[----:B------:R-:W-:Y:S01]  /*175c0*/  SHF.L.U32 R0, R0, 0x1f, RZ ;  /* 0x0000001f00007819 */ /* 0x000fe200000006ff */
[----:B------:R-:W-:Y:S01]  /*175d0*/  NOP ;  /* 0x0000000000007918 */ /* 0x000fe20000000000 */
[----:B------:R-:W-:Y:S01]  /*175e0*/  SYNCS.ARRIVE.TRANS64.A1T0 RZ, [UR38+0x29800], RZ ;  /* 0x029800ffffff79a7 */ /* 0x000fe20008100026 */
[----:B01----:R-:W-:-:S05]  /*175f0*/  VIADD R2, R17, 0xfffffffe ;  /* 0xfffffffe11027836 */ /* 0x003fca0000000000 */
[----:B------:R-:W-:Y:S01]  /*17600*/  ISETP.GE.AND P1, PT, R2, UR39, PT ;  /* 0x0000002702007c0c */ /* 0x000fe2000bf26270 */
[----:B------:R-:W0:Y:S02]  /*17610*/  SYNCS.PHASECHK.TRANS64.TRYWAIT P0, [UR38+0x29820], R0 ;  /* 0x02982000ff0075a7 */ /* 0x000e240008000166 */
[----:B0-----:R-:W-:Y:S10]  /*17620*/  @!P0 BRA `(.L_x_980) ;  /* 0x0000002400408947 */ /* 0x001ff40003800000 */
.L_x_1036:
[----:B------:R-:W-:Y:S01]  /*17630*/  IMAD.MOV.U32 R20, RZ, RZ, 0x1 ;  /* 0x00000001ff147424 */ /* 0x000fe200078e00ff */
[----:B------:R-:W-:Y:S06]  /*17640*/  @!P1 BRA `(.L_x_981) ;  /* 0x0000000c00e89947 */ /* 0x000fec0003800000 */
[----:B0-----:R-:W2:Y:S02]  /*17650*/  LDL R3, [R1+0x18] ;  /* 0x0000180001037983 */ /* 0x001ea40000100800 */
[----:B--2---:R-:W-:Y:S01]  /*17660*/  R2UR UR4, R3 ;  /* 0x00000000030472ca */ /* 0x004fe200000e0000 */
[----:B------:R-:W-:-:S12]  /*17670*/  IMAD.MOV.U32 R3, RZ, RZ, RZ ;  /* 0x000000ffff037224 */ /* 0x000fd800078e00ff */
[----:B------:R-:W-:Y:S02]  /*17680*/  IMAD.U32 R0, RZ, RZ, UR4 ;  /* 0x00000004ff007e24 */ /* 0x000fe4000f8e00ff */
[----:B------:R-:W-:-:S03]  /*17690*/  IMAD.U32 R21, RZ, RZ, UR4 ;  /* 0x00000004ff157e24 */ /* 0x000fc6000f8e00ff */
[----:B------:R-:W-:Y:S01]  /*176a0*/  LOP3.LUT R4, R0, 0x2, RZ, 0xfc, !PT ;  /* 0x0000000200047812 */ /* 0x000fe200078efcff */
[----:B------:R-:W-:Y:S01]  /*176b0*/  IMAD.MOV.U32 R0, RZ, RZ, 0x1 ;  /* 0x00000001ff007424 */ /* 0x000fe200078e00ff */
[----:B------:R-:W-:-:S03]  /*176c0*/  LOP3.LUT R21, R21, 0x1, RZ, 0xfc, !PT ;  /* 0x0000000115157812 */ /* 0x000fc600078efcff */
[----:B------:R0:W-:Y:S04]  /*176d0*/  STL [R1+0xc], R4 ;  /* 0x00000c0401007387 */ /* 0x0001e80000100800 */
.L_x_1000:
        /* <DEDUP_REMOVED lines=20> */
[----:B------:R-:W-:-:S04]  /*17820*/  @P0 SHF.R.U32.HI R4, RZ, R5, R6 ;  /* 0x00000005ff040219 */ /* 0x000fc80000011606 */
[--C-:B------:R-:W-:Y:S01]  /*17830*/  SHF.R.S32.HI R5, RZ, 0x1f, R4.reuse ;  /* 0x0000001fff057819 */ /* 0x100fe20000011404 */
[----:B------:R-:W-:-:S04]  /*17840*/  IMAD.MOV R8, RZ, RZ, -R4 ;  /* 0x000000ffff087224 */ /* 0x000fc800078e0a04 */
[----:B------:R-:W-:Y:S02]  /*17850*/  IMAD R8, R7, R8, R2 ;  /* 0x0000000807087224 */ /* 0x000fe400078e0202 */
[----:B------:R-:W0:Y:S01]  /*17860*/  LDC.64 R6, c[0x0][0x418] ;  /* 0x00010600ff067b82 */ /* 0x000e220000000a00 */
[----:B--2---:R-:W-:-:S04]  /*17870*/  IMAD R9, R9, UR4, RZ ;  /* 0x0000000409097c24 */ /* 0x004fc8000f8e02ff */
[C---:B---3--:R-:W-:Y:S02]  /*17880*/  IMAD R9, R10.reuse, UR5, R9 ;  /* 0x000000050a097c24 */ /* 0x048fe4000f8e0209 */
[----:B------:R-:W-:-:S04]  /*17890*/  IMAD.WIDE.U32 R4, R10, UR4, R4 ;  /* 0x000000040a047c25 */ /* 0x000fc8000f8e0004 */
[----:B------:R-:W-:Y:S01]  /*178a0*/  IMAD.IADD R9, R9, 0x1, R5 ;  /* 0x0000000109097824 */ /* 0x000fe200078e0205 */
[----:B0-----:R-:W-:-:S04]  /*178b0*/  LEA R6, P0, R4, R6, 0x2 ;  /* 0x0000000604067211 */ /* 0x001fc800078010ff */
[----:B------:R-:W-:-:S05]  /*178c0*/  LEA.HI.X R7, R4, R7, R9, 0x2, P0 ;  /* 0x0000000704077211 */ /* 0x000fca00000f1409 */
[----:B------:R0:W5:Y:S04]  /*178d0*/  LDG.E R16, desc[UR58][R6.64] ;  /* 0x0000003a06107981 */ /* 0x000168000c1e1900 */
.L_x_984:
[----:B------:R-:W1:Y:S01]  /*178e0*/  S2R R4, SR_TID.X ;  /* 0x0000000000047919 */ /* 0x000e620000002100 */
[----:B0-----:R-:W-:Y:S02]  /*178f0*/  LEA R6, R17, UR38, 0x3 ;  /* 0x0000002611067c11 */ /* 0x001fe4000f8e18ff */
[----:B-1----:R-:W-:Y:S02]  /*17900*/  LOP3.LUT R5, R4, 0x7f, RZ, 0xc0, !PT ;  /* 0x0000007f04057812 */ /* 0x002fe400078ec0ff */
[----:B------:R-:W-:Y:S02]  /*17910*/  SHF.L.U32 R4, R20, 0x1f, RZ ;  /* 0x0000001f14047819 */ /* 0x000fe400000006ff */
[----:B------:R-:W-:Y:S02]  /*17920*/  ISETP.NE.AND P1, PT, R5, RZ, PT ;  /* 0x000000ff0500720c */ /* 0x000fe40003f25270 */
[----:B------:R-:W0:Y:S02]  /*17930*/  SYNCS.PHASECHK.TRANS64.TRYWAIT P0, [R6+URZ+0x29880], R4 ;  /* 0x02988004060075a7 */ /* 0x000e24000800017f */
[----:B0-----:R-:W-:Y:S09]  /*17940*/  @!P0 BRA `(.L_x_985) ;  /* 0x0000002000908947 */ /* 0x001ff20003800000 */
.L_x_1037:
        /* <DEDUP_REMOVED lines=9> */
.L_x_987:
[----:B------:R-:W-:Y:S05]  /*179e0*/  BSYNC B1 ;  /* 0x0000000000017941 */ /* 0x000fea0003800000 */
.L_x_986:
        /* <DEDUP_REMOVED lines=15> */
.L_x_988:
        /* <DEDUP_REMOVED lines=8> */
.L_x_1038:
[----:B------:R-:W-:Y:S01]  /*17b60*/  BSSY B1, `(.L_x_990) ;  /* 0x000000b000017945 */ /* 0x000fe20003800000 */
[----:B01----:R-:W-:Y:S02]  /*17b70*/  IMAD.MOV.U32 R4, RZ, RZ, 0x0 ;  /* 0x00000000ff047424 */ /* 0x003fe400078e00ff */
[----:B------:R-:W-:Y:S01]  /*17b80*/  IMAD.MOV.U32 R5, RZ, RZ, 0x14f00000 ;  /* 0x14f00000ff057424 */ /* 0x000fe200078e00ff */
[----:B------:R-:W-:Y:S06]  /*17b90*/  @P1 BRA `(.L_x_991) ;  /* 0x00000000001c1947 */ /* 0x000fec0003800000 */
[----:B------:R-:W0:Y:S02]  /*17ba0*/  S2R R9, SR_TID.X ;  /* 0x0000000000097919 */ /* 0x000e240000002100 */
[----:B0-----:R-:W-:Y:S01]  /*17bb0*/  LOP3.LUT R10, R9, 0x1f, RZ, 0xc0, !PT ;  /* 0x0000001f090a7812 */ /* 0x001fe200078ec0ff */
[----:B------:R-:W-:-:S03]  /*17bc0*/  IMAD.MOV.U32 R9, RZ, RZ, 0x7800 ;  /* 0x00007800ff097424 */ /* 0x000fc600078e00ff */
[----:B------:R-:W-:Y:S01]  /*17bd0*/  ISETP.NE.AND P0, PT, R10, RZ, PT ;  /* 0x000000ff0a00720c */ /* 0x000fe20003f05270 */
[----:B------:R0:W-:-:S12]  /*17be0*/  SYNCS.ARRIVE.TRANS64 RZ, [R6+URZ+0x29830], R9 ;  /* 0x0298300906ff79a7 */ /* 0x0001d8000800003f */
[----:B0-----:R-:W-:Y:S05]  /*17bf0*/  @!P0 BRA `(.L_x_991) ;  /* 0x0000000000048947 */ /* 0x001fea0003800000 */
[----:B------:R-:W-:Y:S01]  /*17c00*/  BPT.TRAP 0x1 ;  /* 0x000000040000795c */ /* 0x000fe20000300000 */
.L_x_991:
[----:B------:R-:W-:Y:S05]  /*17c10*/  BSYNC B1 ;  /* 0x0000000000017941 */ /* 0x000fea0003800000 */
.L_x_990:
        /* <DEDUP_REMOVED lines=13> */
.L_x_992:
        /* <DEDUP_REMOVED lines=13> */
.L_x_993:
        /* <DEDUP_REMOVED lines=13> */
.L_x_994:
[----:B------:R-:W-:-:S13]  /*17e90*/  @P0 ELECT P1, URZ, PT ;  /* 0x00000000003f082f */ /* 0x000fda0003820000 */
[----:B------:R-:W-:Y:S01]  /*17ea0*/  @P1 R2UR UR13, R16 ;  /* 0x00000000100d12ca */ /* 0x000fe200000e0000 */
[----:B------:R-:W-:Y:S01]  /*17eb0*/  UMOV UR12, UR36 ;  /* 0x00000024000c7c82 */ /* 0x000fe20008000000 */
[----:B------:R-:W-:-:S11]  /*17ec0*/  @P1 PLOP3.LUT P0, PT, P1, PT, PT, 0x8, 0x0 ;  /* 0x000000000000181c */ /* 0x000fd60000f0e170 */
[----:B------:R0:W-:Y:S01]  /*17ed0*/  UTMALDG.4D [UR8], [UR6], desc[UR14] ;  /* 0x00000e08060075b4 */ /* 0x0001e20008019000 */
[----:B------:R-:W-:Y:S01]  /*17ee0*/  PLOP3.LUT P1, PT, PT, PT, PT, 0x8, 0x0 ;  /* 0x000000000000781c */ /* 0x000fe20003f2e170 */
[----:B0-----:R-:W-:-:S12]  /*17ef0*/  @P0 BRA.U.ANY `(.L_x_994) ;  /* 0xfffffffd00e40947 */ /* 0x001fd8000393ffff */
.L_x_983:
[----:B------:R-:W-:Y:S05]  /*17f00*/  BSYNC B0 ;  /* 0x0000000000007941 */ /* 0x000fea0003800000 */
.L_x_982:
[----:B------:R-:W-:-:S13]  /*17f10*/  ISETP.NE.AND P0, PT, R21, 0x3, PT ;  /* 0x000000031500780c */ /* 0x000fda0003f05270 */
[----:B------:R-:W-:Y:S05]  /*17f20*/  @!P0 BRA `(.L_x_995) ;  /* 0x0000000000048947 */ /* 0x000fea0003800000 */
[----:B------:R-:W-:Y:S01]  /*17f30*/  BPT.TRAP 0x1 ;  /* 0x000000040000795c */ /* 0x000fe20000300000 */
.L_x_995:
[----:B------:R-:W2:Y:S01]  /*17f40*/  LDL R4, [R1+0xc] ;  /* 0x00000c0001047983 */ /* 0x000ea20000100800 */
[----:B------:R-:W-:Y:S02]  /*17f50*/  LOP3.LUT R5, R0, 0x1, RZ, 0x3c, !PT ;  /* 0x0000000100057812 */ /* 0x000fe400078e3cff */
[----:B------:R-:W-:Y:S02]  /*17f60*/  LEA R18, R3, UR38, 0x3 ;  /* 0x0000002603127c11 */ /* 0x000fe4000f8e18ff */
[----:B------:R-:W-:-:S04]  /*17f70*/  SHF.L.U32 R5, R5, 0x1f, RZ ;  /* 0x0000001f05057819 */ /* 0x000fc800000006ff */
[----:B------:R-:W0:Y:S01]  /*17f80*/  SYNCS.PHASECHK.TRANS64.TRYWAIT P0, [R18+URZ+0x29870], R5 ;  /* 0x02987005120075a7 */ /* 0x000e22000800017f */
[----:B--2---:R-:W-:Y:S01]  /*17f90*/  ISETP.NE.AND P1, PT, R4, 0x3, PT ;  /* 0x000000030400780c */ /* 0x004fe20003f25270 */
[----:B0-----:R-:W-:-:S12]  /*17fa0*/  @!P0 BRA `(.L_x_996) ;  /* 0x0000001c00208947 */ /* 0x001fd80003800000 */
.L_x_1039:
[----:B------:R-:W-:Y:S05]  /*17fb0*/  @!P1 BRA `(.L_x_997) ;  /* 0x0000000000049947 */ /* 0x000fea0003800000 */
[----:B------:R-:W-:Y:S01]  /*17fc0*/  BPT.TRAP 0x1 ;  /* 0x000000040000795c */ /* 0x000fe20000300000 */
.L_x_997:
[----:B0-----:R-:W-:Y:S01]  /*17fd0*/  SHF.L.U32 R5, R0, 0x1f, RZ ;  /* 0x0000001f00057819 */ /* 0x001fe200000006ff */
[----:B------:R-:W-:-:S03]  /*17fe0*/  IMAD R12, R3, 0x5000, RZ ;  /* 0x00005000030c7824 */ /* 0x000fc600078e02ff */
[----:B------:R-:W0:Y:S02]  /*17ff0*/  SYNCS.PHASECHK.TRANS64.TRYWAIT P0, [R18+URZ+0x29860], R5 ;  /* 0x02986005120075a7 */ /* 0x000e24000800017f */
[----:B0-----:R-:W-:Y:S05]  /*18000*/  @!P0 BRA `(.L_x_998) ;  /* 0x0000001c001c8947 */ /* 0x001fea0003800000 */
.L_x_1040:
[----:B------:R-:W2:Y:S04]  /*18010*/  LDL R0, [R1+0x10] ;  /* 0x0000100001007983 */ /* 0x000ea80000100800 */
[----:B------:R-:W3:Y:S01]  /*18020*/  LDL R13, [R1+0x14] ;  /* 0x00001400010d7983 */ /* 0x000ee20000100800 */
[----:B------:R-:W-:Y:S05]  /*18030*/  WARPSYNC.ALL ;  /* 0x0000000000007948 */ /* 0x000fea0003800000 */
[----:B------:R-:W1:Y:S01]  /*18040*/  S2R R3, SR_TID.X ;  /* 0x0000000000037919 */ /* 0x000e620000002100 */
[----:B------:R-:W-:Y:S01]  /*18050*/  IMAD.MOV.U32 R6, RZ, RZ, 0x40 ;  /* 0x00000040ff067424 */ /* 0x000fe200078e00ff */
[----:B-1----:R-:W-:-:S04]  /*18060*/  LOP3.LUT P0, RZ, R3, 0x4, RZ, 0xc0, !PT ;  /* 0x0000000403ff7812 */ /* 0x002fc8000780c0ff */
[----:B------:R-:W-:Y:S02]  /*18070*/  SEL R6, R6, 0xffffffc0, !P0 ;  /* 0xffffffc006067807 */ /* 0x000fe40004000000 */
[C---:B--2---:R-:W-:Y:S02]  /*18080*/  LOP3.LUT R0, R12.reuse, R0, RZ, 0xfc, !PT ;  /* 0x000000000c007212 */ /* 0x044fe400078efcff */
[----:B---3--:R-:W-:-:S03]  /*18090*/  LOP3.LUT R19, R12, R13, RZ, 0xfc, !PT ;  /* 0x0000000d0c137212 */ /* 0x008fc600078efcff */
[----:B------:R-:W1:Y:S01]  /*180a0*/  LDSM.16.MT88.4 R8, [R0+UR38+0xa400] ;  /* 0x00a400260008783b */ /* 0x000e620008004200 */
[----:B------:R-:W-:Y:S02]  /*180b0*/  VIADD R3, R0, UR38 ;  /* 0x0000002600037c36 */ /* 0x000fe40008000000 */
[----:B------:R-:W-:Y:S02]  /*180c0*/  VIADD R19, R19, UR38 ;  /* 0x0000002613137c36 */ /* 0x000fe40008000000 */
[----:B------:R-:W-:Y:S01]  /*180d0*/  IMAD.IADD R3, R6, 0x1, R3 ;  /* 0x0000000106037824 */ /* 0x000fe200078e0203 */
[C-C-:B-1----:R-:W-:Y:S02]  /*180e0*/  PRMT R4, R8.reuse, 0x6420, R9.reuse ;  /* 0x0000642008047816 */ /* 0x142fe40000000009 */
[----:B0-----:R-:W-:Y:S02]  /*180f0*/  PRMT R5, R8, 0x7531, R9 ;  /* 0x0000753108057816 */ /* 0x001fe40000000009 */
        /* <DEDUP_REMOVED lines=65> */
.L_x_999:
[----:B------:R-:W2:Y:S01]  /*18510*/  S2R R0, SR_TID.X ;  /* 0x0000000000007919 */ /* 0x000ea20000002100 */
[----:B-1----:R-:W-:Y:S01]  /*18520*/  SYNCS.ARRIVE.TRANS64.A1T0 RZ, [R18+URZ+0x29850], RZ ;  /* 0x029850ff12ff79a7 */ /* 0x002fe2000810003f */
[----:B------:R-:W-:Y:S01]  /*18530*/  IMAD.MOV.U32 R3, RZ, RZ, R17 ;  /* 0x000000ffff037224 */ /* 0x000fe200078e0011 */
[----:B--2---:R-:W-:Y:S01]  /*18540*/  LOP3.LUT R0, R0, 0x7f, RZ, 0xc0, !PT ;  /* 0x0000007f00007812 */ /* 0x004fe200078ec0ff */
[----:B------:R-:W-:Y:S03]  /*18550*/  BAR.SYNC.DEFER_BLOCKING 0x2, 0x80 ;  /* 0x0082000000007b1d */ /* 0x000fe60000010000 */
[----:B------:R-:W-:-:S13]  /*18560*/  ISETP.NE.AND P0, PT, R0, RZ, PT ;  /* 0x000000ff0000720c */ /* 0x000fda0003f05270 */
[----:B------:R-:W-:-:S05]  /*18570*/  @!P0 VIADD R0, R18, 0x29880 ;  /* 0x0002988012008836 */ /* 0x000fca0000000000 */
[----:B------:R-:W-:-:S04]  /*18580*/  @!P0 PRMT R0, RZ, 0x654, R0 ;  /* 0x00000654ff008816 */ /* 0x000fc80000000000 */
[----:B------:R1:W-:Y:S01]  /*18590*/  @!P0 SYNCS.ARRIVE.TRANS64.RED.A1T0 RZ, [R0+URZ], RZ ;  /* 0x000000ff00ff89a7 */ /* 0x0003e2000810043f */
[C---:B------:R-:W-:Y:S01]  /*185a0*/  ISETP.GT.AND P0, PT, R2.reuse, UR39, PT ;  /* 0x0000002702007c0c */ /* 0x040fe2000bf04270 */
[----:B------:R-:W-:Y:S02]  /*185b0*/  VIADD R2, R2, 0xffffffff ;  /* 0xffffffff02027836 */ /* 0x000fe40000000000 */
[----:B-1----:R-:W-:-:S10]  /*185c0*/  IMAD.MOV.U32 R0, RZ, RZ, R20 ;  /* 0x000000ffff007224 */ /* 0x002fd400078e0014 */
[----:B------:R-:W-:Y:S05]  /*185d0*/  @P0 BRA `(.L_x_1000) ;  /* 0xfffffff000400947 */ /* 0x000fea000383ffff */
[----:B------:R-:W-:Y:S05]  /*185e0*/  BRA `(.L_x_1001) ;  /* 0x0000000000047947 */ /* 0x000fea0003800000 */
.L_x_981:
[----:B------:R-:W-:-:S07]  /*185f0*/  IMAD.MOV.U32 R17, RZ, RZ, RZ ;  /* 0x000000ffff117224 */ /* 0x000fce00078e00ff */
.L_x_1001:
[----:B0-----:R-:W2:Y:S02]  /*18600*/  LDL R0, [R1+0x18] ;  /* 0x0000180001007983 */ /* 0x001ea40000100800 */
[----:B--2---:R-:W-:-:S13]  /*18610*/  R2UR UR4, R0 ;  /* 0x00000000000472ca */ /* 0x004fda00000e0000 */
[----:B------:R-:W-:-:S04]  /*18620*/  ULOP3.LUT UR4, UR4, 0x1, URZ, 0xfc, !UPT ;  /* 0x0000000104047892 */ /* 0x000fc8000f8efc3f */
[----:B------:R-:W-:-:S06]  /*18630*/  UISETP.NE.AND UP0, UPT, UR4, 0x3, UPT ;  /* 0x000000030400788c */ /* 0x000fcc000bf05270 */
[----:B------:R-:W-:-:S13]  /*18640*/  PLOP3.LUT P0, PT, PT, PT, UP0, 0x80, 0x0 ;  /* 0x000000000000781c */ /* 0x000fda0003f0f008 */
[----:B------:R-:W-:Y:S05]  /*18650*/  @!P0 BRA `(.L_x_1002) ;  /* 0x0000000000048947 */ /* 0x000fea0003800000 */
[----:B------:R-:W-:Y:S01]  /*18660*/  BPT.TRAP 0x1 ;  /* 0x000000040000795c */ /* 0x000fe20000300000 */
.L_x_1002:
[----:B------:R-:W-:Y:S01]  /*18670*/  LOP3.LUT R0, R20, 0x1, RZ, 0x3c, !PT ;  /* 0x0000000114007812 */ /* 0x000fe200078e3cff */
[----:B------:R-:W-:Y:S01]  /*18680*/  BSSY B0, `(.L_x_1003) ;  /* 0x0000005000007945 */ /* 0x000fe20003800000 */
[----:B------:R-:W-:Y:S02]  /*18690*/  LEA R3, R17, UR38, 0x3 ;  /* 0x0000002611037c11 */ /* 0x000fe4000f8e18ff */
[----:B------:R-:W-:-:S04]  /*186a0*/  SHF.L.U32 R0, R0, 0x1f, RZ ;  /* 0x0000001f00007819 */ /* 0x000fc800000006ff */
[----:B------:R-:W0:Y:S02]  /*186b0*/  SYNCS.PHASECHK.TRANS64.TRYWAIT P0, [R3+URZ+0x29870], R0 ;  /* 0x02987000030075a7 */ /* 0x000e24000800017f */
[----:B0-----:R-:W-:Y:S05]  /*186c0*/  @!P0 BRA `(.L_x_1004) ;  /* 0x0000001400808947 */ /* 0x001fea0003800000 */
.L_x_1041:
[----:B------:R-:W-:Y:S05]  /*186d0*/  BSYNC B0 ;  /* 0x0000000000007941 */ /* 0x000fea0003800000 */
.L_x_1003:
[----:B------:R-:W2:Y:S02]  /*186e0*/  LDL R2, [R1+0x18] ;  /* 0x0000180001027983 */ /* 0x000ea40000100800 */
[----:B--2---:R-:W-:-:S13]  /*186f0*/  R2UR UR4, R2 ;  /* 0x00000000020472ca */ /* 0x004fda00000e0000 */
[----:B------:R-:W-:-:S06]  /*18700*/  ULOP3.LUT UR4, UR4, 0x2, URZ, 0xfc, !UPT ;  /* 0x0000000204047892 */ /* 0x000fcc000f8efc3f */
[----:B0-----:R-:W-:-:S05]  /*18710*/  IMAD.U32 R0, RZ, RZ, UR4 ;  /* 0x00000004ff007e24 */ /* 0x001fca000f8e00ff */
[----:B------:R-:W-:-:S13]  /*18720*/  ISETP.NE.AND P1, PT, R0, 0x3, PT ;  /* 0x000000030000780c */ /* 0x000fda0003f25270 */
[----:B------:R-:W-:Y:S05]  /*18730*/  @!P1 BRA `(.L_x_1005) ;  /* 0x0000000000049947 */ /* 0x000fea0003800000 */
[----:B------:R-:W-:Y:S01]  /*18740*/  BPT.TRAP 0x1 ;  /* 0x000000040000795c */ /* 0x000fe20000300000 */
.L_x_1005:
[----:B------:R-:W2:Y:S01]  /*18750*/  LDL.LU R0, [R1+0x10] ;  /* 0x0000100001007983 */ /* 0x000ea20000300800 */
[----:B------:R-:W-:Y:S01]  /*18760*/  SHF.L.U32 R2, R20, 0x1f, RZ ;  /* 0x0000001f14027819 */ /* 0x000fe200000006ff */
[----:B------:R-:W-:-:S03]  /*18770*/  IMAD R12, R17, 0x5000, RZ ;  /* 0x00005000110c7824 */ /* 0x000fc600078e02ff */
[----:B------:R-:W0:Y:S02]  /*18780*/  SYNCS.PHASECHK.TRANS64.TRYWAIT P0, [R3+URZ+0x29860], R2 ;  /* 0x02986002030075a7 */ /* 0x000e24000800017f */
[----:B--2---:R-:W-:Y:S01]  /*18790*/  LOP3.LUT R0, R12, R0, RZ, 0xfc, !PT ;  /* 0x000000000c007212 */ /* 0x004fe200078efcff */
[----:B0-----:R-:W-:Y:S06]  /*187a0*/  @!P0 BRA `(.L_x_1006) ;  /* 0x00000014005c8947 */ /* 0x001fec0003800000 */
.L_x_1042:
[----:B------:R-:W2:Y:S01]  /*187b0*/  LDL.LU R13, [R1+0x14] ;  /* 0x00001400010d7983 */ /* 0x000ea20000300800 */
[----:B------:R-:W1:Y:S01]  /*187c0*/  S2R R4, SR_TID.X ;  /* 0x0000000000047919 */ /* 0x000e620000002100 */
[----:B0-----:R-:W-:Y:S01]  /*187d0*/  VIADD R2, R0, UR38 ;  /* 0x0000002600027c36 */ /* 0x001fe20008000000 */
[----:B------:R-:W-:Y:S05]  /*187e0*/  WARPSYNC.ALL ;  /* 0x0000000000007948 */ /* 0x000fea0003800000 */
[----:B------:R-:W0:Y:S01]  /*187f0*/  LDSM.16.MT88.4 R8, [R0+UR38+0xa400] ;  /* 0x00a400260008783b */ /* 0x000e220008004200 */
[----:B-1----:R-:W-:Y:S01]  /*18800*/  LOP3.LUT P0, RZ, R4, 0x4, RZ, 0xc0, !PT ;  /* 0x0000000404ff7812 */ /* 0x002fe2000780c0ff */
[----:B------:R-:W-:-:S05]  /*18810*/  IMAD.MOV.U32 R4, RZ, RZ, 0x40 ;  /* 0x00000040ff047424 */ /* 0x000fca00078e00ff */
[----:B------:R-:W-:-:S05]  /*18820*/  SEL R4, R4, 0xffffffc0, !P0 ;  /* 0xffffffc004047807 */ /* 0x000fca0004000000 */
[----:B------:R-:W-:-:S05]  /*18830*/  IMAD.IADD R2, R4, 0x1, R2 ;  /* 0x0000000104027824 */ /* 0x000fca00078e0202 */
[----:B------:R-:W1:Y:S01]  /*18840*/  LDSM.16.MT88.4 R4, [R2+0xa400] ;  /* 0x00a400000204783b */ /* 0x000e620000004200 */
[C-C-:B0-----:R-:W-:Y:S02]  /*18850*/  PRMT R14, R10.reuse, 0x6420, R11.reuse ;  /* 0x000064200a0e7816 */ /* 0x141fe4000000000b */
[----:B------:R-:W-:Y:S02]  /*18860*/  PRMT R15, R10, 0x7531, R11 ;  /* 0x000075310a0f7816 */ /* 0x000fe4000000000b */
[C-C-:B-1----:R-:W-:Y:S02]  /*18870*/  PRMT R10, R6.reuse, 0x6420, R7.reuse ;  /* 0x00006420060a7816 */ /* 0x142fe40000000007 */
[----:B------:R-:W-:Y:S02]  /*18880*/  PRMT R11, R6, 0x7531, R7 ;  /* 0x00007531060b7816 */ /* 0x000fe40000000007 */
[----:B--2---:R-:W-:Y:S02]  /*18890*/  LOP3.LUT R16, R12, R13, RZ, 0xfc, !PT ;  /* 0x0000000d0c107212 */ /* 0x004fe400078efcff */
[----:B------:R-:W-:-:S02]  /*188a0*/  PRMT R12, R8, 0x6420, R9 ;  /* 0x00006420080c7816 */ /* 0x000fc40000000009 */
[----:B------:R-:W-:Y:S01]  /*188b0*/  PRMT R13, R8, 0x7531, R9 ;  /* 0x00007531080d7816 */ /* 0x000fe20000000009 */
[----:B------:R-:W-:Y:S01]  /*188c0*/  VIADD R16, R16, UR38 ;  /* 0x0000002610107c36 */ /* 0x000fe20008000000 */
[C-C-:B------:R-:W-:Y:S02]  /*188d0*/  PRMT R8, R4.reuse, 0x6420, R5.reuse ;  /* 0x0000642004087816 */ /* 0x140fe40000000005 */
[----:B------:R-:W-:Y:S02]  /*188e0*/  PRMT R9, R4, 0x7531, R5 ;  /* 0x0000753104097816 */ /* 0x000fe40000000005 */
[----:B------:R-:W-:Y:S04]  /*188f0*/  STSM.16.M88.4 [R16+0x400], R12 ;  /* 0x0004000c10007844 */ /* 0x000fe80000000200 */
[----:B------:R-:W-:Y:S04]  /*18900*/  STSM.16.M88.4 [R16+0xc00], R8 ;  /* 0x000c000810007844 */ /* 0x000fe80000000200 */
[----:B------:R-:W0:Y:S04]  /*18910*/  LDSM.16.MT88.4 R8, [R0+UR38+0xb400] ;  /* 0x00b400260008783b */ /* 0x000e280008004200 */
[----:B------:R-:W1:Y:S01]  /*18920*/  LDSM.16.MT88.4 R4, [R2+0xb400] ;  /* 0x00b400000204783b */ /* 0x000e620000004200 */
[----:B0-----:R-:W-:-:S02]  /*18930*/  PRMT R12, R8, 0x6420, R9 ;  /* 0x00006420080c7816 */ /* 0x001fc40000000009 */
[----:B------:R-:W-:Y:S02]  /*18940*/  PRMT R13, R8, 0x7531, R9 ;  /* 0x00007531080d7816 */ /* 0x000fe40000000009 */
[C-C-:B------:R-:W-:Y:S02]  /*18950*/  PRMT R14, R10.reuse, 0x6420, R11.reuse ;  /* 0x000064200a0e7816 */ /* 0x140fe4000000000b */
[----:B------:R-:W-:Y:S02]  /*18960*/  PRMT R15, R10, 0x7531, R11 ;  /* 0x000075310a0f7816 */ /* 0x000fe4000000000b */
[C-C-:B-1----:R-:W-:Y:S02]  /*18970*/  PRMT R8, R4.reuse, 0x6420, R5.reuse ;  /* 0x0000642004087816 */ /* 0x142fe40000000005 */
[----:B------:R-:W-:Y:S02]  /*18980*/  PRMT R9, R4, 0x7531, R5 ;  /* 0x0000753104097816 */ /* 0x000fe40000000005 */
[----:B------:R-:W-:-:S02]  /*18990*/  PRMT R10, R6, 0x6420, R7 ;  /* 0x00006420060a7816 */ /* 0x000fc40000000007 */
[----:B------:R-:W-:Y:S01]  /*189a0*/  PRMT R11, R6, 0x7531, R7 ;  /* 0x00007531060b7816 */ /* 0x000fe20000000007 */
        /* <DEDUP_REMOVED lines=36> */
[----:B------:R0:W-:Y:S04]  /*18bf0*/  STSM.16.M88.4 [R16+0x4400], R12 ;  /* 0x0044000c10007844 */ /* 0x0001e80000000200 */
        /* <DEDUP_REMOVED lines=9> */
.L_x_1007:
        /* <DEDUP_REMOVED lines=14> */
.L_x_956:
[----:B------:R-:W0:Y:S01]  /*18d70*/  S2R R4, SR_CgaCtaId ;  /* 0x0000000000047919 */ /* 0x000e220000008800 */
[----:B------:R-:W-:Y:S02]  /*18d80*/  MOV R3, 0x400 ;  /* 0x0000040000037802 */ /* 0x000fe40000000f00 */
[----:B------:R-:W-:Y:S02]  /*18d90*/  SHF.L.U32 R2, R2, 0x1f, RZ ;  /* 0x0000001f02027819 */ /* 0x000fe400000006ff */
[----:B0-----:R-:W-:-:S04]  /*18da0*/  LEA R9, R4, R3, 0x18 ;  /* 0x0000000304097211 */ /* 0x001fc800078ec0ff */
[----:B------:R-:W0:Y:S02]  /*18db0*/  SYNCS.PHASECHK.TRANS64.TRYWAIT P0, [R9+URZ+0x29820], R2 ;  /* 0x02982002090075a7 */ /* 0x000e24000800017f */
[----:B0-----:R-:W-:Y:S05]  /*18dc0*/  @!P0 BRA `(.L_x_1008) ;  /* 0x0000000c00e88947 */ /* 0x001fea0003800000 */
.L_x_1043:
        /* <DEDUP_REMOVED lines=8> */
[----:B------:R-:W2:Y:S02]  /*18e50*/  LDL R3, [R1+0x18] ;  /* 0x0000180001037983 */ /* 0x000ea40000100800 */
[----:B--2---:R-:W-:-:S13]  /*18e60*/  R2UR UR4, R3 ;  /* 0x00000000030472ca */ /* 0x004fda00000e0000 */
[----:B------:R-:W-:-:S06]  /*18e70*/  ULOP3.LUT UR4, UR4, 0x2, URZ, 0xfc, !UPT ;  /* 0x0000000204047892 */ /* 0x000fcc000f8efc3f */
[----:B------:R-:W-:-:S05]  /*18e80*/  IMAD.U32 R2, RZ, RZ, UR4 ;  /* 0x00000004ff027e24 */ /* 0x000fca000f8e00ff */
[----:B------:R-:W-:-:S13]  /*18e90*/  ISETP.NE.AND P0, PT, R2, 0x3, PT ;  /* 0x000000030200780c */ /* 0x000fda0003f05270 */
[----:B------:R-:W-:Y:S05]  /*18ea0*/  @!P0 BRA `(.L_x_1009) ;  /* 0x0000000000048947 */ /* 0x000fea0003800000 */
[----:B------:R-:W-:Y:S01]  /*18eb0*/  BPT.TRAP 0x1 ;  /* 0x000000040000795c */ /* 0x000fe20000300000 */
.L_x_1009:
        /* <DEDUP_REMOVED lines=12> */
.L_x_1044:
[----:B------:R-:W1:Y:S02]  /*18f80*/  SYNCS.PHASECHK.TRANS64.TRYWAIT P1, [R7+URZ], R2 ;  /* 0x00000002070075a7 */ /* 0x000e64000802017f */
[----:B-1----:R-:W-:Y:S05]  /*18f90*/  @!P1 BRA `(.L_x_1011) ;  /* 0x0000000c009c9947 */ /* 0x002fea0003800000 */
.L_x_1045:
[----:B------:R-:W-:Y:S05]  /*18fa0*/  @!P0 BRA `(.L_x_1012) ;  /* 0x0000000000048947 */ /* 0x000fea0003800000 */
[----:B------:R-:W-:Y:S01]  /*18fb0*/  BPT.TRAP 0x1 ;  /* 0x000000040000795c */ /* 0x000fe20000300000 */
.L_x_1012:
[----:B0-----:R-:W-:-:S04]  /*18fc0*/  IMAD R5, R0, 0x8, R9 ;  /* 0x0000000800057824 */ /* 0x001fc800078e0209 */
[----:B------:R-:W0:Y:S02]  /*18fd0*/  SYNCS.PHASECHK.TRANS64.TRYWAIT P1, [R5+URZ+0x29860], R4 ;  /* 0x02986004050075a7 */ /* 0x000e24000802017f */
[----:B0-----:R-:W-:Y:S05]  /*18fe0*/  @!P1 BRA `(.L_x_1013) ;  /* 0x0000000c009c9947 */ /* 0x001fea0003800000 */
.L_x_1046:
[----:B------:R-:W-:Y:S05]  /*18ff0*/  @!P0 BRA `(.L_x_1014) ;  /* 0x0000000000048947 */ /* 0x000fea0003800000 */
[----:B------:R-:W-:Y:S01]  /*19000*/  BPT.TRAP 0x1 ;  /* 0x000000040000795c */ /* 0x000fe20000300000 */
.L_x_1014:
[----:B------:R-:W-:-:S04]  /*19010*/  IMAD R3, R3, 0x8, R9 ;  /* 0x0000000803037824 */ /* 0x000fc800078e0209 */
[----:B------:R-:W2:Y:S02]  /*19020*/  SYNCS.PHASECHK.TRANS64.TRYWAIT P1, [R3+URZ+0x29860], R2 ;  /* 0x02986002030075a7 */ /* 0x000ea4000802017f */
[----:B--2---:R-:W-:Y:S05]  /*19030*/  @!P1 BRA `(.L_x_1015) ;  /* 0x0000000c009c9947 */ /* 0x004fea0003800000 */
.L_x_1047:
[----:B------:R-:W-:Y:S05]  /*19040*/  @!P0 BRA `(.L_x_1016) ;  /* 0x0000000000048947 */ /* 0x000fea0003800000 */
[----:B------:R-:W-:Y:S01]  /*19050*/  BPT.TRAP 0x1 ;  /* 0x000000040000795c */ /* 0x000fe20000300000 */
.L_x_1016:
[----:B------:R-:W3:Y:S02]  /*19060*/  SYNCS.PHASECHK.TRANS64.TRYWAIT P0, [R5+URZ+0x29880], R4 ;  /* 0x02988004050075a7 */ /* 0x000ee4000800017f */
[----:B---3--:R-:W-:Y:S05]  /*19070*/  @!P0 BRA `(.L_x_1017) ;  /* 0x0000000c00a08947 */ /* 0x008fea0003800000 */
.L_x_1018:
[----:B----4-:R4:W0:Y:S02]  /*19080*/  SYNCS.PHASECHK.TRANS64.TRYWAIT P0, [R3+URZ+0x29880], R2 ;  /* 0x02988002030075a7 */ /* 0x010824000800017f */
[----:B0-----:R-:W-:Y:S05]  /*19090*/  @!P0 NANOSLEEP.SYNCS 0x989680 ;  /* 0x009896800000895d */ /* 0x001fea0003900000 */
[----:B------:R-:W0:Y:S02]  /*190a0*/  @!P0 SYNCS.PHASECHK.TRANS64 P0, [R3+URZ+0x29880], R2 ;  /* 0x02988002030085a7 */ /* 0x000e24000800007f */
[----:B0-----:R-:W-:Y:S05]  /*190b0*/  @!P0 BRA `(.L_x_1018) ;  /* 0xfffffffc00f08947 */ /* 0x001fea000383ffff */
.L_x_868:
[----:B------:R-:W-:Y:S05]  /*190c0*/  BSYNC B6 ;  /* 0x0000000000067941 */ /* 0x000fea0003800000 */
.L_x_865:
[----:B------:R-:W-:Y:S05]  /*190d0*/  EXIT ;  /* 0x000000000000794d */ /* 0x000fea0003800000 */
.L_x_878:
[----:B0-----:R-:W-:-:S04]  /*190e0*/  IMAD.U32 R3, RZ, RZ, UR37 ;  /* 0x00000025ff037e24 */ /* 0x001fc8000f8e00ff */
[----:B------:R0:W1:Y:S03]  /*190f0*/  SYNCS.PHASECHK.TRANS64.TRYWAIT P0, [R3+URZ+0x29800], R0 ;  /* 0x02980000030075a7 */ /* 0x000066000800017f */
[----:B-1----:R-:W-:Y:S05]  /*19100*/  @!P0 NANOSLEEP.SYNCS 0x989680 ;  /* 0x009896800000895d */ /* 0x002fea0003900000 */
[----:B------:R-:W1:Y:S02]  /*19110*/  @!P0 SYNCS.PHASECHK.TRANS64 P0, [R3+URZ+0x29800], R0 ;  /* 0x02980000030085a7 */ /* 0x000e64000800007f */
[----:B-1----:R-:W-:Y:S05]  /*19120*/  @!P0 BRA `(.L_x_878) ;  /* 0xfffffffc00ec8947 */ /* 0x002fea000383ffff */
[----:B------:R-:W-:Y:S05]  /*19130*/  BRA `(.L_x_1019) ;  /* 0xfffffe8800687947 */ /* 0x000fea000383ffff */
.L_x_882:
[----:B--2---:R-:W-:-:S04]  /*19140*/  IMAD.U32 R5, RZ, RZ, UR37 ;  /* 0x00000025ff057e24 */ /* 0x004fc8000f8e00ff */
[----:B------:R2:W3:Y:S03]  /*19150*/  SYNCS.PHASECHK.TRANS64.TRYWAIT P2, [R5+URZ+0x29830], R0 ;  /* 0x02983000050075a7 */ /* 0x0004e6000804017f */
[----:B---3--:R-:W-:Y:S05]  /*19160*/  @!P2 NANOSLEEP.SYNCS 0x989680 ;  /* 0x009896800000a95d */ /* 0x008fea0003900000 */
[----:B------:R-:W3:Y:S02]  /*19170*/  @!P2 SYNCS.PHASECHK.TRANS64 P2, [R5+URZ+0x29830], R0 ;  /* 0x029830000500a5a7 */ /* 0x000ee4000804007f */
[----:B---3--:R-:W-:Y:S05]  /*19180*/  @!P2 BRA `(.L_x_882) ;  /* 0xfffffffc00eca947 */ /* 0x008fea000383ffff */
[----:B------:R-:W-:Y:S05]  /*19190*/  BRA `(.L_x_881) ;  /* 0xfffffe8800987947 */ /* 0x000fea000383ffff */
.L_x_898:
[----:B-1----:R-:W-:-:S04]  /*191a0*/  IMAD.U32 R11, RZ, RZ, UR10 ;  /* 0x0000000aff0b7e24 */ /* 0x002fc8000f8e00ff */
[----:B------:R1:W2:Y:S03]  /*191b0*/  SYNCS.PHASECHK.TRANS64.TRYWAIT P2, [R11+URZ+0x29830], R10 ;  /* 0x0298300a0b0075a7 */ /* 0x0002a6000804017f */
[----:B--2---:R-:W-:Y:S05]  /*191c0*/  @!P2 NANOSLEEP.SYNCS 0x989680 ;  /* 0x009896800000a95d */ /* 0x004fea0003900000 */
[----:B------:R-:W2:Y:S02]  /*191d0*/  @!P2 SYNCS.PHASECHK.TRANS64 P2, [R11+URZ+0x29830], R10 ;  /* 0x0298300a0b00a5a7 */ /* 0x000ea4000804007f */
[----:B--2---:R-:W-:Y:S05]  /*191e0*/  @!P2 BRA `(.L_x_898) ;  /* 0xfffffffc00eca947 */ /* 0x004fea000383ffff */
[----:B------:R-:W-:Y:S05]  /*191f0*/  BRA `(.L_x_895) ;  /* 0xfffffed4000c7947 */ /* 0x000fea000383ffff */
.L_x_902:
[----:B-1----:R-:W-:-:S04]  /*19200*/  IMAD.U32 R11, RZ, RZ, UR10 ;  /* 0x0000000aff0b7e24 */ /* 0x002fc8000f8e00ff */
[----:B------:R1:W2:Y:S03]  /*19210*/  SYNCS.PHASECHK.TRANS64.TRYWAIT P2, [R11+URZ+0x29850], R10 ;  /* 0x0298500a0b0075a7 */ /* 0x0002a6000804017f */
[----:B--2---:R-:W-:Y:S05]  /*19220*/  @!P2 NANOSLEEP.SYNCS 0x989680 ;  /* 0x009896800000a95d */ /* 0x004fea0003900000 */
[----:B------:R-:W2:Y:S02]  /*19230*/  @!P2 SYNCS.PHASECHK.TRANS64 P2, [R11+URZ+0x29850], R10 ;  /* 0x0298500a0b00a5a7 */ /* 0x000ea4000804007f */
[----:B--2---:R-:W-:Y:S05]  /*19240*/  @!P2 BRA `(.L_x_902) ;  /* 0xfffffffc00eca947 */ /* 0x004fea000383ffff */
[----:B------:R-:W-:Y:S05]  /*19250*/  BRA `(.L_x_899) ;  /* 0xfffffee000147947 */ /* 0x000fea000383ffff */
.L_x_920:
[----:B-1----:R-:W-:-:S04]  /*19260*/  IMAD.U32 R15, RZ, RZ, UR7 ;  /* 0x00000007ff0f7e24 */ /* 0x002fc8000f8e00ff */
[----:B------:R1:W2:Y:S03]  /*19270*/  SYNCS.PHASECHK.TRANS64.TRYWAIT P2, [R15+URZ+0x29830], R0 ;  /* 0x029830000f0075a7 */ /* 0x0002a6000804017f */
[----:B--2---:R-:W-:Y:S05]  /*19280*/  @!P2 NANOSLEEP.SYNCS 0x989680 ;  /* 0x009896800000a95d */ /* 0x004fea0003900000 */
[----:B------:R-:W2:Y:S02]  /*19290*/  @!P2 SYNCS.PHASECHK.TRANS64 P2, [R15+URZ+0x29830], R0 ;  /* 0x029830000f00a5a7 */ /* 0x000ea4000804007f */
[----:B--2---:R-:W-:Y:S05]  /*192a0*/  @!P2 BRA `(.L_x_920) ;  /* 0xfffffffc00eca947 */ /* 0x004fea000383ffff */
[----:B------:R-:W-:Y:S05]  /*192b0*/  BRA `(.L_x_917) ;  /* 0xffffff1c006c7947 */ /* 0x000fea000383ffff */
.L_x_924:
[----:B-1----:R-:W-:-:S04]  /*192c0*/  IMAD.U32 R15, RZ, RZ, UR10 ;  /* 0x0000000aff0f7e24 */ /* 0x002fc8000f8e00ff */
[----:B------:R1:W2:Y:S03]  /*192d0*/  SYNCS.PHASECHK.TRANS64.TRYWAIT P2, [R15+URZ+0x29850], R0 ;  /* 0x029850000f0075a7 */ /* 0x0002a6000804017f */
[----:B--2---:R-:W-:Y:S05]  /*192e0*/  @!P2 NANOSLEEP.SYNCS 0x989680 ;  /* 0x009896800000a95d */ /* 0x004fea0003900000 */
[----:B------:R-:W2:Y:S02]  /*192f0*/  @!P2 SYNCS.PHASECHK.TRANS64 P2, [R15+URZ+0x29850], R0 ;  /* 0x029850000f00a5a7 */ /* 0x000ea4000804007f */
[----:B--2---:R-:W-:Y:S05]  /*19300*/  @!P2 BRA `(.L_x_924) ;  /* 0xfffffffc00eca947 */ /* 0x004fea000383ffff */
[----:B------:R-:W-:Y:S05]  /*19310*/  BRA `(.L_x_921) ;  /* 0xffffff2800987947 */ /* 0x000fea000383ffff */
.L_x_931:
[----:B-1----:R-:W-:-:S04]  /*19320*/  IMAD.U32 R13, RZ, RZ, UR10 ;  /* 0x0000000aff0d7e24 */ /* 0x002fc8000f8e00ff */
[----:B------:R1:W2:Y:S03]  /*19330*/  SYNCS.PHASECHK.TRANS64.TRYWAIT P2, [R13+URZ+0x29830], R0 ;  /* 0x029830000d0075a7 */ /* 0x0002a6000804017f */
[----:B--2---:R-:W-:Y:S05]  /*19340*/  @!P2 NANOSLEEP.SYNCS 0x989680 ;  /* 0x009896800000a95d */ /* 0x004fea0003900000 */
[----:B------:R-:W2:Y:S02]  /*19350*/  @!P2 SYNCS.PHASECHK.TRANS64 P2, [R13+URZ+0x29830], R0 ;  /* 0x029830000d00a5a7 */ /* 0x000ea4000804007f */
[----:B--2---:R-:W-:Y:S05]  /*19360*/  @!P2 BRA `(.L_x_931) ;  /* 0xfffffffc00eca947 */ /* 0x004fea000383ffff */
[----:B------:R-:W-:Y:S05]  /*19370*/  BRA `(.L_x_928) ;  /* 0xffffff4800ac7947 */ /* 0x000fea000383ffff */
.L_x_935:
[----:B-1----:R-:W-:-:S04]  /*19380*/  IMAD.U32 R13, RZ, RZ, UR10 ;  /* 0x0000000aff0d7e24 */ /* 0x002fc8000f8e00ff */
[----:B------:R1:W2:Y:S03]  /*19390*/  SYNCS.PHASECHK.TRANS64.TRYWAIT P2, [R13+URZ+0x29850], R0 ;  /* 0x029850000d0075a7 */ /* 0x0002a6000804017f */
[----:B--2---:R-:W-:Y:S05]  /*193a0*/  @!P2 NANOSLEEP.SYNCS 0x989680 ;  /* 0x009896800000a95d */ /* 0x004fea0003900000 */
[----:B------:R-:W2:Y:S02]  /*193b0*/  @!P2 SYNCS.PHASECHK.TRANS64 P2, [R13+URZ+0x29850], R0 ;  /* 0x029850000d00a5a7 */ /* 0x000ea4000804007f */
[----:B--2---:R-:W-:Y:S05]  /*193c0*/  @!P2 BRA `(.L_x_935) ;  /* 0xfffffffc00eca947 */ /* 0x004fea000383ffff */
[----:B------:R-:W-:Y:S05]  /*193d0*/  BRA `(.L_x_932) ;  /* 0xffffff5400c87947 */ /* 0x000fea000383ffff */
.L_x_949:
[----:B-1----:R-:W-:-:S04]  /*193e0*/  IMAD.U32 R3, RZ, RZ, UR9 ;  /* 0x00000009ff037e24 */ /* 0x002fc8000f8e00ff */
[----:B------:R1:W2:Y:S03]  /*193f0*/  SYNCS.PHASECHK.TRANS64.TRYWAIT P1, [R3+URZ+0x29850], R2 ;  /* 0x02985002030075a7 */ /* 0x0002a6000802017f */
[----:B--2---:R-:W-:Y:S05]  /*19400*/  @!P1 NANOSLEEP.SYNCS 0x989680 ;  /* 0x009896800000995d */ /* 0x004fea0003900000 */
[----:B------:R-:W2:Y:S02]  /*19410*/  @!P1 SYNCS.PHASECHK.TRANS64 P1, [R3+URZ+0x29850], R2 ;  /* 0x02985002030095a7 */ /* 0x000ea4000802007f */
[----:B--2---:R-:W-:Y:S05]  /*19420*/  @!P1 BRA `(.L_x_949) ;  /* 0xfffffffc00ec9947 */ /* 0x004fea000383ffff */
[----:B------:R-:W-:Y:S05]  /*19430*/  BRA `(.L_x_948) ;  /* 0xffffff9000347947 */ /* 0x000fea000383ffff */
.L_x_968:
[----:B------:R-:W-:Y:S02]  /*19440*/  IMAD.MOV.U32 R13, RZ, RZ, R6 ;  /* 0x000000ffff0d7224 */ /* 0x000fe400078e0006 */
[----:B------:R-:W-:Y:S02]  /*19450*/  IMAD.MOV.U32 R12, RZ, RZ, RZ ;  /* 0x000000ffff0c7224 */ /* 0x000fe400078e00ff */
[----:B------:R-:W-:Y:S02]  /*19460*/  IMAD.MOV.U32 R11, RZ, RZ, 0x1f ;  /* 0x0000001fff0b7424 */ /* 0x000fe400078e00ff */
[----:B------:R-:W-:-:S07]  /*19470*/  IMAD.MOV.U32 R15, RZ, RZ, -0x1 ;  /* 0xffffffffff0f7424 */ /* 0x000fce00078e00ff */
[----:B0-----:R-:W-:Y:S05]  /*19480*/  WARPSYNC.COLLECTIVE R15, `(.L_x_1020) ;  /* 0x000000000f087348 */ /* 0x001fea0003c00000 */
[----:B------:R1:W2:Y:S02]  /*19490*/  SHFL.IDX P6, R14, R13, R12, R11 ;  /* 0x0000000c0d0e7389 */ /* 0x0002a400000c000b */
[----:B012---:R-:W-:Y:S01]  /*194a0*/  ENDCOLLECTIVE ;  /* 0x000000000000791b */ /* 0x007fe20003800000 */
.L_x_1020:
[----:B------:R-:W-:Y:S05]  /*194b0*/  BRA `(.L_x_1021) ;  /* 0xffffffd000947947 */ /* 0x000fea000383ffff */
.L_x_970:
[----:B------:R-:W-:Y:S01]  /*194c0*/  BSSY B0, `(.L_x_1022) ;  /* 0x0000006000007945 */ /* 0x000fe20003800000 */
[----:B------:R-:W-:-:S07]  /*194d0*/  IMAD.MOV.U32 R15, RZ, RZ, -0x1 ;  /* 0xffffffffff0f7424 */ /* 0x000fce00078e00ff */
[----:B01----:R-:W-:Y:S05]  /*194e0*/  WARPSYNC.COLLECTIVE R15, `(.L_x_1023) ;  /* 0x000000000f0c7348 */ /* 0x003fea0003c00000 */
[----:B------:R-:W-:Y:S02]  /*194f0*/  ELECT P6, UR62, PT ;  /* 0x00000000003e782f */ /* 0x000fe400038c0000 */
[----:B------:R-:W-:Y:S01]  /*19500*/  MOV R14, UR62 ;  /* 0x0000003e000e7c02 */ /* 0x000fe20008000f00 */
[----:B01----:R-:W-:Y:S10]  /*19510*/  ENDCOLLECTIVE ;  /* 0x000000000000791b */ /* 0x003ff40003800000 */
.L_x_1023:
[----:B------:R-:W-:Y:S05]  /*19520*/  BSYNC B0 ;  /* 0x0000000000007941 */ /* 0x000fea0003800000 */
.L_x_1022:
[----:B------:R-:W-:Y:S05]  /*19530*/  BRA `(.L_x_1024) ;  /* 0xffffffd000a07947 */ /* 0x000fea000383ffff */
.L_x_972:
[----:B--2---:R-:W-:-:S04]  /*19540*/  IMAD.U32 R3, RZ, RZ, UR38 ;  /* 0x00000026ff037e24 */ /* 0x004fc8000f8e00ff */
[----:B------:R2:W3:Y:S03]  /*19550*/  SYNCS.PHASECHK.TRANS64.TRYWAIT P0, [R3+URZ+0x29880], R2 ;  /* 0x02988002030075a7 */ /* 0x0004e6000800017f */
[----:B---3--:R-:W-:Y:S05]  /*19560*/  @!P0 NANOSLEEP.SYNCS 0x989680 ;  /* 0x009896800000895d */ /* 0x008fea0003900000 */
[----:B------:R-:W3:Y:S02]  /*19570*/  @!P0 SYNCS.PHASECHK.TRANS64 P0, [R3+URZ+0x29880], R2 ;  /* 0x02988002030085a7 */ /* 0x000ee4000800007f */
[----:B---3--:R-:W-:Y:S05]  /*19580*/  @!P0 BRA `(.L_x_972) ;  /* 0xfffffffc00ec8947 */ /* 0x008fea000383ffff */
[----:B------:R-:W-:Y:S05]  /*19590*/  BRA `(.L_x_1025) ;  /* 0xffffffd000ec7947 */ /* 0x000fea000383ffff */
.L_x_974:
[----:B--2---:R-:W-:-:S04]  /*195a0*/  IMAD.U32 R3, RZ, RZ, UR38 ;  /* 0x00000026ff037e24 */ /* 0x004fc8000f8e00ff */
[----:B------:R2:W3:Y:S03]  /*195b0*/  SYNCS.PHASECHK.TRANS64.TRYWAIT P0, [R3+URZ+0x29840], R2 ;  /* 0x02984002030075a7 */ /* 0x0004e6000800017f */
[----:B---3--:R-:W-:Y:S05]  /*195c0*/  @!P0 NANOSLEEP.SYNCS 0x989680 ;  /* 0x009896800000895d */ /* 0x008fea0003900000 */
[----:B------:R-:W3:Y:S02]  /*195d0*/  @!P0 SYNCS.PHASECHK.TRANS64 P0, [R3+URZ+0x29840], R2 ;  /* 0x02984002030085a7 */ /* 0x000ee4000800007f */
[----:B---3--:R-:W-:Y:S05]  /*195e0*/  @!P0 BRA `(.L_x_974) ;  /* 0xfffffffc00ec8947 */ /* 0x008fea000383ffff */
[----:B------:R-:W-:Y:S05]  /*195f0*/  BRA `(.L_x_1026) ;  /* 0xffffffd4002c7947 */ /* 0x000fea000383ffff */
.L_x_977:
[----:B------:R-:W-:Y:S01]  /*19600*/  IMAD.MOV.U32 R13, RZ, RZ, R6 ;  /* 0x000000ffff0d7224 */ /* 0x000fe200078e0006 */
[----:B------:R-:W-:Y:S01]  /*19610*/  LEA.HI R4, R18, UR40, RZ, 0x1e ;  /* 0x0000002812047c11 */ /* 0x000fe2000f8ff0ff */
[----:B------:R-:W-:Y:S02]  /*19620*/  IMAD.MOV.U32 R12, RZ, RZ, RZ ;  /* 0x000000ffff0c7224 */ /* 0x000fe400078e00ff */
[----:B------:R-:W-:Y:S02]  /*19630*/  IMAD.MOV.U32 R11, RZ, RZ, 0x1c1f ;  /* 0x00001c1fff0b7424 */ /* 0x000fe400078e00ff */
[----:B------:R-:W-:-:S07]  /*19640*/  IMAD.MOV.U32 R15, RZ, RZ, -0x1 ;  /* 0xffffffffff0f7424 */ /* 0x000fce00078e00ff */
[----:B------:R-:W-:Y:S05]  /*19650*/  WARPSYNC.COLLECTIVE R15, `(.L_x_1027) ;  /* 0x000000000f087348 */ /* 0x000fea0003c00000 */
[----:B------:R0:W1:Y:S02]  /*19660*/  SHFL.IDX P6, R14, R13, R12, R11 ;  /* 0x0000000c0d0e7389 */ /* 0x00006400000c000b */
[----:B01----:R-:W-:Y:S01]  /*19670*/  ENDCOLLECTIVE ;  /* 0x000000000000791b */ /* 0x003fe20003800000 */
.L_x_1027:
[----:B------:R-:W-:Y:S02]  /*19680*/  IMAD.MOV.U32 R13, RZ, RZ, R7 ;  /* 0x000000ffff0d7224 */ /* 0x000fe400078e0007 */
[----:B------:R-:W-:-:S07]  /*19690*/  IMAD.MOV.U32 R2, RZ, RZ, R14 ;  /* 0x000000ffff027224 */ /* 0x000fce00078e000e */
[----:B------:R-:W-:Y:S05]  /*196a0*/  WARPSYNC.COLLECTIVE R15, `(.L_x_1028) ;  /* 0x000000000f087348 */ /* 0x000fea0003c00000 */
[----:B------:R0:W1:Y:S02]  /*196b0*/  SHFL.IDX P6, R14, R13, R12, R11 ;  /* 0x0000000c0d0e7389 */ /* 0x00006400000c000b */
[----:B01----:R-:W-:Y:S01]  /*196c0*/  ENDCOLLECTIVE ;  /* 0x000000000000791b */ /* 0x003fe20003800000 */
.L_x_1028:
[----:B------:R-:W-:Y:S02]  /*196d0*/  ULDC UR4, c[0x0][0x288] ;  /* 0x0000a20000047ab9 */ /* 0x000fe40000000800 */
[----:B------:R-:W-:-:S05]  /*196e0*/  IMAD R5, R9, UR4, RZ ;  /* 0x0000000409057c24 */ /* 0x000fca000f8e02ff */
[----:B------:R-:W-:Y:S01]  /*196f0*/  ISETP.GE.AND P4, PT, R4, R5, PT ;  /* 0x000000050400720c */ /* 0x000fe20003f86270 */
[----:B------:R-:W-:Y:S02]  /*19700*/  IMAD.MOV.U32 R13, RZ, RZ, R6 ;  /* 0x000000ffff0d7224 */ /* 0x000fe400078e0006 */
[----:B------:R-:W-:-:S10]  /*19710*/  IMAD.MOV.U32 R12, RZ, RZ, 0x1 ;  /* 0x00000001ff0c7424 */ /* 0x000fd400078e00ff */
[----:B------:R-:W-:Y:S01]  /*19720*/  @!P4 VIADD R9, R0, UR38 ;  /* 0x000000260009cc36 */ /* 0x000fe20008000000 */
[----:B------:R-:W-:-:S13]  /*19730*/  @!P4 IADD3 R10, P3, R8, R14, RZ ;  /* 0x0000000e080ac210 */ /* 0x000fda0007f7e0ff */
[----:B------:R-:W-:Y:S05]  /*19740*/  WARPSYNC.COLLECTIVE R15, `(.L_x_1029) ;  /* 0x000000000f087348 */ /* 0x000fea0003c00000 */
[----:B------:R0:W1:Y:S02]  /*19750*/  SHFL.IDX P6, R14, R13, R12, R11 ;  /* 0x0000000c0d0e7389 */ /* 0x00006400000c000b */
[----:B01----:R-:W-:Y:S01]  /*19760*/  ENDCOLLECTIVE ;  /* 0x000000000000791b */ /* 0x003fe20003800000 */
.L_x_1029:
[----:B------:R-:W-:Y:S02]  /*19770*/  @!P4 IMAD.X R3, RZ, RZ, R2, P3 ;  /* 0x000000ffff03c224 */ /* 0x000fe400018e0602 */
[----:B------:R-:W-:Y:S02]  /*19780*/  @!P4 IMAD.MOV.U32 R2, RZ, RZ, R10 ;  /* 0x000000ffff02c224 */ /* 0x000fe400078e000a */
[----:B------:R-:W-:-:S03]  /*19790*/  VIADD R10, R4, 0x20 ;  /* 0x00000020040a7836 */ /* 0x000fc60000000000 */
[----:B------:R-:W-:Y:S01]  /*197a0*/  @!PT LDS RZ, [RZ] ;  /* 0x00000000fffff984 */ /* 0x000fe20000000800 */
[----:B------:R-:W-:Y:S01]  /*197b0*/  @!PT LDS RZ, [RZ] ;  /* 0x00000000fffff984 */ /* 0x000fe20000000800 */
[----:B------:R-:W-:Y:S01]  /*197c0*/  @!PT LDS RZ, [RZ] ;  /* 0x00000000fffff984 */ /* 0x000fe20000000800 */
[----:B------:R-:W-:Y:S02]  /*197d0*/  @!P4 LDGSTS.E.BYPASS.LTC128B.128 [R9+0x14400], desc[UR58][R2.64], !P2 ;  /* 0x144000000209cfae */ /* 0x000fe4000d101d7a */
[----:B------:R-:W-:Y:S01]  /*197e0*/  ISETP.GE.AND P3, PT, R10, R5, PT ;  /* 0x000000050a00720c */ /* 0x000fe20003f66270 */
[----:B------:R-:W-:Y:S01]  /*197f0*/  IMAD.MOV.U32 R13, RZ, RZ, R7 ;  /* 0x000000ffff0d7224 */ /* 0x000fe200078e0007 */
[----:B------:R-:W-:Y:S04]  /*19800*/  @!P4 LDGSTS.E.BYPASS.LTC128B.128 [R9+0x16400], desc[UR58][R2.64+0x40], !P0 ;  /* 0x164000400209cfae */ /* 0x000fe8000c101d7a */
[----:B------:R0:W-:Y:S07]  /*19810*/  @!P4 LDGSTS.E.BYPASS.LTC128B.128 [R9+0x18400], desc[UR58][R2.64+0x80], !P1 ;  /* 0x184000800209cfae */ /* 0x0001ee000c901d7a */
[----:B------:R-:W-:-:S02]  /*19820*/  @!P3 VIADD R19, R0, UR38 ;  /* 0x000000260013bc36 */ /* 0x000fc40008000000 */
[----:B0-----:R-:W-:-:S07]  /*19830*/  IMAD.MOV.U32 R2, RZ, RZ, R14 ;  /* 0x000000ffff027224 */ /* 0x001fce00078e000e */
[----:B------:R-:W-:Y:S05]  /*19840*/  WARPSYNC.COLLECTIVE R15, `(.L_x_1030) ;  /* 0x000000000f087348 */ /* 0x000fea0003c00000 */
[----:B------:R0:W1:Y:S02]  /*19850*/  SHFL.IDX P6, R14, R13, R12, R11 ;  /* 0x0000000c0d0e7389 */ /* 0x00006400000c000b */
[----:B01----:R-:W-:Y:S01]  /*19860*/  ENDCOLLECTIVE ;  /* 0x000000000000791b */ /* 0x003fe20003800000 */
.L_x_1030:
[----:B------:R-:W-:Y:S02]  /*19870*/  IMAD.MOV.U32 R13, RZ, RZ, R6 ;  /* 0x000000ffff0d7224 */ /* 0x000fe400078e0006 */
[----:B------:R-:W-:Y:S01]  /*19880*/  IMAD.MOV.U32 R12, RZ, RZ, 0x2 ;  /* 0x00000002ff0c7424 */ /* 0x000fe200078e00ff */
[----:B------:R-:W-:-:S13]  /*19890*/  @!P3 IADD3 R10, P4, R8, R14, RZ ;  /* 0x0000000e080ab210 */ /* 0x000fda0007f9e0ff */
[----:B------:R-:W-:Y:S05]  /*198a0*/  WARPSYNC.COLLECTIVE R15, `(.L_x_1031) ;  /* 0x000000000f087348 */ /* 0x000fea0003c00000 */
[----:B------:R0:W1:Y:S02]  /*198b0*/  SHFL.IDX P6, R14, R13, R12, R11 ;  /* 0x0000000c0d0e7389 */ /* 0x00006400000c000b */
[----:B01----:R-:W-:Y:S01]  /*198c0*/  ENDCOLLECTIVE ;  /* 0x000000000000791b */ /* 0x003fe20003800000 */
.L_x_1031:
[----:B------:R-:W-:Y:S02]  /*198d0*/  @!P3 IMAD.X R21, RZ, RZ, R2, P4 ;  /* 0x000000ffff15b224 */ /* 0x000fe400020e0602 */
[----:B------:R-:W-:Y:S02]  /*198e0*/  @!P3 IMAD.MOV.U32 R2, RZ, RZ, R10 ;  /* 0x000000ffff02b224 */ /* 0x000fe400078e000a */
[----:B------:R-:W-:Y:S02]  /*198f0*/  @!P3 IMAD.MOV.U32 R3, RZ, RZ, R21 ;  /* 0x000000ffff03b224 */ /* 0x000fe400078e0015 */
[----:B------:R-:W-:-:S03]  /*19900*/  VIADD R10, R4, 0x40 ;  /* 0x00000040040a7836 */ /* 0x000fc60000000000 */
[----:B------:R-:W-:Y:S01]  /*19910*/  @!PT LDS RZ, [RZ] ;  /* 0x00000000fffff984 */ /* 0x000fe20000000800 */
[----:B------:R-:W-:Y:S01]  /*19920*/  @!PT LDS RZ, [RZ] ;  /* 0x00000000fffff984 */ /* 0x000fe20000000800 */
[----:B------:R-:W-:Y:S01]  /*19930*/  @!PT LDS RZ, [RZ] ;  /* 0x00000000fffff984 */ /* 0x000fe20000000800 */
[----:B------:R-:W-:Y:S01]  /*19940*/  @!P3 LDGSTS.E.BYPASS.LTC128B.128 [R19+0x14c00], desc[UR58][R2.64], !P2 ;  /* 0x14c000000213bfae */ /* 0x000fe2000d101d7a */
[----:B------:R-:W-:-:S03]  /*19950*/  IMAD.MOV.U32 R13, RZ, RZ, R7 ;  /* 0x000000ffff0d7224 */ /* 0x000fc600078e0007 */
[----:B------:R-:W-:Y:S04]  /*19960*/  @!P3 LDGSTS.E.BYPASS.LTC128B.128 [R19+0x16c00], desc[UR58][R2.64+0x40], !P0 ;  /* 0x16c000400213bfae */ /* 0x000fe8000c101d7a */
[----:B------:R0:W-:Y:S01]  /*19970*/  @!P3 LDGSTS.E.BYPASS.LTC128B.128 [R19+0x18c00], desc[UR58][R2.64+0x80], !P1 ;  /* 0x18c000800213bfae */ /* 0x0001e2000c901d7a */
[----:B------:R-:W-:Y:S01]  /*19980*/  ISETP.GE.AND P3, PT, R10, R5, PT ;  /* 0x000000050a00720c */ /* 0x000fe20003f66270 */
[----:B0-----:R-:W-:-:S12]  /*19990*/  IMAD.MOV.U32 R2, RZ, RZ, R14 ;  /* 0x000000ffff027224 */ /* 0x001fd800078e000e */
[----:B------:R-:W-:Y:S05]  /*199a0*/  WARPSYNC.COLLECTIVE R15, `(.L_x_1032) ;  /* 0x000000000f087348 */ /* 0x000fea0003c00000 */
[----:B------:R0:W1:Y:S02]  /*199b0*/  SHFL.IDX P6, R14, R13, R12, R11 ;  /* 0x0000000c0d0e7389 */ /* 0x00006400000c000b */
[----:B01----:R-:W-:Y:S01]  /*199c0*/  ENDCOLLECTIVE ;  /* 0x000000000000791b */ /* 0x003fe20003800000 */
.L_x_1032:
[----:B------:R-:W-:Y:S02]  /*199d0*/  @!P3 VIADD R9, R0, UR38 ;  /* 0x000000260009bc36 */ /* 0x000fe40008000000 */
[----:B------:R-:W-:Y:S02]  /*199e0*/  IMAD.MOV.U32 R13, RZ, RZ, R6 ;  /* 0x000000ffff0d7224 */ /* 0x000fe400078e0006 */
[----:B------:R-:W-:Y:S01]  /*199f0*/  IMAD.MOV.U32 R12, RZ, RZ, 0x3 ;  /* 0x00000003ff0c7424 */ /* 0x000fe200078e00ff */
[----:B------:R-:W-:-:S13]  /*19a00*/  @!P3 IADD3 R10, P4, R8, R14, RZ ;  /* 0x0000000e080ab210 */ /* 0x000fda0007f9e0ff */
[----:B------:R-:W-:Y:S05]  /*19a10*/  WARPSYNC.COLLECTIVE R15, `(.L_x_1033) ;  /* 0x000000000f087348 */ /* 0x000fea0003c00000 */
[----:B------:R0:W1:Y:S02]  /*19a20*/  SHFL.IDX P6, R14, R13, R12, R11 ;  /* 0x0000000c0d0e7389 */ /* 0x00006400000c000b */
[----:B01----:R-:W-:Y:S01]  /*19a30*/  ENDCOLLECTIVE ;  /* 0x000000000000791b */ /* 0x003fe20003800000 */
.L_x_1033:
[----:B------:R-:W-:Y:S02]  /*19a40*/  @!P3 IMAD.X R21, RZ, RZ, R2, P4 ;  /* 0x000000ffff15b224 */ /* 0x000fe400020e0602 */
[----:B------:R-:W-:Y:S02]  /*19a50*/  @!P3 IMAD.MOV.U32 R2, RZ, RZ, R10 ;  /* 0x000000ffff02b224 */ /* 0x000fe400078e000a */
[----:B------:R-:W-:-:S05]  /*19a60*/  @!P3 IMAD.MOV.U32 R3, RZ, RZ, R21 ;  /* 0x000000ffff03b224 */ /* 0x000fca00078e0015 */
[----:B------:R-:W-:Y:S01]  /*19a70*/  @!PT LDS RZ, [RZ] ;  /* 0x00000000fffff984 */ /* 0x000fe20000000800 */
[----:B------:R-:W-:Y:S01]  /*19a80*/  @!PT LDS RZ, [RZ] ;  /* 0x00000000fffff984 */ /* 0x000fe20000000800 */
[----:B------:R-:W-:Y:S01]  /*19a90*/  @!PT LDS RZ, [RZ] ;  /* 0x00000000fffff984 */ /* 0x000fe20000000800 */
[----:B------:R0:W-:Y:S01]  /*19aa0*/  @!P3 LDGSTS.E.BYPASS.LTC128B.128 [R9+0x15400], desc[UR58][R2.64], !P2 ;  /* 0x154000000209bfae */ /* 0x0001e2000d101d7a */
[----:B------:R-:W-:-:S03]  /*19ab0*/  IMAD.MOV.U32 R13, RZ, RZ, R7 ;  /* 0x000000ffff0d7224 */ /* 0x000fc600078e0007 */
[----:B------:R0:W-:Y:S04]  /*19ac0*/  @!P3 LDGSTS.E.BYPASS.LTC128B.128 [R9+0x17400], desc[UR58][R2.64+0x40], !P0 ;  /* 0x174000400209bfae */ /* 0x0001e8000c101d7a */
[----:B------:R0:W-:Y:S01]  /*19ad0*/  @!P3 LDGSTS.E.BYPASS.LTC128B.128 [R9+0x19400], desc[UR58][R2.64+0x80], !P1 ;  /* 0x194000800209bfae */ /* 0x0001e2000c901d7a */
[----:B------:R-:W-:-:S07]  /*19ae0*/  IMAD.MOV.U32 R6, RZ, RZ, R14 ;  /* 0x000000ffff067224 */ /* 0x000fce00078e000e */
[----:B0-----:R-:W-:Y:S05]  /*19af0*/  WARPSYNC.COLLECTIVE R15, `(.L_x_1034) ;  /* 0x000000000f087348 */ /* 0x001fea0003c00000 */
[----:B------:R1:W2:Y:S02]  /*19b00*/  SHFL.IDX P6, R14, R13, R12, R11 ;  /* 0x0000000c0d0e7389 */ /* 0x0002a400000c000b */
[----:B012---:R-:W-:Y:S01]  /*19b10*/  ENDCOLLECTIVE ;  /* 0x000000000000791b */ /* 0x007fe20003800000 */
.L_x_1034:
[----:B------:R-:W-:Y:S05]  /*19b20*/  BRA `(.L_x_1035) ;  /* 0xffffffd8005c7947 */ /* 0x000fea000383ffff */
.L_x_980:
[----:B0-----:R-:W-:-:S04]  /*19b30*/  IMAD.U32 R3, RZ, RZ, UR38 ;  /* 0x00000026ff037e24 */ /* 0x001fc8000f8e00ff */
[----:B------:R0:W1:Y:S03]  /*19b40*/  SYNCS.PHASECHK.TRANS64.TRYWAIT P0, [R3+URZ+0x29820], R0 ;  /* 0x02982000030075a7 */ /* 0x000066000800017f */
[----:B-1----:R-:W-:Y:S05]  /*19b50*/  @!P0 NANOSLEEP.SYNCS 0x989680 ;  /* 0x009896800000895d */ /* 0x002fea0003900000 */
[----:B------:R-:W1:Y:S02]  /*19b60*/  @!P0 SYNCS.PHASECHK.TRANS64 P0, [R3+URZ+0x29820], R0 ;  /* 0x02982000030085a7 */ /* 0x000e64000800007f */
[----:B-1----:R-:W-:Y:S05]  /*19b70*/  @!P0 BRA `(.L_x_980) ;  /* 0xfffffffc00ec8947 */ /* 0x002fea000383ffff */
[----:B------:R-:W-:Y:S05]  /*19b80*/  BRA `(.L_x_1036) ;  /* 0xffffffd800a87947 */ /* 0x000fea000383ffff */
.L_x_985:
[----:B0-----:R0:W1:Y:S02]  /*19b90*/  SYNCS.PHASECHK.TRANS64.TRYWAIT P0, [R6+URZ+0x29880], R4 ;  /* 0x02988004060075a7 */ /* 0x001064000800017f */
[----:B-1----:R-:W-:Y:S05]  /*19ba0*/  @!P0 NANOSLEEP.SYNCS 0x989680 ;  /* 0x009896800000895d */ /* 0x002fea0003900000 */
[----:B------:R-:W1:Y:S02]  /*19bb0*/  @!P0 SYNCS.PHASECHK.TRANS64 P0, [R6+URZ+0x29880], R4 ;  /* 0x02988004060085a7 */ /* 0x000e64000800007f */
[----:B-1----:R-:W-:Y:S05]  /*19bc0*/  @!P0 BRA `(.L_x_985) ;  /* 0xfffffffc00f08947 */ /* 0x002fea000383ffff */
[----:B------:R-:W-:Y:S05]  /*19bd0*/  BRA `(.L_x_1037) ;  /* 0xffffffdc005c7947 */ /* 0x000fea000383ffff */
.L_x_989:
[----:B-1----:R1:W2:Y:S02]  /*19be0*/  SYNCS.PHASECHK.TRANS64.TRYWAIT P0, [R6+URZ+0x29840], R4 ;  /* 0x02984004060075a7 */ /* 0x0022a4000800017f */
[----:B--2---:R-:W-:Y:S05]  /*19bf0*/  @!P0 NANOSLEEP.SYNCS 0x989680 ;  /* 0x009896800000895d */ /* 0x004fea0003900000 */
[----:B------:R-:W2:Y:S02]  /*19c00*/  @!P0 SYNCS.PHASECHK.TRANS64 P0, [R6+URZ+0x29840], R4 ;  /* 0x02984004060085a7 */ /* 0x000ea4000800007f */
[----:B--2---:R-:W-:Y:S05]  /*19c10*/  @!P0 BRA `(.L_x_989) ;  /* 0xfffffffc00f08947 */ /* 0x004fea000383ffff */
[----:B------:R-:W-:Y:S05]  /*19c20*/  BRA `(.L_x_1038) ;  /* 0xffffffdc00cc7947 */ /* 0x000fea000383ffff */
.L_x_996:
[----:B0-----:R0:W1:Y:S02]  /*19c30*/  SYNCS.PHASECHK.TRANS64.TRYWAIT P0, [R18+URZ+0x29870], R5 ;  /* 0x02987005120075a7 */ /* 0x001064000800017f */
[----:B-1----:R-:W-:Y:S05]  /*19c40*/  @!P0 NANOSLEEP.SYNCS 0x989680 ;  /* 0x009896800000895d */ /* 0x002fea0003900000 */
[----:B------:R-:W1:Y:S02]  /*19c50*/  @!P0 SYNCS.PHASECHK.TRANS64 P0, [R18+URZ+0x29870], R5 ;  /* 0x02987005120085a7 */ /* 0x000e64000800007f */
[----:B-1----:R-:W-:Y:S05]  /*19c60*/  @!P0 BRA `(.L_x_996) ;  /* 0xfffffffc00f08947 */ /* 0x002fea000383ffff */
[----:B------:R-:W-:Y:S05]  /*19c70*/  BRA `(.L_x_1039) ;  /* 0xffffffe000cc7947 */ /* 0x000fea000383ffff */
.L_x_998:
[----:B0-----:R0:W1:Y:S02]  /*19c80*/  SYNCS.PHASECHK.TRANS64.TRYWAIT P0, [R18+URZ+0x29860], R5 ;  /* 0x02986005120075a7 */ /* 0x001064000800017f */
[----:B-1----:R-:W-:Y:S05]  /*19c90*/  @!P0 NANOSLEEP.SYNCS 0x989680 ;  /* 0x009896800000895d */ /* 0x002fea0003900000 */
[----:B------:R-:W1:Y:S02]  /*19ca0*/  @!P0 SYNCS.PHASECHK.TRANS64 P0, [R18+URZ+0x29860], R5 ;  /* 0x02986005120085a7 */ /* 0x000e64000800007f */
[----:B-1----:R-:W-:Y:S05]  /*19cb0*/  @!P0 BRA `(.L_x_998) ;  /* 0xfffffffc00f08947 */ /* 0x002fea000383ffff */
[----:B------:R-:W-:Y:S05]  /*19cc0*/  BRA `(.L_x_1040) ;  /* 0xffffffe000d07947 */ /* 0x000fea000383ffff */
.L_x_1004:
[----:B0-----:R0:W1:Y:S02]  /*19cd0*/  SYNCS.PHASECHK.TRANS64.TRYWAIT P0, [R3+URZ+0x29870], R0 ;  /* 0x02987000030075a7 */ /* 0x001064000800017f */
[----:B-1----:R-:W-:Y:S05]  /*19ce0*/  @!P0 NANOSLEEP.SYNCS 0x989680 ;  /* 0x009896800000895d */ /* 0x002fea0003900000 */
[----:B------:R-:W1:Y:S02]  /*19cf0*/  @!P0 SYNCS.PHASECHK.TRANS64 P0, [R3+URZ+0x29870], R0 ;  /* 0x02987000030085a7 */ /* 0x000e64000800007f */
[----:B-1----:R-:W-:Y:S05]  /*19d00*/  @!P0 BRA `(.L_x_1004) ;  /* 0xfffffffc00f08947 */ /* 0x002fea000383ffff */
[----:B------:R-:W-:Y:S05]  /*19d10*/  BRA `(.L_x_1041) ;  /* 0xffffffe8006c7947 */ /* 0x000fea000383ffff */
.L_x_1006:
[----:B0-----:R0:W1:Y:S02]  /*19d20*/  SYNCS.PHASECHK.TRANS64.TRYWAIT P0, [R3+URZ+0x29860], R2 ;  /* 0x02986002030075a7 */ /* 0x001064000800017f */
[----:B-1----:R-:W-:Y:S05]  /*19d30*/  @!P0 NANOSLEEP.SYNCS 0x989680 ;  /* 0x009896800000895d */ /* 0x002fea0003900000 */
[----:B------:R-:W1:Y:S02]  /*19d40*/  @!P0 SYNCS.PHASECHK.TRANS64 P0, [R3+URZ+0x29860], R2 ;  /* 0x02986002030085a7 */ /* 0x000e64000800007f */
[----:B-1----:R-:W-:Y:S05]  /*19d50*/  @!P0 BRA `(.L_x_1006) ;  /* 0xfffffffc00f08947 */ /* 0x002fea000383ffff */
[----:B------:R-:W-:Y:S05]  /*19d60*/  BRA `(.L_x_1042) ;  /* 0xffffffe800907947 */ /* 0x000fea000383ffff */
.L_x_1008:
[----:B0-----:R0:W1:Y:S02]  /*19d70*/  SYNCS.PHASECHK.TRANS64.TRYWAIT P0, [R9+URZ+0x29820], R2 ;  /* 0x02982002090075a7 */ /* 0x001064000800017f */
[----:B-1----:R-:W-:Y:S05]  /*19d80*/  @!P0 NANOSLEEP.SYNCS 0x989680 ;  /* 0x009896800000895d */ /* 0x002fea0003900000 */
[----:B------:R-:W1:Y:S02]  /*19d90*/  @!P0 SYNCS.PHASECHK.TRANS64 P0, [R9+URZ+0x29820], R2 ;  /* 0x02982002090085a7 */ /* 0x000e64000800007f */
[----:B-1----:R-:W-:Y:S05]  /*19da0*/  @!P0 BRA `(.L_x_1008) ;  /* 0xfffffffc00f08947 */ /* 0x002fea000383ffff */
[----:B------:R-:W-:Y:S05]  /*19db0*/  BRA `(.L_x_1043) ;  /* 0xfffffff000047947 */ /* 0x000fea000383ffff */
.L_x_1010:
[----:B0-----:R0:W1:Y:S02]  /*19dc0*/  SYNCS.PHASECHK.TRANS64.TRYWAIT P1, [R5+URZ], R4 ;  /* 0x00000004050075a7 */ /* 0x001064000802017f */
[----:B-1----:R-:W-:Y:S05]  /*19dd0*/  @!P1 NANOSLEEP.SYNCS 0x989680 ;  /* 0x009896800000995d */ /* 0x002fea0003900000 */
[----:B------:R-:W1:Y:S02]  /*19de0*/  @!P1 SYNCS.PHASECHK.TRANS64 P1, [R5+URZ], R4 ;  /* 0x00000004050095a7 */ /* 0x000e64000802007f */
[----:B-1----:R-:W-:Y:S05]  /*19df0*/  @!P1 BRA `(.L_x_1010) ;  /* 0xfffffffc00f09947 */ /* 0x002fea000383ffff */
[----:B------:R-:W-:Y:S05]  /*19e00*/  BRA `(.L_x_1044) ;  /* 0xfffffff0005c7947 */ /* 0x000fea000383ffff */
.L_x_1011:
[----:B-1----:R1:W2:Y:S02]  /*19e10*/  SYNCS.PHASECHK.TRANS64.TRYWAIT P1, [R7+URZ], R2 ;  /* 0x00000002070075a7 */ /* 0x0022a4000802017f */
[----:B--2---:R-:W-:Y:S05]  /*19e20*/  @!P1 NANOSLEEP.SYNCS 0x989680 ;  /* 0x009896800000995d */ /* 0x004fea0003900000 */
[----:B------:R-:W2:Y:S02]  /*19e30*/  @!P1 SYNCS.PHASECHK.TRANS64 P1, [R7+URZ], R2 ;  /* 0x00000002070095a7 */ /* 0x000ea4000802007f */
[----:B--2---:R-:W-:Y:S05]  /*19e40*/  @!P1 BRA `(.L_x_1011) ;  /* 0xfffffffc00f09947 */ /* 0x004fea000383ffff */
[----:B------:R-:W-:Y:S05]  /*19e50*/  BRA `(.L_x_1045) ;  /* 0xfffffff000507947 */ /* 0x000fea000383ffff */
.L_x_1013:
[----:B0-----:R0:W2:Y:S02]  /*19e60*/  SYNCS.PHASECHK.TRANS64.TRYWAIT P1, [R5+URZ+0x29860], R4 ;  /* 0x02986004050075a7 */ /* 0x0010a4000802017f */
[----:B--2---:R-:W-:Y:S05]  /*19e70*/  @!P1 NANOSLEEP.SYNCS 0x989680 ;  /* 0x009896800000995d */ /* 0x004fea0003900000 */
[----:B------:R-:W2:Y:S02]  /*19e80*/  @!P1 SYNCS.PHASECHK.TRANS64 P1, [R5+URZ+0x29860], R4 ;  /* 0x02986004050095a7 */ /* 0x000ea4000802007f */
[----:B--2---:R-:W-:Y:S05]  /*19e90*/  @!P1 BRA `(.L_x_1013) ;  /* 0xfffffffc00f09947 */ /* 0x004fea000383ffff */
[----:B------:R-:W-:Y:S05]  /*19ea0*/  BRA `(.L_x_1046) ;  /* 0xfffffff000507947 */ /* 0x000fea000383ffff */
.L_x_1015:
[----:B--2---:R2:W3:Y:S02]  /*19eb0*/  SYNCS.PHASECHK.TRANS64.TRYWAIT P1, [R3+URZ+0x29860], R2 ;  /* 0x02986002030075a7 */ /* 0x0044e4000802017f */
[----:B---3--:R-:W-:Y:S05]  /*19ec0*/  @!P1 NANOSLEEP.SYNCS 0x989680 ;  /* 0x009896800000995d */ /* 0x008fea0003900000 */
[----:B------:R-:W3:Y:S02]  /*19ed0*/  @!P1 SYNCS.PHASECHK.TRANS64 P1, [R3+URZ+0x29860], R2 ;  /* 0x02986002030095a7 */ /* 0x000ee4000802007f */
[----:B---3--:R-:W-:Y:S05]  /*19ee0*/  @!P1 BRA `(.L_x_1015) ;  /* 0xfffffffc00f09947 */ /* 0x008fea000383ffff */
[----:B------:R-:W-:Y:S05]  /*19ef0*/  BRA `(.L_x_1047) ;  /* 0xfffffff000507947 */ /* 0x000fea000383ffff */
.L_x_1017:
[----:B---3--:R3:W4:Y:S02]  /*19f00*/  SYNCS.PHASECHK.TRANS64.TRYWAIT P0, [R5+URZ+0x29880], R4 ;  /* 0x02988004050075a7 */ /* 0x008724000800017f */
[----:B----4-:R-:W-:Y:S05]  /*19f10*/  @!P0 NANOSLEEP.SYNCS 0x989680 ;  /* 0x009896800000895d */ /* 0x010fea0003900000 */
[----:B------:R-:W4:Y:S02]  /*19f20*/  @!P0 SYNCS.PHASECHK.TRANS64 P0, [R5+URZ+0x29880], R4 ;  /* 0x02988004050085a7 */ /* 0x000f24000800007f */
[----:B----4-:R-:W-:Y:S05]  /*19f30*/  @!P0 BRA `(.L_x_1017) ;  /* 0xfffffffc00f08947 */ /* 0x010fea000383ffff */
[----:B------:R-:W-:Y:S05]  /*19f40*/  BRA `(.L_x_1018) ;  /* 0xfffffff0004c7947 */ /* 0x000fea000383ffff */
.L_x_1048:
        /* <DEDUP_REMOVED lines=11> */
.L_x_2847:


//--------------------- .text._ZN7cutlass13device_kernelIN5flash11enable_sm90INS1_16FlashAttnFwdSm90INS1_25CollectiveMainloopFwdSm90ILi2EN4cute5tupleIJNS5_1CILi1EEES8_S8_EEENS6_IJNS7_ILi128EEENS7_ILi160EEENS7_ILi192EEEEEELi128ENS_12float_e4m3_tEfNS_4arch4Sm90ELb0ELb1ELb0ELb1ELb0ELb0ELb0ELb1ELb1ELb1ELb1ELb0EEENS1_21CollectiveEpilogueFwdINS6_IJSA_SA_SB_EEES9_NS_10bfloat16_tESG_Li256ELb1ELb1ELb1ELb1EEENS1_36VarlenDynamicPersistentTileSchedulerILi128ELi160ELi256ELi128ELb1ELb1ELb1ELb1ELb0ELb1EEEEEEEEEvNT_6ParamsE --------------------------
	.section	.text._ZN7cutlass13device_kernelIN5flash11enable_sm90INS1_16FlashAttnFwdSm90INS1_25CollectiveMainloopFwdSm90ILi2EN4cute5tupleIJNS5_1CILi1EEES8_S8_EEENS6_IJNS7_ILi128EEENS7_ILi160EEENS7_ILi192EEEEEELi128ENS_12float_e4m3_tEfNS_4arch4Sm90ELb0ELb1ELb0ELb1ELb0ELb0ELb0ELb1ELb1ELb1ELb1ELb0EEENS1_21CollectiveEpilogueFwdINS6_IJSA_SA_SB_EEES9_NS_10bfloat16_tESG_Li256ELb1ELb1ELb1ELb1EEENS1_36VarlenDynamicPersistentTileSchedulerILi128ELi160ELi256ELi128ELb1ELb1ELb1ELb1ELb0ELb1EEEEEEEEEvNT_6ParamsE,"ax",@progbits
	.align	128
.text._ZN7cutlass13device_kernelIN5flash11enable_sm90INS1_16FlashAttnFwdSm90INS1_25CollectiveMainloopFwdSm90ILi2EN4cute5tupleIJNS5_1CILi1EEES8_S8_EEENS6_IJNS7_ILi128EEENS7_ILi160EEENS7_ILi192EEEEEELi128ENS_12float_e4m3_tEfNS_4arch4Sm90ELb0ELb1ELb0ELb1ELb0ELb0ELb0ELb1ELb1ELb1ELb1ELb0EEENS1_21CollectiveEpilogueFwdINS6_IJSA_SA_SB_EEES9_NS_10bfloat16_tESG_Li256ELb1ELb1ELb1ELb1EEENS1_36VarlenDynamicPersistentTileSchedulerILi128ELi160ELi256ELi128ELb1ELb1ELb1ELb1ELb0ELb1EEEEEEEEEvNT_6ParamsE:
        .type           _ZN7cutlass13device_kernelIN5flash11enable_sm90INS1_16FlashAttnFwdSm90INS1_25CollectiveMainloopFwdSm90ILi2EN4cute5tupleIJNS5_1CILi1EEES8_S8_EEENS6_IJNS7_ILi128EEENS7_ILi160EEENS7_ILi192EEEEEELi128ENS_12float_e4m3_tEfNS_4arch4Sm90ELb0ELb1ELb0ELb1ELb0ELb0ELb0ELb1ELb1ELb1ELb1ELb0EEENS1_21CollectiveEpilogueFwdINS6_IJSA_SA_SB_EEES9_NS_10bfloat16_tESG_Li256ELb1ELb1ELb1ELb1EEENS1_36VarlenDynamicPersistentTileSchedulerILi128ELi160ELi256ELi128ELb1ELb1ELb1ELb1ELb0ELb1EEEEEEEEEvNT_6ParamsE,@function
        .size           _ZN7cutlass13device_kernelIN5flash11enable_sm90INS1_16FlashAttnFwdSm90INS1_25CollectiveMainloopFwdSm90ILi2EN4cute5tupleIJNS5_1CILi1EEES8_S8_EEENS6_IJNS7_ILi128EEENS7_ILi160EEENS7_ILi192EEEEEELi128ENS_12float_e4m3_tEfNS_4arch4Sm90ELb0ELb1ELb0ELb1ELb0ELb0ELb0ELb1ELb1ELb1ELb1ELb0EEENS1_21CollectiveEpilogueFwdINS6_IJSA_SA_SB_EEES9_NS_10bfloat16_tESG_Li256ELb1ELb1ELb1ELb1EEENS1_36VarlenDynamicPersistentTileSchedulerILi128ELi160ELi256ELi128ELb1ELb1ELb1ELb1ELb0ELb1EEEEEEEEEvNT_6ParamsE,(.L_x_2848 - _ZN7cutlass13device_kernelIN5flash11enable_sm90INS1_16FlashAttnFwdSm90INS1_25CollectiveMainloopFwdSm90ILi2EN4cute5tupleIJNS5_1CILi1EEES8_S8_EEENS6_IJNS7_ILi128EEENS7_ILi160EEENS7_ILi192EEEEEELi128ENS_12float_e4m3_tEfNS_4arch4Sm90ELb0ELb1ELb0ELb1ELb0ELb0ELb0ELb1ELb1ELb1ELb1ELb0EEENS1_21CollectiveEpilogueFwdINS6_IJSA_SA_SB_EEES9_NS_10bfloat16_tESG_Li256ELb1ELb1ELb1ELb1EEENS1_36VarlenDynamicPersistentTileSchedulerILi128ELi160ELi256ELi128ELb1ELb1ELb1ELb1ELb0ELb1EEEEEEEEEvNT_6ParamsE)
        .other          _ZN7cutlass13device_kernelIN5flash11enable_sm90INS1_16FlashAttnFwdSm90INS1_25CollectiveMainloopFwdSm90ILi2EN4cute5tupleIJNS5_1CILi1EEES8_S8_EEENS6_IJNS7_ILi128EEENS7_ILi160EEENS7_ILi192EEEEEELi128ENS_12float_e4m3_tEfNS_4arch4Sm90ELb0ELb1ELb0ELb1ELb0ELb0ELb0ELb1ELb1ELb1ELb1ELb0EEENS1_21CollectiveEpilogueFwdINS6_IJSA_SA_SB_EEES9_NS_10bfloat16_tESG_Li256ELb1ELb1ELb1ELb1EEENS1_36VarlenDynamicPersistentTileSchedulerILi128ELi160ELi256ELi128ELb1ELb1ELb1ELb1ELb0ELb1EEEEEEEEEvNT_6ParamsE,@"STO_CUDA_ENTRY STV_DEFAULT"
_ZN7cutlass13device_kernelIN5flash11enable_sm90INS1_16FlashAttnFwdSm90INS1_25CollectiveMainloopFwdSm90ILi2EN4cute5tupleIJNS5_1CILi1EEES8_S8_EEENS6_IJNS7_ILi128EEENS7_ILi160EEENS7_ILi192EEEEEELi128ENS_12float_e4m3_tEfNS_4arch4Sm90ELb0ELb1ELb0ELb1ELb0ELb0ELb0ELb1ELb1ELb1ELb1ELb0EEENS1_21CollectiveEpilogueFwdINS6_IJSA_SA_SB_EEES9_NS_10bfloat16_tESG_Li256ELb1ELb1ELb1ELb1EEENS1_36VarlenDynamicPersistentTileSchedulerILi128ELi160ELi256ELi128ELb1ELb1ELb1ELb1ELb0ELb1EEEEEEEEEvNT_6ParamsE:
        /* <DEDUP_REMOVED lines=18> */
.L_x_1050:
[----:B------:R-:W-:Y:S05]  /*0120*/  BSYNC B0 ;  /* 0x0000000000007941 */ /* 0x000fea0003800000 */
.L_x_1049:
        /* <DEDUP_REMOVED lines=41> */
.L_x_1051:
        /* <DEDUP_REMOVED lines=22> */
.L_x_1052:
        /* <DEDUP_REMOVED lines=18> */
.L_x_1053:
        /* <DEDUP_REMOVED lines=22> */
.L_x_1054:
        /* <DEDUP_REMOVED lines=22> */
.L_x_1055:
[----:B------:R-:W-:Y:S01]  /*0900*/  PLOP3.LUT P0, PT, PT, PT, UP0, 0x80, 0x0 ;  /* 0x000000000000781c */ /* 0x000fe20003f0f008 */
[----:B------:R-:W-:Y:S01]  /*0910*/  UMOV UR38, 0x1 ;  /* 0x0000000100267882 */ /* 0x000fe20000000000 */
[----:B------:R-:W-:Y:S01]  /*0920*/  NOP ;  /* 0x0000000000007918 */ /* 0x000fe20000000000 */
[----:B------:R-:W-:Y:S01]  /*0930*/  USEL UR38, UR38, 0x2, !UP0 ;  /* 0x0000000226267887 */ /* 0x000fe2000c000000 */
[----:B------:R-:W-:Y:S01]  /*0940*/  ULDC.64 UR52, c[0x0][0x208] ;  /* 0x0000820000347ab9 */ /* 0x000fe20000000a00 */
[----:B012-4-:R-:W-:Y:S08]  /*0950*/  BAR.SYNC.DEFER_BLOCKING 0x0 ;  /* 0x0000000000007b1d */ /* 0x017ff00000010000 */
[----:B------:R-:W-:Y:S05]  /*0960*/  @!P0 BRA `(.L_x_1056) ;  /* 0x0000016800108947 */ /* 0x000fea0003800000 */
.L_x_1057:
        /* <DEDUP_REMOVED lines=25> */
[----:B------:R-:W-:Y:S01]  /*0b00*/  R2UR UR49, R15 ;  /* 0x000000000f3172ca */ /* 0x000fe200000e0000 */
[----:B------:R-:W-:Y:S01]  /*0b10*/  UMOV UR54, URZ ;  /* 0x0000003f00367c82 */ /* 0x000fe20008000000 */
[CC--:B------:R-:W-:Y:S02]  /*0b20*/  LEA.HI R3, R0.reuse, R227.reuse, RZ, 0x7 ;  /* 0x000000e300037211 */ /* 0x0c0fe400078f38ff */
[----:B------:R-:W-:-:S02]  /*0b30*/  LEA.HI R4, R0, R227, RZ, 0x5 ;  /* 0x000000e300047211 */ /* 0x000fc400078f28ff */
[----:B------:R-:W-:Y:S02]  /*0b40*/  LOP3.LUT R206, R3, 0xffffff80, RZ, 0xc0, !PT ;  /* 0xffffff8003ce7812 */ /* 0x000fe400078ec0ff */
[----:B------:R-:W-:Y:S01]  /*0b50*/  LEA.HI R2, R0, R227, RZ, 0x4 ;  /* 0x000000e300027211 */ /* 0x000fe200078f20ff */
[----:B------:R-:W-:Y:S01]  /*0b60*/  IMAD.SHL.U32 R6, R4, 0x20, RZ ;  /* 0x0000002004067824 */ /* 0x000fe200078e00ff */
[----:B------:R-:W-:Y:S01]  /*0b70*/  SHF.R.S32.HI R222, RZ, 0x7, R3 ;  /* 0x00000007ffde7819 */ /* 0x000fe20000011403 */
[C---:B------:R-:W-:Y:S01]  /*0b80*/  IMAD.IADD R206, R227.reuse, 0x1, -R206 ;  /* 0x00000001e3ce7824 */ /* 0x040fe200078e0ace */
[----:B------:R-:W-:Y:S02]  /*0b90*/  LOP3.LUT R4, R2, 0x3fffff0, RZ, 0xc0, !PT ;  /* 0x03fffff002047812 */ /* 0x000fe400078ec0ff */
[----:B------:R-:W-:Y:S02]  /*0ba0*/  SHF.R.S32.HI R5, RZ, 0x4, R2 ;  /* 0x00000004ff057819 */ /* 0x000fe40000011402 */
[----:B------:R-:W-:Y:S01]  /*0bb0*/  SHF.R.S32.HI R9, RZ, 0x1f, R206 ;  /* 0x0000001fff097819 */ /* 0x000fe200000114ce */
[----:B------:R-:W-:Y:S01]  /*0bc0*/  IMAD.IADD R4, R227, 0x1, -R4 ;  /* 0x00000001e3047824 */ /* 0x000fe200078e0a04 */
[----:B------:R-:W-:-:S02]  /*0bd0*/  LOP3.LUT R7, R6, 0xfffffc00, RZ, 0xc0, !PT ;  /* 0xfffffc0006077812 */ /* 0x000fc400078ec0ff */
[----:B------:R-:W-:Y:S02]  /*0be0*/  LEA.HI R2, R2, R5, RZ, 0x1 ;  /* 0x0000000502027211 */ /* 0x000fe400078f08ff */
[----:B------:R-:W-:Y:S01]  /*0bf0*/  LEA.HI R8, R9, R206, RZ, 0x2 ;  /* 0x000000ce09087211 */ /* 0x000fe200078f10ff */
[----:B------:R-:W-:Y:S01]  /*0c00*/  IMAD R7, R4, 0x40, R7 ;  /* 0x0000004004077824 */ /* 0x000fe200078e0207 */
[----:B------:R-:W-:Y:S02]  /*0c10*/  LOP3.LUT R2, R2, 0x1ffffffe, RZ, 0xc0, !PT ;  /* 0x1ffffffe02027812 */ /* 0x000fe400078ec0ff */
[----:B------:R-:W-:Y:S02]  /*0c20*/  LEA.HI R4, R0, R227, RZ, 0x2 ;  /* 0x000000e300047211 */ /* 0x000fe400078f10ff */
[----:B------:R-:W-:Y:S01]  /*0c30*/  SHF.R.S32.HI R6, RZ, 0x2, R8 ;  /* 0x00000002ff067819 */ /* 0x000fe20000011408 */
[----:B------:R-:W-:Y:S01]  /*0c40*/  IMAD.IADD R2, R5, 0x1, -R2 ;  /* 0x0000000105027824 */ /* 0x000fe200078e0a02 */
[----:B------:R-:W-:-:S02]  /*0c50*/  SHF.R.S32.HI R11, RZ, 0x1f, R8 ;  /* 0x0000001fff0b7819 */ /* 0x000fc40000011408 */
[----:B------:R-:W-:Y:S01]  /*0c60*/  LOP3.LUT R4, R4, 0xfffffffc, RZ, 0xc0, !PT ;  /* 0xfffffffc04047812 */ /* 0x000fe200078ec0ff */
[----:B------:R-:W-:Y:S01]  /*0c70*/  IMAD R224, R2, 0x8, R7 ;  /* 0x0000000802e07824 */ /* 0x000fe200078e0207 */
[----:B------:R-:W-:Y:S02]  /*0c80*/  LEA.HI R0, R0, R227, RZ, 0x3 ;  /* 0x000000e300007211 */ /* 0x000fe400078f18ff */
[----:B------:R-:W-:Y:S01]  /*0c90*/  LEA.HI R11, R11, R6, RZ, 0x3 ;  /* 0x000000060b0b7211 */ /* 0x000fe200078f18ff */
[----:B------:R-:W-:Y:S01]  /*0ca0*/  IMAD.IADD R4, R227, 0x1, -R4 ;  /* 0x00000001e3047824 */ /* 0x000fe200078e0a04 */
[----:B------:R-:W-:Y:S02]  /*0cb0*/  LOP3.LUT R2, R0, 0xfffffff8, RZ, 0xc0, !PT ;  /* 0xfffffff800027812 */ /* 0x000fe400078ec0ff */
[----:B------:R-:W-:Y:S02]  /*0cc0*/  LOP3.LUT R7, R8, 0x7ffffffc, RZ, 0xc0, !PT ;  /* 0x7ffffffc08077812 */ /* 0x000fe400078ec0ff */
[----:B------:R-:W-:Y:S01]  /*0cd0*/  LOP3.LUT R11, R11, 0xfffffff8, RZ, 0xc0, !PT ;  /* 0xfffffff80b0b7812 */ /* 0x000fe200078ec0ff */
[----:B------:R-:W-:Y:S01]  /*0ce0*/  IMAD.IADD R189, R227, 0x1, -R2 ;  /* 0x00000001e3bd7824 */ /* 0x000fe200078e0a02 */
[----:B------:R-:W-:Y:S01]  /*0cf0*/  LEA.HI R9, R9, R206, RZ, 0x5 ;  /* 0x000000ce09097211 */ /* 0x000fe200078f28ff */
[----:B------:R-:W-:Y:S01]  /*0d00*/  IMAD.IADD R7, R206, 0x1, -R7 ;  /* 0x00000001ce077824 */ /* 0x000fe200078e0a07 */
[----:B------:R-:W-:Y:S01]  /*0d10*/  LEA.HI R3, R3, R222, RZ, 0x1 ;  /* 0x000000de03037211 */ /* 0x000fe200078f08ff */
[----:B------:R-:W-:Y:S01]  /*0d20*/  IMAD.IADD R6, R6, 0x1, -R11 ;  /* 0x0000000106067824 */ /* 0x000fe200078e0a0b */
[----:B------:R-:W-:Y:S01]  /*0d30*/  SHF.R.S32.HI R9, RZ, 0x5, R9 ;  /* 0x00000005ff097819 */ /* 0x000fe20000011409 */
[----:B------:R-:W-:Y:S01]  /*0d40*/  IMAD.SHL.U32 R23, R189, 0x8, RZ ;  /* 0x00000008bd177824 */ /* 0x000fe200078e00ff */
[----:B------:R-:W-:Y:S01]  /*0d50*/  LEA.HI R5, R4, R4, RZ, 0x1 ;  /* 0x0000000404057211 */ /* 0x000fe200078f08ff */
[----:B------:R-:W-:Y:S01]  /*0d60*/  IMAD.SHL.U32 R19, R7, 0x2, RZ ;  /* 0x0000000207137824 */ /* 0x000fe200078e00ff */
[----:B------:R-:W-:Y:S01]  /*0d70*/  LOP3.LUT R3, R3, 0x3fffffe, RZ, 0xc0, !PT ;  /* 0x03fffffe03037812 */ /* 0x000fe200078ec0ff */
[----:B------:R-:W-:Y:S01]  /*0d80*/  IMAD R6, R9, 0x10, R6 ;  /* 0x0000001009067824 */ /* 0x000fe200078e0206 */
[----:B------:R-:W-:Y:S01]  /*0d90*/  LOP3.LUT R5, R5, 0x1ffffffe, RZ, 0xc0, !PT ;  /* 0x1ffffffe05057812 */ /* 0x000fe200078ec0ff */
[----:B------:R-:W-:Y:S01]  /*0da0*/  VIADD R188, R23, 0x40 ;  /* 0x0000004017bc7836 */ /* 0x000fe20000000000 */
[----:B------:R-:W-:Y:S01]  /*0db0*/  SHF.R.S32.HI R205, RZ, 0x3, R0 ;  /* 0x00000003ffcd7819 */ /* 0x000fe20000011400 */
[----:B------:R-:W-:Y:S01]  /*0dc0*/  IMAD.IADD R3, R222, 0x1, -R3 ;  /* 0x00000001de037824 */ /* 0x000fe200078e0a03 */
[----:B------:R-:W-:Y:S01]  /*0dd0*/  SHF.R.S32.HI R226, RZ, 0x1f, R23 ;  /* 0x0000001fffe27819 */ /* 0x000fe20000011417 */
[C---:B------:R-:W-:Y:S01]  /*0de0*/  VIADD R204, R19.reuse, 0x8 ;  /* 0x0000000813cc7836 */ /* 0x040fe20000000000 */
[----:B------:R-:W-:Y:S01]  /*0df0*/  SHF.R.S32.HI R225, RZ, 0x1f, R188 ;  /* 0x0000001fffe17819 */ /* 0x000fe200000114bc */
[----:B------:R-:W-:-:S02]  /*0e00*/  VIADD R203, R19, 0x10 ;  /* 0x0000001013cb7836 */ /* 0x000fc40000000000 */
        /* <DEDUP_REMOVED lines=26> */
[----:B------:R-:W-:Y:S01]  /*0fb0*/  IMAD.IADD R22, R4, 0x1, -R5 ;  /* 0x0000000104167824 */ /* 0x000fe200078e0a05 */
[----:B------:R-:W-:Y:S01]  /*0fc0*/  SHF.R.S32.HI R208, RZ, 0x1f, R191 ;  /* 0x0000001fffd07819 */ /* 0x000fe200000114bf */
[----:B------:R-:W-:Y:S01]  /*0fd0*/  IMAD R223, R3, 0x40, R6 ;  /* 0x0000004003df7824 */ /* 0x000fe200078e0206 */
[----:B------:R-:W-:-:S03]  /*0fe0*/  SHF.R.S32.HI R207, RZ, 0x1f, R190 ;  /* 0x0000001fffcf7819 */ /* 0x000fc600000114be */
[----:B------:R-:W-:-:S07]  /*0ff0*/  IMAD R22, R22, 0x8, R223 ;  /* 0x0000000816167824 */ /* 0x000fce00078e02df */
.L_x_1165:
[----:B01-3--:R-:W0:Y:S01]  /*1000*/  LDC.64 R6, c[0x0][0xa18] ;  /* 0x00028600ff067b82 */ /* 0x00be220000000a00 */
[----:B--2---:R-:W-:Y:S02]  /*1010*/  IMAD.U32 R3, RZ, RZ, UR49 ;  /* 0x00000031ff037e24 */ /* 0x004fe4000f8e00ff */
[----:B----4-:R-:W-:-:S05]  /*1020*/  IMAD.MOV.U32 R8, RZ, RZ, RZ ;  /* 0x000000ffff087224 */ /* 0x010fca00078e00ff */
[----:B------:R-:W1:Y:S08]  /*1030*/  LDC R18, c[0x0][0x288] ;  /* 0x0000a200ff127b82 */ /* 0x000e700000000800 */
[----:B------:R-:W2:Y:S08]  /*1040*/  LDC.64 R4, c[0x0][0xa28] ;  /* 0x00028a00ff047b82 */ /* 0x000eb00000000a00 */
[----:B------:R-:W3:Y:S01]  /*1050*/  LDC.64 R10, c[0x0][0x418] ;  /* 0x00010600ff0a7b82 */ /* 0x000ee20000000a00 */
[----:B0-----:R-:W-:-:S07]  /*1060*/  ISETP.NE.U32.AND P1, PT, R6, RZ, PT ;  /* 0x000000ff0600720c */ /* 0x001fce0003f25070 */
[----:B------:R-:W0:Y:S01]  /*1070*/  LDC R0, c[0x0][0x424] ;  /* 0x00010900ff007b82 */ /* 0x000e220000000800 */
[----:B------:R-:W-:-:S07]  /*1080*/  ISETP.NE.AND.EX P1, PT, R7, RZ, PT, P1 ;  /* 0x000000ff0700720c */ /* 0x000fce0003f25310 */
[----:B------:R-:W4:Y:S01]  /*1090*/  LDC R17, c[0x0][0x2f0] ;  /* 0x0000bc00ff117b82 */ /* 0x000f220000000800 */
[----:B--2---:R-:W-:Y:S01]  /*10a0*/  ISETP.NE.U32.AND P0, PT, R4, RZ, PT ;  /* 0x000000ff0400720c */ /* 0x004fe20003f05070 */
[----:B------:R-:W-:Y:S01]  /*10b0*/  ULOP3.LUT UR4, UR6, 0xff000000, URZ, 0xc0, !UPT ;  /* 0xff00000006047892 */ /* 0x000fe2000f8ec03f */
[----:B------:R-:W-:Y:S02]  /*10c0*/  ULDC.64 UR8, c[0x0][0xa20] ;  /* 0x0002880000087ab9 */ /* 0x000fe40000000a00 */
[----:B------:R-:W-:-:S03]  /*10d0*/  ISETP.NE.AND.EX P0, PT, R5, RZ, PT, P0 ;  /* 0x000000ff0500720c */ /* 0x000fc60003f05300 */
[----:B------:R-:W2:Y:S10]  /*10e0*/  @P1 LDC.64 R6, c[0x0][0xa18] ;  /* 0x00028600ff061b82 */ /* 0x000eb40000000a00 */
[----:B------:R-:W3:Y:S01]  /*10f0*/  @P0 LDC.64 R4, c[0x0][0xa28] ;  /* 0x00028a00ff040b82 */ /* 0x000ee20000000a00 */
[----:B--2---:R-:W-:-:S05]  /*1100*/  @P1 IMAD.WIDE R6, R3, 0x4, R6 ;  /* 0x0000000403061825 */ /* 0x004fca00078e0206 */
[----:B-1----:R1:W5:Y:S01]  /*1110*/  @P1 LDG.E R18, desc[UR52][R6.64] ;  /* 0x0000003406121981 */ /* 0x002362000c1e1900 */
[----:B---3--:R-:W-:Y:S01]  /*1120*/  @P0 IMAD.WIDE R4, R3, 0x4, R4 ;  /* 0x0000000403040825 */ /* 0x008fe200078e0204 */
[----:B------:R-:W-:Y:S01]  /*1130*/  ULOP3.LUT UR46, UR6, 0xff0000, URZ, 0xc0, !UPT ;  /* 0x00ff0000062e7892 */ /* 0x000fe2000f8ec03f */
[----:B------:R-:W-:Y:S01]  /*1140*/  ISETP.NE.U32.AND P2, PT, RZ, UR8, PT ;  /* 0x00000008ff007c0c */ /* 0x000fe2000bf45070 */
[----:B------:R-:W-:Y:S02]  /*1150*/  USHF.R.U32.HI UR4, URZ, 0x8, UR4 ;  /* 0x000000083f047899 */ /* 0x000fe40008011604 */
[----:B------:R1:W5:Y:S01]  /*1160*/  @P0 LDG.E R8, desc[UR52][R4.64] ;  /* 0x0000003404080981 */ /* 0x000362000c1e1900 */
[----:B------:R-:W-:Y:S01]  /*1170*/  ISETP.NE.U32.AND P0, PT, R10, RZ, PT ;  /* 0x000000ff0a00720c */ /* 0x000fe20003f05070 */
[----:B------:R-:W-:Y:S01]  /*1180*/  ULEA.HI UR46, UR46, UR4, URZ, 0x10 ;  /* 0x000000042e2e7291 */ /* 0x000fe2000f8f803f */
[----:B------:R-:W-:Y:S01]  /*1190*/  ISETP.NE.AND.EX P2, PT, RZ, UR9, PT, P2 ;  /* 0x00000009ff007c0c */ /* 0x000fe2000bf45320 */
[----:B------:R-:W-:Y:S01]  /*11a0*/  ULOP3.LUT UR43, UR6, 0xffff, URZ, 0xc0, !UPT ;  /* 0x0000ffff062b7892 */ /* 0x000fe2000f8ec03f */
[----:B------:R-:W-:-:S04]  /*11b0*/  ISETP.NE.AND.EX P0, PT, R11, RZ, PT, P0 ;  /* 0x000000ff0b00720c */ /* 0x000fc80003f05300 */
[----:B0-----:R-:W-:Y:S01]  /*11c0*/  SEL R0, R0, 0x1, P0 ;  /* 0x0000000100007807 */ /* 0x001fe20000000000 */
[----:B-1--4-:R-:W-:Y:S08]  /*11d0*/  @P1 BRA `(.L_x_1058) ;  /* 0x0000000000281947 */ /* 0x012ff00003800000 */
[----:B------:R-:W-:Y:S02]  /*11e0*/  ULDC.64 UR6, c[0x0][0xa00] ;  /* 0x0002800000067ab9 */ /* 0x000fe40000000a00 */
[----:B------:R-:W-:-:S04]  /*11f0*/  ISETP.NE.U32.AND P0, PT, RZ, UR6, PT ;  /* 0x00000006ff007c0c */ /* 0x000fc8000bf05070 */
[----:B------:R-:W-:-:S13]  /*1200*/  ISETP.NE.AND.EX P0, PT, RZ, UR7, PT, P0 ;  /* 0x00000007ff007c0c */ /* 0x000fda000bf05300 */
[----:B------:R-:W-:Y:S05]  /*1210*/  @!P0 BRA `(.L_x_1058) ;  /* 0x0000000000188947 */ /* 0x000fea0003800000 */
[----:B------:R-:W0:Y:S01]  /*1220*/  LDC.64 R4, c[0x0][0xa00] ;  /* 0x00028000ff047b82 */ /* 0x000e220000000a00 */
[----:B------:R-:W-:-:S04]  /*1230*/  IMAD.U32 R3, RZ, RZ, UR49 ;  /* 0x00000031ff037e24 */ /* 0x000fc8000f8e00ff */
[----:B0-----:R-:W-:-:S05]  /*1240*/  IMAD.WIDE R4, R3, 0x4, R4 ;  /* 0x0000000403047825 */ /* 0x001fca00078e0204 */
[----:B-----5:R-:W2:Y:S04]  /*1250*/  LDG.E R18, desc[UR52][R4.64] ;  /* 0x0000003404127981 */ /* 0x020ea8000c1e1900 */
[----:B------:R-:W2:Y:S02]  /*1260*/  LDG.E R3, desc[UR52][R4.64+0x4] ;  /* 0x0000043404037981 */ /* 0x000ea4000c1e1900 */
[----:B--2---:R-:W-:-:S07]  /*1270*/  IMAD.IADD R18, R3, 0x1, -R18 ;  /* 0x0000000103127824 */ /* 0x004fce00078e0a12 */
.L_x_1058:
[----:B------:R-:W-:Y:S01]  /*1280*/  UMOV UR44, UR49 ;  /* 0x00000031002c7c82 */ /* 0x000fe20008000000 */
[----:B------:R-:W-:Y:S01]  /*1290*/  IMAD R17, R0, R17, RZ ;  /* 0x0000001100117224 */ /* 0x000fe200078e02ff */
[----:B------:R-:W-:Y:S06]  /*12a0*/  @!P2 BRA `(.L_x_1059) ;  /* 0x000000000018a947 */ /* 0x000fec0003800000 */
[----:B------:R-:W-:Y:S02]  /*12b0*/  ULDC.64 UR6, c[0x0][0xa20] ;  /* 0x0002880000067ab9 */ /* 0x000fe40000000a00 */
[----:B------:R-:W-:-:S06]  /*12c0*/  UIMAD.WIDE UR6, UR49, 0x4, UR6 ;  /* 0x00000004310678a5 */ /* 0x000fcc000f8e0206 */
[----:B------:R-:W-:Y:S02]  /*12d0*/  IMAD.U32 R4, RZ, RZ, UR6 ;  /* 0x00000006ff047e24 */ /* 0x000fe4000f8e00ff */
[----:B------:R-:W-:-:S05]  /*12e0*/  IMAD.U32 R5, RZ, RZ, UR7 ;  /* 0x00000007ff057e24 */ /* 0x000fca000f8e00ff */
[----:B------:R0:W5:Y:S01]  /*12f0*/  LDG.E R17, desc[UR52][R4.64] ;  /* 0x0000003404117981 */ /* 0x000162000c1e1900 */
[----:B------:R-:W-:Y:S05]  /*1300*/  BRA `(.L_x_1060) ;  /* 0x0000000000287947 */ /* 0x000fea0003800000 */
.L_x_1059:
[----:B------:R-:W-:Y:S02]  /*1310*/  ULDC.64 UR6, c[0x0][0xa08] ;  /* 0x0002820000067ab9 */ /* 0x000fe40000000a00 */
[----:B------:R-:W-:-:S04]  /*1320*/  ISETP.NE.U32.AND P0, PT, RZ, UR6, PT ;  /* 0x00000006ff007c0c */ /* 0x000fc8000bf05070 */
[----:B------:R-:W-:-:S13]  /*1330*/  ISETP.NE.AND.EX P0, PT, RZ, UR7, PT, P0 ;  /* 0x00000007ff007c0c */ /* 0x000fda000bf05300 */
[----:B------:R-:W-:Y:S05]  /*1340*/  @!P0 BRA `(.L_x_1060) ;  /* 0x0000000000188947 */ /* 0x000fea0003800000 */
[----:B------:R-:W0:Y:S01]  /*1350*/  LDC.64 R4, c[0x0][0xa08] ;  /* 0x00028200ff047b82 */ /* 0x000e220000000a00 */
[----:B------:R-:W-:-:S04]  /*1360*/  IMAD.U32 R3, RZ, RZ, UR49 ;  /* 0x00000031ff037e24 */ /* 0x000fc8000f8e00ff */
[----:B0-----:R-:W-:-:S05]  /*1370*/  IMAD.WIDE R4, R3, 0x4, R4 ;  /* 0x0000000403047825 */ /* 0x001fca00078e0204 */
[----:B------:R-:W2:Y:S04]  /*1380*/  LDG.E R17, desc[UR52][R4.64] ;  /* 0x0000003404117981 */ /* 0x000ea8000c1e1900 */
[----:B------:R-:W2:Y:S02]  /*1390*/  LDG.E R0, desc[UR52][R4.64+0x4] ;  /* 0x0000043404007981 */ /* 0x000ea4000c1e1900 */
[----:B--2---:R-:W-:-:S07]  /*13a0*/  IMAD.IADD R17, R0, 0x1, -R17 ;  /* 0x0000000100117824 */ /* 0x004fce00078e0a11 */
.L_x_1060:
[----:B------:R-:W-:Y:S01]  /*13b0*/  ULDC.64 UR8, c[0x0][0x990] ;  /* 0x0002640000087ab9 */ /* 0x000fe20000000a00 */
[----:B------:R-:W-:Y:S01]  /*13c0*/  ULDC.64 UR6, c[0x0][0x998] ;  /* 0x0002660000067ab9 */ /* 0x000fe20000000a00 */
[----:B------:R-:W-:Y:S01]  /*13d0*/  UISETP.NE.U32.AND UP0, UPT, UR8, URZ, UPT ;  /* 0x0000003f0800728c */ /* 0x000fe2000bf05070 */
[----:B------:R-:W-:Y:S01]  /*13e0*/  IMAD.MOV.U32 R3, RZ, RZ, 0x3f800000 ;  /* 0x3f800000ff037424 */ /* 0x000fe200078e00ff */
[----:B------:R-:W-:Y:S01]  /*13f0*/  UISETP.NE.U32.AND UP1, UPT, UR6, URZ, UPT ;  /* 0x0000003f0600728c */ /* 0x000fe2000bf25070 */
[----:B------:R-:W-:Y:S01]  /*1400*/  IMAD.MOV.U32 R0, RZ, RZ, 0x3f800000 ;  /* 0x3f800000ff007424 */ /* 0x000fe200078e00ff */
[----:B------:R-:W-:Y:S02]  /*1410*/  UISETP.NE.AND.EX UP0, UPT, UR9, URZ, UPT, UP0 ;  /* 0x0000003f0900728c */ /* 0x000fe4000bf05300 */
[----:B------:R-:W-:-:S04]  /*1420*/  UISETP.NE.AND.EX UP1, UPT, UR7, URZ, UPT, UP1 ;  /* 0x0000003f0700728c */ /* 0x000fc8000bf25310 */
[----:B------:R-:W-:Y:S02]  /*1430*/  PLOP3.LUT P0, PT, PT, PT, UP0, 0x80, 0x0 ;  /* 0x000000000000781c */ /* 0x000fe40003f0f008 */
[----:B------:R-:W-:-:S03]  /*1440*/  PLOP3.LUT P1, PT, PT, PT, UP1, 0x80, 0x0 ;  /* 0x000000000000781c */ /* 0x000fc60003f2f018 */
[----:B------:R-:W-:Y:S02]  /*1450*/  @UP0 USHF.R.S32.HI UR4, URZ, 0x1f, UR49 ;  /* 0x0000001f3f040899 */ /* 0x000fe40008011431 */
[----:B------:R-:W-:Y:S01]  /*1460*/  @UP1 USHF.R.S32.HI UR14, URZ, 0x1f, UR49 ;  /* 0x0000001f3f0e1899 */ /* 0x000fe20008011431 */
[----:B------:R-:W-:Y:S01]  /*1470*/  @UP0 ULDC.64 UR12, c[0x0][0x9a8] ;  /* 0x00026a00000c0ab9 */ /* 0x000fe20000000a00 */
[----:B------:R-:W-:Y:S01]  /*1480*/  @UP1 ULDC.64 UR16, c[0x0][0x9b8] ;  /* 0x00026e0000101ab9 */ /* 0x000fe20000000a00 */
[----:B------:R-:W-:Y:S02]  /*1490*/  @UP0 UIMAD UR4, UR4, UR12, URZ ;  /* 0x0000000c040402a4 */ /* 0x000fe4000f8e023f */
[----:B------:R-:W-:Y:S02]  /*14a0*/  @UP1 UIMAD UR14, UR14, UR16, URZ ;  /* 0x000000100e0e12a4 */ /* 0x000fe4000f8e023f */
[----:B------:R-:W-:Y:S02]  /*14b0*/  @UP0 UIMAD.WIDE.U32 UR10, UR49, UR12, URZ ;  /* 0x0000000c310a02a5 */ /* 0x000fe4000f8e003f */
[----:B------:R-:W-:-:S02]  /*14c0*/  @UP0 UIMAD UR4, UR49, UR13, UR4 ;  /* 0x0000000d310402a4 */ /* 0x000fc4000f8e0204 */
[----:B------:R-:W-:Y:S02]  /*14d0*/  @UP1 UIMAD UR14, UR49, UR17, UR14 ;  /* 0x00000011310e12a4 */ /* 0x000fe4000f8e020e */
[----:B------:R-:W-:Y:S02]  /*14e0*/  @UP1 UIMAD.WIDE.U32 UR12, UR49, UR16, URZ ;  /* 0x00000010310c12a5 */ /* 0x000fe4000f8e003f */
[----:B------:R-:W-:Y:S02]  /*14f0*/  @UP0 UIADD3 UR11, UR11, UR4, URZ ;  /* 0x000000040b0b0290 */ /* 0x000fe4000fffe03f */
[----:B------:R-:W-:Y:S01]  /*1500*/  @UP1 UIADD3 UR13, UR13, UR14, URZ ;  /* 0x0000000e0d0d1290 */ /* 0x000fe2000fffe03f */
[----:B------:R-:W-:Y:S02]  /*1510*/  @UP1 ULDC.64 UR16, c[0x0][0x9c0] ;  /* 0x0002700000101ab9 */ /* 0x000fe40000000a00 */
[----:B------:R-:W-:Y:S01]  /*1520*/  @UP0 ULDC.64 UR14, c[0x0][0x9b0] ;  /* 0x00026c00000e0ab9 */ /* 0x000fe20000000a00 */
[----:B------:R-:W-:-:S02]  /*1530*/  @UP1 UIMAD.WIDE.U32 UR12, UR43, UR16, UR12 ;  /* 0x000000102b0c12a5 */ /* 0x000fc4000f8e000c */
[----:B------:R-:W-:Y:S02]  /*1540*/  @UP0 UIMAD.WIDE.U32 UR10, UR43, UR14, UR10 ;  /* 0x0000000e2b0a02a5 */ /* 0x000fe4000f8e000a */
[----:B------:R-:W-:Y:S02]  /*1550*/  @UP1 UIMAD UR4, UR43, UR17, UR13 ;  /* 0x000000112b0412a4 */ /* 0x000fe4000f8e020d */
[----:B------:R-:W-:Y:S02]  /*1560*/  @UP0 UIMAD UR11, UR43, UR15, UR11 ;  /* 0x0000000f2b0b02a4 */ /* 0x000fe4000f8e020b */
[----:B------:R-:W-:Y:S02]  /*1570*/  @UP0 ULEA UR8, UP2, UR10, UR8, 0x2 ;  /* 0x000000080a080291 */ /* 0x000fe4000f84103f */
[----:B------:R-:W-:Y:S02]  /*1580*/  @UP1 ULEA UR6, UP3, UR12, UR6, 0x2 ;  /* 0x000000060c061291 */ /* 0x000fe4000f86103f */
[----:B------:R-:W-:-:S02]  /*1590*/  @UP0 ULEA.HI.X UR9, UR10, UR9, UR11, 0x2, UP2 ;  /* 0x000000090a090291 */ /* 0x000fc400090f140b */
[----:B------:R-:W-:Y:S01]  /*15a0*/  @UP1 ULEA.HI.X UR7, UR12, UR7, UR4, 0x2, UP3 ;  /* 0x000000070c071291 */ /* 0x000fe200098f1404 */
[----:B0-----:R-:W-:Y:S02]  /*15b0*/  IMAD.U32 R4, RZ, RZ, UR8 ;  /* 0x00000008ff047e24 */ /* 0x001fe4000f8e00ff */
[----:B-----5:R-:W-:Y:S01]  /*15c0*/  IMAD.IADD R17, R17, 0x1, -R8 ;  /* 0x0000000111117824 */ /* 0x020fe200078e0a08 */
[----:B------:R-:W-:Y:S01]  /*15d0*/  ULDC UR4, c[0x0][0x448] ;  /* 0x0001120000047ab9 */ /* 0x000fe20000000800 */
[----:B------:R-:W-:Y:S01]  /*15e0*/  IMAD.U32 R5, RZ, RZ, UR9 ;  /* 0x00000009ff057e24 */ /* 0x000fe2000f8e00ff */
[----:B------:R-:W-:Y:S01]  /*15f0*/  USHF.L.U32 UR36, UR5, 0x7, URZ ;  /* 0x0000000705247899 */ /* 0x000fe2000800063f */
[----:B------:R-:W-:Y:S01]  /*1600*/  IMAD.U32 R6, RZ, RZ, UR6 ;  /* 0x00000006ff067e24 */ /* 0x000fe2000f8e00ff */
[----:B------:R-:W-:Y:S01]  /*1610*/  ULDC UR10, c[0x0][0x988] ;  /* 0x00026200000a7ab9 */ /* 0x000fe20000000800 */
[----:B------:R-:W-:Y:S01]  /*1620*/  IMAD.U32 R7, RZ, RZ, UR7 ;  /* 0x00000007ff077e24 */ /* 0x000fe2000f8e00ff */
[----:B------:R-:W2:Y:S04]  /*1630*/  @P0 LDG.E R3, desc[UR52][R4.64] ;  /* 0x0000003404030981 */ /* 0x000ea8000c1e1900 */
[----:B------:R-:W2:Y:S01]  /*1640*/  @P1 LDG.E R0, desc[UR52][R6.64] ;  /* 0x0000003406001981 */ /* 0x000ea2000c1e1900 */
[----:B------:R-:W-:Y:S01]  /*1650*/  UISETP.NE.AND UP1, UPT, UR4, 0x1, UPT ;  /* 0x000000010400788c */ /* 0x000fe2000bf25270 */
[----:B------:R-:W-:Y:S01]  /*1660*/  IADD3 R8, R17, 0x1, -R18 ;  /* 0x0000000111087810 */ /* 0x000fe20007ffe812 */
[----:B------:R-:W-:Y:S01]  /*1670*/  UIADD3 UR8, UR36, 0x7f, URZ ;  /* 0x0000007f24087890 */ /* 0x000fe2000fffe03f */
[----:B------:R-:W-:-:S02]  /*1680*/  ULDC.64 UR4, c[0x0][0x9e0] ;  /* 0x0002780000047ab9 */ /* 0x000fc40000000a00 */
[----:B------:R-:W-:Y:S01]  /*1690*/  R2UR UR9, R8 ;  /* 0x00000000080972ca */ /* 0x000fe200000e0000 */
[----:B------:R-:W-:-:S05]  /*16a0*/  UISETP.GE.AND UP0, UPT, UR5, 0x1, UPT ;  /* 0x000000010500788c */ /* 0x000fca000bf06270 */
[----:B------:R-:W-:Y:S01]  /*16b0*/  @UP1 ULDC UR6, c[0x0][0x44c] ;  /* 0x0001130000061ab9 */ /* 0x000fe20000000800 */
[----:B------:R-:W-:Y:S01]  /*16c0*/  @UP1 ULDC UR11, c[0x0][0x450] ;  /* 0x00011400000b1ab9 */ /* 0x000fe20000000800 */
[----:B------:R-:W-:Y:S01]  /*16d0*/  UIMAD.WIDE.U32 UR6, UR8, UR6, URZ ;  /* 0x00000006080672a5 */ /* 0x000fe2000f8e003f */
[----:B------:R-:W-:-:S03]  /*16e0*/  PLOP3.LUT P1, PT, PT, PT, UP0, 0x80, 0x0 ;  /* 0x000000000000781c */ /* 0x000fc60003f2f008 */
[----:B------:R-:W-:-:S04]  /*16f0*/  @UP1 USHF.R.U32.HI UR8, URZ, UR11, UR7 ;  /* 0x0000000b3f081299 */ /* 0x000fc80008011607 */
[----:B------:R-:W-:-:S04]  /*1700*/  UIADD3 UR8, UR9, UR8, URZ ;  /* 0x0000000809087290 */ /* 0x000fc8000fffe03f */
[----:B------:R-:W-:Y:S01]  /*1710*/  UIADD3 UR4, UR8, UR4, URZ ;  /* 0x0000000408047290 */ /* 0x000fe2000fffe03f */
[----:B--2---:R-:W-:-:S04]  /*1720*/  FMUL.FTZ R0, R3, R0 ;  /* 0x0000000003007220 */ /* 0x004fc80000410000 */
        /* <DEDUP_REMOVED lines=14> */
.L_x_1062:
[----:B------:R-:W-:-:S11]  /*1810*/  UISETP.NE.AND UP0, UPT, UR5, 0x1, UPT ;  /* 0x000000010500788c */ /* 0x000fd6000bf05270 */
[----:B------:R-:W-:Y:S02]  /*1820*/  @UP0 ULDC.64 UR8, c[0x0][0x9e8] ;  /* 0x00027a0000080ab9 */ /* 0x000fe40000000a00 */
[----:B------:R-:W-:-:S04]  /*1830*/  UIMAD.WIDE.U32 UR6, UR4, UR8, URZ ;  /* 0x00000008040672a5 */ /* 0x000fc8000f8e003f */
[----:B------:R-:W-:-:S12]  /*1840*/  @UP0 USHF.R.U32.HI UR4, URZ, UR9, UR7 ;  /* 0x000000093f040299 */ /* 0x000fd80008011607 */
.L_x_1063:
[----:B------:R-:W-:-:S06]  /*1850*/  UIMAD UR4, UR4, UR5, UR5 ;  /* 0x00000005040472a4 */ /* 0x000fcc000f8e0205 */
[----:B------:R-:W-:-:S07]  /*1860*/  VIMNMX R0, R0, UR4, PT ;  /* 0x0000000400007c48 */ /* 0x000fce000bfe0100 */
.L_x_1061:
[C---:B------:R-:W-:Y:S01]  /*1870*/  IMAD.IADD R105, R17.reuse, 0x1, -R18 ;  /* 0x0000000111697824 */ /* 0x040fe200078e0a12 */
[----:B------:R-:W-:Y:S01]  /*1880*/  @UP1 ULDC UR6, c[0x0][0x44c] ;  /* 0x0001130000061ab9 */ /* 0x000fe20000000800 */
[----:B------:R-:W-:Y:S01]  /*1890*/  VIADD R3, R0, 0x9f ;  /* 0x0000009f00037836 */ /* 0x000fe20000000000 */
[----:B------:R-:W-:Y:S01]  /*18a0*/  UIMAD.WIDE.U32 UR6, UR36, UR6, URZ ;  /* 0x00000006240672a5 */ /* 0x000fe2000f8e003f */
[----:B------:R-:W-:Y:S01]  /*18b0*/  VIADD R0, R17, 0x9f ;  /* 0x0000009f11007836 */ /* 0x000fe20000000000 */
        /* <DEDUP_REMOVED lines=25> */
.L_x_1065:
[----:B------:R-:W-:-:S11]  /*1a50*/  UISETP.NE.AND UP0, UPT, UR5, 0x1, UPT ;  /* 0x000000010500788c */ /* 0x000fd6000bf05270 */
[----:B------:R-:W-:Y:S02]  /*1a60*/  @UP0 ULDC.64 UR10, c[0x0][0x9e8] ;  /* 0x00027a00000a0ab9 */ /* 0x000fe40000000a00 */
[----:B------:R-:W-:-:S04]  /*1a70*/  UIMAD.WIDE.U32 UR6, UR4, UR10, URZ ;  /* 0x0000000a040672a5 */ /* 0x000fc8000f8e003f */
[----:B------:R-:W-:-:S12]  /*1a80*/  @UP0 USHF.R.U32.HI UR4, URZ, UR11, UR7 ;  /* 0x0000000b3f040299 */ /* 0x000fd80008011607 */
.L_x_1066:
[----:B------:R-:W-:-:S04]  /*1a90*/  UIMAD UR4, UR4, UR5, URZ ;  /* 0x00000005040472a4 */ /* 0x000fc8000f8e023f */
[----:B------:R-:W-:-:S04]  /*1aa0*/  UISETP.LT.AND UP0, UPT, UR8, UR4, UPT ;  /* 0x000000040800728c */ /* 0x000fc8000bf01270 */
[----:B------:R-:W-:-:S12]  /*1ab0*/  USEL UR8, UR8, UR4, !UP0 ;  /* 0x0000000408087287 */ /* 0x000fd8000c000000 */
.L_x_1064:
[----:B------:R-:W-:Y:S02]  /*1ac0*/  UIMAD.WIDE UR4, UR8, 0x66666667, URZ ;  /* 0x66666667080478a5 */ /* 0x000fe4000f8e023f */
[----:B------:R-:W-:Y:S02]  /*1ad0*/  ULOP3.LUT UR37, UR46, 0xff, URZ, 0xc0, !UPT ;  /* 0x000000ff2e257892 */ /* 0x000fe4000f8ec03f */
[----:B------:R-:W-:Y:S02]  /*1ae0*/  USHF.R.U32.HI UR4, URZ, 0x1f, UR5 ;  /* 0x0000001f3f047899 */ /* 0x000fe40008011605 */
[----:B------:R-:W-:Y:S02]  /*1af0*/  USHF.R.U32.HI UR46, URZ, 0x10, UR46 ;  /* 0x000000103f2e7899 */ /* 0x000fe4000801162e */
[----:B------:R-:W-:-:S04]  /*1b00*/  ULEA.HI.SX32 UR4, UR5, UR4, 0x1a ;  /* 0x0000000405047291 */ /* 0x000fc8000f8fd23f */
[----:B------:R-:W-:-:S04]  /*1b10*/  UISETP.LT.AND UP0, UPT, URZ, UR4, UPT ;  /* 0x000000043f00728c */ /* 0x000fc8000bf01270 */
[----:B------:R-:W-:-:S03]  /*1b20*/  USEL UR39, URZ, UR4, !UP0 ;  /* 0x000000043f277287 */ /* 0x000fc6000c000000 */
[----:B------:R-:W-:-:S03]  /*1b30*/  UMOV UR4, URZ ;  /* 0x0000003f00047c82 */ /* 0x000fc60008000000 */
[----:B------:R-:W-:-:S13]  /*1b40*/  ISETP.GT.AND P0, PT, R104, UR39, PT ;  /* 0x0000002768007c0c */ /* 0x000fda000bf04270 */
[----:B------:R-:W-:Y:S05]  /*1b50*/  @!P0 BRA `(.L_x_1067) ;  /* 0x0000000000988947 */ /* 0x000fea0003800000 */
[----:B------:R-:W-:Y:S01]  /*1b60*/  UISETP.NE.AND UP0, UPT, UR46, URZ, UPT ;  /* 0x0000003f2e00728c */ /* 0x000fe2000bf05270 */
[----:B------:R-:W-:-:S03]  /*1b70*/  ULDC UR4, c[0x0][0x9f0] ;  /* 0x00027c0000047ab9 */ /* 0x000fc60000000800 */
[----:B------:R-:W-:-:S03]  /*1b80*/  USEL UR9, UR46, UR4, UP0 ;  /* 0x000000042e097287 */ /* 0x000fc60008000000 */
[----:B------:R-:W-:-:S03]  /*1b90*/  UMOV UR4, URZ ;  /* 0x0000003f00047c82 */ /* 0x000fc60008000000 */
[----:B------:R-:W-:-:S05]  /*1ba0*/  IMAD.U32 R5, RZ, RZ, UR9 ;  /* 0x00000009ff057e24 */ /* 0x000fca000f8e00ff */
        /* <DEDUP_REMOVED lines=33> */
.L_x_1067:
[----:B------:R-:W-:Y:S02]  /*1dc0*/  UIMAD UR39, UR37, UR4, UR39 ;  /* 0x00000004252772a4 */ /* 0x000fe4000f8e0227 */
[----:B------:R-:W-:Y:S01]  /*1dd0*/  IMAD.U32 R3, RZ, RZ, UR4 ;  /* 0x00000004ff037e24 */ /* 0x000fe2000f8e00ff */
[----:B------:R-:W-:Y:S02]  /*1de0*/  PLOP3.LUT P0, PT, PT, PT, PT, 0x80, 0x0 ;  /* 0x000000000000781c */ /* 0x000fe40003f0f070 */
[----:B------:R-:W-:Y:S02]  /*1df0*/  CS2R R28, SRZ ;  /* 0x00000000001c7805 */ /* 0x000fe4000001ff00 */
[----:B------:R-:W-:Y:S02]  /*1e00*/  CS2R R20, SRZ ;  /* 0x0000000000147805 */ /* 0x000fe4000001ff00 */
[----:B------:R-:W-:Y:S02]  /*1e10*/  CS2R R24, SRZ ;  /* 0x0000000000187805 */ /* 0x000fe4000001ff00 */
[----:B------:R-:W-:Y:S01]  /*1e20*/  VIADDMNMX R104, R3, UR39, R104, PT ;  /* 0x0000002703687c46 */ /* 0x000fe2000b800168 */
[----:B------:R-:W-:Y:S01]  /*1e30*/  IMAD.MOV.U32 R47, RZ, RZ, RZ ;  /* 0x000000ffff2f7224 */ /* 0x000fe200078e00ff */
[----:B------:R-:W-:Y:S01]  /*1e40*/  CS2R R6, SRZ ;  /* 0x0000000000067805 */ /* 0x000fe2000001ff00 */
[----:B------:R-:W-:Y:S01]  /*1e50*/  IMAD.MOV.U32 R3, RZ, RZ, RZ ;  /* 0x000000ffff037224 */ /* 0x000fe200078e00ff */
[----:B------:R-:W-:-:S02]  /*1e60*/  ISETP.GT.AND P1, PT, R104, UR39, PT ;  /* 0x0000002768007c0c */ /* 0x000fc4000bf24270 */
        /* <DEDUP_REMOVED lines=17> */
[----:B------:R-:W-:Y:S01]  /*1f80*/  CS2R R68, SRZ ;  /* 0x0000000000447805 */ /* 0x000fe2000001ff00 */
[----:B------:R-:W-:Y:S01]  /*1f90*/  IMAD.MOV.U32 R92, RZ, RZ, RZ ;  /* 0x000000ffff5c7224 */ /* 0x000fe200078e00ff */
        /* <DEDUP_REMOVED lines=42> */
.L_x_1069:
[----:B------:R-:W-:Y:S01]  /*2240*/  ULEA.HI UR4, UR47, UR47, URZ, 0x1 ;  /* 0x0000002f2f047291 */ /* 0x000fe2000f8f083f */
[----:B------:R-:W-:-:S03]  /*2250*/  IMAD.U32 R3, RZ, RZ, UR48 ;  /* 0x00000030ff037e24 */ /* 0x000fc6000f8e00ff */
[----:B------:R-:W-:Y:S02]  /*2260*/  ULOP3.LUT UR4, UR4, 0xfffffffe, URZ, 0xc0, !UPT ;  /* 0xfffffffe04047892 */ /* 0x000fe4000f8ec03f */
[----:B------:R-:W-:Y:S02]  /*2270*/  ISETP.NE.AND P0, PT, R3, 0x3, PT ;  /* 0x000000030300780c */ /* 0x000fe40003f05270 */
[----:B------:R-:W-:-:S06]  /*2280*/  UIADD3 UR4, UR47, -UR4, URZ ;  /* 0x800000042f047290 */ /* 0x000fcc000fffe03f */
[----:B------:R-:W-:-:S05]  /*2290*/  IMAD.U32 R0, RZ, RZ, UR4 ;  /* 0x00000004ff007e24 */ /* 0x000fca000f8e00ff */
[----:B------:R-:W-:-:S04]  /*22a0*/  SHF.L.U32 R0, R0, 0x1f, RZ ;  /* 0x0000001f00007819 */ /* 0x000fc800000006ff */
[----:B------:R-:W0:Y:S02]  /*22b0*/  SYNCS.PHASECHK.TRANS64.TRYWAIT P1, [UR41+0x29800], R0 ;  /* 0x02980000ff0075a7 */ /* 0x000e240008020169 */
[----:B0-----:R-:W-:Y:S05]  /*22c0*/  @!P1 BRA `(.L_x_1070) ;  /* 0x000001b400489947 */ /* 0x001fea0003800000 */
.L_x_1270:
[----:B------:R-:W-:Y:S05]  /*22d0*/  @!P0 BRA `(.L_x_1071) ;  /* 0x0000000000048947 */ /* 0x000fea0003800000 */
[----:B------:R-:W-:Y:S01]  /*22e0*/  BPT.TRAP 0x1 ;  /* 0x000000040000795c */ /* 0x000fe20000300000 */
.L_x_1071:
[----:B------:R-:W-:Y:S02]  /*22f0*/  IMAD.U32 R5, RZ, RZ, UR54 ;  /* 0x00000036ff057e24 */ /* 0x000fe4000f8e00ff */
[----:B0-----:R-:W-:-:S03]  /*2300*/  IMAD.U32 R0, RZ, RZ, UR50 ;  /* 0x00000032ff007e24 */ /* 0x001fc6000f8e00ff */
[----:B------:R-:W-:Y:S02]  /*2310*/  LEA R5, R5, UR41, 0x3 ;  /* 0x0000002905057c11 */ /* 0x000fe4000f8e18ff */
[----:B------:R-:W-:-:S04]  /*2320*/  SHF.L.U32 R0, R0, 0x1f, RZ ;  /* 0x0000001f00007819 */ /* 0x000fc800000006ff */
[----:B------:R0:W1:Y:S01]  /*2330*/  SYNCS.PHASECHK.TRANS64.TRYWAIT P1, [R5+URZ+0x29830], R0 ;  /* 0x02983000050075a7 */ /* 0x000062000802017f */
[----:B------:R-:W-:Y:S05]  /*2340*/  @!P0 BRA `(.L_x_1072) ;  /* 0x0000000000048947 */ /* 0x000fea0003800000 */
[----:B------:R-:W-:Y:S01]  /*2350*/  BPT.TRAP 0x1 ;  /* 0x000000040000795c */ /* 0x000fe20000300000 */
.L_x_1072:
[----:B------:R-:W2:Y:S01]  /*2360*/  S2R R3, SR_TID.X ;  /* 0x0000000000037919 */ /* 0x000ea20000002100 */
[----:B------:R-:W-:Y:S02]  /*2370*/  LOP3.LUT R2, R2, 0xfffffff7, RZ, 0xc0, !PT ;  /* 0xfffffff702027812 */ /* 0x000fe400078ec0ff */
[----:B--2---:R-:W-:-:S13]  /*2380*/  LOP3.LUT P2, RZ, R3, 0x7f, RZ, 0xc0, !PT ;  /* 0x0000007f03ff7812 */ /* 0x004fda000784c0ff */
[----:B------:R-:W-:Y:S01]  /*2390*/  @P2 LOP3.LUT R2, R2, 0x8, RZ, 0xfc, !PT ;  /* 0x0000000802022812 */ /* 0x000fe200078efcff */
[----:B-1----:R-:W-:Y:S06]  /*23a0*/  @P1 BRA `(.L_x_1073) ;  /* 0x0000000000081947 */ /* 0x002fec0003800000 */
[----:B------:R-:W1:Y:S02]  /*23b0*/  SYNCS.PHASECHK.TRANS64.TRYWAIT P1, [R5+URZ+0x29830], R0 ;  /* 0x02983000050075a7 */ /* 0x000e64000802017f */
[----:B-1----:R-:W-:Y:S05]  /*23c0*/  @!P1 BRA `(.L_x_1074) ;  /* 0x000001b400209947 */ /* 0x002fea0003800000 */
.L_x_1073:
[----:B------:R-:W-:Y:S05]  /*23d0*/  WARPSYNC.ALL ;  /* 0x0000000000007948 */ /* 0x000fea0003800000 */
[----:B------:R-:W-:Y:S01]  /*23e0*/  UIADD3 UR4, UR41, 0x1a400, URZ ;  /* 0x0001a40029047890 */ /* 0x000fe2000fffe03f */
[----:B------:R-:W-:Y:S01]  /*23f0*/  WARPGROUP.ARRIVE ;  /* 0x00000000000079c5 */ /* 0x000fe20000000000 */
[----:B------:R-:W-:-:S05]  /*2400*/  ULOP3.LUT UR20, UR55, 0x10000, URZ, 0xfc, !UPT ;  /* 0x0001000037147892 */ /* 0x000fca000f8efc3f */
[----:B------:R-:W2:Y:S01]  /*2410*/  S2R R3, SR_TID.X ;  /* 0x0000000000037919 */ /* 0x000ea20000002100 */
[----:B------:R-:W-:Y:S01]  /*2420*/  USHF.R.U32.HI UR4, URZ, 0x4, UR4 ;  /* 0x000000043f047899 */ /* 0x000fe20008011604 */
[----:B01----:R-:W-:Y:S01]  /*2430*/  VIADD R0, R22, UR36 ;  /* 0x0000002416007c36 */ /* 0x003fe20008000000 */
[----:B------:R-:W-:Y:S01]  /*2440*/  UMOV UR25, 0x80000020 ;  /* 0x8000002000197882 */ /* 0x000fe20000000000 */
[----:B------:R-:W-:Y:S01]  /*2450*/  UMOV UR27, 0x80000020 ;  /* 0x80000020001b7882 */ /* 0x000fe20000000000 */
[----:B------:R-:W-:Y:S01]  /*2460*/  ULOP3.LUT UR4, UR4, 0x3fff, URZ, 0xc0, !UPT ;  /* 0x00003fff04047892 */ /* 0x000fe2000f8ec03f */
[----:B------:R-:W-:Y:S01]  /*2470*/  UMOV UR24, UR20 ;  /* 0x0000001400187c82 */ /* 0x000fe20008000000 */
[----:B------:R-:W-:Y:S02]  /*2480*/  UMOV UR7, 0x80000020 ;  /* 0x8000002000077882 */ /* 0x000fe40000000000 */
[----:B------:R-:W-:Y:S01]  /*2490*/  ULOP3.LUT UR51, UR4, 0x10000, URZ, 0xfc, !UPT ;  /* 0x0001000004337892 */ /* 0x000fe2000f8efc3f */
[----:B------:R-:W-:Y:S01]  /*24a0*/  UMOV UR11, 0x80000020 ;  /* 0x80000020000b7882 */ /* 0x000fe20000000000 */
[----:B------:R-:W-:-:S02]  /*24b0*/  UIADD3 UR12, UR20, 0x202, URZ ;  /* 0x00000202140c7890 */ /* 0x000fc4000fffe03f */
[----:B------:R-:W-:Y:S01]  /*24c0*/  UIMAD UR28, UR54, 0x780, UR51 ;  /* 0x00000780361c78a4 */ /* 0x000fe2000f8e0233 */
[----:B------:R-:W-:Y:S01]  /*24d0*/  UMOV UR13, 0x80000020 ;  /* 0x80000020000d7882 */ /* 0x000fe20000000000 */
[----:B------:R-:W-:Y:S02]  /*24e0*/  UMOV UR15, 0x80000020 ;  /* 0x80000020000f7882 */ /* 0x000fe40000000000 */
[----:B------:R-:W-:Y:S02]  /*24f0*/  UIADD3 UR4, UR28, 0x80, URZ ;  /* 0x000000801c047890 */ /* 0x000fe4000fffe03f */
[----:B------:R-:W-:Y:S02]  /*2500*/  UIADD3 UR5, UR28, 0x100, URZ ;  /* 0x000001001c057890 */ /* 0x000fe4000fffe03f */
[----:B------:R-:W-:Y:S01]  /*2510*/  UMOV UR26, UR28 ;  /* 0x0000001c001a7c82 */ /* 0x000fe20008000000 */
[----:B------:R-:W-:Y:S01]  /*2520*/  UIADD3 UR6, UR28, 0x2, URZ ;  /* 0x000000021c067890 */ /* 0x000fe2000fffe03f */
[----:B------:R-:W-:Y:S01]  /*2530*/  QGMMA.64x32x32.F32.E4M3.E4M3 R88, gdesc[UR24], RZ, !UPT, gsb0 ;  /* 0x00600000185879f3 */ /* 0x000fe2000c0008ff */
[----:B------:R-:W-:Y:S01]  /*2540*/  UMOV UR26, UR4 ;  /* 0x00000004001a7c82 */ /* 0x000fe20008000000 */
[----:B------:R-:W-:Y:S01]  /*2550*/  UMOV UR27, 0x80000020 ;  /* 0x80000020001b7882 */ /* 0x000fe20000000000 */
[----:B------:R-:W-:-:S02]  /*2560*/  UIADD3 UR4, UR28, 0x180, URZ ;  /* 0x000001801c047890 */ /* 0x000fc4000fffe03f */
[----:B------:R-:W-:Y:S02]  /*2570*/  UIADD3 UR8, UR28, 0x82, URZ ;  /* 0x000000821c087890 */ /* 0x000fe4000fffe03f */
[----:B------:R-:W-:Y:S01]  /*2580*/  UIADD3 UR9, UR28, 0x102, URZ ;  /* 0x000001021c097890 */ /* 0x000fe2000fffe03f */
[----:B--2---:R-:W-:Y:S01]  /*2590*/  LOP3.LUT P3, RZ, R3, 0x7f, RZ, 0xc0, !PT ;  /* 0x0000007f03ff7812 */ /* 0x004fe2000786c0ff */
[----:B------:R-:W-:Y:S01]  /*25a0*/  UIADD3 UR10, UR28, 0x280, URZ ;  /* 0x000002801c0a7890 */ /* 0x000fe2000fffe03f */
[----:B------:R-:W-:Y:S01]  /*25b0*/  IMAD.MOV.U32 R3, RZ, RZ, R0 ;  /* 0x000000ffff037224 */ /* 0x000fe200078e0000 */
[----:B------:R-:W-:Y:S02]  /*25c0*/  UIADD3 UR14, UR28, 0x282, URZ ;  /* 0x000002821c0e7890 */ /* 0x000fe4000fffe03f */
[----:B------:R-:W-:Y:S02]  /*25d0*/  UIADD3 UR16, UR20, 0x400, URZ ;  /* 0x0000040014107890 */ /* 0x000fe4000fffe03f */
[----:B------:R-:W-:Y:S01]  /*25e0*/  UIADD3 UR18, UR28, 0x500, URZ ;  /* 0x000005001c127890 */ /* 0x000fe2000fffe03f */
[----:B------:R-:W-:Y:S01]  /*25f0*/  UMOV UR17, 0x80000020 ;  /* 0x8000002000117882 */ /* 0x000fe20000000000 */
[----:B------:R-:W-:Y:S01]  /*2600*/  UMOV UR19, 0x80000020 ;  /* 0x8000002000137882 */ /* 0x000fe20000000000 */
[----:B------:R-:W-:Y:S01]  /*2610*/  UIADD3 UR22, UR28, 0x502, URZ ;  /* 0x000005021c167890 */ /* 0x000fe2000fffe03f */
[----:B------:R-:W-:Y:S01]  /*2620*/  UMOV UR21, 0x80000020 ;  /* 0x8000002000157882 */ /* 0x000fe20000000000 */
[----:B------:R-:W-:Y:S01]  /*2630*/  UMOV UR23, 0x80000020 ;  /* 0x8000002000177882 */ /* 0x000fe20000000000 */
[----:B------:R-:W-:Y:S01]  /*2640*/  ULDC UR56, c[0x0][0x9dc] ;  /* 0x0002770000387ab9 */ /* 0x000fe20000000800 */
[----:B------:R-:W-:-:S02]  /*2650*/  WARPGROUP.DEPBAR.LE gsb0, 0x0 ;  /* 0x00008000000079c5 */ /* 0x000fc40000010000 */
[----:B------:R-:W-:-:S06]  /*2660*/  WARPGROUP.ARRIVE ;  /* 0x00000000000079c5 */ /* 0x000fcc0000000000 */
[----:B------:R-:W-:Y:S01]  /*2670*/  QGMMA.64x32x32.F32.E4M3.E4M3 R72, gdesc[UR24], RZ, !UPT, gsb0 ;  /* 0x00600000184879f3 */ /* 0x000fe2000c0008ff */
[----:B------:R-:W-:Y:S01]  /*2680*/  UMOV UR26, UR5 ;  /* 0x00000005001a7c82 */ /* 0x000fe20008000000 */
[----:B------:R-:W-:Y:S01]  /*2690*/  UMOV UR27, 0x80000020 ;  /* 0x80000020001b7882 */ /* 0x000fe20000000000 */
[----:B------:R-:W-:Y:S01]  /*26a0*/  UIADD3 UR5, UR28, 0x200, URZ ;  /* 0x000002001c057890 */ /* 0x000fe2000fffe03f */
        /* <DEDUP_REMOVED lines=11> */
[----:B------:R-:W-:Y:S01]  /*2760*/  UMOV UR5, 0x80000020 ;  /* 0x8000002000057882 */ /* 0x000fe20000000000 */
        /* <DEDUP_REMOVED lines=20> */
[----:B------:R-:W-:Y:S02]  /*28b0*/  UIADD3 UR8, UR20, 0x200, URZ ;  /* 0x0000020014087890 */ /* 0x000fe4000fffe03f */
        /* <DEDUP_REMOVED lines=39> */
[----:B------:R-:W-:Y:S02]  /*2b30*/  ULDC UR10, c[0x0][0x448] ;  /* 0x00011200000a7ab9 */ /* 0x000fe40000000800 */
[----:B------:R-:W-:Y:S02]  /*2b40*/  UISETP.NE.AND UP0, UPT, UR10, 0x1, UPT ;  /* 0x000000010a00788c */ /* 0x000fe4000bf05270 */
[----:B------:R-:W-:-:S04]  /*2b50*/  ULOP3.LUT UR10, URZ, UR56, URZ, 0x33, !UPT ;  /* 0x000000383f0a7292 */ /* 0x000fc8000f8e333f */
[----:B------:R-:W-:Y:S02]  /*2b60*/  PLOP3.LUT P1, PT, PT, PT, UP0, 0x80, 0x0 ;  /* 0x000000000000781c */ /* 0x000fe40003f2f008 */
[----:B------:R-:W-:Y:S01]  /*2b70*/  PLOP3.LUT P2, PT, PT, PT, UP0, 0x80, 0x0 ;  /* 0x000000000000781c */ /* 0x000fe20003f4f008 */
        /* <DEDUP_REMOVED lines=71> */
[----:B------:R-:W-:Y:S02]  /*2ff0*/  @UP0 ULDC UR6, c[0x0][0x44c] ;  /* 0x0001130000060ab9 */ /* 0x000fe40000000800 */
[----:B------:R-:W-:Y:S01]  /*3000*/  @P1 IMAD.HI.U32 R4, R0, UR6, RZ ;  /* 0x0000000600041c27 */ /* 0x000fe2000f8e00ff */
[----:B------:R-:W-:-:S03]  /*3010*/  @UP0 ULDC UR6, c[0x0][0x450] ;  /* 0x0001140000060ab9 */ /* 0x000fc60000000800 */
[----:B------:R-:W-:Y:S01]  /*3020*/  @!P3 VIADD R0, R5, 0x29840 ;  /* 0x000298400500b836 */ /* 0x000fe20000000000 */
[----:B------:R-:W-:Y:S01]  /*3030*/  @P2 SHF.R.U32.HI R3, RZ, UR6, R4 ;  /* 0x00000006ff032c19 */ /* 0x000fe20008011604 */
[----:B------:R-:W-:Y:S01]  /*3040*/  IMAD.MOV.U32 R5, RZ, RZ, -0xa0 ;  /* 0xffffff60ff057424 */ /* 0x000fe200078e00ff */
[----:B------:R-:W-:Y:S02]  /*3050*/  ULDC.64 UR6, c[0x0][0x9e0] ;  /* 0x0002780000067ab9 */ /* 0x000fe40000000a00 */
[----:B------:R-:W-:Y:S01]  /*3060*/  UISETP.GE.AND UP1, UPT, UR7, 0x1, UPT ;  /* 0x000000010700788c */ /* 0x000fe2000bf26270 */
[----:B------:R-:W0:Y:S01]  /*3070*/  SHFL.IDX PT, R9, R3, RZ, 0x1c1f ;  /* 0x001c1fff03097589 */ /* 0x000e2200000e0000 */
[----:B------:R-:W-:Y:S01]  /*3080*/  IMAD R4, R104, R5, 0xa1 ;  /* 0x000000a168047424 */ /* 0x000fe200078e0205 */
[----:B------:R-:W-:-:S03]  /*3090*/  @!P3 PRMT R0, RZ, 0x654, R0 ;  /* 0x00000654ff00b816 */ /* 0x000fc60000000000 */
[----:B------:R-:W-:Y:S01]  /*30a0*/  PLOP3.LUT P1, PT, PT, PT, UP1, 0x40, 0x0 ;  /* 0x000000000000781c */ /* 0x000fe20003f2e818 */
[----:B------:R-:W-:Y:S01]  /*30b0*/  VIADD R10, R4, 0xffffffff ;  /* 0xffffffff040a7836 */ /* 0x000fe20000000000 */
[----:B------:R-:W-:-:S03]  /*30c0*/  IADD3 R5, R17, R4, -R19 ;  /* 0x0000000411057210 */ /* 0x000fc60007ffe813 */
[----:B------:R-:W-:Y:S02]  /*30d0*/  IMAD.IADD R12, R10, 0x1, -R19 ;  /* 0x000000010a0c7824 */ /* 0x000fe400078e0a13 */
[----:B------:R-:W-:-:S04]  /*30e0*/  IMAD.IADD R5, R5, 0x1, -R18 ;  /* 0x0000000105057824 */ /* 0x000fc800078e0a12 */
[C---:B------:R-:W-:Y:S02]  /*30f0*/  VIADD R7, R5.reuse, UR6 ;  /* 0x0000000605077c36 */ /* 0x040fe40008000000 */
[----:B------:R-:W-:-:S04]  /*3100*/  VIADD R8, R5, UR10 ;  /* 0x0000000a05087c36 */ /* 0x000fc80008000000 */
[----:B0-----:R-:W-:Y:S01]  /*3110*/  IMAD.IADD R4, R8, 0x1, R9 ;  /* 0x0000000108047824 */ /* 0x001fe200078e0209 */
        /* <DEDUP_REMOVED lines=9> */
[----:B------:R0:W-:Y:S02]  /*31b0*/  @!P3 SYNCS.ARRIVE.TRANS64.RED.A1T0 RZ, [R0+URZ], RZ ;  /* 0x000000ff00ffb9a7 */ /* 0x0001e4000810043f */
[----:B0-----:R-:W-:-:S05]  /*31c0*/  IMAD R0, R104, -0xa0, R17 ;  /* 0xffffff6068007824 */ /* 0x001fca00078e0211 */
[----:B------:R-:W-:-:S04]  /*31d0*/  IADD3 R6, -R19, 0xa0, R0 ;  /* 0x000000a013067810 */ /* 0x000fc80007ffe100 */
[----:B------:R-:W-:Y:S01]  /*31e0*/  VIADDMNMX R0, R9, R7, R6, PT ;  /* 0x0000000709007246 */ /* 0x000fe20003800106 */
[----:B------:R-:W-:Y:S06]  /*31f0*/  @P1 BRA `(.L_x_1075) ;  /* 0x0000000000541947 */ /* 0x000fec0003800000 */
[----:B------:R-:W-:Y:S01]  /*3200*/  IADD3 R5, -R18, R17, R9 ;  /* 0x0000001112057210 */ /* 0x000fe20007ffe109 */
        /* <DEDUP_REMOVED lines=11> */
.L_x_1077:
[----:B------:R-:W-:-:S06]  /*32c0*/  UISETP.NE.AND UP2, UPT, UR7, 0x1, UPT ;  /* 0x000000010700788c */ /* 0x000fcc000bf45270 */
[----:B------:R-:W-:-:S05]  /*32d0*/  PLOP3.LUT P1, PT, PT, PT, UP2, 0x80, 0x0 ;  /* 0x000000000000781c */ /* 0x000fca0003f2f028 */
[----:B------:R-:W-:-:S08]  /*32e0*/  @UP2 ULDC.64 UR10, c[0x0][0x9e8] ;  /* 0x00027a00000a2ab9 */ /* 0x000fd00000000a00 */
[----:B------:R-:W-:-:S05]  /*32f0*/  @P1 IMAD.HI.U32 R9, R5, UR10, RZ ;  /* 0x0000000a05091c27 */ /* 0x000fca000f8e00ff */
[----:B------:R-:W-:-:S07]  /*3300*/  @P1 SHF.R.U32.HI R5, RZ, UR11, R9 ;  /* 0x0000000bff051c19 */ /* 0x000fce0008011609 */
.L_x_1078:
[----:B------:R-:W-:Y:S05]  /*3310*/  BSYNC B0 ;  /* 0x0000000000007941 */ /* 0x000fea0003800000 */
.L_x_1076:
[----:B------:R-:W-:-:S05]  /*3320*/  IMAD R5, R5, UR7, R12 ;  /* 0x0000000705057c24 */ /* 0x000fca000f8e020c */
[----:B------:R-:W-:Y:S02]  /*3330*/  VIMNMX R4, R4, R5, !PT ;  /* 0x0000000504047248 */ /* 0x000fe40007fe0100 */
[----:B------:R-:W-:-:S07]  /*3340*/  VIADDMNMX R0, R5, UR7, R0, PT ;  /* 0x0000000705007c46 */ /* 0x000fce000b800100 */
.L_x_1075:
        /* <DEDUP_REMOVED lines=40> */
[----:B------:R-:W-:Y:S02]  /*35d0*/  ISETP.LT.OR P2, PT, R0, 0x21, P2 ;  /* 0x000000210000780c */ /* 0x000fe40001741670 */
[----:B------:R-:W-:Y:S02]  /*35e0*/  ISETP.GE.AND P4, PT, R10, 0x31, PT ;  /* 0x000000310a00780c */ /* 0x000fe40003f86270 */
[----:B------:R-:W-:-:S02]  /*35f0*/  FSEL R72, R72, -INF , !P2 ;  /* 0xff80000048487808 */ /* 0x000fc40005000000 */
[----:B------:R-:W-:Y:S02]  /*3600*/  ISETP.GT.AND P2, PT, R4, 0x21, !P3 ;  /* 0x000000210400780c */ /* 0x000fe40005f44270 */
[----:B------:R-:W-:Y:S02]  /*3610*/  ISETP.GE.AND P3, PT, R10, 0x29, PT ;  /* 0x000000290a00780c */ /* 0x000fe40003f66270 */
[----:B------:R-:W-:Y:S02]  /*3620*/  ISETP.LT.OR P2, PT, R0, 0x22, P2 ;  /* 0x000000220000780c */ /* 0x000fe40001741670 */
[----:B------:R-:W-:Y:S02]  /*3630*/  P2R R109, PR, RZ, 0x8 ;  /* 0x00000008ff6d7803 */ /* 0x000fe40000000000 */
[----:B------:R-:W-:Y:S02]  /*3640*/  FSEL R73, R73, -INF , !P2 ;  /* 0xff80000049497808 */ /* 0x000fe40005000000 */
[----:B------:R-:W-:-:S02]  /*3650*/  ISETP.GT.AND P2, PT, R4, 0x28, !P3 ;  /* 0x000000280400780c */ /* 0x000fc40005f44270 */
[----:B------:R-:W-:Y:S02]  /*3660*/  P2R R110, PR, RZ, 0x10 ;  /* 0x00000010ff6e7803 */ /* 0x000fe40000000000 */
[----:B------:R-:W-:-:S04]  /*3670*/  ISETP.LT.OR P2, PT, R0, 0x29, P2 ;  /* 0x000000290000780c */ /* 0x000fc80001741670 */
[----:B------:R-:W-:Y:S02]  /*3680*/  FSEL R76, R76, -INF , !P2 ;  /* 0xff8000004c4c7808 */ /* 0x000fe40005000000 */
[----:B------:R-:W-:-:S04]  /*3690*/  ISETP.GE.AND P2, PT, R10, 0x2a, PT ;  /* 0x0000002a0a00780c */ /* 0x000fc80003f46270 */
[----:B------:R-:W-:-:S04]  /*36a0*/  ISETP.GT.AND P3, PT, R4, 0x29, !P2 ;  /* 0x000000290400780c */ /* 0x000fc80005764270 */
        /* <DEDUP_REMOVED lines=139> */
[----:B------:R-:W-:Y:S01]  /*3f60*/  ISETP.GT.AND P6, PT, R4, 0x99, !P6 ;  /* 0x000000990400780c */ /* 0x000fe200077c4270 */
[----:B0-----:R-:W-:-:S03]  /*3f70*/  IMAD.IADD R4, R8, 0x1, R3 ;  /* 0x0000000108047824 */ /* 0x001fc600078e0203 */
[----:B------:R-:W-:Y:S02]  /*3f80*/  ISETP.LT.OR P6, PT, R0, 0x9a, P6 ;  /* 0x0000009a0000780c */ /* 0x000fe400037c1670 */
[----:B------:R-:W-:Y:S02]  /*3f90*/  VIADDMNMX R0, R3, R7, R6, PT ;  /* 0x0000000703007246 */ /* 0x000fe40003800106 */
[----:B------:R-:W-:Y:S02]  /*3fa0*/  FSEL R37, R37, -INF , !P6 ;  /* 0xff80000025257808 */ /* 0x000fe40007000000 */
[----:B------:R-:W-:-:S13]  /*3fb0*/  PLOP3.LUT P6, PT, PT, PT, UP1, 0x40, 0x0 ;  /* 0x000000000000781c */ /* 0x000fda0003fce818 */
[----:B------:R-:W-:Y:S05]  /*3fc0*/  @P6 BRA `(.L_x_1079) ;  /* 0x00000000005c6947 */ /* 0x000fea0003800000 */
        /* <DEDUP_REMOVED lines=13> */
.L_x_1081:
[----:B------:R-:W-:-:S06]  /*40a0*/  UISETP.NE.AND UP2, UPT, UR7, 0x1, UPT ;  /* 0x000000010700788c */ /* 0x000fcc000bf45270 */
[----:B------:R-:W-:-:S05]  /*40b0*/  PLOP3.LUT P6, PT, PT, PT, UP2, 0x80, 0x0 ;  /* 0x000000000000781c */ /* 0x000fca0003fcf028 */
[----:B------:R-:W-:-:S08]  /*40c0*/  @UP2 ULDC.64 UR10, c[0x0][0x9e8] ;  /* 0x00027a00000a2ab9 */ /* 0x000fd00000000a00 */
[----:B------:R-:W-:Y:S01]  /*40d0*/  @P6 IMAD.HI.U32 R6, R3, UR10, RZ ;  /* 0x0000000a03066c27 */ /* 0x000fe2000f8e00ff */
[----:B------:R-:W-:-:S13]  /*40e0*/  PLOP3.LUT P6, PT, PT, PT, UP2, 0x80, 0x0 ;  /* 0x000000000000781c */ /* 0x000fda0003fcf028 */
[----:B------:R-:W-:-:S07]  /*40f0*/  @P6 SHF.R.U32.HI R3, RZ, UR11, R6 ;  /* 0x0000000bff036c19 */ /* 0x000fce0008011606 */
.L_x_1082:
[----:B------:R-:W-:Y:S05]  /*4100*/  BSYNC B0 ;  /* 0x0000000000007941 */ /* 0x000fea0003800000 */
.L_x_1080:
[----:B------:R-:W-:-:S05]  /*4110*/  IMAD R3, R3, UR7, R12 ;  /* 0x0000000703037c24 */ /* 0x000fca000f8e020c */
[----:B------:R-:W-:Y:S02]  /*4120*/  VIMNMX R4, R4, R3, !PT ;  /* 0x0000000304047248 */ /* 0x000fe40007fe0100 */
[----:B------:R-:W-:-:S07]  /*4130*/  VIADDMNMX R0, R3, UR7, R0, PT ;  /* 0x0000000703007c46 */ /* 0x000fce000b800100 */
.L_x_1079:
[C---:B------:R-:W-:Y:S01]  /*4140*/  ISETP.GT.AND P1, PT, R4.reuse, 0x20, !P1 ;  /* 0x000000200400780c */ /* 0x040fe20004f24270 */
[----:B------:R-:W-:Y:S01]  /*4150*/  @UP0 ULDC UR10, c[0x0][0x44c] ;  /* 0x00011300000a0ab9 */ /* 0x000fe20000000800 */
[----:B------:R-:W-:Y:S01]  /*4160*/  ISETP.GT.AND P2, PT, R4, 0x29, !P2 ;  /* 0x000000290400780c */ /* 0x000fe20005744270 */
[----:B------:R-:W-:Y:S01]  /*4170*/  UIMAD.WIDE.U32 UR10, UR36, UR10, URZ ;  /* 0x0000000a240a72a5 */ /* 0x000fe2000f8e003f */
[C---:B------:R-:W-:Y:S01]  /*4180*/  ISETP.LT.OR P1, PT, R0.reuse, 0x21, P1 ;  /* 0x000000210000780c */ /* 0x040fe20000f21670 */
[----:B------:R-:W-:Y:S01]  /*4190*/  @UP0 ULDC UR18, c[0x0][0x450] ;  /* 0x0001140000120ab9 */ /* 0x000fe20000000800 */
[----:B------:R-:W-:Y:S01]  /*41a0*/  ISETP.LT.OR P2, PT, R0, 0x2a, P2 ;  /* 0x0000002a0000780c */ /* 0x000fe20001741670 */
[----:B------:R-:W-:Y:S01]  /*41b0*/  UMOV UR14, UR36 ;  /* 0x00000024000e7c82 */ /* 0x000fe20008000000 */
[----:B------:R-:W-:Y:S01]  /*41c0*/  FSEL R74, R74, -INF , !P1 ;  /* 0xff8000004a4a7808 */ /* 0x000fe20004800000 */
[----:B------:R-:W-:Y:S01]  /*41d0*/  @UP0 USHF.R.U32.HI UR14, URZ, UR18, UR11 ;  /* 0x000000123f0e0299 */ /* 0x000fe2000801160b */
[----:B------:R-:W-:-:S02]  /*41e0*/  ISETP.NE.AND P1, PT, R108, RZ, PT ;  /* 0x000000ff6c00720c */ /* 0x000fc40003f25270 */
[----:B------:R-:W-:Y:S02]  /*41f0*/  FSEL R79, R79, -INF , !P2 ;  /* 0xff8000004f4f7808 */ /* 0x000fe40005000000 */
[----:B------:R-:W-:Y:S02]  /*4200*/  ISETP.GT.AND P1, PT, R4, 0x21, !P1 ;  /* 0x000000210400780c */ /* 0x000fe40004f24270 */
[----:B------:R-:W-:Y:S02]  /*4210*/  ISETP.NE.AND P2, PT, R116, RZ, PT ;  /* 0x000000ff7400720c */ /* 0x000fe40003f45270 */
[----:B------:R-:W-:Y:S02]  /*4220*/  ISETP.LT.OR P1, PT, R0, 0x22, P1 ;  /* 0x000000220000780c */ /* 0x000fe40000f21670 */
[----:B------:R-:W-:Y:S02]  /*4230*/  ISETP.NE.AND P6, PT, R117, RZ, PT ;  /* 0x000000ff7500720c */ /* 0x000fe40003fc5270 */
        /* <DEDUP_REMOVED lines=50> */
[----:B------:R-:W-:Y:S02]  /*4560*/  ISETP.GT.AND P1, PT, R4, 0x48, !P2 ;  /* 0x000000480400780c */ /* 0x000fe40005724270 */
[----:B------:R-:W-:Y:S02]  /*4570*/  ISETP.NE.AND P2, PT, R127, RZ, PT ;  /* 0x000000ff7f00720c */ /* 0x000fe40003f45270 */
[----:B------:R-:W-:Y:S02]  /*4580*/  ISETP.LT.OR P1, PT, R0, 0x49, P1 ;  /* 0x000000490000780c */ /* 0x000fe40000f21670 */
[----:B------:R-:W-:Y:S02]  /*4590*/  FMNMX.FTZ R6, R68, R3, !PT ;  /* 0x0000000344067209 */ /* 0x000fe40007810000 */
[----:B------:R-:W-:-:S02]  /*45a0*/  FSEL R62, R62, -INF , !P1 ;  /* 0xff8000003e3e7808 */ /* 0x000fc40004800000 */
[----:B------:R-:W-:Y:S02]  /*45b0*/  ISETP.GT.AND P1, PT, R4, 0x49, !P6 ;  /* 0x000000490400780c */ /* 0x000fe40007724270 */
[----:B------:R-:W-:Y:S02]  /*45c0*/  ISETP.NE.AND P6, PT, R128, RZ, PT ;  /* 0x000000ff8000720c */ /* 0x000fe40003fc5270 */
        /* <DEDUP_REMOVED lines=41> */
[----:B------:R-:W-:Y:S01]  /*4860*/  ISETP.GT.AND P3, PT, R4, 0x90, !P3 ;  /* 0x000000900400780c */ /* 0x000fe20005f64270 */
[----:B------:R-:W0:Y:S01]  /*4870*/  SHFL.BFLY PT, R3, R6, 0x2, 0x1f ;  /* 0x0c401f0006037f89 */ /* 0x000e2200000e0000 */
[----:B------:R-:W-:Y:S02]  /*4880*/  ISETP.LT.OR P1, PT, R0, 0x62, P1 ;  /* 0x000000620000780c */ /* 0x000fe40000f21670 */
[----:B------:R-:W-:Y:S02]  /*4890*/  ISETP.GT.AND P4, PT, R4, 0x91, !P4 ;  /* 0x000000910400780c */ /* 0x000fe40006784270 */
[----:B------:R-:W-:Y:S02]  /*48a0*/  FSEL R43, R43, -INF , !P1 ;  /* 0xff8000002b2b7808 */ /* 0x000fe40004800000 */
[----:B------:R-:W-:-:S02]  /*48b0*/  ISETP.NE.AND P1, PT, R124, RZ, PT ;  /* 0x000000ff7c00720c */ /* 0x000fc40003f25270 */
[C---:B------:R-:W-:Y:S02]  /*48c0*/  ISETP.GT.AND P5, PT, R4.reuse, 0x98, !P5 ;  /* 0x000000980400780c */ /* 0x040fe40006fa4270 */
[----:B------:R-:W-:Y:S02]  /*48d0*/  ISETP.GT.AND P1, PT, R4, 0x68, !P1 ;  /* 0x000000680400780c */ /* 0x000fe40004f24270 */
[C---:B------:R-:W-:Y:S02]  /*48e0*/  ISETP.LT.OR P3, PT, R0.reuse, 0x91, P3 ;  /* 0x000000910000780c */ /* 0x040fe40001f61670 */
        /* <DEDUP_REMOVED lines=15> */
[----:B------:R-:W-:Y:S02]  /*49e0*/  ISETP.LT.OR P1, PT, R0, 0x71, P1 ;  /* 0x000000710000780c */ /* 0x000fe40000f21670 */
[----:B------:R-:W-:-:S02]  /*49f0*/  R2UR UR15, R105 ;  /* 0x00000000690f72ca */ /* 0x000fc400000e0000 */
[----:B------:R-:W-:Y:S02]  /*4a00*/  FSEL R50, R50, -INF , !P1 ;  /* 0xff80000032327808 */ /* 0x000fe40004800000 */
[----:B------:R-:W-:Y:S02]  /*4a10*/  ISETP.GT.AND P1, PT, R4, 0x71, !P2 ;  /* 0x000000710400780c */ /* 0x000fe40005724270 */
[----:B------:R-:W-:Y:S02]  /*4a20*/  ISETP.NE.AND P2, PT, R130, RZ, PT ;  /* 0x000000ff8200720c */ /* 0x000fe40003f45270 */
[----:B------:R-:W-:Y:S02]  /*4a30*/  ISETP.LT.OR P1, PT, R0, 0x72, P1 ;  /* 0x000000720000780c */ /* 0x000fe40000f21670 */
[----:B0-----:R-:W-:Y:S02]  /*4a40*/  FMNMX.FTZ R3, R7, R8, !PT ;  /* 0x0000000807037209 */ /* 0x001fe40007810000 */
[----:B------:R-:W-:Y:S01]  /*4a50*/  FSEL R51, R51, -INF , !P1 ;  /* 0xff80000033337808 */ /* 0x000fe20004800000 */
[----:B------:R-:W-:Y:S01]  /*4a60*/  UIADD3 UR10, UR15, UR14, URZ ;  /* 0x0000000e0f0a7290 */ /* 0x000fe2000fffe03f */
[----:B------:R-:W-:-:S02]  /*4a70*/  ISETP.GT.AND P1, PT, R4, 0x78, !P6 ;  /* 0x000000780400780c */ /* 0x000fc40007724270 */
[----:B------:R-:W-:Y:S01]  /*4a80*/  ISETP.NE.AND P6, PT, R131, RZ, PT ;  /* 0x000000ff8300720c */ /* 0x000fe20003fc5270 */
[----:B------:R-:W-:Y:S01]  /*4a90*/  UIADD3 UR6, UR10, UR6, URZ ;  /* 0x000000060a067290 */ /* 0x000fe2000fffe03f */
        /* <DEDUP_REMOVED lines=22> */
[----:B------:R-:W-:Y:S01]  /*4c00*/  ISETP.NE.AND P1, PT, R20, RZ, PT ;  /* 0x000000ff1400720c */ /* 0x000fe20003f25270 */
[----:B------:R-:W-:-:S03]  /*4c10*/  IMAD.U32 R20, RZ, RZ, UR42 ;  /* 0x0000002aff147e24 */ /* 0x000fc6000f8e00ff */
[----:B------:R-:W-:Y:S01]  /*4c20*/  ISETP.GT.AND P1, PT, R4, 0x11, !P1 ;  /* 0x000000110400780c */ /* 0x000fe20004f24270 */
[----:B------:R-:W-:-:S03]  /*4c30*/  FFMA.FTZ R20, R3, R20, -8 ;  /* 0xc100000003147423 */ /* 0x000fc60000010014 */
        /* <DEDUP_REMOVED lines=14> */
[----:B------:R-:W-:Y:S02]  /*4d20*/  ISETP.GT.AND P1, PT, R4, 0x80, !P2 ;  /* 0x000000800400780c */ /* 0x000fe40005724270 */
[----:B------:R-:W-:Y:S02]  /*4d30*/  FMNMX.FTZ R13, R90, R91, !PT ;  /* 0x0000005b5a0d7209 */ /* 0x000fe40007810000 */
[----:B------:R-:W-:Y:S02]  /*4d40*/  ISETP.LT.OR P1, PT, R0, 0x81, P1 ;  /* 0x000000810000780c */ /* 0x000fe40000f21670 */
[----:B------:R-:W-:Y:S02]  /*4d50*/  ISETP.NE.AND P2, PT, R9, RZ, PT ;  /* 0x000000ff0900720c */ /* 0x000fe40003f45270 */
[----:B------:R-:W-:-:S02]  /*4d60*/  FSEL R26, R26, -INF , !P1 ;  /* 0xff8000001a1a7808 */ /* 0x000fc40004800000 */
        /* <DEDUP_REMOVED lines=8> */
[----:B------:R-:W-:-:S01]  /*4df0*/  FFMA.FTZ R12, R72, UR42, -R20 ;  /* 0x0000002a480c7c23 */ /* 0x000fc20008010814 */
[----:B------:R-:W-:Y:S01]  /*4e00*/  FMNMX.FTZ R72, R94, R13, !PT ;  /* 0x0000000d5e487209 */ /* 0x000fe20007810000 */
[----:B------:R-:W-:-:S01]  /*4e10*/  FFMA.FTZ R88, R76, UR42, -R20 ;  /* 0x0000002a4c587c23 */ /* 0x000fc20008010814 */
[--C-:B------:R-:W-:Y:S01]  /*4e20*/  FFMA.FTZ R73, R73, UR42, -R20.reuse ;  /* 0x0000002a49497c23 */ /* 0x100fe20008010814 */
[----:B------:R-:W-:-:S01]  /*4e30*/  FFMA.FTZ R6, R89, UR42, -R20 ;  /* 0x0000002a59067c23 */ /* 0x000fc20008010814 */
[----:B------:R-:W-:Y:S01]  /*4e40*/  FMNMX.FTZ R13, R95, R72, !PT ;  /* 0x000000485f0d7209 */ /* 0x000fe20007810000 */
[----:B------:R-:W-:-:S01]  /*4e50*/  FFMA.FTZ R89, R80, UR42, -R20 ;  /* 0x0000002a50597c23 */ /* 0x000fc20008010814 */
[----:B------:R-:W-:Y:S01]  /*4e60*/  ISETP.LT.OR P1, PT, R0, 0x89, P1 ;  /* 0x000000890000780c */ /* 0x000fe20000f21670 */
[----:B------:R-:W-:-:S01]  /*4e70*/  FFMA.FTZ R5, R5, UR42, -R20 ;  /* 0x0000002a05057c23 */ /* 0x000fc20008010814 */
[----:B------:R-:W-:Y:S01]  /*4e80*/  FMNMX.FTZ R72, R98, R13, !PT ;  /* 0x0000000d62487209 */ /* 0x000fe20007810000 */
[----:B------:R-:W-:-:S01]  /*4e90*/  FFMA.FTZ R7, R92, UR42, -R20 ;  /* 0x0000002a5c077c23 */ /* 0x000fc20008010814 */
[----:B------:R0:W-:Y:S01]  /*4ea0*/  MUFU.EX2 R13, R73 ;  /* 0x00000049000d7308 */ /* 0x0001e20000000800 */
[----:B------:R-:W-:Y:S01]  /*4eb0*/  FSEL R30, R30, -INF , !P1 ;  /* 0xff8000001e1e7808 */ /* 0x000fe20004800000 */
[--C-:B------:R-:W-:Y:S01]  /*4ec0*/  FFMA.FTZ R10, R93, UR42, -R20.reuse ;  /* 0x0000002a5d0a7c23 */ /* 0x100fe20008010814 */
[----:B------:R-:W-:Y:S01]  /*4ed0*/  FMNMX.FTZ R15, R99, R72, !PT ;  /* 0x00000048630f7209 */ /* 0x000fe20007810000 */
[--C-:B------:R-:W-:Y:S01]  /*4ee0*/  FFMA.FTZ R8, R96, UR42, -R20.reuse ;  /* 0x0000002a60087c23 */ /* 0x100fe20008010814 */
[----:B------:R-:W-:Y:S01]  /*4ef0*/  ISETP.GT.AND P1, PT, R4, 0x89, !P2 ;  /* 0x000000890400780c */ /* 0x000fe20005724270 */
[--C-:B------:R-:W-:Y:S01]  /*4f00*/  FFMA.FTZ R9, R97, UR42, -R20.reuse ;  /* 0x0000002a61097c23 */ /* 0x100fe20008010814 */
[----:B------:R-:W-:Y:S01]  /*4f10*/  FMNMX.FTZ R72, R102, R15, !PT ;  /* 0x0000000f66487209 */ /* 0x000fe20007810000 */
[----:B------:R-:W-:Y:S01]  /*4f20*/  MUFU.EX2 R5, R5 ;  /* 0x0000000500057308 */ /* 0x000fe20000000800 */
[----:B------:R-:W-:Y:S01]  /*4f30*/  ISETP.LT.OR P1, PT, R0, 0x8a, P1 ;  /* 0x0000008a0000780c */ /* 0x000fe20000f21670 */
[--C-:B------:R-:W-:Y:S01]  /*4f40*/  FFMA.FTZ R11, R100, UR42, -R20.reuse ;  /* 0x0000002a640b7c23 */ /* 0x100fe20008010814 */
[----:B------:R-:W-:Y:S01]  /*4f50*/  FMNMX.FTZ R21, R103, R72, !PT ;  /* 0x0000004867157209 */ /* 0x000fe20007810000 */
[--C-:B------:R-:W-:Y:S01]  /*4f60*/  FFMA.FTZ R72, R77, UR42, -R20.reuse ;  /* 0x0000002a4d487c23 */ /* 0x100fe20008010814 */
[----:B------:R-:W-:Y:S01]  /*4f70*/  ISETP.GT.AND P2, PT, R4, 0x99, !P6 ;  /* 0x000000990400780c */ /* 0x000fe20007744270 */
[--C-:B------:R-:W-:Y:S01]  /*4f80*/  FFMA.FTZ R4, R40, UR42, -R20.reuse ;  /* 0x0000002a28047c23 */ /* 0x100fe20008010814 */
[----:B------:R-:W-:Y:S01]  /*4f90*/  FMNMX.FTZ R76, R74, R21, !PT ;  /* 0x000000154a4c7209 */ /* 0x000fe20007810000 */
[----:B------:R-:W-:Y:S01]  /*4fa0*/  MUFU.EX2 R6, R6 ;  /* 0x0000000600067308 */ /* 0x000fe20000000800 */
[----:B------:R-:W-:Y:S01]  /*4fb0*/  FSEL R31, R31, -INF , !P1 ;  /* 0xff8000001f1f7808 */ /* 0x000fe20004800000 */
        /* <DEDUP_REMOVED lines=9> */
[----:B0-----:R-:W-:Y:S01]  /*5050*/  FMNMX.FTZ R73, R79, R76, !PT ;  /* 0x0000004c4f497209 */ /* 0x001fe20007810000 */
[--C-:B------:R-:W-:Y:S01]  /*5060*/  FFMA.FTZ R76, R81, UR42, -R20.reuse ;  /* 0x0000002a514c7c23 */ /* 0x100fe20008010814 */
[----:B------:R-:W-:-:S01]  /*5070*/  FFMA.FTZ R81, R84, UR42, -R20 ;  /* 0x0000002a54517c23 */ /* 0x000fc20008010814 */
[--C-:B------:R-:W-:Y:S01]  /*5080*/  FFMA.FTZ R61, R61, UR42, -R20.reuse ;  /* 0x0000002a3d3d7c23 */ /* 0x100fe20008010814 */
[----:B------:R-:W-:Y:S01]  /*5090*/  FMNMX.FTZ R80, R82, R73, !PT ;  /* 0x0000004952507209 */ /* 0x000fe20007810000 */
[----:B------:R-:W0:Y:S01]  /*50a0*/  MUFU.EX2 R10, R10 ;  /* 0x0000000a000a7308 */ /* 0x000e220000000800 */
[----:B------:R-:W-:-:S01]  /*50b0*/  FFMA.FTZ R64, R64, UR42, -R20 ;  /* 0x0000002a40407c23 */ /* 0x000fc20008010814 */
[--C-:B------:R-:W-:Y:S01]  /*50c0*/  FFMA.FTZ R65, R65, UR42, -R20.reuse ;  /* 0x0000002a41417c23 */ /* 0x100fe20008010814 */
[----:B------:R-:W-:Y:S01]  /*50d0*/  FMNMX.FTZ R73, R83, R80, !PT ;  /* 0x0000005053497209 */ /* 0x000fe20007810000 */
[--C-:B------:R-:W-:Y:S01]  /*50e0*/  FFMA.FTZ R68, R68, UR42, -R20.reuse ;  /* 0x0000002a44447c23 */ /* 0x100fe20008010814 */
[----:B------:R-:W-:-:S01]  /*50f0*/  FFMA.FTZ R69, R69, UR42, -R20 ;  /* 0x0000002a45457c23 */ /* 0x000fc20008010814 */
[--C-:B------:R-:W-:Y:S01]  /*5100*/  FFMA.FTZ R41, R41, UR42, -R20.reuse ;  /* 0x0000002a29297c23 */ /* 0x100fe20008010814 */
[----:B------:R-:W-:Y:S01]  /*5110*/  FMNMX.FTZ R80, R86, R73, !PT ;  /* 0x0000004956507209 */ /* 0x000fe20007810000 */
[----:B------:R-:W-:Y:S01]  /*5120*/  MUFU.EX2 R8, R8 ;  /* 0x0000000800087308 */ /* 0x000fe20000000800 */
        /* <DEDUP_REMOVED lines=15> */
[----:B------:R-:W-:Y:S01]  /*5220*/  FFMA.FTZ R37, R37, UR42, -R20 ;  /* 0x0000002a25257c23 */ /* 0x000fe20008010814 */
[----:B------:R-:W-:Y:S01]  /*5230*/  MUFU.EX2 R9, R9 ;  /* 0x0000000900097308 */ /* 0x000fe20000000800 */
[----:B0-----:R-:W-:-:S02]  /*5240*/  F2FP.SATFINITE.E4M3.F32.PACK_AB_MERGE_C R184, R10, R7, RZ ;  /* 0x000000070ab8723e */ /* 0x001fc400048070ff */
[----:B------:R-:W-:Y:S02]  /*5250*/  FMNMX.FTZ R77, R63, R84, !PT ;  /* 0x000000543f4d7209 */ /* 0x000fe40007810000 */
[----:B------:R-:W-:Y:S02]  /*5260*/  F2FP.SATFINITE.E4M3.F32.PACK_AB_MERGE_C R184, R6, R5, R184 ;  /* 0x0000000506b8723e */ /* 0x000fe400048070b8 */
        /* <DEDUP_REMOVED lines=10> */
[----:B------:R-:W0:Y:S03]  /*5310*/  MUFU.EX2 R14, R14 ;  /* 0x0000000e000e7308 */ /* 0x000e260000000800 */
[----:B------:R-:W-:-:S04]  /*5320*/  FMNMX.FTZ R77, R47, R84, !PT ;  /* 0x000000542f4d7209 */ /* 0x000fc80007810000 */
[----:B------:R-:W-:Y:S01]  /*5330*/  FMNMX.FTZ R84, R50, R77, !PT ;  /* 0x0000004d32547209 */ /* 0x000fe20007810000 */
[----:B------:R-:W-:Y:S03]  /*5340*/  MUFU.EX2 R12, R12 ;  /* 0x0000000c000c7308 */ /* 0x000fe60000000800 */
[----:B------:R-:W-:-:S04]  /*5350*/  FMNMX.FTZ R77, R51, R84, !PT ;  /* 0x00000054334d7209 */ /* 0x000fc80007810000 */
[----:B------:R-:W-:Y:S01]  /*5360*/  FMNMX.FTZ R84, R54, R77, !PT ;  /* 0x0000004d36547209 */ /* 0x000fe20007810000 */
[----:B------:R-:W-:Y:S01]  /*5370*/  MUFU.EX2 R21, R89 ;  /* 0x0000005900157308 */ /* 0x000fe20000000800 */
[----:B0-----:R-:W-:Y:S02]  /*5380*/  F2FP.SATFINITE.E4M3.F32.PACK_AB_MERGE_C R186, R14, R11, RZ ;  /* 0x0000000b0eba723e */ /* 0x001fe400048070ff */
[----:B------:R-:W-:Y:S02]  /*5390*/  FMNMX.FTZ R77, R55, R84, !PT ;  /* 0x00000054374d7209 */ /* 0x000fe40007810000 */
[----:B------:R-:W-:Y:S02]  /*53a0*/  F2FP.SATFINITE.E4M3.F32.PACK_AB_MERGE_C R186, R9, R8, R186 ;  /* 0x0000000809ba723e */ /* 0x000fe400048070ba */
        /* <DEDUP_REMOVED lines=9> */
[----:B------:R-:W-:Y:S01]  /*5440*/  FMNMX.FTZ R77, R35, R40, !PT ;  /* 0x00000028234d7209 */ /* 0x000fe20007810000 */
[----:B------:R-:W-:-:S01]  /*5450*/  FFMA.FTZ R40, R44, UR42, -R20 ;  /* 0x0000002a2c287c23 */ /* 0x000fc20008010814 */
[--C-:B------:R-:W-:Y:S01]  /*5460*/  FFMA.FTZ R44, R48, UR42, -R20.reuse ;  /* 0x0000002a302c7c23 */ /* 0x100fe20008010814 */
[----:B------:R-:W-:-:S01]  /*5470*/  FFMA.FTZ R48, R52, UR42, -R20 ;  /* 0x0000002a34307c23 */ /* 0x000fc20008010814 */
[----:B------:R-:W-:Y:S01]  /*5480*/  FMNMX.FTZ R0, R38, R77, !PT ;  /* 0x0000004d26007209 */ /* 0x000fe20007810000 */
[----:B------:R-:W-:Y:S01]  /*5490*/  MUFU.EX2 R56, R56 ;  /* 0x0000003800387308 */ /* 0x000fe20000000800 */
[----:B------:R-:W-:-:S02]  /*54a0*/  F2FP.SATFINITE.E4M3.F32.PACK_AB_MERGE_C R180, R13, R12, R180 ;  /* 0x0000000c0db4723e */ /* 0x000fc400048070b4 */
[----:B------:R-:W-:-:S05]  /*54b0*/  FMNMX.FTZ R0, R39, R0, !PT ;  /* 0x0000000027007209 */ /* 0x000fca0007810000 */
[----:B------:R-:W0:Y:S01]  /*54c0*/  SHFL.BFLY PT, R77, R0, 0x2, 0x1f ;  /* 0x0c401f00004d7f89 */ /* 0x000e2200000e0000 */
[----:B------:R-:W-:Y:S08]  /*54d0*/  MUFU.EX2 R57, R57 ;  /* 0x0000003900397308 */ /* 0x000ff00000000800 */
[----:B------:R-:W-:Y:S08]  /*54e0*/  MUFU.EX2 R60, R60 ;  /* 0x0000003c003c7308 */ /* 0x000ff00000000800 */
[----:B------:R-:W1:Y:S01]  /*54f0*/  MUFU.EX2 R61, R61 ;  /* 0x0000003d003d7308 */ /* 0x000e620000000800 */
[----:B0-----:R-:W-:-:S07]  /*5500*/  FMNMX.FTZ R77, R0, R77, !PT ;  /* 0x0000004d004d7209 */ /* 0x001fce0007810000 */
[----:B------:R-:W-:Y:S01]  /*5510*/  MUFU.EX2 R68, R68 ;  /* 0x0000004400447308 */ /* 0x000fe20000000800 */
[----:B------:R-:W0:Y:S07]  /*5520*/  SHFL.BFLY PT, R0, R77, 0x1, 0x1f ;  /* 0x0c201f004d007f89 */ /* 0x000e2e00000e0000 */
[----:B------:R-:W-:Y:S08]  /*5530*/  MUFU.EX2 R69, R69 ;  /* 0x0000004500457308 */ /* 0x000ff00000000800 */
[----:B------:R-:W-:Y:S08]  /*5540*/  MUFU.EX2 R64, R64 ;  /* 0x0000004000407308 */ /* 0x000ff00000000800 */
[----:B------:R-:W-:Y:S01]  /*5550*/  MUFU.EX2 R65, R65 ;  /* 0x0000004100417308 */ /* 0x000fe20000000800 */
[----:B0-----:R-:W-:Y:S01]  /*5560*/  FMNMX.FTZ R0, R77, R0, !PT ;  /* 0x000000004d007209 */ /* 0x001fe20007810000 */
[----:B------:R-:W-:-:S03]  /*5570*/  IMAD.U32 R77, RZ, RZ, UR42 ;  /* 0x0000002aff4d7e24 */ /* 0x000fc6000f8e00ff */
[C---:B------:R-:W-:Y:S01]  /*5580*/  FSETP.NEU.FTZ.AND P1, PT, R0.reuse, -INF , PT ;  /* 0xff8000000000780b */ /* 0x040fe20003f3d000 */
[----:B------:R-:W-:-:S02]  /*5590*/  FFMA.FTZ R52, R0, R77, -8 ;  /* 0xc100000000347423 */ /* 0x000fc4000001004d */
[----:B------:R-:W-:Y:S03]  /*55a0*/  MUFU.EX2 R40, R40 ;  /* 0x0000002800287308 */ /* 0x000fe60000000800 */
[----:B------:R-:W-:Y:S02]  /*55b0*/  FSEL R52, R52, RZ, P1 ;  /* 0x000000ff34347208 */ /* 0x000fe40000800000 */
[----:B------:R-:W-:-:S03]  /*55c0*/  PLOP3.LUT P1, PT, PT, PT, UP1, 0x40, 0x0 ;  /* 0x000000000000781c */ /* 0x000fc60003f2e818 */
        /* <DEDUP_REMOVED lines=10> */
[----:B------:R-:W-:Y:S01]  /*5670*/  FADD.FTZ R66, R5, R6 ;  /* 0x0000000605427221 */ /* 0x000fe20000010000 */
[----:B------:R-:W-:-:S01]  /*5680*/  FFMA.FTZ R83, R87, UR42, -R52 ;  /* 0x0000002a57537c23 */ /* 0x000fc20008010834 */
[--C-:B------:R-:W-:Y:S01]  /*5690*/  FFMA.FTZ R81, R94, UR42, -R52.reuse ;  /* 0x0000002a5e517c23 */ /* 0x100fe20008010834 */
[----:B------:R-:W-:-:S01]  /*56a0*/  FFMA.FTZ R87, R63, UR42, -R52 ;  /* 0x0000002a3f577c23 */ /* 0x000fc20008010834 */
[----:B------:R-:W-:Y:S01]  /*56b0*/  FFMA.FTZ R63, R67, UR42, -R52 ;  /* 0x0000002a433f7c23 */ /* 0x000fe20008010834 */
[----:B------:R-:W-:Y:S01]  /*56c0*/  MUFU.EX2 R20, R20 ;  /* 0x0000001400147308 */ /* 0x000fe20000000800 */
[----:B------:R-:W-:-:S01]  /*56d0*/  FADD.FTZ R67, R7, R66 ;  /* 0x0000004207437221 */ /* 0x000fc20000010000 */
[--C-:B------:R-:W-:Y:S01]  /*56e0*/  FFMA.FTZ R88, R95, UR42, -R52.reuse ;  /* 0x0000002a5f587c23 */ /* 0x100fe20008010834 */
[----:B------:R-:W-:-:S01]  /*56f0*/  FFMA.FTZ R84, R98, UR42, -R52 ;  /* 0x0000002a62547c23 */ /* 0x000fc20008010834 */
[----:B------:R-:W-:Y:S01]  /*5700*/  FFMA.FTZ R85, R99, UR42, -R52 ;  /* 0x0000002a63557c23 */ /* 0x000fe20008010834 */
[----:B------:R-:W-:-:S01]  /*5710*/  FADD.FTZ R67, R10, R67 ;  /* 0x000000430a437221 */ /* 0x000fc20000010000 */
[--C-:B------:R-:W-:Y:S01]  /*5720*/  FFMA.FTZ R89, R102, UR42, -R52.reuse ;  /* 0x0000002a66597c23 */ /* 0x100fe20008010834 */
[----:B------:R-:W-:-:S01]  /*5730*/  FFMA.FTZ R90, R103, UR42, -R52 ;  /* 0x0000002a675a7c23 */ /* 0x000fc20008010834 */
[----:B------:R-:W0:Y:S01]  /*5740*/  MUFU.EX2 R77, R77 ;  /* 0x0000004d004d7308 */ /* 0x000e220000000800 */
[----:B------:R-:W-:-:S01]  /*5750*/  FADD.FTZ R66, R8, R67 ;  /* 0x0000004308427221 */ /* 0x000fc20000010000 */
[--C-:B------:R-:W-:Y:S01]  /*5760*/  FFMA.FTZ R74, R74, UR42, -R52.reuse ;  /* 0x0000002a4a4a7c23 */ /* 0x100fe20008010834 */
[----:B------:R-:W-:-:S01]  /*5770*/  FFMA.FTZ R75, R75, UR42, -R52 ;  /* 0x0000002a4b4b7c23 */ /* 0x000fc20008010834 */
[----:B------:R-:W-:Y:S01]  /*5780*/  FFMA.FTZ R58, R58, UR42, -R52 ;  /* 0x0000002a3a3a7c23 */ /* 0x000fe20008010834 */
[----:B------:R-:W-:-:S01]  /*5790*/  FADD.FTZ R66, R9, R66 ;  /* 0x0000004209427221 */ /* 0x000fc20000010000 */
[----:B------:R-:W-:Y:S01]  /*57a0*/  FFMA.FTZ R59, R59, UR42, -R52 ;  /* 0x0000002a3b3b7c23 */ /* 0x000fe20008010834 */
[----:B-1----:R-:W-:Y:S01]  /*57b0*/  F2FP.SATFINITE.E4M3.F32.PACK_AB_MERGE_C R8, R61, R60, RZ ;  /* 0x0000003c3d08723e */ /* 0x002fe200048070ff */
[----:B------:R-:W1:Y:S01]  /*57c0*/  MUFU.EX2 R81, R81 ;  /* 0x0000005100517308 */ /* 0x000e620000000800 */
[----:B------:R-:W-:-:S01]  /*57d0*/  FADD.FTZ R67, R11, R66 ;  /* 0x000000420b437221 */ /* 0x000fc20000010000 */
[--C-:B------:R-:W-:Y:S01]  /*57e0*/  FFMA.FTZ R70, R70, UR42, -R52.reuse ;  /* 0x0000002a46467c23 */ /* 0x100fe20008010834 */
[----:B------:R-:W-:-:S01]  /*57f0*/  FFMA.FTZ R71, R71, UR42, -R52 ;  /* 0x0000002a47477c23 */ /* 0x000fc20008010834 */
[----:B------:R-:W-:Y:S01]  /*5800*/  F2FP.SATFINITE.E4M3.F32.PACK_AB_MERGE_C R176, R57, R56, R8 ;  /* 0x0000003839b0723e */ /* 0x000fe20004807008 */
[----:B------:R-:W-:-:S01]  /*5810*/  FADD.FTZ R93, R14, R67 ;  /* 0x000000430e5d7221 */ /* 0x000fc20000010000 */
[--C-:B------:R-:W-:Y:S01]  /*5820*/  FFMA.FTZ R42, R42, UR42, -R52.reuse ;  /* 0x0000002a2a2a7c23 */ /* 0x100fe20008010834 */
[----:B------:R-:W-:-:S01]  /*5830*/  FFMA.FTZ R43, R43, UR42, -R52 ;  /* 0x0000002a2b2b7c23 */ /* 0x000fc20008010834 */
[----:B------:R-:W2:Y:S01]  /*5840*/  MUFU.EX2 R88, R88 ;  /* 0x0000005800587308 */ /* 0x000ea20000000800 */
        /* <DEDUP_REMOVED lines=13> */
[----:B------:R-:W-:Y:S01]  /*5920*/  FADD.FTZ R66, R13, R66 ;  /* 0x000000420d427221 */ /* 0x000fe20000010000 */
[----:B------:R-:W-:-:S01]  /*5930*/  FFMA.FTZ R31, R31, UR42, -R52 ;  /* 0x0000002a1f1f7c23 */ /* 0x000fc20008010834 */
[----:B------:R-:W1:Y:S01]  /*5940*/  MUFU.EX2 R85, R85 ;  /* 0x0000005500557308 */ /* 0x000e620000000800 */
[----:B--2---:R-:W-:-:S01]  /*5950*/  FADD.FTZ R67, R88, R67 ;  /* 0x0000004358437221 */ /* 0x004fc20000010000 */
[--C-:B------:R-:W-:Y:S01]  /*5960*/  FFMA.FTZ R34, R34, UR42, -R52.reuse ;  /* 0x0000002a22227c23 */ /* 0x100fe20008010834 */
[----:B------:R-:W-:-:S01]  /*5970*/  FFMA.FTZ R35, R35, UR42, -R52 ;  /* 0x0000002a23237c23 */ /* 0x000fc20008010834 */
[--C-:B------:R-:W-:Y:S01]  /*5980*/  FFMA.FTZ R38, R38, UR42, -R52.reuse ;  /* 0x0000002a26267c23 */ /* 0x100fe20008010834 */
[----:B------:R-:W-:-:S01]  /*5990*/  FFMA.FTZ R39, R39, UR42, -R52 ;  /* 0x0000002a27277c23 */ /* 0x000fc20008010834 */
[----:B------:R-:W-:-:S02]  /*59a0*/  F2FP.SATFINITE.E4M3.F32.PACK_AB_MERGE_C R81, R88, R81, RZ ;  /* 0x000000515851723e */ /* 0x000fc400048070ff */
[----:B------:R-:W2:Y:S01]  /*59b0*/  MUFU.EX2 R89, R89 ;  /* 0x0000005900597308 */ /* 0x000ea20000000800 */
[----:B0-----:R-:W-:-:S01]  /*59c0*/  FADD.FTZ R10, R84, R67 ;  /* 0x00000043540a7221 */ /* 0x001fc20000010000 */
[----:B------:R-:W-:Y:S01]  /*59d0*/  FADD.FTZ R67, R15, R66 ;  /* 0x000000420f437221 */ /* 0x000fe20000010000 */
[----:B------:R-:W-:-:S03]  /*59e0*/  F2FP.SATFINITE.E4M3.F32.PACK_AB_MERGE_C R185, R77, R20, R81 ;  /* 0x000000144db9723e */ /* 0x000fc60004807051 */
[----:B------:R-:W-:Y:S02]  /*59f0*/  FADD.FTZ R14, R72, R67 ;  /* 0x00000043480e7221 */ /* 0x000fe40000010000 */
[----:B------:R-:W0:Y:S01]  /*5a00*/  MUFU.EX2 R90, R90 ;  /* 0x0000005a005a7308 */ /* 0x000e220000000800 */
[----:B-1----:R-:W-:-:S01]  /*5a10*/  FADD.FTZ R10, R85, R10 ;  /* 0x0000000a550a7221 */ /* 0x002fc20000010000 */
[----:B------:R-:W-:-:S06]  /*5a20*/  FADD.FTZ R15, R21, R14 ;  /* 0x0000000e150f7221 */ /* 0x000fcc0000010000 */
[----:B------:R-:W1:Y:S01]  /*5a30*/  MUFU.EX2 R74, R74 ;  /* 0x0000004a004a7308 */ /* 0x000e620000000800 */
[----:B--2---:R-:W-:-:S01]  /*5a40*/  FADD.FTZ R11, R89, R10 ;  /* 0x0000000a590b7221 */ /* 0x004fc20000010000 */
[----:B------:R-:W-:-:S04]  /*5a50*/  FADD.FTZ R10, R76, R15 ;  /* 0x0000000f4c0a7221 */ /* 0x000fc80000010000 */
[----:B------:R-:W-:Y:S01]  /*5a60*/  FADD.FTZ R5, R73, R10 ;  /* 0x0000000a49057221 */ /* 0x000fe20000010000 */
[----:B------:R-:W-:Y:S01]  /*5a70*/  F2FP.SATFINITE.E4M3.F32.PACK_AB_MERGE_C R73, R80, R73, RZ ;  /* 0x000000495049723e */ /* 0x000fe200048070ff */
[----:B------:R-:W2:Y:S01]  /*5a80*/  MUFU.EX2 R75, R75 ;  /* 0x0000004b004b7308 */ /* 0x000ea20000000800 */
[----:B0-----:R-:W-:-:S01]  /*5a90*/  FADD.FTZ R11, R90, R11 ;  /* 0x0000000b5a0b7221 */ /* 0x001fc20000010000 */
[----:B------:R-:W-:Y:S01]  /*5aa0*/  FADD.FTZ R9, R80, R5 ;  /* 0x0000000550097221 */ /* 0x000fe20000010000 */
[----:B------:R-:W-:Y:S02]  /*5ab0*/  F2FP.SATFINITE.E4M3.F32.PACK_AB_MERGE_C R89, R90, R89, RZ ;  /* 0x000000595a59723e */ /* 0x000fe400048070ff */
[----:B------:R-:W-:Y:S02]  /*5ac0*/  F2FP.SATFINITE.E4M3.F32.PACK_AB_MERGE_C R182, R76, R21, R73 ;  /* 0x000000154cb6723e */ /* 0x000fe40004807049 */
[----:B------:R-:W-:Y:S01]  /*5ad0*/  F2FP.SATFINITE.E4M3.F32.PACK_AB_MERGE_C R187, R85, R84, R89 ;  /* 0x0000005455bb723e */ /* 0x000fe20004807059 */
[----:B------:R-:W0:Y:S01]  /*5ae0*/  MUFU.EX2 R91, R91 ;  /* 0x0000005b005b7308 */ /* 0x000e220000000800 */
[----:B-1----:R-:W-:-:S07]  /*5af0*/  FADD.FTZ R6, R74, R11 ;  /* 0x0000000b4a067221 */ /* 0x002fce0000010000 */
[----:B------:R-:W1:Y:S01]  /*5b00*/  MUFU.EX2 R92, R92 ;  /* 0x0000005c005c7308 */ /* 0x000e620000000800 */
[----:B--2---:R-:W-:-:S07]  /*5b10*/  FADD.FTZ R6, R75, R6 ;  /* 0x000000064b067221 */ /* 0x004fce0000010000 */
[----:B------:R-:W2:Y:S01]  /*5b20*/  MUFU.EX2 R78, R78 ;  /* 0x0000004e004e7308 */ /* 0x000ea20000000800 */
[----:B0-----:R-:W-:-:S01]  /*5b30*/  FADD.FTZ R5, R91, R6 ;  /* 0x000000065b057221 */ /* 0x001fc20000010000 */
[----:B------:R-:W-:-:S04]  /*5b40*/  FADD.FTZ R6, R56, R9 ;  /* 0x0000000938067221 */ /* 0x000fc80000010000 */
[----:B------:R-:W-:Y:S02]  /*5b50*/  FADD.FTZ R9, R57, R6 ;  /* 0x0000000639097221 */ /* 0x000fe40000010000 */
[----:B------:R-:W0:Y:S01]  /*5b60*/  MUFU.EX2 R79, R79 ;  /* 0x0000004f004f7308 */ /* 0x000e220000000800 */
[----:B-1----:R-:W-:-:S01]  /*5b70*/  FADD.FTZ R5, R92, R5 ;  /* 0x000000055c057221 */ /* 0x002fc20000010000 */
[----:B------:R-:W-:Y:S01]  /*5b80*/  FADD.FTZ R60, R60, R9 ;  /* 0x000000093c3c7221 */ /* 0x000fe20000010000 */
[----:B------:R-:W-:Y:S02]  /*5b90*/  F2FP.SATFINITE.E4M3.F32.PACK_AB_MERGE_C R9, R69, R68, RZ ;  /* 0x000000444509723e */ /* 0x000fe400048070ff */
[----:B------:R-:W-:Y:S01]  /*5ba0*/  F2FP.SATFINITE.E4M3.F32.PACK_AB_MERGE_C R91, R92, R91, RZ ;  /* 0x0000005b5c5b723e */ /* 0x000fe200048070ff */
[----:B------:R-:W-:-:S01]  /*5bb0*/  FADD.FTZ R61, R61, R60 ;  /* 0x0000003c3d3d7221 */ /* 0x000fc20000010000 */
[----:B------:R-:W-:Y:S01]  /*5bc0*/  F2FP.SATFINITE.E4M3.F32.PACK_AB_MERGE_C R178, R65, R64, R9 ;  /* 0x0000004041b2723e */ /* 0x000fe20004807009 */
[----:B------:R-:W1:Y:S01]  /*5bd0*/  MUFU.EX2 R82, R82 ;  /* 0x0000005200527308 */ /* 0x000e620000000800 */
[----:B--2---:R-:W-:-:S01]  /*5be0*/  FADD.FTZ R6, R78, R5 ;  /* 0x000000054e067221 */ /* 0x004fc20000010000 */
[----:B------:R-:W-:Y:S01]  /*5bf0*/  FADD.FTZ R8, R64, R61 ;  /* 0x0000003d40087221 */ /* 0x000fe20000010000 */
[----:B------:R-:W-:-:S03]  /*5c00*/  F2FP.SATFINITE.E4M3.F32.PACK_AB_MERGE_C R181, R75, R74, R91 ;  /* 0x0000004a4bb5723e */ /* 0x000fc6000480705b */
[----:B------:R-:W-:Y:S01]  /*5c10*/  FADD.FTZ R65, R65, R8 ;  /* 0x0000000841417221 */ /* 0x000fe20000010000 */
[----:B------:R-:W-:Y:S01]  /*5c20*/  F2FP.SATFINITE.E4M3.F32.PACK_AB_MERGE_C R8, R45, R40, RZ ;  /* 0x000000282d08723e */ /* 0x000fe200048070ff */
[----:B------:R-:W2:Y:S01]  /*5c30*/  MUFU.EX2 R83, R83 ;  /* 0x0000005300537308 */ /* 0x000ea20000000800 */
[----:B0-----:R-:W-:-:S01]  /*5c40*/  FADD.FTZ R5, R79, R6 ;  /* 0x000000064f057221 */ /* 0x001fc20000010000 */
[----:B------:R-:W-:-:S04]  /*5c50*/  FADD.FTZ R68, R68, R65 ;  /* 0x0000004144447221 */ /* 0x000fc80000010000 */
[----:B------:R-:W-:Y:S02]  /*5c60*/  FADD.FTZ R69, R69, R68 ;  /* 0x0000004445457221 */ /* 0x000fe40000010000 */
[----:B------:R-:W0:Y:S01]  /*5c70*/  MUFU.EX2 R58, R58 ;  /* 0x0000003a003a7308 */ /* 0x000e220000000800 */
[----:B-1----:R-:W-:-:S07]  /*5c80*/  FADD.FTZ R6, R82, R5 ;  /* 0x0000000552067221 */ /* 0x002fce0000010000 */
[----:B------:R-:W1:Y:S01]  /*5c90*/  MUFU.EX2 R59, R59 ;  /* 0x0000003b003b7308 */ /* 0x000e620000000800 */
[----:B--2---:R-:W-:-:S01]  /*5ca0*/  FADD.FTZ R5, R83, R6 ;  /* 0x0000000653057221 */ /* 0x004fc20000010000 */
        /* <DEDUP_REMOVED lines=13> */
[----:B-1----:R-:W-:-:S07]  /*5d80*/  FADD.FTZ R6, R62, R5 ;  /* 0x000000053e067221 */ /* 0x002fce0000010000 */
[----:B------:R-:W1:Y:S01]  /*5d90*/  MUFU.EX2 R41, R41 ;  /* 0x0000002900297308 */ /* 0x000e620000000800 */
[----:B--2---:R-:W-:-:S07]  /*5da0*/  FADD.FTZ R5, R63, R6 ;  /* 0x000000063f057221 */ /* 0x004fce0000010000 */
[----:B------:R-:W2:Y:S01]  /*5db0*/  MUFU.EX2 R70, R70 ;  /* 0x0000004600467308 */ /* 0x000ea20000000800 */
[----:B0-----:R-:W-:-:S07]  /*5dc0*/  FADD.FTZ R6, R4, R69 ;  /* 0x0000004504067221 */ /* 0x001fce0000010000 */
[----:B------:R-:W0:Y:S01]  /*5dd0*/  MUFU.EX2 R71, R71 ;  /* 0x0000004700477308 */ /* 0x000e220000000800 */
[C---:B-1----:R-:W-:Y:S01]  /*5de0*/  F2FP.SATFINITE.E4M3.F32.PACK_AB_MERGE_C R172, R41.reuse, R4, R8 ;  /* 0x0000000429ac723e */ /* 0x042fe20004807008 */
[----:B------:R-:W-:-:S04]  /*5df0*/  FADD.FTZ R41, R41, R6 ;  /* 0x0000000629297221 */ /* 0x000fc80000010000 */
[----:B------:R-:W-:Y:S02]  /*5e00*/  FADD.FTZ R40, R40, R41 ;  /* 0x0000002928287221 */ /* 0x000fe40000010000 */
[----:B------:R-:W1:Y:S01]  /*5e10*/  MUFU.EX2 R42, R42 ;  /* 0x0000002a002a7308 */ /* 0x000e620000000800 */
[----:B--2---:R-:W-:-:S01]  /*5e20*/  FADD.FTZ R4, R70, R5 ;  /* 0x0000000546047221 */ /* 0x004fc20000010000 */
[----:B------:R-:W-:-:S06]  /*5e30*/  FADD.FTZ R45, R45, R40 ;  /* 0x000000282d2d7221 */ /* 0x000fcc0000010000 */
[----:B------:R-:W2:Y:S01]  /*5e40*/  MUFU.EX2 R7, R43 ;  /* 0x0000002b00077308 */ /* 0x000ea20000000800 */
[----:B0-----:R-:W-:-:S01]  /*5e50*/  FADD.FTZ R5, R71, R4 ;  /* 0x0000000447057221 */ /* 0x001fc20000010000 */
        /* <DEDUP_REMOVED lines=15> */
[----:B------:R-:W-:Y:S08]  /*5f50*/  MUFU.EX2 R28, R28 ;  /* 0x0000001c001c7308 */ /* 0x000ff00000000800 */
[----:B------:R-:W0:Y:S01]  /*5f60*/  MUFU.EX2 R29, R29 ;  /* 0x0000001d001d7308 */ /* 0x000e220000000800 */
[----:B-1----:R-:W-:Y:S01]  /*5f70*/  F2FP.SATFINITE.E4M3.F32.PACK_AB_MERGE_C R174, R49, R44, R6 ;  /* 0x0000002c31ae723e */ /* 0x002fe20004807006 */
[----:B------:R-:W-:-:S04]  /*5f80*/  FADD.FTZ R44, R44, R45 ;  /* 0x0000002d2c2c7221 */ /* 0x000fc80000010000 */
[----:B------:R-:W-:Y:S02]  /*5f90*/  FADD.FTZ R49, R49, R44 ;  /* 0x0000002c31317221 */ /* 0x000fe40000010000 */
[----:B------:R-:W1:Y:S02]  /*5fa0*/  MUFU.EX2 R50, R50 ;  /* 0x0000003200327308 */ /* 0x000e640000000800 */
[----:B------:R-:W-:-:S04]  /*5fb0*/  FADD.FTZ R48, R48, R49 ;  /* 0x0000003130307221 */ /* 0x000fc80000010000 */
[----:B------:R-:W-:Y:S02]  /*5fc0*/  FADD.FTZ R53, R53, R48 ;  /* 0x0000003035357221 */ /* 0x000fe40000010000 */
[----:B------:R-:W-:Y:S01]  /*5fd0*/  MUFU.EX2 R24, R24 ;  /* 0x0000001800187308 */ /* 0x000fe20000000800 */
[----:B0-----:R-:W-:-:S07]  /*5fe0*/  F2FP.SATFINITE.E4M3.F32.PACK_AB_MERGE_C R5, R29, R28, RZ ;  /* 0x0000001c1d05723e */ /* 0x001fce00048070ff */
[----:B------:R-:W0:Y:S01]  /*5ff0*/  MUFU.EX2 R25, R25 ;  /* 0x0000001900197308 */ /* 0x000e220000000800 */
[----:B-1----:R-:W-:-:S07]  /*6000*/  FADD.FTZ R4, R50, R47 ;  /* 0x0000002f32047221 */ /* 0x002fce0000010000 */
[----:B------:R-:W1:Y:S08]  /*6010*/  MUFU.EX2 R51, R51 ;  /* 0x0000003300337308 */ /* 0x000e700000000800 */
[----:B------:R-:W2:Y:S01]  /*6020*/  MUFU.EX2 R54, R54 ;  /* 0x0000003600367308 */ /* 0x000ea20000000800 */
[----:B0-----:R-:W-:Y:S01]  /*6030*/  F2FP.SATFINITE.E4M3.F32.PACK_AB_MERGE_C R168, R25, R24, R5 ;  /* 0x0000001819a8723e */ /* 0x001fe20004807005 */
[----:B------:R-:W-:-:S04]  /*6040*/  FADD.FTZ R24, R24, R53 ;  /* 0x0000003518187221 */ /* 0x000fc80000010000 */
[----:B------:R-:W-:Y:S02]  /*6050*/  FADD.FTZ R25, R25, R24 ;  /* 0x0000001819197221 */ /* 0x000fe40000010000 */
[----:B------:R-:W0:Y:S01]  /*6060*/  MUFU.EX2 R55, R55 ;  /* 0x0000003700377308 */ /* 0x000e220000000800 */
[----:B-1----:R-:W-:-:S01]  /*6070*/  FADD.FTZ R5, R51, R4 ;  /* 0x0000000433057221 */ /* 0x002fc20000010000 */
[----:B------:R-:W-:-:S04]  /*6080*/  FADD.FTZ R28, R28, R25 ;  /* 0x000000191c1c7221 */ /* 0x000fc80000010000 */
[----:B------:R-:W-:Y:S02]  /*6090*/  FADD.FTZ R29, R29, R28 ;  /* 0x0000001c1d1d7221 */ /* 0x000fe40000010000 */
[----:B------:R-:W1:Y:S01]  /*60a0*/  MUFU.EX2 R26, R26 ;  /* 0x0000001a001a7308 */ /* 0x000e620000000800 */
[----:B--2---:R-:W-:-:S07]  /*60b0*/  FADD.FTZ R4, R54, R5 ;  /* 0x0000000536047221 */ /* 0x004fce0000010000 */
[----:B------:R-:W2:Y:S01]  /*60c0*/  MUFU.EX2 R27, R27 ;  /* 0x0000001b001b7308 */ /* 0x000ea20000000800 */
[C---:B0-----:R-:W-:Y:S01]  /*60d0*/  F2FP.SATFINITE.E4M3.F32.PACK_AB_MERGE_C R54, R55.reuse, R54, RZ ;  /* 0x000000363736723e */ /* 0x041fe200048070ff */
[----:B------:R-:W-:-:S03]  /*60e0*/  FADD.FTZ R55, R55, R4 ;  /* 0x0000000437377221 */ /* 0x000fc60000010000 */
[----:B------:R-:W-:-:S03]  /*60f0*/  F2FP.SATFINITE.E4M3.F32.PACK_AB_MERGE_C R175, R51, R50, R54 ;  /* 0x0000003233af723e */ /* 0x000fc60004807036 */
        /* <DEDUP_REMOVED lines=18> */
[----:B------:R-:W-:Y:S01]  /*6220*/  MUFU.EX2 R38, R38 ;  /* 0x0000002600267308 */ /* 0x000fe20000000800 */
[----:B0-----:R-:W-:-:S01]  /*6230*/  FADD.FTZ R4, R34, R31 ;  /* 0x0000001f22047221 */ /* 0x001fc20000010000 */
[----:B------:R-:W-:-:S04]  /*6240*/  FADD.FTZ R6, R36, R33 ;  /* 0x0000002124067221 */ /* 0x000fc80000010000 */
[----:B------:R-:W-:Y:S02]  /*6250*/  FADD.FTZ R6, R37, R6 ;  /* 0x0000000625067221 */ /* 0x000fe40000010000 */
[----:B------:R-:W0:Y:S01]  /*6260*/  MUFU.EX2 R39, R39 ;  /* 0x0000002700277308 */ /* 0x000e220000000800 */
[----:B--2---:R-:W-:-:S01]  /*6270*/  FADD.FTZ R5, R35, R4 ;  /* 0x0000000423057221 */ /* 0x004fc20000010000 */
[----:B0-----:R-:W-:-:S03]  /*6280*/  F2FP.SATFINITE.E4M3.F32.PACK_AB_MERGE_C R4, R39, R38, RZ ;  /* 0x000000262704723e */ /* 0x001fc600048070ff */
[----:B------:R-:W-:Y:S01]  /*6290*/  FADD.FTZ R38, R38, R5 ;  /* 0x0000000526267221 */ /* 0x000fe20000010000 */
[----:B------:R-:W-:-:S03]  /*62a0*/  F2FP.SATFINITE.E4M3.F32.PACK_AB_MERGE_C R171, R35, R34, R4 ;  /* 0x0000002223ab723e */ /* 0x000fc60004807004 */
[----:B------:R-:W-:Y:S01]  /*62b0*/  FADD.FTZ R5, R39, R38 ;  /* 0x0000002627057221 */ /* 0x000fe20000010000 */
[----:B------:R-:W-:Y:S01]  /*62c0*/  VIADD R4, R104, 0xfffffffe ;  /* 0xfffffffe68047836 */ /* 0x000fe20000000000 */
        /* <DEDUP_REMOVED lines=11> */
.L_x_1084:
[----:B------:R-:W-:-:S11]  /*6380*/  UISETP.NE.AND UP2, UPT, UR7, 0x1, UPT ;  /* 0x000000010700788c */ /* 0x000fd6000bf45270 */
[----:B------:R-:W-:Y:S02]  /*6390*/  @UP2 ULDC.64 UR10, c[0x0][0x9e8] ;  /* 0x00027a00000a2ab9 */ /* 0x000fe40000000a00 */
[----:B------:R-:W-:-:S04]  /*63a0*/  UIMAD.WIDE.U32 UR14, UR18, UR10, URZ ;  /* 0x0000000a120e72a5 */ /* 0x000fc8000f8e003f */
[----:B------:R-:W-:-:S12]  /*63b0*/  @UP2 USHF.R.U32.HI UR18, URZ, UR11, UR15 ;  /* 0x0000000b3f122299 */ /* 0x000fd8000801160f */
.L_x_1085:
[----:B------:R-:W-:-:S04]  /*63c0*/  UIMAD UR7, UR18, UR7, UR7 ;  /* 0x00000007120772a4 */ /* 0x000fc8000f8e0207 */
[----:B------:R-:W-:-:S04]  /*63d0*/  UISETP.LT.AND UP2, UPT, UR6, UR7, UPT ;  /* 0x000000070600728c */ /* 0x000fc8000bf41270 */
[----:B------:R-:W-:-:S12]  /*63e0*/  USEL UR6, UR6, UR7, UP2 ;  /* 0x0000000706067287 */ /* 0x000fd80009000000 */
.L_x_1083:
[----:B------:R-:W-:Y:S01]  /*63f0*/  UIMAD.WIDE UR6, UR6, 0x66666667, URZ ;  /* 0x66666667060678a5 */ /* 0x000fe2000f8e023f */
[----:B------:R-:W-:Y:S02]  /*6400*/  CS2R R24, SRZ ;  /* 0x0000000000187805 */ /* 0x000fe4000001ff00 */
        /* <DEDUP_REMOVED lines=8> */
[----:B------:R-:W-:Y:S02]  /*6490*/  CS2R R38, SRZ ;  /* 0x0000000000267805 */ /* 0x000fe4000001ff00 */
[----:B------:R-:W-:Y:S01]  /*64a0*/  CS2R R40, SRZ ;  /* 0x0000000000287805 */ /* 0x000fe2000001ff00 */
[----:B------:R-:W-:Y:S01]  /*64b0*/  UISETP.LT.AND UP2, UPT, UR39, UR6, UPT ;  /* 0x000000062700728c */ /* 0x000fe2000bf41270 */
[----:B------:R-:W-:Y:S02]  /*64c0*/  CS2R R42, SRZ ;  /* 0x00000000002a7805 */ /* 0x000fe4000001ff00 */
[----:B------:R-:W-:Y:S02]  /*64d0*/  CS2R R44, SRZ ;  /* 0x00000000002c7805 */ /* 0x000fe4000001ff00 */
[----:B------:R-:W-:Y:S01]  /*64e0*/  CS2R R46, SRZ ;  /* 0x00000000002e7805 */ /* 0x000fe2000001ff00 */
[----:B------:R-:W-:Y:S01]  /*64f0*/  USEL UR60, UR39, UR6, !UP2 ;  /* 0x00000006273c7287 */ /* 0x000fe2000d000000 */
[----:B------:R-:W-:-:S02]  /*6500*/  CS2R R48, SRZ ;  /* 0x0000000000307805 */ /* 0x000fc4000001ff00 */
[----:B------:R-:W-:Y:S02]  /*6510*/  CS2R R50, SRZ ;  /* 0x0000000000327805 */ /* 0x000fe4000001ff00 */
[----:B------:R-:W-:Y:S02]  /*6520*/  CS2R R52, SRZ ;  /* 0x0000000000347805 */ /* 0x000fe4000001ff00 */
[----:B------:R-:W-:Y:S02]  /*6530*/  CS2R R54, SRZ ;  /* 0x0000000000367805 */ /* 0x000fe4000001ff00 */
[----:B------:R-:W-:Y:S02]  /*6540*/  CS2R R56, SRZ ;  /* 0x0000000000387805 */ /* 0x000fe4000001ff00 */
[----:B------:R-:W-:Y:S02]  /*6550*/  ISETP.GE.AND P1, PT, R4, UR60, PT ;  /* 0x0000003c04007c0c */ /* 0x000fe4000bf26270 */
        /* <DEDUP_REMOVED lines=15> */
[----:B------:R-:W-:Y:S06]  /*6650*/  @!P1 BRA `(.L_x_1086) ;  /* 0x0000004800d89947 */ /* 0x000fec0003800000 */
        /* <DEDUP_REMOVED lines=32> */
[----:B------:R-:W-:Y:S01]  /*6860*/  ULDC UR55, c[0x0][0x9e4] ;  /* 0x0002790000377ab9 */ /* 0x000fe20000000800 */
[----:B------:R-:W-:Y:S01]  /*6870*/  ULDC UR56, c[0x0][0x9dc] ;  /* 0x0002770000387ab9 */ /* 0x000fe20000000800 */
[----:B------:R-:W-:-:S05]  /*6880*/  ULDC UR57, c[0x0][0x9e0] ;  /* 0x0002780000397ab9 */ /* 0x000fca0000000800 */
.L_x_1104:
        /* <DEDUP_REMOVED lines=9> */
.L_x_1088:
[----:B------:R-:W-:Y:S01]  /*6920*/  ULEA UR6, UR59, UR41, 0x3 ;  /* 0x000000293b067291 */ /* 0x000fe2000f8e183f */
[----:B------:R-:W-:-:S05]  /*6930*/  IMAD.U32 R7, RZ, RZ, UR58 ;  /* 0x0000003aff077e24 */ /* 0x000fca000f8e00ff */
[----:B------:R-:W-:-:S04]  /*6940*/  SHF.L.U32 R7, R7, 0x1f, RZ ;  /* 0x0000001f07077819 */ /* 0x000fc800000006ff */
[----:B------:R0:W1:Y:S01]  /*6950*/  SYNCS.PHASECHK.TRANS64.TRYWAIT P1, [UR6+0x29830], R7 ;  /* 0x02983007ff0075a7 */ /* 0x0000620008020146 */
[----:B------:R-:W-:Y:S05]  /*6960*/  @!P0 BRA `(.L_x_1089) ;  /* 0x0000000000048947 */ /* 0x000fea0003800000 */
[----:B------:R-:W-:Y:S01]  /*6970*/  BPT.TRAP 0x1 ;  /* 0x000000040000795c */ /* 0x000fe20000300000 */
.L_x_1089:
[----:B-1----:R-:W-:Y:S05]  /*6980*/  @P1 BRA `(.L_x_1087) ;  /* 0x0000000000081947 */ /* 0x002fea0003800000 */
[----:B------:R-:W1:Y:S02]  /*6990*/  SYNCS.PHASECHK.TRANS64.TRYWAIT P1, [UR6+0x29830], R7 ;  /* 0x02983007ff0075a7 */ /* 0x000e640008020146 */
[----:B-1----:R-:W-:Y:S05]  /*69a0*/  @!P1 BRA `(.L_x_1090) ;  /* 0x0000016c00bc9947 */ /* 0x002fea0003800000 */
.L_x_1087:
[----:B-1----:R-:W1:Y:S01]  /*69b0*/  S2R R8, SR_TID.X ;  /* 0x0000000000087919 */ /* 0x002e620000002100 */
[----:B------:R-:W-:Y:S01]  /*69c0*/  UIMAD UR61, UR59, 0x780, UR51 ;  /* 0x000007803b3d78a4 */ /* 0x000fe2000f8e0233 */
[----:B------:R-:W-:Y:S01]  /*69d0*/  UMOV UR27, 0x80000020 ;  /* 0x80000020001b7882 */ /* 0x000fe20000000000 */
[----:B------:R-:W-:Y:S02]  /*69e0*/  UMOV UR28, UR24 ;  /* 0x00000018001c7c82 */ /* 0x000fe40008000000 */
[----:B------:R-:W-:Y:S01]  /*69f0*/  UIADD3 UR30, UR61, 0x80, URZ ;  /* 0x000000803d1e7890 */ /* 0x000fe2000fffe03f */
[----:B------:R-:W-:Y:S02]  /*6a00*/  UMOV UR29, UR25 ;  /* 0x00000019001d7c82 */ /* 0x000fe40008000000 */
[----:B------:R-:W-:Y:S01]  /*6a10*/  UMOV UR26, UR61 ;  /* 0x0000003d001a7c82 */ /* 0x000fe20008000000 */
[----:B------:R-:W-:Y:S01]  /*6a20*/  UMOV UR31, 0x80000020 ;  /* 0x80000020001f7882 */ /* 0x000fe20000000000 */
[----:B------:R-:W-:Y:S01]  /*6a30*/  UIADD3 UR34, UR61, 0x100, URZ ;  /* 0x000001003d227890 */ /* 0x000fe2000fffe03f */
[----:B------:R-:W-:Y:S01]  /*6a40*/  UMOV UR32, UR24 ;  /* 0x0000001800207c82 */ /* 0x000fe20008000000 */
[----:B------:R-:W-:Y:S01]  /*6a50*/  UMOV UR33, UR25 ;  /* 0x0000001900217c82 */ /* 0x000fe20008000000 */
[----:B------:R-:W-:Y:S01]  /*6a60*/  UMOV UR35, 0x80000020 ;  /* 0x8000002000237882 */ /* 0x000fe20000000000 */
[----:B------:R-:W-:Y:S01]  /*6a70*/  UIADD3 UR6, UR61, 0x200, URZ ;  /* 0x000002003d067890 */ /* 0x000fe2000fffe03f */
        /* <DEDUP_REMOVED lines=9> */
[----:B-1----:R-:W-:-:S05]  /*6b10*/  SHF.R.U32.HI R8, RZ, 0x7, R8 ;  /* 0x00000007ff087819 */ /* 0x002fca0000011608 */
        /* <DEDUP_REMOVED lines=165> */
.L_x_1092:
[----:B------:R-:W-:Y:S01]  /*7570*/  ULEA UR6, UR54, UR41, 0x3 ;  /* 0x0000002936067291 */ /* 0x000fe2000f8e183f */
[----:B------:R-:W-:-:S05]  /*7580*/  IMAD.U32 R7, RZ, RZ, UR50 ;  /* 0x00000032ff077e24 */ /* 0x000fca000f8e00ff */
[----:B------:R-:W-:-:S04]  /*7590*/  SHF.L.U32 R7, R7, 0x1f, RZ ;  /* 0x0000001f07077819 */ /* 0x000fc800000006ff */
[----:B------:R0:W1:Y:S01]  /*75a0*/  SYNCS.PHASECHK.TRANS64.TRYWAIT P1, [UR6+0x29850], R7 ;  /* 0x02985007ff0075a7 */ /* 0x0000620008020146 */
[----:B------:R-:W-:Y:S05]  /*75b0*/  @!P0 BRA `(.L_x_1093) ;  /* 0x0000000000048947 */ /* 0x000fea0003800000 */
[----:B------:R-:W-:Y:S01]  /*75c0*/  BPT.TRAP 0x1 ;  /* 0x000000040000795c */ /* 0x000fe20000300000 */
.L_x_1093:
[----:B-1----:R-:W-:Y:S05]  /*75d0*/  @P1 BRA `(.L_x_1091) ;  /* 0x0000000000081947 */ /* 0x002fea0003800000 */
[----:B------:R-:W1:Y:S02]  /*75e0*/  SYNCS.PHASECHK.TRANS64.TRYWAIT P1, [UR6+0x29850], R7 ;  /* 0x02985007ff0075a7 */ /* 0x000e640008020146 */
[----:B-1----:R-:W-:Y:S05]  /*75f0*/  @!P1 BRA `(.L_x_1094) ;  /* 0x0000016000c09947 */ /* 0x002fea0003800000 */
.L_x_1091:
[----:B------:R-:W-:Y:S01]  /*7600*/  UIADD3 UR6, UR41, 0x400, URZ ;  /* 0x0000040029067890 */ /* 0x000fe2000fffe03f */
[----:B------:R-:W-:Y:S01]  /*7610*/  WARPGROUP.ARRIVE ;  /* 0x00000000000079c5 */ /* 0x000fe20000000000 */
[----:B------:R-:W-:-:S05]  /*7620*/  UMOV UR7, 0xc0000010 ;  /* 0xc000001000077882 */ /* 0x000fca0000000000 */
[----:B------:R-:W2:Y:S01]  /*7630*/  S2R R9, SR_TID.X ;  /* 0x0000000000097919 */ /* 0x000ea20000002100 */
[----:B------:R-:W-:Y:S01]  /*7640*/  USHF.R.U32.HI UR6, URZ, 0x4, UR6 ;  /* 0x000000043f067899 */ /* 0x000fe20008011606 */
[----:B------:R-:W-:Y:S01]  /*7650*/  PLOP3.LUT P1, PT, PT, PT, UP0, 0x80, 0x0 ;  /* 0x000000000000781c */ /* 0x000fe20003f2f008 */
[----:B------:R-:W-:Y:S01]  /*7660*/  VIADD R15, R22, UR36 ;  /* 0x00000024160f7c36 */ /* 0x000fe20008000000 */
[----:B------:R-:W-:Y:S01]  /*7670*/  PLOP3.LUT P2, PT, PT, PT, UP0, 0x80, 0x0 ;  /* 0x000000000000781c */ /* 0x000fe20003f4f008 */
[----:B------:R-:W-:Y:S01]  /*7680*/  ULOP3.LUT UR6, UR6, 0x3fff, URZ, 0xc0, !UPT ;  /* 0x00003fff06067892 */ /* 0x000fe2000f8ec03f */
[----:B01----:R-:W-:Y:S02]  /*7690*/  IMAD.U32 R7, RZ, RZ, UR59 ;  /* 0x0000003bff077e24 */ /* 0x003fe4000f8e00ff */
[----:B------:R-:W-:Y:S01]  /*76a0*/  IMAD R14, R4, -0xa0, RZ ;  /* 0xffffff60040e7824 */ /* 0x000fe200078e02ff */
[----:B------:R-:W-:-:S04]  /*76b0*/  ULOP3.LUT UR6, UR6, 0x10000, URZ, 0xfc, !UPT ;  /* 0x0001000006067892 */ /* 0x000fc8000f8efc3f */
[----:B------:R-:W-:-:S07]  /*76c0*/  UIMAD UR10, UR54, 0x500, UR6 ;  /* 0x00000500360a78a4 */ /* 0x000fce000f8e0206 */
[----:B------:R-:W-:Y:S02]  /*76d0*/  UMOV UR6, UR10 ;  /* 0x0000000a00067c82 */ /* 0x000fe40008000000 */
[----:B------:R-:W-:Y:S01]  /*76e0*/  QGMMA.64x128x32.F32.E4M3.E4M3 R24, R184, gdesc[UR4], R24, gsb0 ;  /* 0x01e00004b8187df3 */ /* 0x000fe20008000818 */
[----:B------:R-:W-:Y:S01]  /*76f0*/  UIADD3 UR6, UR10, 0x100, URZ ;  /* 0x000001000a067890 */ /* 0x000fe2000fffe03f */
[----:B------:R-:W-:Y:S01]  /*7700*/  UMOV UR7, 0xc0000010 ;  /* 0xc000001000077882 */ /* 0x000fe20000000000 */
[----:B--2---:R-:W-:Y:S02]  /*7710*/  LOP3.LUT P3, RZ, R9, 0x7f, RZ, 0xc0, !PT ;  /* 0x0000007f09ff7812 */ /* 0x004fe4000786c0ff */
[----:B------:R-:W-:-:S11]  /*7720*/  SHF.R.U32.HI R9, RZ, 0x7, R9 ;  /* 0x00000007ff097819 */ /* 0x000fd60000011609 */
[----:B------:R-:W-:-:S05]  /*7730*/  @!P3 LEA R7, R7, UR41, 0x3 ;  /* 0x000000290707bc11 */ /* 0x000fca000f8e18ff */
[----:B------:R-:W-:-:S05]  /*7740*/  @!P3 VIADD R7, R7, 0x29840 ;  /* 0x000298400707b836 */ /* 0x000fca0000000000 */
[----:B------:R-:W-:Y:S01]  /*7750*/  @!P3 PRMT R7, RZ, 0x654, R7 ;  /* 0x00000654ff07b816 */ /* 0x000fe20000000007 */
        /* <DEDUP_REMOVED lines=18> */
[----:B------:R-:W-:Y:S02]  /*7880*/  @UP0 ULDC UR6, c[0x0][0x44c] ;  /* 0x0001130000060ab9 */ /* 0x000fe40000000800 */
[----:B------:R-:W-:Y:S01]  /*7890*/  @P1 IMAD.HI.U32 R8, R15, UR6, RZ ;  /* 0x000000060f081c27 */ /* 0x000fe2000f8e00ff */
[----:B------:R-:W-:Y:S01]  /*78a0*/  @UP0 ULDC UR6, c[0x0][0x450] ;  /* 0x0001140000060ab9 */ /* 0x000fe20000000800 */
[----:B------:R-:W-:-:S03]  /*78b0*/  PLOP3.LUT P1, PT, PT, PT, UP1, 0x40, 0x0 ;  /* 0x000000000000781c */ /* 0x000fc60003f2e818 */
[----:B------:R-:W-:Y:S01]  /*78c0*/  @P2 SHF.R.U32.HI R15, RZ, UR6, R8 ;  /* 0x00000006ff0f2c19 */ /* 0x000fe20008011608 */
[----:B------:R-:W-:Y:S01]  /*78d0*/  ULOP3.LUT UR6, URZ, UR56, URZ, 0x33, !UPT ;  /* 0x000000383f067292 */ /* 0x000fe2000f8e333f */
[----:B------:R-:W-:-:S03]  /*78e0*/  IADD3 R8, -R9, 0xb, RZ ;  /* 0x0000000b09087810 */ /* 0x000fc60007ffe1ff */
[----:B------:R-:W0:Y:S01]  /*78f0*/  SHFL.IDX PT, R20, R15, RZ, 0x1c1f ;  /* 0x001c1fff0f147589 */ /* 0x000e2200000e0000 */
[----:B------:R-:W-:Y:S02]  /*7900*/  WARPGROUP.DEPBAR.LE gsb0, 0x0 ;  /* 0x00008000000079c5 */ /* 0x000fe40000010000 */
[----:B------:R1:W-:Y:S06]  /*7910*/  BAR.ARV R8, 0x100 ;  /* 0x000400080000751d */ /* 0x0003ec0000002000 */
[----:B------:R2:W-:Y:S02]  /*7920*/  @!P3 SYNCS.ARRIVE.TRANS64.RED.A1T0 RZ, [R7+URZ], RZ ;  /* 0x000000ff07ffb9a7 */ /* 0x0005e4000810043f */
[----:B--2---:R-:W-:-:S04]  /*7930*/  IADD3 R7, -R19, 0x1, R14 ;  /* 0x0000000113077810 */ /* 0x004fc80007ffe10e */
[----:B------:R-:W-:-:S05]  /*7940*/  IADD3 R7, -R18, R7, R17 ;  /* 0x0000000712077210 */ /* 0x000fca0007ffe111 */
[C---:B------:R-:W-:Y:S02]  /*7950*/  VIADD R13, R7.reuse, UR57 ;  /* 0x00000039070d7c36 */ /* 0x040fe40008000000 */
[----:B------:R-:W-:Y:S02]  /*7960*/  VIADD R12, R7, UR6 ;  /* 0x00000006070c7c36 */ /* 0x000fe40008000000 */
[----:B------:R-:W-:Y:S02]  /*7970*/  IMAD.IADD R7, R14, 0x1, -R19 ;  /* 0x000000010e077824 */ /* 0x000fe400078e0a13 */
[--C-:B0-----:R-:W-:Y:S02]  /*7980*/  IMAD.IADD R11, R13, 0x1, R20.reuse ;  /* 0x000000010d0b7824 */ /* 0x101fe400078e0214 */
[----:B------:R-:W-:Y:S01]  /*7990*/  IMAD.IADD R10, R12, 0x1, R20 ;  /* 0x000000010c0a7824 */ /* 0x000fe200078e0214 */
[----:B-1----:R-:W-:Y:S06]  /*79a0*/  @P1 BRA `(.L_x_1095) ;  /* 0x0000000000541947 */ /* 0x002fec0003800000 */
[----:B------:R-:W-:Y:S01]  /*79b0*/  IADD3 R20, -R18, R17, R20 ;  /* 0x0000001112147210 */ /* 0x000fe20007ffe114 */
[----:B------:R-:W-:Y:S03]  /*79c0*/  BSSY B0, `(.L_x_1096) ;  /* 0x0000010000007945 */ /* 0x000fe60003800000 */
        /* <DEDUP_REMOVED lines=10> */
.L_x_1097:
[----:B------:R-:W-:-:S05]  /*7a70*/  IMAD.U32 R168, RZ, RZ, UR55 ;  /* 0x00000037ffa87e24 */ /* 0x000fca000f8e00ff */
[----:B------:R-:W-:-:S13]  /*7a80*/  ISETP.NE.AND P1, PT, R168, 0x1, PT ;  /* 0x00000001a800780c */ /* 0x000fda0003f25270 */
[----:B------:R-:W0:Y:S02]  /*7a90*/  @P1 LDC.64 R8, c[0x0][0x9e8] ;  /* 0x00027a00ff081b82 */ /* 0x000e240000000a00 */
[----:B0-----:R-:W-:-:S05]  /*7aa0*/  @P1 IMAD.HI.U32 R8, R20, R8, RZ ;  /* 0x0000000814081227 */ /* 0x001fca00078e00ff */
[----:B------:R-:W-:-:S07]  /*7ab0*/  @P1 SHF.R.U32.HI R20, RZ, R9, R8 ;  /* 0x00000009ff141219 */ /* 0x000fce0000011608 */
.L_x_1098:
[----:B------:R-:W-:Y:S05]  /*7ac0*/  BSYNC B0 ;  /* 0x0000000000007941 */ /* 0x000fea0003800000 */
.L_x_1096:
[----:B------:R-:W-:-:S05]  /*7ad0*/  IMAD R20, R20, R168, R7 ;  /* 0x000000a814147224 */ /* 0x000fca00078e0207 */
[----:B------:R-:W-:Y:S02]  /*7ae0*/  VIADDMNMX R11, R20, R168, R11, PT ;  /* 0x000000a8140b7246 */ /* 0x000fe4000380010b */
[----:B------:R-:W-:-:S07]  /*7af0*/  VIMNMX R10, R10, R20, !PT ;  /* 0x000000140a0a7248 */ /* 0x000fce0007fe0100 */
.L_x_1095:
[C---:B------:R-:W-:Y:S02]  /*7b00*/  ISETP.GE.AND P1, PT, R14.reuse, 0x2, PT ;  /* 0x000000020e00780c */ /* 0x040fe40003f26270 */
[----:B------:R-:W-:Y:S02]  /*7b10*/  ISETP.GE.AND P2, PT, R14, 0x9, PT ;  /* 0x000000090e00780c */ /* 0x000fe40003f46270 */
[----:B------:R-:W-:Y:S02]  /*7b20*/  LOP3.LUT R16, R16, 0xefffffff, RZ, 0xc0, !PT ;  /* 0xefffffff10107812 */ /* 0x000fe400078ec0ff */
[----:B------:R-:W-:Y:S02]  /*7b30*/  ISETP.GE.AND P3, PT, R14, 0xa, PT ;  /* 0x0000000a0e00780c */ /* 0x000fe40003f66270 */
[----:B------:R-:W-:-:S05]  /*7b40*/  LOP3.LUT R2, R2, 0xfffffffe, RZ, 0xc0, !PT ;  /* 0xfffffffe02027812 */ /* 0x000fca00078ec0ff */
[----:B------:R-:W-:Y:S02]  /*7b50*/  @P1 LOP3.LUT R16, R16, 0x10000000, RZ, 0xfc, !PT ;  /* 0x1000000010101812 */ /* 0x000fe400078efcff */
[----:B------:R-:W-:Y:S02]  /*7b60*/  ISETP.GT.AND P1, PT, R10, 0x1, !P1 ;  /* 0x000000010a00780c */ /* 0x000fe40004f24270 */
[----:B------:R-:W-:Y:S02]  /*7b70*/  LOP3.LUT R16, R16, 0xdfffffff, RZ, 0xc0, !PT ;  /* 0xdfffffff10107812 */ /* 0x000fe400078ec0ff */
[----:B------:R-:W-:Y:S02]  /*7b80*/  ISETP.LT.OR P1, PT, R11, 0x2, P1 ;  /* 0x000000020b00780c */ /* 0x000fe40000f21670 */
[----:B------:R-:W-:Y:S02]  /*7b90*/  @P2 LOP3.LUT R16, R16, 0x20000000, RZ, 0xfc, !PT ;  /* 0x2000000010102812 */ /* 0x000fe400078efcff */
[----:B------:R-:W-:-:S02]  /*7ba0*/  ISETP.GT.AND P2, PT, R10, 0x8, !P2 ;  /* 0x000000080a00780c */ /* 0x000fc40005744270 */
[----:B------:R-:W-:Y:S02]  /*7bb0*/  FSEL R153, R153, -INF , !P1 ;  /* 0xff80000099997808 */ /* 0x000fe40004800000 */
[----:B------:R-:W-:Y:S02]  /*7bc0*/  LOP3.LUT R16, R16, 0xbfffffff, RZ, 0xc0, !PT ;  /* 0xbfffffff10107812 */ /* 0x000fe400078ec0ff */
[----:B------:R-:W-:Y:S02]  /*7bd0*/  ISETP.GT.AND P1, PT, R10, 0x9, !P3 ;  /* 0x000000090a00780c */ /* 0x000fe40005f24270 */
[C---:B------:R-:W-:Y:S02]  /*7be0*/  ISETP.LT.OR P2, PT, R11.reuse, 0x9, P2 ;  /* 0x000000090b00780c */ /* 0x040fe40001741670 */
[----:B------:R-:W-:Y:S02]  /*7bf0*/  @P3 LOP3.LUT R16, R16, 0x40000000, RZ, 0xfc, !PT ;  /* 0x4000000010103812 */ /* 0x000fe400078efcff */
[----:B------:R-:W-:-:S02]  /*7c00*/  ISETP.LT.OR P1, PT, R11, 0xa, P1 ;  /* 0x0000000a0b00780c */ /* 0x000fc40000f21670 */
[----:B------:R-:W-:Y:S02]  /*7c10*/  FSEL R156, R156, -INF , !P2 ;  /* 0xff8000009c9c7808 */ /* 0x000fe40005000000 */
[C---:B------:R-:W-:Y:S02]  /*7c20*/  ISETP.GE.AND P3, PT, R14.reuse, 0x11, PT ;  /* 0x000000110e00780c */ /* 0x040fe40003f66270 */
[----:B------:R-:W-:Y:S02]  /*7c30*/  ISETP.GE.AND P2, PT, R14, 0x12, PT ;  /* 0x000000120e00780c */ /* 0x000fe40003f46270 */
[----:B------:R-:W-:Y:S02]  /*7c40*/  FSEL R157, R157, -INF , !P1 ;  /* 0xff8000009d9d7808 */ /* 0x000fe40004800000 */
[----:B------:R-:W-:Y:S02]  /*7c50*/  ISETP.GT.AND P1, PT, R10, 0x10, !P3 ;  /* 0x000000100a00780c */ /* 0x000fe40005f24270 */
[----:B------:R-:W-:-:S02]  /*7c60*/  LOP3.LUT R16, R16, 0x7fffffff, RZ, 0xc0, !PT ;  /* 0x7fffffff10107812 */ /* 0x000fc400078ec0ff */
[----:B------:R-:W-:-:S03]  /*7c70*/  ISETP.LT.OR P1, PT, R11, 0x11, P1 ;  /* 0x000000110b00780c */ /* 0x000fc60000f21670 */
[----:B------:R-:W-:Y:S02]  /*7c80*/  @P3 LOP3.LUT R16, R16, 0x80000000, RZ, 0xfc, !PT ;  /* 0x8000000010103812 */ /* 0x000fe400078efcff */
[----:B------:R-:W-:Y:S02]  /*7c90*/  FSEL R160, R160, -INF , !P1 ;  /* 0xff800000a0a07808 */ /* 0x000fe40004800000 */
[----:B------:R-:W-:Y:S02]  /*7ca0*/  @P2 LOP3.LUT R2, R2, 0x1, RZ, 0xfc, !PT ;  /* 0x0000000102022812 */ /* 0x000fe400078efcff */
[----:B------:R-:W-:Y:S02]  /*7cb0*/  ISETP.GT.AND P1, PT, R10, 0x11, !P2 ;  /* 0x000000110a00780c */ /* 0x000fe40005724270 */
[----:B------:R-:W-:Y:S02]  /*7cc0*/  ISETP.GE.AND P2, PT, R14, 0x19, PT ;  /* 0x000000190e00780c */ /* 0x000fe40003f46270 */
[----:B------:R-:W-:-:S02]  /*7cd0*/  ISETP.LT.OR P1, PT, R11, 0x12, P1 ;  /* 0x000000120b00780c */ /* 0x000fc40000f21670 */
[----:B------:R-:W-:Y:S02]  /*7ce0*/  LOP3.LUT R2, R2, 0xfffffffb, RZ, 0xc0, !PT ;  /* 0xfffffffb02027812 */ /* 0x000fe400078ec0ff */
[----:B------:R-:W-:Y:S02]  /*7cf0*/  FSEL R161, R161, -INF , !P1 ;  /* 0xff800000a1a17808 */ /* 0x000fe40004800000 */
[----:B------:R-:W-:Y:S02]  /*7d00*/  ISETP.GT.AND P1, PT, R10, 0x18, !P2 ;  /* 0x000000180a00780c */ /* 0x000fe40005724270 */
[----:B------:R-:W-:Y:S02]  /*7d10*/  ISETP.GE.AND P3, PT, R14, 0x22, PT ;  /* 0x000000220e00780c */ /* 0x000fe40003f66270 */
[----:B------:R-:W-:Y:S02]  /*7d20*/  ISETP.LT.OR P1, PT, R11, 0x19, P1 ;  /* 0x000000190b00780c */ /* 0x000fe40000f21670 */
[----:B------:R-:W-:-:S02]  /*7d30*/  @P2 LOP3.LUT R2, R2, 0x4, RZ, 0xfc, !PT ;  /* 0x0000000402022812 */ /* 0x000fc400078efcff */
[----:B------:R-:W-:Y:S02]  /*7d40*/  ISETP.GE.AND P2, PT, R14, 0x1a, PT ;  /* 0x0000001a0e00780c */ /* 0x000fe40003f46270 */
[----:B------:R-:W-:Y:S02]  /*7d50*/  FSEL R164, R164, -INF , !P1 ;  /* 0xff800000a4a47808 */ /* 0x000fe40004800000 */
[----:B------:R-:W-:Y:S02]  /*7d60*/  ISETP.GT.AND P1, PT, R10, 0x19, !P2 ;  /* 0x000000190a00780c */ /* 0x000fe40005724270 */
[----:B------:R-:W-:Y:S02]  /*7d70*/  LOP3.LUT R2, R2, 0xfffffffd, RZ, 0xc0, !PT ;  /* 0xfffffffd02027812 */ /* 0x000fe400078ec0ff */
[----:B------:R-:W-:Y:S02]  /*7d80*/  ISETP.LT.OR P1, PT, R11, 0x1a, P1 ;  /* 0x0000001a0b00780c */ /* 0x000fe40000f21670 */
[----:B------:R-:W-:-:S02]  /*7d90*/  LOP3.LUT R16, R16, 0xfffffffd, RZ, 0xc0, !PT ;  /* 0xfffffffd10107812 */ /* 0x000fc400078ec0ff */
[----:B------:R-:W-:Y:S02]  /*7da0*/  FSEL R165, R165, -INF , !P1 ;  /* 0xff800000a5a57808 */ /* 0x000fe40004800000 */
[----:B------:R-:W-:Y:S02]  /*7db0*/  ISETP.GE.AND P1, PT, R14, 0x21, PT ;  /* 0x000000210e00780c */ /* 0x000fe40003f26270 */
[----:B------:R-:W-:Y:S02]  /*7dc0*/  @P2 LOP3.LUT R2, R2, 0x2, RZ, 0xfc, !PT ;  /* 0x0000000202022812 */ /* 0x000fe400078efcff */
[----:B------:R-:W-:Y:S02]  /*7dd0*/  ISETP.GT.AND P2, PT, R10, 0x20, !P1 ;  /* 0x000000200a00780c */ /* 0x000fe40004f44270 */
[----:B------:R-:W-:Y:S02]  /*7de0*/  @P3 LOP3.LUT R16, R16, 0x2, RZ, 0xfc, !PT ;  /* 0x0000000210103812 */ /* 0x000fe400078efcff */
[----:B------:R-:W-:-:S02]  /*7df0*/  ISETP.LT.OR P2, PT, R11, 0x21, P2 ;  /* 0x000000210b00780c */ /* 0x000fc40001741670 */
[----:B------:R-:W-:Y:S02]  /*7e00*/  LOP3.LUT R16, R16, 0xfffffffb, RZ, 0xc0, !PT ;  /* 0xfffffffb10107812 */ /* 0x000fe400078ec0ff */
[----:B------:R-:W-:Y:S02]  /*7e10*/  FSEL R136, R136, -INF , !P2 ;  /* 0xff80000088887808 */ /* 0x000fe40005000000 */
[----:B------:R-:W-:Y:S02]  /*7e20*/  ISETP.GT.AND P2, PT, R10, 0x21, !P3 ;  /* 0x000000210a00780c */ /* 0x000fe40005f44270 */
[----:B------:R-:W-:Y:S02]  /*7e30*/  ISETP.GE.AND P3, PT, R14, 0x29, PT ;  /* 0x000000290e00780c */ /* 0x000fe40003f66270 */
[----:B------:R-:W-:-:S04]  /*7e40*/  ISETP.LT.OR P2, PT, R11, 0x22, P2 ;  /* 0x000000220b00780c */ /* 0x000fc80001741670 */
[----:B------:R-:W-:Y:S02]  /*7e50*/  FSEL R137, R137, -INF , !P2 ;  /* 0xff80000089897808 */ /* 0x000fe40005000000 */
[----:B------:R-:W-:-:S04]  /*7e60*/  ISETP.GT.AND P2, PT, R10, 0x28, !P3 ;  /* 0x000000280a00780c */ /* 0x000fc80005f44270 */
[----:B------:R-:W-:Y:S02]  /*7e70*/  ISETP.LT.OR P2, PT, R11, 0x29, P2 ;  /* 0x000000290b00780c */ /* 0x000fe40001741670 */
[----:B------:R-:W-:Y:S02]  /*7e80*/  @P3 LOP3.LUT R16, R16, 0x4, RZ, 0xfc, !PT ;  /* 0x0000000410103812 */ /* 0x000fe400078efcff */
[----:B------:R-:W-:Y:S02]  /*7e90*/  ISETP.GE.AND P3, PT, R14, 0x2a, PT ;  /* 0x0000002a0e00780c */ /* 0x000fe40003f66270 */
[----:B------:R-:W-:Y:S02]  /*7ea0*/  LOP3.LUT R16, R16, 0xfffffff7, RZ, 0xc0, !PT ;  /* 0xfffffff710107812 */ /* 0x000fe400078ec0ff */
[----:B------:R-:W-:Y:S02]  /*7eb0*/  FSEL R140, R140, -INF , !P2 ;  /* 0xff8000008c8c7808 */ /* 0x000fe40005000000 */
[----:B------:R-:W-:-:S04]  /*7ec0*/  ISETP.GT.AND P2, PT, R10, 0x29, !P3 ;  /* 0x000000290a00780c */ /* 0x000fc80005f44270 */
[----:B------:R-:W-:-:S03]  /*7ed0*/  ISETP.LT.OR P2, PT, R11, 0x2a, P2 ;  /* 0x0000002a0b00780c */ /* 0x000fc60001741670 */
        /* <DEDUP_REMOVED lines=128> */
[----:B------:R-:W-:Y:S02]  /*86e0*/  FSEL R88, R88, -INF , !P2 ;  /* 0xff80000058587808 */ /* 0x000fe40005000000 */
[----:B------:R-:W-:Y:S02]  /*86f0*/  LOP3.LUT R16, R16, 0xfdffffff, RZ, 0xc0, !PT ;  /* 0xfdffffff10107812 */ /* 0x000fe400078ec0ff */
[----:B------:R-:W-:-:S04]  /*8700*/  ISETP.GT.AND P2, PT, R10, 0x81, !P3 ;  /* 0x000000810a00780c */ /* 0x000fc80005f44270 */
[----:B------:R-:W-:-:S03]  /*8710*/  ISETP.LT.OR P2, PT, R11, 0x82, P2 ;  /* 0x000000820b00780c */ /* 0x000fc60001741670 */
[----:B------:R-:W-:Y:S02]  /*8720*/  @P3 LOP3.LUT R16, R16, 0x2000000, RZ, 0xfc, !PT ;  /* 0x0200000010103812 */ /* 0x000fe400078efcff */
[----:B------:R-:W-:Y:S02]  /*8730*/  ISETP.GE.AND P3, PT, R14, 0x89, PT ;  /* 0x000000890e00780c */ /* 0x000fe40003f66270 */
[----:B------:R-:W-:Y:S02]  /*8740*/  FSEL R89, R89, -INF , !P2 ;  /* 0xff80000059597808 */ /* 0x000fe40005000000 */
[----:B------:R-:W-:Y:S02]  /*8750*/  ISETP.GT.AND P2, PT, R10, 0x88, !P3 ;  /* 0x000000880a00780c */ /* 0x000fe40005f44270 */
[----:B------:R-:W-:Y:S02]  /*8760*/  LOP3.LUT R16, R16, 0xfeffffff, RZ, 0xc0, !PT ;  /* 0xfeffffff10107812 */ /* 0x000fe400078ec0ff */
[----:B------:R-:W-:-:S04]  /*8770*/  ISETP.LT.OR P2, PT, R11, 0x89, P2 ;  /* 0x000000890b00780c */ /* 0x000fc80001741670 */
[----:B------:R-:W-:Y:S02]  /*8780*/  FSEL R92, R92, -INF , !P2 ;  /* 0xff8000005c5c7808 */ /* 0x000fe40005000000 */
[----:B------:R-:W-:Y:S02]  /*8790*/  ISETP.GE.AND P2, PT, R14, 0x8a, PT ;  /* 0x0000008a0e00780c */ /* 0x000fe40003f46270 */
[----:B------:R-:W-:Y:S02]  /*87a0*/  @P3 LOP3.LUT R16, R16, 0x1000000, RZ, 0xfc, !PT ;  /* 0x0100000010103812 */ /* 0x000fe400078efcff */
[----:B------:R-:W-:Y:S02]  /*87b0*/  ISETP.GT.AND P3, PT, R10, 0x89, !P2 ;  /* 0x000000890a00780c */ /* 0x000fe40005764270 */
[----:B------:R-:W-:Y:S02]  /*87c0*/  LOP3.LUT R16, R16, 0xfffffffe, RZ, 0xc0, !PT ;  /* 0xfffffffe10107812 */ /* 0x000fe400078ec0ff */
        /* <DEDUP_REMOVED lines=14> */
[----:B------:R-:W-:-:S13]  /*88b0*/  ISETP.GE.AND P6, PT, R14, 0x1, PT ;  /* 0x000000010e00780c */ /* 0x000fda0003fc6270 */
[----:B------:R-:W-:Y:S02]  /*88c0*/  @P6 LOP3.LUT R16, R16, 0x1, RZ, 0xfc, !PT ;  /* 0x0000000110106812 */ /* 0x000fe400078efcff */
[----:B------:R-:W-:Y:S02]  /*88d0*/  ISETP.GT.AND P6, PT, R10, RZ, !P6 ;  /* 0x000000ff0a00720c */ /* 0x000fe400077c4270 */
[----:B------:R-:W-:Y:S02]  /*88e0*/  LOP3.LUT R16, R16, 0xf7ffffff, RZ, 0xc0, !PT ;  /* 0xf7ffffff10107812 */ /* 0x000fe400078ec0ff */
[----:B------:R-:W-:-:S04]  /*88f0*/  ISETP.LT.OR P6, PT, R11, 0x1, P6 ;  /* 0x000000010b00780c */ /* 0x000fc800037c1670 */
[----:B------:R-:W-:Y:S02]  /*8900*/  FSEL R152, R152, -INF , !P6 ;  /* 0xff80000098987808 */ /* 0x000fe40007000000 */
[----:B------:R-:W-:-:S13]  /*8910*/  ISETP.GE.AND P6, PT, R14, 0x9a, PT ;  /* 0x0000009a0e00780c */ /* 0x000fda0003fc6270 */
[----:B------:R-:W-:Y:S02]  /*8920*/  @P6 LOP3.LUT R16, R16, 0x8000000, RZ, 0xfc, !PT ;  /* 0x0800000010106812 */ /* 0x000fe400078efcff */
        /* <DEDUP_REMOVED lines=20> */
.L_x_1101:
[----:B------:R-:W-:-:S05]  /*8a70*/  IMAD.U32 R14, RZ, RZ, UR55 ;  /* 0x00000037ff0e7e24 */ /* 0x000fca000f8e00ff */
[----:B------:R-:W-:-:S13]  /*8a80*/  ISETP.NE.AND P6, PT, R14, 0x1, PT ;  /* 0x000000010e00780c */ /* 0x000fda0003fc5270 */
[----:B------:R-:W0:Y:S02]  /*8a90*/  @P6 LDC.64 R8, c[0x0][0x9e8] ;  /* 0x00027a00ff086b82 */ /* 0x000e240000000a00 */
[----:B0-----:R-:W-:-:S05]  /*8aa0*/  @P6 IMAD.HI.U32 R8, R10, R8, RZ ;  /* 0x000000080a086227 */ /* 0x001fca00078e00ff */
[----:B------:R-:W-:-:S07]  /*8ab0*/  @P6 SHF.R.U32.HI R10, RZ, R9, R8 ;  /* 0x00000009ff0a6219 */ /* 0x000fce0000011608 */
.L_x_1102:
[----:B------:R-:W-:Y:S05]  /*8ac0*/  BSYNC B0 ;  /* 0x0000000000007941 */ /* 0x000fea0003800000 */
.L_x_1100:
[----:B------:R-:W-:-:S05]  /*8ad0*/  IMAD R7, R10, R14, R7 ;  /* 0x0000000e0a077224 */ /* 0x000fca00078e0207 */
[----:B------:R-:W-:Y:S02]  /*8ae0*/  VIADDMNMX R13, R7, R14, R13, PT ;  /* 0x0000000e070d7246 */ /* 0x000fe4000380010d */
[----:B------:R-:W-:-:S07]  /*8af0*/  VIMNMX R12, R12, R7, !PT ;  /* 0x000000070c0c7248 */ /* 0x000fce0007fe0100 */
.L_x_1099:
[----:B------:R-:W-:Y:S02]  /*8b00*/  ISETP.GT.AND P1, PT, R12, 0x20, !P1 ;  /* 0x000000200c00780c */ /* 0x000fe40004f24270 */
[----:B------:R-:W-:Y:S02]  /*8b10*/  LOP3.LUT P6, RZ, R16, 0x20000, RZ, 0xc0, !PT ;  /* 0x0002000010ff7812 */ /* 0x000fe400078cc0ff */
[----:B------:R-:W-:Y:S02]  /*8b20*/  ISETP.LT.OR P1, PT, R13, 0x21, P1 ;  /* 0x000000210d00780c */ /* 0x000fe40000f21670 */
[----:B------:R-:W-:Y:S02]  /*8b30*/  FMNMX.FTZ R8, R152, R3, !PT ;  /* 0x0000000398087209 */ /* 0x000fe40007810000 */
[----:B------:R-:W-:Y:S02]  /*8b40*/  FSEL R138, R138, -INF , !P1 ;  /* 0xff8000008a8a7808 */ /* 0x000fe40004800000 */
[----:B------:R-:W-:-:S02]  /*8b50*/  LOP3.LUT P1, RZ, R16, 0x2, RZ, 0xc0, !PT ;  /* 0x0000000210ff7812 */ /* 0x000fc4000782c0ff */
[----:B------:R-:W-:Y:S02]  /*8b60*/  FMNMX.FTZ R7, R153, R8, !PT ;  /* 0x0000000899077209 */ /* 0x000fe40007810000 */
[----:B------:R-:W-:Y:S02]  /*8b70*/  ISETP.GT.AND P1, PT, R12, 0x21, !P1 ;  /* 0x000000210c00780c */ /* 0x000fe40004f24270 */
[----:B------:R-:W-:Y:S02]  /*8b80*/  FMNMX.FTZ R8, R156, R7, !PT ;  /* 0x000000079c087209 */ /* 0x000fe40007810000 */
[----:B------:R-:W-:Y:S02]  /*8b90*/  ISETP.LT.OR P1, PT, R13, 0x22, P1 ;  /* 0x000000220d00780c */ /* 0x000fe40000f21670 */
[----:B------:R-:W-:Y:S02]  /*8ba0*/  FMNMX.FTZ R7, R157, R8, !PT ;  /* 0x000000089d077209 */ /* 0x000fe40007810000 */
[----:B------:R-:W-:-:S02]  /*8bb0*/  FSEL R139, R139, -INF , !P1 ;  /* 0xff8000008b8b7808 */ /* 0x000fc40004800000 */
[----:B------:R-:W-:Y:S02]  /*8bc0*/  LOP3.LUT P1, RZ, R16, 0x4, RZ, 0xc0, !PT ;  /* 0x0000000410ff7812 */ /* 0x000fe4000782c0ff */
[----:B------:R-:W-:Y:S02]  /*8bd0*/  FMNMX.FTZ R8, R160, R7, !PT ;  /* 0x00000007a0087209 */ /* 0x000fe40007810000 */
[----:B------:R-:W-:Y:S02]  /*8be0*/  ISETP.GT.AND P1, PT, R12, 0x28, !P1 ;  /* 0x000000280c00780c */ /* 0x000fe40004f24270 */
[----:B------:R-:W-:Y:S02]  /*8bf0*/  FMNMX.FTZ R7, R161, R8, !PT ;  /* 0x00000008a1077209 */ /* 0x000fe40007810000 */
[----:B------:R-:W-:Y:S02]  /*8c00*/  ISETP.LT.OR P1, PT, R13, 0x29, P1 ;  /* 0x000000290d00780c */ /* 0x000fe40000f21670 */
[----:B------:R-:W-:-:S02]  /*8c10*/  FMNMX.FTZ R8, R164, R7, !PT ;  /* 0x00000007a4087209 */ /* 0x000fc40007810000 */
[----:B------:R-:W-:Y:S02]  /*8c20*/  FSEL R142, R142, -INF , !P1 ;  /* 0xff8000008e8e7808 */ /* 0x000fe40004800000 */
[----:B------:R-:W-:Y:S02]  /*8c30*/  LOP3.LUT P1, RZ, R16, 0x8, RZ, 0xc0, !PT ;  /* 0x0000000810ff7812 */ /* 0x000fe4000782c0ff */
[----:B------:R-:W-:Y:S02]  /*8c40*/  FMNMX.FTZ R7, R165, R8, !PT ;  /* 0x00000008a5077209 */ /* 0x000fe40007810000 */
[----:B------:R-:W-:Y:S02]  /*8c50*/  ISETP.GT.AND P1, PT, R12, 0x29, !P1 ;  /* 0x000000290c00780c */ /* 0x000fe40004f24270 */
[----:B------:R-:W-:Y:S02]  /*8c60*/  FMNMX.FTZ R8, R136, R7, !PT ;  /* 0x0000000788087209 */ /* 0x000fe40007810000 */
[----:B------:R-:W-:-:S02]  /*8c70*/  ISETP.LT.OR P1, PT, R13, 0x2a, P1 ;  /* 0x0000002a0d00780c */ /* 0x000fc40000f21670 */
[----:B------:R-:W-:Y:S02]  /*8c80*/  FMNMX.FTZ R7, R137, R8, !PT ;  /* 0x0000000889077209 */ /* 0x000fe40007810000 */
[----:B------:R-:W-:Y:S02]  /*8c90*/  FSEL R143, R143, -INF , !P1 ;  /* 0xff8000008f8f7808 */ /* 0x000fe40004800000 */
[----:B------:R-:W-:Y:S02]  /*8ca0*/  LOP3.LUT P1, RZ, R16, 0x10, RZ, 0xc0, !PT ;  /* 0x0000001010ff7812 */ /* 0x000fe4000782c0ff */
[----:B------:R-:W-:Y:S02]  /*8cb0*/  FMNMX.FTZ R8, R140, R7, !PT ;  /* 0x000000078c087209 */ /* 0x000fe40007810000 */
[----:B------:R-:W-:Y:S02]  /*8cc0*/  ISETP.GT.AND P1, PT, R12, 0x30, !P1 ;  /* 0x000000300c00780c */ /* 0x000fe40004f24270 */
[----:B------:R-:W-:-:S02]  /*8cd0*/  FMNMX.FTZ R7, R141, R8, !PT ;  /* 0x000000088d077209 */ /* 0x000fc40007810000 */
[----:B------:R-:W-:Y:S02]  /*8ce0*/  ISETP.LT.OR P1, PT, R13, 0x31, P1 ;  /* 0x000000310d00780c */ /* 0x000fe40000f21670 */
[----:B------:R-:W-:Y:S02]  /*8cf0*/  FMNMX.FTZ R8, R144, R7, !PT ;  /* 0x0000000790087209 */ /* 0x000fe40007810000 */
[----:B------:R-:W-:Y:S02]  /*8d00*/  FSEL R146, R146, -INF , !P1 ;  /* 0xff80000092927808 */ /* 0x000fe40004800000 */
[----:B------:R-:W-:Y:S02]  /*8d10*/  LOP3.LUT P1, RZ, R16, 0x800000, RZ, 0xc0, !PT ;  /* 0x0080000010ff7812 */ /* 0x000fe4000782c0ff */
[----:B------:R-:W-:Y:S02]  /*8d20*/  FMNMX.FTZ R7, R145, R8, !PT ;  /* 0x0000000891077209 */ /* 0x000fe40007810000 */
[----:B------:R-:W-:-:S02]  /*8d30*/  ISETP.GT.AND P1, PT, R12, 0x31, !P1 ;  /* 0x000000310c00780c */ /* 0x000fc40004f24270 */
[----:B------:R-:W-:Y:S02]  /*8d40*/  FMNMX.FTZ R8, R148, R7, !PT ;  /* 0x0000000794087209 */ /* 0x000fe40007810000 */
[----:B------:R-:W-:Y:S02]  /*8d50*/  ISETP.LT.OR P1, PT, R13, 0x32, P1 ;  /* 0x000000320d00780c */ /* 0x000fe40000f21670 */
[----:B------:R-:W-:Y:S02]  /*8d60*/  FMNMX.FTZ R7, R149, R8, !PT ;  /* 0x0000000895077209 */ /* 0x000fe40007810000 */
[----:B------:R-:W-:Y:S02]  /*8d70*/  FSEL R147, R147, -INF , !P1 ;  /* 0xff80000093937808 */ /* 0x000fe40004800000 */
[----:B------:R-:W-:Y:S02]  /*8d80*/  LOP3.LUT P1, RZ, R16, 0x400000, RZ, 0xc0, !PT ;  /* 0x0040000010ff7812 */ /* 0x000fe4000782c0ff */
[----:B------:R-:W-:-:S02]  /*8d90*/  FMNMX.FTZ R8, R120, R7, !PT ;  /* 0x0000000778087209 */ /* 0x000fc40007810000 */
[----:B------:R-:W-:Y:S02]  /*8da0*/  ISETP.GT.AND P1, PT, R12, 0x38, !P1 ;  /* 0x000000380c00780c */ /* 0x000fe40004f24270 */
[----:B------:R-:W-:Y:S02]  /*8db0*/  FMNMX.FTZ R7, R121, R8, !PT ;  /* 0x0000000879077209 */ /* 0x000fe40007810000 */
        /* <DEDUP_REMOVED lines=28> */
[C---:B------:R-:W-:Y:S02]  /*8f80*/  ISETP.LT.OR P1, PT, R13.reuse, 0x49, P1 ;  /* 0x000000490d00780c */ /* 0x040fe40000f21670 */
[----:B------:R-:W-:Y:S02]  /*8f90*/  FMNMX.FTZ R8, R116, R7, !PT ;  /* 0x0000000774087209 */ /* 0x000fe40007810000 */
[----:B------:R-:W-:Y:S02]  /*8fa0*/  FSEL R126, R126, -INF , !P1 ;  /* 0xff8000007e7e7808 */ /* 0x000fe40004800000 */
[----:B------:R-:W-:Y:S02]  /*8fb0*/  ISETP.GT.AND P1, PT, R12, 0x49, !P6 ;  /* 0x000000490c00780c */ /* 0x000fe40007724270 */
[----:B------:R-:W-:Y:S02]  /*8fc0*/  LOP3.LUT P6, RZ, R16, 0x40, RZ, 0xc0, !PT ;  /* 0x0000004010ff7812 */ /* 0x000fe400078cc0ff */
        /* <DEDUP_REMOVED lines=19> */
[C---:B------:R-:W-:Y:S02]  /*9100*/  ISETP.GT.AND P1, PT, R12.reuse, 0x58, !P1 ;  /* 0x000000580c00780c */ /* 0x040fe40004f24270 */
[----:B------:R-:W-:Y:S01]  /*9110*/  FMNMX.FTZ R10, R101, R8, !PT ;  /* 0x00000008650a7209 */ /* 0x000fe20007810000 */
[----:B------:R-:W-:Y:S01]  /*9120*/  IMAD.U32 R8, RZ, RZ, UR42 ;  /* 0x0000002aff087e24 */ /* 0x000fe2000f8e00ff */
[----:B------:R-:W-:Y:S02]  /*9130*/  ISETP.LT.OR P1, PT, R13, 0x59, P1 ;  /* 0x000000590d00780c */ /* 0x000fe40000f21670 */
[----:B------:R-:W-:Y:S01]  /*9140*/  ISETP.GT.AND P2, PT, R12, 0x89, !P2 ;  /* 0x000000890c00780c */ /* 0x000fe20005744270 */
[----:B------:R-:W0:Y:S01]  /*9150*/  SHFL.BFLY PT, R7, R10, 0x2, 0x1f ;  /* 0x0c401f000a077f89 */ /* 0x000e2200000e0000 */
[----:B------:R-:W-:Y:S02]  /*9160*/  FSEL R134, R134, -INF , !P1 ;  /* 0xff80000086867808 */ /* 0x000fe40004800000 */
[----:B------:R-:W-:-:S02]  /*9170*/  LOP3.LUT P1, RZ, R16, 0x2000, RZ, 0xc0, !PT ;  /* 0x0000200010ff7812 */ /* 0x000fc4000782c0ff */
[C---:B------:R-:W-:Y:S02]  /*9180*/  ISETP.LT.OR P2, PT, R13.reuse, 0x8a, P2 ;  /* 0x0000008a0d00780c */ /* 0x040fe40001741670 */
[C---:B------:R-:W-:Y:S02]  /*9190*/  ISETP.GT.AND P1, PT, R12.reuse, 0x59, !P1 ;  /* 0x000000590c00780c */ /* 0x040fe40004f24270 */
[----:B------:R-:W-:Y:S02]  /*91a0*/  ISETP.GT.AND P3, PT, R12, 0x90, !P3 ;  /* 0x000000900c00780c */ /* 0x000fe40005f64270 */
[----:B------:R-:W-:Y:S02]  /*91b0*/  ISETP.LT.OR P1, PT, R13, 0x5a, P1 ;  /* 0x0000005a0d00780c */ /* 0x000fe40000f21670 */
[----:B------:R-:W-:Y:S02]  /*91c0*/  FSEL R95, R95, -INF , !P2 ;  /* 0xff8000005f5f7808 */ /* 0x000fe40005000000 */
[----:B------:R-:W-:-:S02]  /*91d0*/  FSEL R135, R135, -INF , !P1 ;  /* 0xff80000087877808 */ /* 0x000fc40004800000 */
[----:B------:R-:W-:Y:S02]  /*91e0*/  LOP3.LUT P1, RZ, R16, 0x1000, RZ, 0xc0, !PT ;  /* 0x0000100010ff7812 */ /* 0x000fe4000782c0ff */
[C---:B------:R-:W-:Y:S02]  /*91f0*/  ISETP.GT.AND P4, PT, R12.reuse, 0x91, !P4 ;  /* 0x000000910c00780c */ /* 0x040fe40006784270 */
[C---:B------:R-:W-:Y:S02]  /*9200*/  ISETP.GT.AND P1, PT, R12.reuse, 0x60, !P1 ;  /* 0x000000600c00780c */ /* 0x040fe40004f24270 */
[----:B------:R-:W-:Y:S02]  /*9210*/  ISETP.GT.AND P5, PT, R12, 0x98, !P5 ;  /* 0x000000980c00780c */ /* 0x000fe40006fa4270 */
[----:B------:R-:W-:Y:S02]  /*9220*/  ISETP.LT.OR P1, PT, R13, 0x61, P1 ;  /* 0x000000610d00780c */ /* 0x000fe40000f21670 */
[----:B0-----:R-:W-:-:S02]  /*9230*/  FMNMX.FTZ R14, R10, R7, !PT ;  /* 0x000000070a0e7209 */ /* 0x001fc40007810000 */
[----:B------:R-:W-:Y:S02]  /*9240*/  FSEL R106, R106, -INF , !P1 ;  /* 0xff8000006a6a7808 */ /* 0x000fe40004800000 */
[----:B------:R-:W-:Y:S01]  /*9250*/  LOP3.LUT P1, RZ, R16, 0x800, RZ, 0xc0, !PT ;  /* 0x0000080010ff7812 */ /* 0x000fe2000782c0ff */
[----:B------:R-:W0:Y:S01]  /*9260*/  SHFL.BFLY PT, R7, R14, 0x1, 0x1f ;  /* 0x0c201f000e077f89 */ /* 0x000e2200000e0000 */
[C---:B------:R-:W-:Y:S02]  /*9270*/  ISETP.LT.OR P3, PT, R13.reuse, 0x91, P3 ;  /* 0x000000910d00780c */ /* 0x040fe40001f61670 */
[----:B------:R-:W-:Y:S02]  /*9280*/  ISETP.GT.AND P1, PT, R12, 0x61, !P1 ;  /* 0x000000610c00780c */ /* 0x000fe40004f24270 */
[C---:B------:R-:W-:Y:S02]  /*9290*/  ISETP.LT.OR P4, PT, R13.reuse, 0x92, P4 ;  /* 0x000000920d00780c */ /* 0x040fe40002781670 */
[----:B------:R-:W-:-:S02]  /*92a0*/  ISETP.LT.OR P1, PT, R13, 0x62, P1 ;  /* 0x000000620d00780c */ /* 0x000fc40000f21670 */
[----:B------:R-:W-:Y:S02]  /*92b0*/  FSEL R98, R98, -INF , !P3 ;  /* 0xff80000062627808 */ /* 0x000fe40005800000 */
[----:B------:R-:W-:Y:S02]  /*92c0*/  FSEL R107, R107, -INF , !P1 ;  /* 0xff8000006b6b7808 */ /* 0x000fe40004800000 */
[----:B------:R-:W-:Y:S02]  /*92d0*/  LOP3.LUT P1, RZ, R16, 0x400, RZ, 0xc0, !PT ;  /* 0x0000040010ff7812 */ /* 0x000fe4000782c0ff */
[----:B------:R-:W-:Y:S02]  /*92e0*/  ISETP.LT.OR P5, PT, R13, 0x99, P5 ;  /* 0x000000990d00780c */ /* 0x000fe40002fa1670 */
[----:B------:R-:W-:Y:S02]  /*92f0*/  ISETP.GT.AND P1, PT, R12, 0x68, !P1 ;  /* 0x000000680c00780c */ /* 0x000fe40004f24270 */
[----:B------:R-:W-:-:S02]  /*9300*/  FSEL R99, R99, -INF , !P4 ;  /* 0xff80000063637808 */ /* 0x000fc40006000000 */
[----:B------:R-:W-:Y:S02]  /*9310*/  ISETP.LT.OR P1, PT, R13, 0x69, P1 ;  /* 0x000000690d00780c */ /* 0x000fe40000f21670 */
[----:B------:R-:W-:Y:S02]  /*9320*/  FSEL R102, R102, -INF , !P5 ;  /* 0xff80000066667808 */ /* 0x000fe40006800000 */
[----:B------:R-:W-:Y:S02]  /*9330*/  FSEL R110, R110, -INF , !P1 ;  /* 0xff8000006e6e7808 */ /* 0x000fe40004800000 */
[----:B------:R-:W-:Y:S02]  /*9340*/  LOP3.LUT P1, RZ, R16, 0x200, RZ, 0xc0, !PT ;  /* 0x0000020010ff7812 */ /* 0x000fe4000782c0ff */
[----:B0-----:R-:W-:Y:S02]  /*9350*/  FMNMX.FTZ R7, R14, R7, !PT ;  /* 0x000000070e077209 */ /* 0x001fe40007810000 */
[----:B------:R-:W-:-:S03]  /*9360*/  ISETP.GT.AND P1, PT, R12, 0x69, !P1 ;  /* 0x000000690c00780c */ /* 0x000fc60004f24270 */
[----:B------:R-:W-:Y:S01]  /*9370*/  FFMA.FTZ R8, R7, R8, -8 ;  /* 0xc100000007087423 */ /* 0x000fe20000010008 */
[----:B------:R-:W-:-:S04]  /*9380*/  ISETP.LT.OR P1, PT, R13, 0x6a, P1 ;  /* 0x0000006a0d00780c */ /* 0x000fc80000f21670 */
[----:B------:R-:W-:Y:S02]  /*9390*/  FSEL R111, R111, -INF , !P1 ;  /* 0xff8000006f6f7808 */ /* 0x000fe40004800000 */
[----:B------:R-:W-:-:S04]  /*93a0*/  LOP3.LUT P1, RZ, R16, 0x100, RZ, 0xc0, !PT ;  /* 0x0000010010ff7812 */ /* 0x000fc8000782c0ff */
[----:B------:R-:W-:-:S04]  /*93b0*/  ISETP.GT.AND P1, PT, R12, 0x70, !P1 ;  /* 0x000000700c00780c */ /* 0x000fc80004f24270 */
[----:B------:R-:W-:-:S04]  /*93c0*/  ISETP.LT.OR P1, PT, R13, 0x71, P1 ;  /* 0x000000710d00780c */ /* 0x000fc80000f21670 */
[----:B------:R-:W-:Y:S02]  /*93d0*/  FSEL R114, R114, -INF , !P1 ;  /* 0xff80000072727808 */ /* 0x000fe40004800000 */
[----:B------:R-:W-:-:S04]  /*93e0*/  LOP3.LUT P1, RZ, R16, 0x80, RZ, 0xc0, !PT ;  /* 0x0000008010ff7812 */ /* 0x000fc8000782c0ff */
[----:B------:R-:W-:-:S04]  /*93f0*/  ISETP.GT.AND P1, PT, R12, 0x71, !P1 ;  /* 0x000000710c00780c */ /* 0x000fc80004f24270 */
[----:B------:R-:W-:-:S04]  /*9400*/  ISETP.LT.OR P1, PT, R13, 0x72, P1 ;  /* 0x000000720d00780c */ /* 0x000fc80000f21670 */
[----:B------:R-:W-:Y:S02]  /*9410*/  FSEL R115, R115, -INF , !P1 ;  /* 0xff80000073737808 */ /* 0x000fe40004800000 */
[----:B------:R-:W-:Y:S02]  /*9420*/  ISETP.GT.AND P1, PT, R12, 0x78, !P6 ;  /* 0x000000780c00780c */ /* 0x000fe40007724270 */
[----:B------:R-:W-:Y:S02]  /*9430*/  LOP3.LUT P6, RZ, R16, 0x1000000, RZ, 0xc0, !PT ;  /* 0x0100000010ff7812 */ /* 0x000fe400078cc0ff */
        /* <DEDUP_REMOVED lines=46> */
[----:B------:R-:W-:Y:S02]  /*9720*/  ISETP.GT.AND P1, PT, R12, RZ, !P6 ;  /* 0x000000ff0c00720c */ /* 0x000fe40007724270 */
[----:B------:R-:W-:Y:S02]  /*9730*/  LOP3.LUT P6, RZ, R16, 0x8000000, RZ, 0xc0, !PT ;  /* 0x0800000010ff7812 */ /* 0x000fe400078cc0ff */
[----:B------:R-:W-:Y:S02]  /*9740*/  ISETP.LT.OR P1, PT, R13, 0x1, P1 ;  /* 0x000000010d00780c */ /* 0x000fe40000f21670 */
[----:B------:R-:W-:Y:S02]  /*9750*/  ISETP.GT.AND P2, PT, R12, 0x99, !P6 ;  /* 0x000000990c00780c */ /* 0x000fe40007744270 */
[----:B------:R-:W-:-:S02]  /*9760*/  FSEL R9, R154, -INF , !P1 ;  /* 0xff8000009a097808 */ /* 0x000fc40004800000 */
[----:B------:R-:W-:Y:S02]  /*9770*/  FSETP.NEU.FTZ.AND P1, PT, R7, -INF , PT ;  /* 0xff8000000700780b */ /* 0x000fe40003f3d000 */
[----:B------:R-:W-:Y:S02]  /*9780*/  FMNMX.FTZ R154, R9, R0, !PT ;  /* 0x00000000099a7209 */ /* 0x000fe40007810000 */
[----:B------:R-:W-:Y:S02]  /*9790*/  FSEL R8, R8, RZ, P1 ;  /* 0x000000ff08087208 */ /* 0x000fe40000800000 */
[----:B------:R-:W-:-:S03]  /*97a0*/  ISETP.LT.OR P2, PT, R13, 0x9a, P2 ;  /* 0x0000009a0d00780c */ /* 0x000fc60001741670 */
[--C-:B------:R-:W-:Y:S01]  /*97b0*/  FFMA.FTZ R15, R157, UR42, -R8.reuse ;  /* 0x0000002a9d0f7c23 */ /* 0x100fe20008010808 */
[----:B------:R-:W-:Y:S01]  /*97c0*/  FMNMX.FTZ R157, R155, R154, !PT ;  /* 0x0000009a9b9d7209 */ /* 0x000fe20007810000 */
[--C-:B------:R-:W-:Y:S01]  /*97d0*/  FFMA.FTZ R14, R156, UR42, -R8.reuse ;  /* 0x0000002a9c0e7c23 */ /* 0x100fe20008010808 */
[----:B------:R-:W-:-:S01]  /*97e0*/  FFMA.FTZ R156, R108, UR42, -R8 ;  /* 0x0000002a6c9c7c23 */ /* 0x000fc20008010808 */
[--C-:B------:R-:W-:Y:S01]  /*97f0*/  FFMA.FTZ R13, R109, UR42, -R8.reuse ;  /* 0x0000002a6d0d7c23 */ /* 0x100fe20008010808 */
[----:B------:R-:W-:Y:S01]  /*9800*/  FMNMX.FTZ R154, R158, R157, !PT ;  /* 0x0000009d9e9a7209 */ /* 0x000fe20007810000 */
[--C-:B------:R-:W-:Y:S01]  /*9810*/  FFMA.FTZ R20, R160, UR42, -R8.reuse ;  /* 0x0000002aa0147c23 */ /* 0x100fe20008010808 */
[----:B------:R-:W-:Y:S01]  /*9820*/  FSEL R103, R103, -INF , !P2 ;  /* 0xff80000067677808 */ /* 0x000fe20005000000 */
        /* <DEDUP_REMOVED lines=44> */
[----:B------:R-:W-:Y:S01]  /*9af0*/  MUFU.EX2 R11, R11 ;  /* 0x0000000b000b7308 */ /* 0x000fe20000000800 */
[----:B------:R-:W-:-:S04]  /*9b00*/  FMNMX.FTZ R154, R150, R157, !PT ;  /* 0x0000009d969a7209 */ /* 0x000fc80007810000 */
[----:B------:R-:W-:-:S03]  /*9b10*/  FMNMX.FTZ R157, R151, R154, !PT ;  /* 0x0000009a979d7209 */ /* 0x000fc60007810000 */
        /* <DEDUP_REMOVED lines=32> */
[----:B------:R-:W-:-:S03]  /*9d20*/  FMNMX.FTZ R109, R99, R108, !PT ;  /* 0x0000006c636d7209 */ /* 0x000fc60007810000 */
[----:B------:R-:W-:Y:S01]  /*9d30*/  MUFU.EX2 R141, R141 ;  /* 0x0000008d008d7308 */ /* 0x000fe20000000800 */
[----:B------:R-:W-:Y:S01]  /*9d40*/  FMNMX.FTZ R108, R102, R109, !PT ;  /* 0x0000006d666c7209 */ /* 0x000fe20007810000 */
[--C-:B------:R-:W-:Y:S01]  /*9d50*/  FFMA.FTZ R109, R113, UR42, -R8.reuse ;  /* 0x0000002a716d7c23 */ /* 0x100fe20008010808 */
[----:B------:R-:W-:-:S01]  /*9d60*/  FFMA.FTZ R113, R117, UR42, -R8 ;  /* 0x0000002a75717c23 */ /* 0x000fc20008010808 */
[----:B------:R-:W-:Y:S01]  /*9d70*/  IMAD.U32 R117, RZ, RZ, UR42 ;  /* 0x0000002aff757e24 */ /* 0x000fe2000f8e00ff */
[----:B------:R-:W-:-:S03]  /*9d80*/  FMNMX.FTZ R154, R103, R108, !PT ;  /* 0x0000006c679a7209 */ /* 0x000fc60007810000 */
[----:B------:R1:W-:Y:S02]  /*9d90*/  MUFU.EX2 R108, R160 ;  /* 0x000000a0006c7308 */ /* 0x0003e40000000800 */
[----:B------:R-:W2:Y:S06]  /*9da0*/  SHFL.BFLY PT, R157, R154, 0x2, 0x1f ;  /* 0x0c401f009a9d7f89 */ /* 0x000eac00000e0000 */
[----:B------:R-:W-:Y:S08]  /*9db0*/  MUFU.EX2 R144, R144 ;  /* 0x0000009000907308 */ /* 0x000ff00000000800 */
[----:B------:R-:W-:Y:S08]  /*9dc0*/  MUFU.EX2 R145, R145 ;  /* 0x0000009100917308 */ /* 0x000ff00000000800 */
[----:B------:R-:W-:Y:S01]  /*9dd0*/  MUFU.EX2 R148, R148 ;  /* 0x0000009400947308 */ /* 0x000fe20000000800 */
[----:B--2---:R-:W-:-:S02]  /*9de0*/  FMNMX.FTZ R157, R154, R157, !PT ;  /* 0x0000009d9a9d7209 */ /* 0x004fc40007810000 */
[----:B------:R-:W-:-:S03]  /*9df0*/  FSEL R154, R7, RZ, P1 ;  /* 0x000000ff079a7208 */ /* 0x000fc60000800000 */
[----:B------:R-:W2:Y:S02]  /*9e00*/  SHFL.BFLY PT, R116, R157, 0x1, 0x1f ;  /* 0x0c201f009d747f89 */ /* 0x000ea400000e0000 */
[----:B------:R-:W-:Y:S01]  /*9e10*/  MUFU.EX2 R149, R149 ;  /* 0x0000009500957308 */ /* 0x000fe20000000800 */
[----:B------:R-:W-:-:S07]  /*9e20*/  FADD.FTZ R154, -R154, R3 ;  /* 0x000000039a9a7221 */ /* 0x000fce0000010100 */
[----:B------:R-:W-:Y:S08]  /*9e30*/  MUFU.EX2 R3, R101 ;  /* 0x0000006500037308 */ /* 0x000ff00000000800 */
[----:B------:R-:W-:Y:S01]  /*9e40*/  MUFU.EX2 R120, R120 ;  /* 0x0000007800787308 */ /* 0x000fe20000000800 */
[----:B--2---:R-:W-:Y:S01]  /*9e50*/  FMNMX.FTZ R8, R157, R116, !PT ;  /* 0x000000749d087209 */ /* 0x004fe20007810000 */
[----:B------:R-:W-:-:S06]  /*9e60*/  FMUL.FTZ R116, R154, UR42 ;  /* 0x0000002a9a747c20 */ /* 0x000fcc0008410000 */
[----:B------:R-:W-:Y:S01]  /*9e70*/  MUFU.EX2 R121, R121 ;  /* 0x0000007900797308 */ /* 0x000fe20000000800 */
[C---:B------:R-:W-:Y:S01]  /*9e80*/  FSETP.NEU.FTZ.AND P1, PT, R8.reuse, -INF , PT ;  /* 0xff8000000800780b */ /* 0x040fe20003f3d000 */
[----:B------:R-:W-:-:S05]  /*9e90*/  FFMA.FTZ R117, R8, R117, -8 ;  /* 0xc100000008757423 */ /* 0x000fca0000010075 */
[----:B------:R-:W-:Y:S01]  /*9ea0*/  FSEL R154, R117, RZ, P1 ;  /* 0x000000ff759a7208 */ /* 0x000fe20000800000 */
[----:B------:R-:W2:Y:S04]  /*9eb0*/  MUFU.EX2 R116, R116 ;  /* 0x0000007400747308 */ /* 0x000ea80000000800 */
[----:B------:R-:W-:-:S01]  /*9ec0*/  FFMA.FTZ R157, R158, UR42, -R154 ;  /* 0x0000002a9e9d7c23 */ /* 0x000fc2000801089a */
[--C-:B0-----:R-:W-:Y:S01]  /*9ed0*/  FFMA.FTZ R156, R9, UR42, -R154.reuse ;  /* 0x0000002a099c7c23 */ /* 0x101fe2000801089a */
[----:B------:R-:W-:-:S01]  /*9ee0*/  FFMA.FTZ R9, R155, UR42, -R154 ;  /* 0x0000002a9b097c23 */ /* 0x000fc2000801089a */
[--C-:B------:R-:W-:Y:S01]  /*9ef0*/  FFMA.FTZ R158, R159, UR42, -R154.reuse ;  /* 0x0000002a9f9e7c23 */ /* 0x100fe2000801089a */
[----:B------:R0:W-:Y:S01]  /*9f00*/  MUFU.EX2 R101, R157 ;  /* 0x0000009d00657308 */ /* 0x0001e20000000800 */
[----:B------:R-:W-:-:S01]  /*9f10*/  FFMA.FTZ R117, R162, UR42, -R154 ;  /* 0x0000002aa2757c23 */ /* 0x000fc2000801089a */
[--C-:B-1----:R-:W-:Y:S01]  /*9f20*/  FFMA.FTZ R160, R163, UR42, -R154.reuse ;  /* 0x0000002aa3a07c23 */ /* 0x102fe2000801089a */
[----:B------:R-:W-:-:S01]  /*9f30*/  FFMA.FTZ R155, R166, UR42, -R154 ;  /* 0x0000002aa69b7c23 */ /* 0x000fc2000801089a */
[--C-:B------:R-:W-:Y:S01]  /*9f40*/  FFMA.FTZ R162, R167, UR42, -R154.reuse ;  /* 0x0000002aa7a27c23 */ /* 0x100fe2000801089a */
[----:B------:R-:W-:-:S01]  /*9f50*/  FFMA.FTZ R159, R126, UR42, -R154 ;  /* 0x0000002a7e9f7c23 */ /* 0x000fc2000801089a */
[--C-:B------:R-:W-:Y:S01]  /*9f60*/  FFMA.FTZ R126, R130, UR42, -R154.reuse ;  /* 0x0000002a827e7c23 */ /* 0x100fe2000801089a */
[----:B------:R-:W-:-:S01]  /*9f70*/  FFMA.FTZ R130, R134, UR42, -R154 ;  /* 0x0000002a86827c23 */ /* 0x000fc2000801089a */
[----:B------:R-:W-:Y:S01]  /*9f80*/  MUFU.EX2 R156, R156 ;  /* 0x0000009c009c7308 */ /* 0x000fe20000000800 */
[----:B0-----:R-:W-:Y:S01]  /*9f90*/  FSEL R157, R8, RZ, P1 ;  /* 0x000000ff089d7208 */ /* 0x001fe20000800000 */
[----:B--2---:R-:W-:Y:S01]  /*9fa0*/  FFMA.FTZ R161, R116, R6, R11 ;  /* 0x0000000674a17223 */ /* 0x004fe2000001000b */
[----:B------:R-:W-:-:S01]  /*9fb0*/  FFMA.FTZ R138, R138, UR42, -R154 ;  /* 0x0000002a8a8a7c23 */ /* 0x000fc2000801089a */
[--C-:B------:R-:W-:Y:S01]  /*9fc0*/  FFMA.FTZ R139, R139, UR42, -R154.reuse ;  /* 0x0000002a8b8b7c23 */ /* 0x100fe2000801089a */
[----:B------:R-:W-:-:S01]  /*9fd0*/  FFMA.FTZ R142, R142, UR42, -R154 ;  /* 0x0000002a8e8e7c23 */ /* 0x000fc2000801089a */
[----:B------:R-:W-:Y:S01]  /*9fe0*/  FADD.FTZ R157, -R157, R0 ;  /* 0x000000009d9d7221 */ /* 0x000fe20000010100 */
[----:B------:R-:W-:-:S01]  /*9ff0*/  FADD.FTZ R161, R10, R161 ;  /* 0x000000a10aa17221 */ /* 0x000fc20000010000 */
[----:B------:R-:W-:Y:S01]  /*a000*/  MUFU.EX2 R9, R9 ;  /* 0x0000000900097308 */ /* 0x000fe20000000800 */
[----:B------:R-:W-:-:S01]  /*a010*/  FFMA.FTZ R143, R143, UR42, -R154 ;  /* 0x0000002a8f8f7c23 */ /* 0x000fc2000801089a */
[----:B------:R-:W-:Y:S01]  /*a020*/  FMUL.FTZ R157, R157, UR42 ;  /* 0x0000002a9d9d7c20 */ /* 0x000fe20008410000 */
[----:B------:R-:W-:-:S01]  /*a030*/  FADD.FTZ R134, R14, R161 ;  /* 0x000000a10e867221 */ /* 0x000fc20000010000 */
        /* <DEDUP_REMOVED lines=31> */
[----:B------:R-:W-:-:S02]  /*a230*/  FFMA.FTZ R103, R103, UR42, -R154 ;  /* 0x0000002a67677c23 */ /* 0x000fc4000801089a */
[----:B-1----:R-:W-:-:S03]  /*a240*/  FADD.FTZ R6, R158, R5 ;  /* 0x000000059e067221 */ /* 0x002fc60000010000 */
[----:B------:R-:W1:Y:S01]  /*a250*/  MUFU.EX2 R155, R155 ;  /* 0x0000009b009b7308 */ /* 0x000e620000000800 */
[----:B--2---:R-:W-:-:S07]  /*a260*/  FADD.FTZ R5, R117, R6 ;  /* 0x0000000675057221 */ /* 0x004fce0000010000 */
[----:B------:R-:W2:Y:S01]  /*a270*/  MUFU.EX2 R162, R162 ;  /* 0x000000a200a27308 */ /* 0x000ea20000000800 */
[----:B0-----:R-:W-:-:S07]  /*a280*/  FADD.FTZ R6, R160, R5 ;  /* 0x00000005a0067221 */ /* 0x001fce0000010000 */
[----:B------:R0:W-:Y:S01]  /*a290*/  MUFU.EX2 R0, R159 ;  /* 0x0000009f00007308 */ /* 0x0001e20000000800 */
[----:B-1----:R-:W-:-:S07]  /*a2a0*/  FADD.FTZ R5, R155, R6 ;  /* 0x000000069b057221 */ /* 0x002fce0000010000 */
[----:B------:R-:W1:Y:S01]  /*a2b0*/  MUFU.EX2 R138, R138 ;  /* 0x0000008a008a7308 */ /* 0x000e620000000800 */
[----:B0-----:R-:W-:-:S01]  /*a2c0*/  FADD.FTZ R159, R15, R134 ;  /* 0x000000860f9f7221 */ /* 0x001fc20000010000 */
[----:B--2---:R-:W-:-:S03]  /*a2d0*/  FADD.FTZ R5, R162, R5 ;  /* 0x00000005a2057221 */ /* 0x004fc60000010000 */
[----:B------:R-:W-:-:S03]  /*a2e0*/  FADD.FTZ R134, R20, R159 ;  /* 0x0000009f14867221 */ /* 0x000fc60000010000 */
[----:B------:R-:W0:Y:S01]  /*a2f0*/  MUFU.EX2 R139, R139 ;  /* 0x0000008b008b7308 */ /* 0x000e220000000800 */
[----:B------:R-:W-:-:S04]  /*a300*/  FADD.FTZ R159, R21, R134 ;  /* 0x00000086159f7221 */ /* 0x000fc80000010000 */
[----:B------:R-:W-:-:S03]  /*a310*/  FADD.FTZ R134, R152, R159 ;  /* 0x0000009f98867221 */ /* 0x000fc60000010000 */
[----:B------:R-:W2:Y:S01]  /*a320*/  MUFU.EX2 R142, R142 ;  /* 0x0000008e008e7308 */ /* 0x000ea20000000800 */
[----:B------:R-:W-:-:S01]  /*a330*/  FADD.FTZ R159, R153, R134 ;  /* 0x00000086999f7221 */ /* 0x000fc20000010000 */
[----:B-1----:R-:W-:-:S03]  /*a340*/  FADD.FTZ R134, R138, R5 ;  /* 0x000000058a867221 */ /* 0x002fc60000010000 */
[----:B------:R-:W-:-:S03]  /*a350*/  FADD.FTZ R6, R136, R159 ;  /* 0x0000009f88067221 */ /* 0x000fc60000010000 */
[----:B------:R-:W1:Y:S01]  /*a360*/  MUFU.EX2 R143, R143 ;  /* 0x0000008f008f7308 */ /* 0x000e620000000800 */
[----:B------:R-:W-:-:S01]  /*a370*/  FADD.FTZ R5, R137, R6 ;  /* 0x0000000689057221 */ /* 0x000fc20000010000 */
[----:B0-----:R-:W-:-:S03]  /*a380*/  FADD.FTZ R159, R139, R134 ;  /* 0x000000868b9f7221 */ /* 0x001fc60000010000 */
[----:B------:R-:W-:-:S03]  /*a390*/  FADD.FTZ R6, R140, R5 ;  /* 0x000000058c067221 */ /* 0x000fc60000010000 */
[----:B------:R-:W0:Y:S01]  /*a3a0*/  MUFU.EX2 R146, R146 ;  /* 0x0000009200927308 */ /* 0x000e220000000800 */
[----:B--2---:R-:W-:-:S01]  /*a3b0*/  FADD.FTZ R134, R142, R159 ;  /* 0x0000009f8e867221 */ /* 0x004fc20000010000 */
[----:B------:R-:W-:-:S04]  /*a3c0*/  FADD.FTZ R5, R141, R6 ;  /* 0x000000068d057221 */ /* 0x000fc80000010000 */
[----:B------:R-:W-:Y:S02]  /*a3d0*/  FADD.FTZ R6, R144, R5 ;  /* 0x0000000590067221 */ /* 0x000fe40000010000 */
[----:B------:R-:W2:Y:S01]  /*a3e0*/  MUFU.EX2 R147, R147 ;  /* 0x0000009300937308 */ /* 0x000ea20000000800 */
[----:B-1----:R-:W-:-:S01]  /*a3f0*/  FADD.FTZ R159, R143, R134 ;  /* 0x000000868f9f7221 */ /* 0x002fc20000010000 */
[----:B------:R-:W-:-:S04]  /*a400*/  FADD.FTZ R5, R145, R6 ;  /* 0x0000000691057221 */ /* 0x000fc80000010000 */
[----:B------:R-:W-:Y:S02]  /*a410*/  FADD.FTZ R6, R148, R5 ;  /* 0x0000000594067221 */ /* 0x000fe40000010000 */
[----:B------:R-:W1:Y:S01]  /*a420*/  MUFU.EX2 R150, R150 ;  /* 0x0000009600967308 */ /* 0x000e620000000800 */
[----:B0-----:R-:W-:-:S01]  /*a430*/  FADD.FTZ R134, R146, R159 ;  /* 0x0000009f92867221 */ /* 0x001fc20000010000 */
[----:B------:R-:W-:-:S04]  /*a440*/  FADD.FTZ R5, R149, R6 ;  /* 0x0000000695057221 */ /* 0x000fc80000010000 */
[----:B------:R-:W-:Y:S02]  /*a450*/  FADD.FTZ R6, R120, R5 ;  /* 0x0000000578067221 */ /* 0x000fe40000010000 */
[----:B------:R-:W0:Y:S01]  /*a460*/  MUFU.EX2 R151, R151 ;  /* 0x0000009700977308 */ /* 0x000e220000000800 */
[----:B--2---:R-:W-:-:S01]  /*a470*/  FADD.FTZ R159, R147, R134 ;  /* 0x00000086939f7221 */ /* 0x004fc20000010000 */
[----:B------:R-:W-:-:S06]  /*a480*/  FADD.FTZ R5, R121, R6 ;  /* 0x0000000679057221 */ /* 0x000fcc0000010000 */
[----:B------:R-:W2:Y:S01]  /*a490*/  MUFU.EX2 R122, R122 ;  /* 0x0000007a007a7308 */ /* 0x000ea20000000800 */
[----:B-1----:R-:W-:-:S07]  /*a4a0*/  FADD.FTZ R134, R150, R159 ;  /* 0x0000009f96867221 */ /* 0x002fce0000010000 */
[----:B------:R-:W1:Y:S01]  /*a4b0*/  MUFU.EX2 R123, R123 ;  /* 0x0000007b007b7308 */ /* 0x000e620000000800 */
[----:B0-----:R-:W-:-:S07]  /*a4c0*/  FADD.FTZ R159, R151, R134 ;  /* 0x00000086979f7221 */ /* 0x001fce0000010000 */
[----:B------:R-:W0:Y:S01]  /*a4d0*/  MUFU.EX2 R124, R124 ;  /* 0x0000007c007c7308 */ /* 0x000e220000000800 */
[----:B--2---:R-:W-:-:S07]  /*a4e0*/  FADD.FTZ R134, R122, R159 ;  /* 0x0000009f7a867221 */ /* 0x004fce0000010000 */
[----:B------:R-:W2:Y:S01]  /*a4f0*/  MUFU.EX2 R125, R125 ;  /* 0x0000007d007d7308 */ /* 0x000ea20000000800 */
[----:B-1----:R-:W-:-:S04]  /*a500*/  FADD.FTZ R159, R123, R134 ;  /* 0x000000867b9f7221 */ /* 0x002fc80000010000 */
[----:B------:R-:W-:-:S03]  /*a510*/  FADD.FTZ R134, R0, R159 ;  /* 0x0000009f00867221 */ /* 0x000fc60000010000 */
        /* <DEDUP_REMOVED lines=28> */
[----:B------:R-:W-:-:S03]  /*a6e0*/  FADD.FTZ R6, R12, R5 ;  /* 0x000000050c067221 */ /* 0x000fc60000010000 */
        /* <DEDUP_REMOVED lines=54> */
.L_x_1103:
[----:B------:R-:W-:Y:S01]  /*aa50*/  ULEA UR6, UR54, UR41, 0x3 ;  /* 0x0000002936067291 */ /* 0x000fe2000f8e183f */
[----:B------:R-:W-:Y:S01]  /*aa60*/  ISETP.GT.AND P1, PT, R4, UR60, PT ;  /* 0x0000003c04007c0c */ /* 0x000fe2000bf24270 */
[----:B------:R-:W-:Y:S01]  /*aa70*/  UMOV UR50, UR58 ;  /* 0x0000003a00327c82 */ /* 0x000fe20008000000 */
        /* <DEDUP_REMOVED lines=15> */
[----:B------:R-:W-:Y:S01]  /*ab70*/  SYNCS.ARRIVE.TRANS64.RED.A1T0 RZ, [UR6], RZ ;  /* 0x000000ffffff79a7 */ /* 0x000fe20008100406 */
[----:B------:R-:W-:Y:S01]  /*ab80*/  F2FP.SATFINITE.E4M3.F32.PACK_AB_MERGE_C R142, R143, R142, RZ ;  /* 0x0000008e8f8e723e */ /* 0x000fe200048070ff */
[----:B------:R-:W-:Y:S01]  /*ab90*/  FMUL.FTZ R32, R32, R116 ;  /* 0x0000007420207220 */ /* 0x000fe20000410000 */
        /* <DEDUP_REMOVED lines=19> */
[-C--:B------:R-:W-:Y:S01]  /*acd0*/  FMUL.FTZ R52, R52, R116.reuse ;  /* 0x0000007434347220 */ /* 0x080fe20000410000 */
[----:B------:R-:W-:Y:S01]  /*ace0*/  F2FP.SATFINITE.E4M3.F32.PACK_AB_MERGE_C R13, R103, R161, RZ ;  /* 0x000000a1670d723e */ /* 0x000fe200048070ff */
[----:B------:R-:W-:Y:S01]  /*acf0*/  FMUL.FTZ R53, R53, R116 ;  /* 0x0000007435357220 */ /* 0x000fe20000410000 */
[----:B------:R-:W-:Y:S01]  /*ad00*/  F2FP.SATFINITE.E4M3.F32.PACK_AB_MERGE_C R177, R123, R122, R0 ;  /* 0x0000007a7bb1723e */ /* 0x000fe20004807000 */
[----:B------:R-:W-:Y:S01]  /*ad10*/  FMUL.FTZ R56, R56, R116 ;  /* 0x0000007438387220 */ /* 0x000fe20000410000 */
[----:B------:R-:W-:Y:S01]  /*ad20*/  F2FP.SATFINITE.E4M3.F32.PACK_AB_MERGE_C R170, R97, R96, R3 ;  /* 0x0000006061aa723e */ /* 0x000fe20004807003 */
[-C--:B------:R-:W-:Y:S01]  /*ad30*/  FMUL.FTZ R57, R57, R116.reuse ;  /* 0x0000007439397220 */ /* 0x080fe20000410000 */
[----:B------:R-:W-:Y:S01]  /*ad40*/  F2FP.SATFINITE.E4M3.F32.PACK_AB_MERGE_C R184, R10, R11, R14 ;  /* 0x0000000b0ab8723e */ /* 0x000fe2000480700e */
        /* <DEDUP_REMOVED lines=28> */
[----:B------:R-:W-:Y:S01]  /*af10*/  VIADD R4, R4, 0xffffffff ;  /* 0xffffffff04047836 */ /* 0x000fe20000000000 */
[----:B------:R-:W-:Y:S01]  /*af20*/  F2FP.SATFINITE.E4M3.F32.PACK_AB_MERGE_C R168, R89, R88, R92 ;  /* 0x0000005859a8723e */ /* 0x000fe2000480705c */
[-C--:B------:R-:W-:Y:S01]  /*af30*/  FMUL.FTZ R26, R26, R157.reuse ;  /* 0x0000009d1a1a7220 */ /* 0x080fe20000410000 */
        /* <DEDUP_REMOVED lines=36> */
[----:B------:R-:W-:Y:S01]  /*b180*/  IMAD.MOV.U32 R0, RZ, RZ, R8 ;  /* 0x000000ffff007224 */ /* 0x000fe200078e0008 */
[----:B------:R-:W-:Y:S01]  /*b190*/  UMOV UR54, UR59 ;  /* 0x0000003b00367c82 */ /* 0x000fe20008000000 */
[----:B------:R-:W-:Y:S01]  /*b1a0*/  IMAD.MOV.U32 R3, RZ, RZ, R7 ;  /* 0x000000ffff037224 */ /* 0x000fe200078e0007 */
[----:B------:R-:W-:-:S06]  /*b1b0*/  UMOV UR50, UR58 ;  /* 0x0000003a00327c82 */ /* 0x000fcc0008000000 */
.L_x_1086:
[----:B------:R-:W-:Y:S01]  /*b1c0*/  ULDC UR6, c[0x0][0x448] ;  /* 0x0001120000067ab9 */ /* 0x000fe20000000800 */
[----:B------:R-:W-:Y:S01]  /*b1d0*/  IADD3 R7, R17, 0x1, -R18 ;  /* 0x0000000111077810 */ /* 0x000fe20007ffe812 */
[----:B------:R-:W-:Y:S01]  /*b1e0*/  UISETP.NE.AND UP0, UPT, UR6, 0x1, UPT ;  /* 0x000000010600788c */ /* 0x000fe2000bf05270 */
[----:B------:R-:W-:Y:S02]  /*b1f0*/  ULDC UR15, c[0x0][0x9e4] ;  /* 0x00027900000f7ab9 */ /* 0x000fe40000000800 */
[----:B------:R-:W-:Y:S01]  /*b200*/  R2UR UR11, R7 ;  /* 0x00000000070b72ca */ /* 0x000fe200000e0000 */
[----:B------:R-:W-:Y:S02]  /*b210*/  UISETP.GE.AND UP1, UPT, UR15, 0x1, UPT ;  /* 0x000000010f00788c */ /* 0x000fe4000bf26270 */
[----:B------:R-:W-:-:S04]  /*b220*/  UIADD3 UR10, UR36, 0x7f, URZ ;  /* 0x0000007f240a7890 */ /* 0x000fc8000fffe03f */
[----:B------:R-:W-:Y:S01]  /*b230*/  PLOP3.LUT P1, PT, PT, PT, UP1, 0x40, 0x0 ;  /* 0x000000000000781c */ /* 0x000fe20003f2e818 */
[----:B------:R-:W-:Y:S01]  /*b240*/  @UP0 ULDC UR6, c[0x0][0x44c] ;  /* 0x0001130000060ab9 */ /* 0x000fe20000000800 */
[----:B------:R-:W-:Y:S01]  /*b250*/  @UP0 ULDC UR14, c[0x0][0x450] ;  /* 0x00011400000e0ab9 */ /* 0x000fe20000000800 */
[----:B------:R-:W-:-:S04]  /*b260*/  UIMAD.WIDE.U32 UR6, UR10, UR6, URZ ;  /* 0x000000060a0672a5 */ /* 0x000fc8000f8e003f */
[----:B------:R-:W-:-:S04]  /*b270*/  @UP0 USHF.R.U32.HI UR10, URZ, UR14, UR7 ;  /* 0x0000000e3f0a0299 */ /* 0x000fc80008011607 */
[----:B------:R-:W-:-:S04]  /*b280*/  UIADD3 UR10, UR11, UR10, URZ ;  /* 0x0000000a0b0a7290 */ /* 0x000fc8000fffe03f */
[----:B------:R-:W-:Y:S01]  /*b290*/  UIADD3 UR56, UR10, -UR56, URZ ;  /* 0x800000380a387290 */ /* 0x000fe2000fffe03f */
[----:B------:R-:W-:Y:S11]  /*b2a0*/  @P1 BRA `(.L_x_1105) ;  /* 0x0000000000481947 */ /* 0x000ff60003800000 */
[----:B------:R-:W-:Y:S02]  /*b2b0*/  UMOV UR14, UR10 ;  /* 0x0000000a000e7c82 */ /* 0x000fe40008000000 */
        /* <DEDUP_REMOVED lines=10> */
.L_x_1106:
[----:B------:R-:W-:-:S11]  /*b360*/  UISETP.NE.AND UP2, UPT, UR15, 0x1, UPT ;  /* 0x000000010f00788c */ /* 0x000fd6000bf45270 */
[----:B------:R-:W-:Y:S02]  /*b370*/  @UP2 ULDC.64 UR6, c[0x0][0x9e8] ;  /* 0x00027a0000062ab9 */ /* 0x000fe40000000a00 */
[----:B------:R-:W-:-:S04]  /*b380*/  UIMAD.WIDE.U32 UR10, UR14, UR6, URZ ;  /* 0x000000060e0a72a5 */ /* 0x000fc8000f8e003f */
[----:B------:R-:W-:-:S12]  /*b390*/  @UP2 USHF.R.U32.HI UR14, URZ, UR7, UR11 ;  /* 0x000000073f0e2299 */ /* 0x000fd8000801160b */
.L_x_1107:
[----:B------:R-:W-:-:S04]  /*b3a0*/  UIMAD UR14, UR14, UR15, URZ ;  /* 0x0000000f0e0e72a4 */ /* 0x000fc8000f8e023f */
[----:B------:R-:W-:-:S04]  /*b3b0*/  UISETP.LT.AND UP2, UPT, UR56, UR14, UPT ;  /* 0x0000000e3800728c */ /* 0x000fc8000bf41270 */
[----:B------:R-:W-:-:S12]  /*b3c0*/  USEL UR56, UR56, UR14, !UP2 ;  /* 0x0000000e38387287 */ /* 0x000fd8000d000000 */
.L_x_1105:
        /* <DEDUP_REMOVED lines=10> */
[----:B------:R-:W-:Y:S01]  /*b470*/  IMAD.MOV.U32 R7, RZ, RZ, R3 ;  /* 0x000000ffff077224 */ /* 0x000fe200078e0003 */
[----:B------:R-:W-:Y:S01]  /*b480*/  UMOV UR56, UR54 ;  /* 0x0000003600387c82 */ /* 0x000fe20008000000 */
[----:B------:R-:W-:-:S07]  /*b490*/  IMAD.MOV.U32 R8, RZ, RZ, R4 ;  /* 0x000000ffff087224 */ /* 0x000fce00078e0004 */
.L_x_1118:
[----:B------:R-:W-:Y:S01]  /*b4a0*/  ISETP.NE.AND P2, PT, RZ, UR45, PT ;  /* 0x0000002dff007c0c */ /* 0x000fe2000bf45270 */
[----:B------:R-:W-:-:S04]  /*b4b0*/  UISETP.NE.AND UP2, UPT, UR56, 0x1, UPT ;  /* 0x000000013800788c */ /* 0x000fc8000bf45270 */
[----:B------:R-:W-:-:S04]  /*b4c0*/  USEL UR50, URZ, 0x1, UP2 ;  /* 0x000000013f327887 */ /* 0x000fc80009000000 */
[----:B------:R-:W-:-:S04]  /*b4d0*/  ULOP3.LUT UR50, UR57, UR50, URZ, 0x3c, !UPT ;  /* 0x0000003239327292 */ /* 0x000fc8000f8e3c3f */
[----:B------:R-:W-:Y:S08]  /*b4e0*/  @P2 BRA `(.L_x_1109) ;  /* 0x0000000000382947 */ /* 0x000ff00003800000 */
[----:B------:R-:W-:Y:S05]  /*b4f0*/  @!P0 BRA `(.L_x_1110) ;  /* 0x0000000000048947 */ /* 0x000fea0003800000 */
[----:B------:R-:W-:Y:S01]  /*b500*/  BPT.TRAP 0x1 ;  /* 0x000000040000795c */ /* 0x000fe20000300000 */
.L_x_1110:
        /* <DEDUP_REMOVED lines=9> */
.L_x_1111:
[----:B-1----:R-:W-:Y:S05]  /*b5a0*/  @P1 BRA `(.L_x_1109) ;  /* 0x0000000000081947 */ /* 0x002fea0003800000 */
[----:B------:R-:W1:Y:S02]  /*b5b0*/  SYNCS.PHASECHK.TRANS64.TRYWAIT P1, [UR6+0x29830], R0 ;  /* 0x02983000ff0075a7 */ /* 0x000e640008020146 */
[----:B-1----:R-:W-:Y:S05]  /*b5c0*/  @!P1 BRA `(.L_x_1112) ;  /* 0x0000012000e49947 */ /* 0x002fea0003800000 */
.L_x_1109:
        /* <DEDUP_REMOVED lines=191> */
.L_x_1114:
[----:B------:R-:W-:Y:S01]  /*c1c0*/  ULEA UR6, UR56, UR41, 0x3 ;  /* 0x0000002938067291 */ /* 0x000fe2000f8e183f */
[----:B------:R-:W-:-:S05]  /*c1d0*/  IMAD.U32 R0, RZ, RZ, UR57 ;  /* 0x00000039ff007e24 */ /* 0x000fca000f8e00ff */
[----:B------:R-:W-:-:S04]  /*c1e0*/  SHF.L.U32 R0, R0, 0x1f, RZ ;  /* 0x0000001f00007819 */ /* 0x000fc800000006ff */
[----:B------:R0:W1:Y:S01]  /*c1f0*/  SYNCS.PHASECHK.TRANS64.TRYWAIT P1, [UR6+0x29850], R0 ;  /* 0x02985000ff0075a7 */ /* 0x0000620008020146 */
[----:B------:R-:W-:Y:S05]  /*c200*/  @!P0 BRA `(.L_x_1115) ;  /* 0x0000000000048947 */ /* 0x000fea0003800000 */
[----:B------:R-:W-:Y:S01]  /*c210*/  BPT.TRAP 0x1 ;  /* 0x000000040000795c */ /* 0x000fe20000300000 */
.L_x_1115:
[----:B-1----:R-:W-:Y:S05]  /*c220*/  @P1 BRA `(.L_x_1113) ;  /* 0x0000000000081947 */ /* 0x002fea0003800000 */
[----:B------:R-:W1:Y:S02]  /*c230*/  SYNCS.PHASECHK.TRANS64.TRYWAIT P1, [UR6+0x29850], R0 ;  /* 0x02985000ff0075a7 */ /* 0x000e640008020146 */
[----:B-1----:R-:W-:Y:S05]  /*c240*/  @!P1 BRA `(.L_x_1116) ;  /* 0x0000011400dc9947 */ /* 0x002fea0003800000 */
.L_x_1113:
[----:B------:R-:W-:Y:S01]  /*c250*/  UIADD3 UR6, UR41, 0x400, URZ ;  /* 0x0000040029067890 */ /* 0x000fe2000fffe03f */
[----:B------:R-:W-:Y:S01]  /*c260*/  WARPGROUP.ARRIVE ;  /* 0x00000000000079c5 */ /* 0x000fe20000000000 */
[----:B------:R-:W-:Y:S01]  /*c270*/  UMOV UR7, 0xc0000010 ;  /* 0xc000001000077882 */ /* 0x000fe20000000000 */
[----:B01----:R-:W-:Y:S01]  /*c280*/  FMNMX.FTZ R0, R152, R7, !PT ;  /* 0x0000000798007209 */ /* 0x003fe20007810000 */
[----:B------:R-:W-:-:S03]  /*c290*/  USHF.R.U32.HI UR6, URZ, 0x4, UR6 ;  /* 0x000000043f067899 */ /* 0x000fc60008011606 */
[----:B------:R-:W0:Y:S01]  /*c2a0*/  S2R R228, SR_TID.X ;  /* 0x0000000000e47919 */ /* 0x000e220000002100 */
        /* <DEDUP_REMOVED lines=85> */
[----:B0-----:R-:W-:Y:S01]  /*c800*/  SHF.R.U32.HI R228, RZ, 0x7, R228 ;  /* 0x00000007ffe47819 */ /* 0x001fe200000116e4 */
        /* <DEDUP_REMOVED lines=10> */
[----:B-1----:R-:W-:Y:S01]  /*c8b0*/  FMNMX.FTZ R13, R10, R13, !PT ;  /* 0x0000000d0a0d7209 */ /* 0x002fe20007810000 */
[----:B------:R-:W-:-:S04]  /*c8c0*/  IMAD.U32 R10, RZ, RZ, UR42 ;  /* 0x0000002aff0a7e24 */ /* 0x000fc8000f8e00ff */
[----:B------:R-:W1:Y:S01]  /*c8d0*/  SHFL.BFLY PT, R12, R13, 0x1, 0x1f ;  /* 0x0c201f000d0c7f89 */ /* 0x000e6200000e0000 */
[----:B0-----:R-:W-:-:S05]  /*c8e0*/  FMNMX.FTZ R3, R11, R0, !PT ;  /* 0x000000000b037209 */ /* 0x001fca0007810000 */
[----:B------:R-:W-:-:S04]  /*c8f0*/  FADD.FTZ R7, -R3, R7 ;  /* 0x0000000703077221 */ /* 0x000fc80000010100 */
[----:B------:R-:W-:Y:S01]  /*c900*/  FMUL.FTZ R7, R7, UR42 ;  /* 0x0000002a07077c20 */ /* 0x000fe20008410000 */
[----:B-1----:R-:W-:-:S05]  /*c910*/  FMNMX.FTZ R0, R13, R12, !PT ;  /* 0x0000000c0d007209 */ /* 0x002fca0007810000 */
[----:B------:R-:W-:Y:S01]  /*c920*/  MUFU.EX2 R7, R7 ;  /* 0x0000000700077308 */ /* 0x000fe20000000800 */
[----:B------:R-:W-:-:S01]  /*c930*/  FADD.FTZ R4, -R0, R9 ;  /* 0x0000000900047221 */ /* 0x000fc20000010100 */
[----:B------:R-:W-:-:S03]  /*c940*/  FFMA.FTZ R9, R3, R10, -8 ;  /* 0xc100000003097423 */ /* 0x000fc6000001000a */
[----:B------:R-:W-:Y:S01]  /*c950*/  FMUL.FTZ R4, R4, UR42 ;  /* 0x0000002a04047c20 */ /* 0x000fe20008410000 */
[----:B------:R-:W-:-:S01]  /*c960*/  FFMA.FTZ R11, R153, UR42, -R9 ;  /* 0x0000002a990b7c23 */ /* 0x000fc20008010809 */
[----:B------:R-:W-:Y:S02]  /*c970*/  IMAD.U32 R153, RZ, RZ, UR42 ;  /* 0x0000002aff997e24 */ /* 0x000fe4000f8e00ff */
        /* <DEDUP_REMOVED lines=40> */
[----:B------:R-:W-:Y:S03]  /*cc00*/  MUFU.EX2 R4, R4 ;  /* 0x0000000400047308 */ /* 0x000fe60000000800 */
        /* <DEDUP_REMOVED lines=30> */
[----:B-1----:R-:W-:-:S01]  /*cdf0*/  FFMA.FTZ R5, R4, R5, R153 ;  /* 0x0000000504057223 */ /* 0x002fc20000010099 */
[----:B------:R-:W-:Y:S01]  /*ce00*/  FFMA.FTZ R107, R107, UR42, -R101 ;  /* 0x0000002a6b6b7c23 */ /* 0x000fe20008010865 */
[----:B------:R-:W-:-:S02]  /*ce10*/  WARPGROUP.DEPBAR.LE gsb0, 0x0 ;  /* 0x00008000000079c5 */ /* 0x000fc40000010000 */
[----:B------:R-:W-:Y:S01]  /*ce20*/  WARPGROUP.ARRIVE ;  /* 0x00000000000079c5 */ /* 0x000fe20000000000 */
[----:B------:R-:W-:Y:S01]  /*ce30*/  IADD3 R162, -R228, 0xb, RZ ;  /* 0x0000000be4a27810 */ /* 0x000fe20007ffe1ff */
[----:B------:R-:W-:Y:S01]  /*ce40*/  FFMA.FTZ R110, R110, UR42, -R101 ;  /* 0x0000002a6e6e7c23 */ /* 0x000fe20008010865 */
[----:B------:R-:W1:Y:S01]  /*ce50*/  MUFU.EX2 R12, R12 ;  /* 0x0000000c000c7308 */ /* 0x000e620000000800 */
[----:B--2---:R-:W-:-:S02]  /*ce60*/  FADD.FTZ R161, R11, R6 ;  /* 0x000000060ba17221 */ /* 0x004fc40000010000 */
[----:B------:R-:W2:Y:S01]  /*ce70*/  S2R R228, SR_TID.X ;  /* 0x0000000000e47919 */ /* 0x000ea20000002100 */
[----:B------:R-:W-:Y:S01]  /*ce80*/  QGMMA.64x128x32.F32.E4M3.E4M3 R24, R176, gdesc[UR4], R24, gsb0 ;  /* 0x01e00004b0187df3 */ /* 0x000fe20008000818 */
[----:B------:R-:W-:Y:S01]  /*ce90*/  UIADD3 UR6, UR10, 0x300, URZ ;  /* 0x000003000a067890 */ /* 0x000fe2000fffe03f */
[--C-:B------:R-:W-:Y:S01]  /*cea0*/  FFMA.FTZ R111, R111, UR42, -R101.reuse ;  /* 0x0000002a6f6f7c23 */ /* 0x100fe20008010865 */
[----:B------:R-:W-:Y:S01]  /*ceb0*/  UMOV UR7, 0xc0000010 ;  /* 0xc000001000077882 */ /* 0x000fe20000000000 */
[----:B------:R-:W-:Y:S01]  /*cec0*/  FFMA.FTZ R114, R114, UR42, -R101 ;  /* 0x0000002a72727c23 */ /* 0x000fe20008010865 */
        /* <DEDUP_REMOVED lines=10> */
[----:B------:R-:W-:Y:S01]  /*cf70*/  FFMA.FTZ R95, R95, UR42, -R101 ;  /* 0x0000002a5f5f7c23 */ /* 0x000fe20008010865 */
[----:B------:R-:W-:-:S02]  /*cf80*/  IMAD.U32 R163, RZ, RZ, UR54 ;  /* 0x00000036ffa37e24 */ /* 0x000fc4000f8e00ff */
[--C-:B------:R-:W-:Y:S01]  /*cf90*/  FFMA.FTZ R98, R98, UR42, -R101.reuse ;  /* 0x0000002a62627c23 */ /* 0x100fe20008010865 */
[----:B------:R-:W-:-:S01]  /*cfa0*/  FFMA.FTZ R99, R99, UR42, -R101 ;  /* 0x0000002a63637c23 */ /* 0x000fc20008010865 */
[--C-:B------:R-:W-:Y:S01]  /*cfb0*/  FFMA.FTZ R102, R102, UR42, -R101.reuse ;  /* 0x0000002a66667c23 */ /* 0x100fe20008010865 */
[----:B------:R-:W-:-:S01]  /*cfc0*/  FFMA.FTZ R101, R103, UR42, -R101 ;  /* 0x0000002a67657c23 */ /* 0x000fc20008010865 */
[----:B------:R-:W1:Y:S01]  /*cfd0*/  MUFU.EX2 R155, R155 ;  /* 0x0000009b009b7308 */ /* 0x000e620000000800 */
[----:B---3--:R-:W-:-:S07]  /*cfe0*/  FADD.FTZ R160, R154, R5 ;  /* 0x000000059aa07221 */ /* 0x008fce0000010000 */
[----:B------:R-:W3:Y:S01]  /*cff0*/  MUFU.EX2 R14, R14 ;  /* 0x0000000e000e7308 */ /* 0x000ee20000000800 */
[----:B0-----:R-:W-:-:S01]  /*d000*/  FADD.FTZ R5, R13, R6 ;  /* 0x000000060d057221 */ /* 0x001fc20000010000 */
[----:B--2---:R-:W-:-:S06]  /*d010*/  LOP3.LUT P1, RZ, R228, 0x7f, RZ, 0xc0, !PT ;  /* 0x0000007fe4ff7812 */ /* 0x004fcc000782c0ff */
[----:B------:R-:W0:Y:S01]  /*d020*/  MUFU.EX2 R156, R156 ;  /* 0x0000009c009c7308 */ /* 0x000e220000000800 */
[----:B-1----:R-:W-:-:S06]  /*d030*/  FADD.FTZ R161, R155, R160 ;  /* 0x000000a09ba17221 */ /* 0x002fcc0000010000 */
[----:B------:R-:W-:Y:S01]  /*d040*/  @!P1 LEA R163, R163, UR41, 0x3 ;  /* 0x00000029a3a39c11 */ /* 0x000fe2000f8e18ff */
[----:B------:R-:W1:Y:S01]  /*d050*/  MUFU.EX2 R15, R15 ;  /* 0x0000000f000f7308 */ /* 0x000e620000000800 */
[----:B---3--:R-:W-:-:S07]  /*d060*/  FADD.FTZ R6, R14, R5 ;  /* 0x000000050e067221 */ /* 0x008fce0000010000 */
        /* <DEDUP_REMOVED lines=23> */
[----:B------:R-:W-:Y:S02]  /*d1e0*/  WARPGROUP.DEPBAR.LE gsb0, 0x0 ;  /* 0x00008000000079c5 */ /* 0x000fe40000010000 */
[----:B------:R-:W-:Y:S01]  /*d1f0*/  WARPGROUP.ARRIVE ;  /* 0x00000000000079c5 */ /* 0x000fe20000000000 */
[----:B--2---:R-:W-:-:S04]  /*d200*/  FADD.FTZ R6, R140, R5 ;  /* 0x000000058c067221 */ /* 0x004fc80000010000 */
[----:B------:R-:W2:Y:S01]  /*d210*/  MUFU.EX2 R143, R143 ;  /* 0x0000008f008f7308 */ /* 0x000ea20000000800 */
[----:B------:R-:W-:Y:S01]  /*d220*/  QGMMA.64x128x32.F32.E4M3.E4M3 R24, R172, gdesc[UR4], R24, gsb0 ;  /* 0x01e00004ac187df3 */ /* 0x000fe20008000818 */
[----:B------:R-:W-:Y:S01]  /*d230*/  UIADD3 UR6, UR10, 0x400, URZ ;  /* 0x000004000a067890 */ /* 0x000fe2000fffe03f */
[----:B0-----:R-:W-:Y:S01]  /*d240*/  FADD.FTZ R160, R142, R161 ;  /* 0x000000a18ea07221 */ /* 0x001fe20000010000 */
[----:B------:R-:W-:-:S04]  /*d250*/  UMOV UR7, 0xc0000010 ;  /* 0xc000001000077882 */ /* 0x000fc80000000000 */
        /* <DEDUP_REMOVED lines=33> */
[----:B--2---:R-:W-:-:S01]  /*d470*/  FADD.FTZ R5, R125, R6 ;  /* 0x000000067d057221 */ /* 0x004fc20000010000 */
[----:B------:R-:W-:Y:S02]  /*d480*/  WARPGROUP.DEPBAR.LE gsb0, 0x0 ;  /* 0x00008000000079c5 */ /* 0x000fe40000010000 */
[----:B------:R-:W-:-:S04]  /*d490*/  WARPGROUP.ARRIVE ;  /* 0x00000000000079c5 */ /* 0x000fc80000000000 */
[----:B------:R-:W2:Y:S01]  /*d4a0*/  MUFU.EX2 R130, R130 ;  /* 0x0000008200827308 */ /* 0x000ea20000000800 */
[----:B0-----:R-:W-:-:S01]  /*d4b0*/  FADD.FTZ R161, R127, R160 ;  /* 0x000000a07fa17221 */ /* 0x001fc20000010000 */
[----:B------:R-:W-:Y:S01]  /*d4c0*/  QGMMA.64x128x32.F32.E4M3.E4M3 R24, R168, gdesc[UR4], R24, gsb0 ;  /* 0x01e00004a8187df3 */ /* 0x000fe20008000818 */
[----:B-1----:R-:W-:-:S05]  /*d4d0*/  FADD.FTZ R6, R128, R5 ;  /* 0x0000000580067221 */ /* 0x002fca0000010000 */
[----:B------:R-:W0:Y:S08]  /*d4e0*/  MUFU.EX2 R129, R129 ;  /* 0x0000008100817308 */ /* 0x000e300000000800 */
        /* <DEDUP_REMOVED lines=34> */
[----:B------:R-:W-:-:S06]  /*d710*/  WARPGROUP.DEPBAR.LE gsb0, 0x0 ;  /* 0x00008000000079c5 */ /* 0x000fcc0000010000 */
        /* <DEDUP_REMOVED lines=14> */
[----:B------:R-:W-:-:S05]  /*d800*/  @!P1 VIADD R5, R163, 0x29840 ;  /* 0x00029840a3059836 */ /* 0x000fca0000000000 */
[----:B------:R-:W-:Y:S01]  /*d810*/  @!P1 PRMT R5, RZ, 0x654, R5 ;  /* 0x00000654ff059816 */ /* 0x000fe20000000005 */
[----:B------:R-:W1:Y:S01]  /*d820*/  MUFU.EX2 R91, R91 ;  /* 0x0000005b005b7308 */ /* 0x000e620000000800 */
[----:B--2---:R-:W-:-:S01]  /*d830*/  FADD.FTZ R160, R90, R161 ;  /* 0x000000a15aa07221 */ /* 0x004fc20000010000 */
[----:B------:R2:W-:Y:S06]  /*d840*/  BAR.ARV R162, 0x100 ;  /* 0x000400a20000751d */ /* 0x0005ec0000002000 */
[----:B------:R-:W3:Y:S01]  /*d850*/  MUFU.EX2 R92, R92 ;  /* 0x0000005c005c7308 */ /* 0x000ee20000000800 */
[----:B0-----:R-:W-:-:S01]  /*d860*/  FADD.FTZ R161, R89, R6 ;  /* 0x0000000659a17221 */ /* 0x001fc20000010000 */
[----:B------:R0:W-:Y:S06]  /*d870*/  @!P1 SYNCS.ARRIVE.TRANS64.RED.A1T0 RZ, [R5+URZ], RZ ;  /* 0x000000ff05ff99a7 */ /* 0x0001ec000810043f */
[----:B------:R-:W4:Y:S01]  /*d880*/  MUFU.EX2 R94, R94 ;  /* 0x0000005e005e7308 */ /* 0x000f220000000800 */
[----:B-1----:R-:W-:-:S07]  /*d890*/  FADD.FTZ R163, R91, R160 ;  /* 0x000000a05ba37221 */ /* 0x002fce0000010000 */
[----:B------:R-:W0:Y:S01]  /*d8a0*/  MUFU.EX2 R93, R93 ;  /* 0x0000005d005d7308 */ /* 0x000e220000000800 */
[----:B---3--:R-:W-:-:S07]  /*d8b0*/  FADD.FTZ R6, R92, R161 ;  /* 0x000000a15c067221 */ /* 0x008fce0000010000 */
[----:B------:R-:W1:Y:S01]  /*d8c0*/  MUFU.EX2 R95, R95 ;  /* 0x0000005f005f7308 */ /* 0x000e620000000800 */
[----:B----4-:R-:W-:-:S07]  /*d8d0*/  FADD.FTZ R160, R94, R163 ;  /* 0x000000a35ea07221 */ /* 0x010fce0000010000 */
[----:B------:R-:W3:Y:S01]  /*d8e0*/  MUFU.EX2 R96, R96 ;  /* 0x0000006000607308 */ /* 0x000ee20000000800 */
[----:B0-----:R-:W-:-:S07]  /*d8f0*/  FADD.FTZ R5, R93, R6 ;  /* 0x000000065d057221 */ /* 0x001fce0000010000 */
[----:B------:R-:W0:Y:S01]  /*d900*/  MUFU.EX2 R98, R98 ;  /* 0x0000006200627308 */ /* 0x000e220000000800 */
[----:B-1----:R-:W-:-:S07]  /*d910*/  FADD.FTZ R103, R95, R160 ;  /* 0x000000a05f677221 */ /* 0x002fce0000010000 */
[----:B------:R-:W1:Y:S01]  /*d920*/  MUFU.EX2 R97, R97 ;  /* 0x0000006100617308 */ /* 0x000e620000000800 */
[----:B---3--:R-:W-:-:S07]  /*d930*/  FADD.FTZ R6, R96, R5 ;  /* 0x0000000560067221 */ /* 0x008fce0000010000 */
        /* <DEDUP_REMOVED lines=9> */
[----:B-1----:R-:W-:-:S01]  /*d9d0*/  FADD.FTZ R103, R102, R103 ;  /* 0x0000006766677221 */ /* 0x002fc20000010000 */
[----:B---3--:R-:W-:-:S03]  /*d9e0*/  FADD.FTZ R6, R9, R6 ;  /* 0x0000000609067221 */ /* 0x008fc60000010000 */
[----:B0-----:R-:W-:Y:S01]  /*d9f0*/  FADD.FTZ R5, R101, R103 ;  /* 0x0000006765057221 */ /* 0x001fe20000010000 */
[----:B--2---:R-:W-:Y:S06]  /*da00*/  @!P0 BRA `(.L_x_1117) ;  /* 0x0000000000048947 */ /* 0x004fec0003800000 */
[----:B------:R-:W-:Y:S01]  /*da10*/  BPT.TRAP 0x1 ;  /* 0x000000040000795c */ /* 0x000fe20000300000 */
.L_x_1117:
        /* <DEDUP_REMOVED lines=115> */
[----:B------:R-:W-:-:S07]  /*e150*/  IMAD.MOV.U32 R4, RZ, RZ, R8 ;  /* 0x000000ffff047224 */ /* 0x000fce00078e0008 */
.L_x_1108:
[----:B------:R-:W-:-:S13]  /*e160*/  ISETP.GE.AND P1, PT, R4, UR39, PT ;  /* 0x0000002704007c0c */ /* 0x000fda000bf26270 */
[----:B------:R-:W-:Y:S05]  /*e170*/  @!P1 BRA `(.L_x_1119) ;  /* 0x00000048006c9947 */ /* 0x000fea0003800000 */
[----:B------:R-:W-:Y:S01]  /*e180*/  IMAD.MOV.U32 R10, RZ, RZ, R0 ;  /* 0x000000ffff0a7224 */ /* 0x000fe200078e0000 */
[----:B------:R-:W-:Y:S01]  /*e190*/  UMOV UR58, UR54 ;  /* 0x00000036003a7c82 */ /* 0x000fe20008000000 */
[----:B------:R-:W-:Y:S01]  /*e1a0*/  IMAD.MOV.U32 R7, RZ, RZ, R3 ;  /* 0x000000ffff077224 */ /* 0x000fe200078e0003 */
[----:B------:R-:W-:Y:S01]  /*e1b0*/  UMOV UR59, UR50 ;  /* 0x00000032003b7c82 */ /* 0x000fe20008000000 */
[----:B------:R-:W-:Y:S01]  /*e1c0*/  ULDC UR54, c[0x0][0x9e4] ;  /* 0x0002790000367ab9 */ /* 0x000fe20000000800 */
[----:B------:R-:W-:Y:S01]  /*e1d0*/  ULDC UR56, c[0x0][0x9dc] ;  /* 0x0002770000387ab9 */ /* 0x000fe20000000800 */
[----:B------:R-:W-:-:S05]  /*e1e0*/  ULDC UR55, c[0x0][0x9e0] ;  /* 0x0002780000377ab9 */ /* 0x000fca0000000800 */
.L_x_1137:
[----:B------:R-:W-:Y:S01]  /*e1f0*/  ISETP.NE.AND P2, PT, RZ, UR45, PT ;  /* 0x0000002dff007c0c */ /* 0x000fe2000bf45270 */
[----:B------:R-:W-:-:S04]  /*e200*/  UISETP.NE.AND UP2, UPT, UR58, 0x1, UPT ;  /* 0x000000013a00788c */ /* 0x000fc8000bf45270 */
[----:B------:R-:W-:-:S04]  /*e210*/  USEL UR50, URZ, 0x1, UP2 ;  /* 0x000000013f327887 */ /* 0x000fc80009000000 */
[----:B------:R-:W-:-:S04]  /*e220*/  ULOP3.LUT UR50, UR59, UR50, URZ, 0x3c, !UPT ;  /* 0x000000323b327292 */ /* 0x000fc8000f8e3c3f */
[----:B------:R-:W-:Y:S08]  /*e230*/  @P2 BRA `(.L_x_1120) ;  /* 0x0000000000382947 */ /* 0x000ff00003800000 */
[----:B------:R-:W-:Y:S05]  /*e240*/  @!P0 BRA `(.L_x_1121) ;  /* 0x0000000000048947 */ /* 0x000fea0003800000 */
[----:B------:R-:W-:Y:S01]  /*e250*/  BPT.TRAP 0x1 ;  /* 0x000000040000795c */ /* 0x000fe20000300000 */
.L_x_1121:
        /* <DEDUP_REMOVED lines=9> */
.L_x_1122:
[----:B-1----:R-:W-:Y:S05]  /*e2f0*/  @P1 BRA `(.L_x_1120) ;  /* 0x0000000000081947 */ /* 0x002fea0003800000 */
[----:B------:R-:W1:Y:S02]  /*e300*/  SYNCS.PHASECHK.TRANS64.TRYWAIT P1, [UR6+0x29830], R0 ;  /* 0x02983000ff0075a7 */ /* 0x000e640008020146 */
[----:B-1----:R-:W-:Y:S05]  /*e310*/  @!P1 BRA `(.L_x_1123) ;  /* 0x000000f400c09947 */ /* 0x002fea0003800000 */
.L_x_1120:
        /* <DEDUP_REMOVED lines=191> */
.L_x_1125:
[----:B------:R-:W-:Y:S01]  /*ef10*/  ULEA UR6, UR58, UR41, 0x3 ;  /* 0x000000293a067291 */ /* 0x000fe2000f8e183f */
[----:B------:R-:W-:-:S05]  /*ef20*/  IMAD.U32 R0, RZ, RZ, UR59 ;  /* 0x0000003bff007e24 */ /* 0x000fca000f8e00ff */
[----:B------:R-:W-:-:S04]  /*ef30*/  SHF.L.U32 R0, R0, 0x1f, RZ ;  /* 0x0000001f00007819 */ /* 0x000fc800000006ff */
[----:B------:R0:W1:Y:S01]  /*ef40*/  SYNCS.PHASECHK.TRANS64.TRYWAIT P1, [UR6+0x29850], R0 ;  /* 0x02985000ff0075a7 */ /* 0x0000620008020146 */
[----:B------:R-:W-:Y:S05]  /*ef50*/  @!P0 BRA `(.L_x_1126) ;  /* 0x0000000000048947 */ /* 0x000fea0003800000 */
[----:B------:R-:W-:Y:S01]  /*ef60*/  BPT.TRAP 0x1 ;  /* 0x000000040000795c */ /* 0x000fe20000300000 */
.L_x_1126:
[----:B-1----:R-:W-:Y:S05]  /*ef70*/  @P1 BRA `(.L_x_1124) ;  /* 0x0000000000081947 */ /* 0x002fea0003800000 */
[----:B------:R-:W1:Y:S02]  /*ef80*/  SYNCS.PHASECHK.TRANS64.TRYWAIT P1, [UR6+0x29850], R0 ;  /* 0x02985000ff0075a7 */ /* 0x000e640008020146 */
[----:B-1----:R-:W-:Y:S05]  /*ef90*/  @!P1 BRA `(.L_x_1127) ;  /* 0x000000e800b89947 */ /* 0x002fea0003800000 */
.L_x_1124:
        /* <DEDUP_REMOVED lines=57> */
[----:B-1----:R-:W-:Y:S01]  /*f330*/  IMAD.IADD R3, R12, 0x1, R21 ;  /* 0x000000010c037824 */ /* 0x002fe200078e0215 */
[----:B------:R-:W-:Y:S06]  /*f340*/  @P1 BRA `(.L_x_1128) ;  /* 0x0000000000541947 */ /* 0x000fec0003800000 */
        /* <DEDUP_REMOVED lines=12> */
.L_x_1130:
[----:B------:R-:W-:-:S05]  /*f410*/  IMAD.U32 R20, RZ, RZ, UR54 ;  /* 0x00000036ff147e24 */ /* 0x000fca000f8e00ff */
[----:B------:R-:W-:-:S13]  /*f420*/  ISETP.NE.AND P1, PT, R20, 0x1, PT ;  /* 0x000000011400780c */ /* 0x000fda0003f25270 */
[----:B------:R-:W0:Y:S02]  /*f430*/  @P1 LDC.64 R8, c[0x0][0x9e8] ;  /* 0x00027a00ff081b82 */ /* 0x000e240000000a00 */
[----:B0-----:R-:W-:-:S05]  /*f440*/  @P1 IMAD.HI.U32 R8, R21, R8, RZ ;  /* 0x0000000815081227 */ /* 0x001fca00078e00ff */
[----:B------:R-:W-:-:S07]  /*f450*/  @P1 SHF.R.U32.HI R21, RZ, R9, R8 ;  /* 0x00000009ff151219 */ /* 0x000fce0000011608 */
.L_x_1131:
[----:B------:R-:W-:Y:S05]  /*f460*/  BSYNC B0 ;  /* 0x0000000000007941 */ /* 0x000fea0003800000 */
.L_x_1129:
[----:B------:R-:W-:-:S05]  /*f470*/  IMAD R8, R21, R20, R0 ;  /* 0x0000001415087224 */ /* 0x000fca00078e0200 */
[----:B------:R-:W-:Y:S02]  /*f480*/  VIADDMNMX R11, R8, R20, R11, PT ;  /* 0x00000014080b7246 */ /* 0x000fe4000380010b */
[----:B------:R-:W-:-:S07]  /*f490*/  VIMNMX R3, R3, R8, !PT ;  /* 0x0000000803037248 */ /* 0x000fce0007fe0100 */
.L_x_1128:
        /* <DEDUP_REMOVED lines=247> */
.L_x_1134:
[----:B------:R-:W-:-:S05]  /*10410*/  IMAD.U32 R11, RZ, RZ, UR54 ;  /* 0x00000036ff0b7e24 */ /* 0x000fca000f8e00ff */
[----:B------:R-:W-:-:S13]  /*10420*/  ISETP.NE.AND P6, PT, R11, 0x1, PT ;  /* 0x000000010b00780c */ /* 0x000fda0003fc5270 */
[----:B------:R-:W0:Y:S02]  /*10430*/  @P6 LDC.64 R8, c[0x0][0x9e8] ;  /* 0x00027a00ff086b82 */ /* 0x000e240000000a00 */
[----:B0-----:R-:W-:-:S05]  /*10440*/  @P6 IMAD.HI.U32 R8, R3, R8, RZ ;  /* 0x0000000803086227 */ /* 0x001fca00078e00ff */
[----:B------:R-:W-:-:S07]  /*10450*/  @P6 SHF.R.U32.HI R3, RZ, R9, R8 ;  /* 0x00000009ff036219 */ /* 0x000fce0000011608 */
.L_x_1135:
[----:B------:R-:W-:Y:S05]  /*10460*/  BSYNC B0 ;  /* 0x0000000000007941 */ /* 0x000fea0003800000 */
.L_x_1133:
[----:B------:R-:W-:-:S05]  /*10470*/  IMAD R0, R3, R11, R0 ;  /* 0x0000000b03007224 */ /* 0x000fca00078e0200 */
[----:B------:R-:W-:Y:S02]  /*10480*/  VIADDMNMX R13, R0, R11, R13, PT ;  /* 0x0000000b000d7246 */ /* 0x000fe4000380010d */
[----:B------:R-:W-:-:S07]  /*10490*/  VIMNMX R12, R12, R0, !PT ;  /* 0x000000000c0c7248 */ /* 0x000fce0007fe0100 */
.L_x_1132:
        /* <DEDUP_REMOVED lines=501> */
.L_x_1136:
        /* <DEDUP_REMOVED lines=115> */
[----:B------:R-:W-:-:S05]  /*12b20*/  UMOV UR54, UR57 ;  /* 0x0000003900367c82 */ /* 0x000fca0008000000 */
.L_x_1119:
[----:B------:R-:W-:Y:S06]  /*12b30*/  BAR.ARV 0x8, 0x180 ;  /* 0x0206000000007b1d */ /* 0x000fec0000002000 */
[----:B------:R-:W-:Y:S05]  /*12b40*/  @!P0 BRA `(.L_x_1138) ;  /* 0x0000000000048947 */ /* 0x000fea0003800000 */
[----:B------:R-:W-:Y:S01]  /*12b50*/  BPT.TRAP 0x1 ;  /* 0x000000040000795c */ /* 0x000fe20000300000 */
.L_x_1138:
[----:B------:R-:W-:Y:S01]  /*12b60*/  ULEA UR9, UR54, UR41, 0x3 ;  /* 0x0000002936097291 */ /* 0x000fe2000f8e183f */
[----:B------:R-:W-:-:S05]  /*12b70*/  IMAD.U32 R4, RZ, RZ, UR50 ;  /* 0x00000032ff047e24 */ /* 0x000fca000f8e00ff */
[----:B------:R-:W-:-:S04]  /*12b80*/  SHF.L.U32 R4, R4, 0x1f, RZ ;  /* 0x0000001f04047819 */ /* 0x000fc800000006ff */
[----:B------:R0:W1:Y:S01]  /*12b90*/  SYNCS.PHASECHK.TRANS64.TRYWAIT P1, [UR9+0x29850], R4 ;  /* 0x02985004ff0075a7 */ /* 0x0000620008020149 */
[----:B------:R-:W-:Y:S05]  /*12ba0*/  @!P0 BRA `(.L_x_1139) ;  /* 0x0000000000048947 */ /* 0x000fea0003800000 */
[----:B------:R-:W-:Y:S01]  /*12bb0*/  BPT.TRAP 0x1 ;  /* 0x000000040000795c */ /* 0x000fe20000300000 */
.L_x_1139:
[----:B-1----:R-:W-:Y:S05]  /*12bc0*/  @P1 BRA `(.L_x_1140) ;  /* 0x0000000000081947 */ /* 0x002fea0003800000 */
[----:B------:R-:W1:Y:S02]  /*12bd0*/  SYNCS.PHASECHK.TRANS64.TRYWAIT P1, [UR9+0x29850], R4 ;  /* 0x02985004ff0075a7 */ /* 0x000e640008020149 */
[----:B-1----:R-:W-:Y:S05]  /*12be0*/  @!P1 BRA `(.L_x_1141) ;  /* 0x000000ac00bc9947 */ /* 0x002fea0003800000 */
.L_x_1140:
[----:B------:R-:W-:Y:S01]  /*12bf0*/  UIADD3 UR41, UR41, 0x400, URZ ;  /* 0x0000040029297890 */ /* 0x000fe2000fffe03f */
[----:B------:R-:W-:Y:S01]  /*12c00*/  WARPGROUP.ARRIVE ;  /* 0x00000000000079c5 */ /* 0x000fe20000000000 */
[----:B------:R-:W-:Y:S01]  /*12c10*/  UMOV UR7, 0xc0000010 ;  /* 0xc000001000077882 */ /* 0x000fe20000000000 */
[----:B------:R-:W-:Y:S01]  /*12c20*/  ULDC.64 UR10, c[0x0][0x9a0] ;  /* 0x00026800000a7ab9 */ /* 0x000fe20000000a00 */
[----:B------:R-:W-:Y:S01]  /*12c30*/  USHF.R.U32.HI UR41, URZ, 0x4, UR41 ;  /* 0x000000043f297899 */ /* 0x000fe20008011629 */
[----:B01----:R-:W-:Y:S01]  /*12c40*/  IMAD.MOV.U32 R4, RZ, RZ, 0x3f800000 ;  /* 0x3f800000ff047424 */ /* 0x003fe200078e00ff */
[----:B------:R-:W-:Y:S02]  /*12c50*/  UISETP.NE.U32.AND UP0, UPT, UR10, URZ, UPT ;  /* 0x0000003f0a00728c */ /* 0x000fe4000bf05070 */
[----:B------:R-:W-:Y:S02]  /*12c60*/  ULOP3.LUT UR41, UR41, 0x3fff, URZ, 0xc0, !UPT ;  /* 0x00003fff29297892 */ /* 0x000fe4000f8ec03f */
[----:B------:R-:W-:-:S02]  /*12c70*/  UISETP.NE.AND.EX UP0, UPT, UR11, URZ, UPT, UP0 ;  /* 0x0000003f0b00728c */ /* 0x000fc4000bf05300 */
[----:B------:R-:W-:-:S04]  /*12c80*/  ULOP3.LUT UR8, UR41, 0x10000, URZ, 0xfc, !UPT ;  /* 0x0001000029087892 */ /* 0x000fc8000f8efc3f */
[----:B------:R-:W-:Y:S01]  /*12c90*/  UIMAD UR8, UR54, 0x500, UR8 ;  /* 0x00000500360878a4 */ /* 0x000fe2000f8e0208 */
[----:B------:R-:W-:-:S04]  /*12ca0*/  PLOP3.LUT P1, PT, PT, PT, UP0, 0x80, 0x0 ;  /* 0x000000000000781c */ /* 0x000fc80003f2f008 */
[----:B------:R-:W-:Y:S02]  /*12cb0*/  @UP0 ULDC.64 UR12, c[0x0][0x9c8] ;  /* 0x00027200000c0ab9 */ /* 0x000fe40000000a00 */
[----:B------:R-:W-:Y:S01]  /*12cc0*/  UMOV UR6, UR8 ;  /* 0x0000000800067c82 */ /* 0x000fe20008000000 */
[----:B------:R-:W-:-:S09]  /*12cd0*/  @UP0 UIMAD.WIDE.U32 UR4, UR49, UR12, URZ ;  /* 0x0000000c310402a5 */ /* 0x000fd2000f8e003f */
[----:B------:R-:W-:Y:S01]  /*12ce0*/  QGMMA.64x128x32.F32.E4M3.E4M3 R24, R184, gdesc[UR4], R24, gsb0 ;  /* 0x01e00004b8187df3 */ /* 0x000fe20008000818 */
[----:B------:R-:W-:Y:S01]  /*12cf0*/  UIADD3 UR6, UR8, 0x100, URZ ;  /* 0x0000010008067890 */ /* 0x000fe2000fffe03f */
[----:B------:R-:W-:Y:S01]  /*12d00*/  UMOV UR7, 0xc0000010 ;  /* 0xc000001000077882 */ /* 0x000fe20000000000 */
[----:B------:R-:W-:Y:S02]  /*12d10*/  WARPGROUP.DEPBAR.LE gsb0, 0x0 ;  /* 0x00008000000079c5 */ /* 0x000fe40000010000 */
[----:B------:R-:W-:-:S07]  /*12d20*/  WARPGROUP.ARRIVE ;  /* 0x00000000000079c5 */ /* 0x000fce0000000000 */
[----:B------:R-:W-:Y:S01]  /*12d30*/  QGMMA.64x128x32.F32.E4M3.E4M3 R24, R180, gdesc[UR4], R24, gsb0 ;  /* 0x01e00004b4187df3 */ /* 0x000fe20008000818 */
[----:B------:R-:W-:-:S04]  /*12d40*/  @UP0 USHF.R.S32.HI UR6, URZ, 0x1f, UR49 ;  /* 0x0000001f3f060899 */ /* 0x000fc80008011431 */
[----:B------:R-:W-:-:S04]  /*12d50*/  @UP0 UIMAD UR6, UR6, UR12, URZ ;  /* 0x0000000c060602a4 */ /* 0x000fc8000f8e023f */
[----:B------:R-:W-:-:S04]  /*12d60*/  @UP0 UIMAD UR6, UR49, UR13, UR6 ;  /* 0x0000000d310602a4 */ /* 0x000fc8000f8e0206 */
[----:B------:R-:W-:-:S03]  /*12d70*/  @UP0 UIADD3 UR5, UR5, UR6, URZ ;  /* 0x0000000605050290 */ /* 0x000fc6000fffe03f */
[----:B------:R-:W-:Y:S02]  /*12d80*/  @UP0 ULDC.64 UR6, c[0x0][0x9d0] ;  /* 0x0002740000060ab9 */ /* 0x000fe40000000a00 */
[----:B------:R-:W-:-:S04]  /*12d90*/  @UP0 UIMAD.WIDE.U32 UR4, UR43, UR6, UR4 ;  /* 0x000000062b0402a5 */ /* 0x000fc8000f8e0004 */
[----:B------:R-:W-:Y:S02]  /*12da0*/  @UP0 ULEA UR6, UP1, UR4, UR10, 0x2 ;  /* 0x0000000a04060291 */ /* 0x000fe4000f82103f */
[----:B------:R-:W-:-:S04]  /*12db0*/  @UP0 UIMAD UR5, UR43, UR7, UR5 ;  /* 0x000000072b0502a4 */ /* 0x000fc8000f8e0205 */
[----:B------:R-:W-:Y:S01]  /*12dc0*/  IMAD.U32 R8, RZ, RZ, UR6 ;  /* 0x00000006ff087e24 */ /* 0x000fe2000f8e00ff */
[----:B------:R-:W-:Y:S02]  /*12dd0*/  @UP0 ULEA.HI.X UR7, UR4, UR11, UR5, 0x2, UP1 ;  /* 0x0000000b04070291 */ /* 0x000fe400088f1405 */
[----:B------:R-:W-:-:S04]  /*12de0*/  UIADD3 UR6, UR8, 0x200, URZ ;  /* 0x0000020008067890 */ /* 0x000fc8000fffe03f */
[----:B------:R-:W-:Y:S01]  /*12df0*/  IMAD.U32 R9, RZ, RZ, UR7 ;  /* 0x00000007ff097e24 */ /* 0x000fe2000f8e00ff */
[----:B------:R-:W-:-:S04]  /*12e00*/  UMOV UR7, 0xc0000010 ;  /* 0xc000001000077882 */ /* 0x000fc80000000000 */
[----:B------:R0:W2:Y:S01]  /*12e10*/  @P1 LDG.E R4, desc[UR52][R8.64] ;  /* 0x0000003408041981 */ /* 0x0000a2000c1e1900 */
[----:B------:R-:W-:Y:S02]  /*12e20*/  WARPGROUP.DEPBAR.LE gsb0, 0x0 ;  /* 0x00008000000079c5 */ /* 0x000fe40000010000 */
[----:B------:R-:W-:-:S06]  /*12e30*/  WARPGROUP.ARRIVE ;  /* 0x00000000000079c5 */ /* 0x000fcc0000000000 */
        /* <DEDUP_REMOVED lines=11> */
[----:B-1----:R-:W-:-:S01]  /*12ef0*/  FADD.FTZ R7, R7, R6 ;  /* 0x0000000607077221 */ /* 0x002fc20000010000 */
        /* <DEDUP_REMOVED lines=35> */
.L_x_1142:
[----:B------:R-:W-:Y:S01]  /*13130*/  UIADD3 UR4, UR9, 0x29860, URZ ;  /* 0x0002986009047890 */ /* 0x000fe2000fffe03f */
[-C--:B------:R-:W-:Y:S01]  /*13140*/  FMUL.FTZ R90, R53, R5.reuse ;  /* 0x00000005355a7220 */ /* 0x080fe20000410000 */
[----:B------:R-:W-:Y:S01]  /*13150*/  UIADD3 UR54, UR54, 0x1, URZ ;  /* 0x0000000136367890 */ /* 0x000fe2000fffe03f */
[-C--:B------:R-:W-:Y:S01]  /*13160*/  FMUL.FTZ R89, R56, R5.reuse ;  /* 0x0000000538597220 */ /* 0x080fe20000410000 */
[----:B------:R-:W-:Y:S01]  /*13170*/  UPRMT UR4, UR40, 0x654, UR4 ;  /* 0x0000065428047896 */ /* 0x000fe20008000004 */
[-C--:B------:R-:W-:Y:S01]  /*13180*/  FMUL.FTZ R91, R61, R5.reuse ;  /* 0x000000053d5b7220 */ /* 0x080fe20000410000 */
[----:B------:R-:W-:Y:S01]  /*13190*/  UISETP.NE.AND UP0, UPT, UR54, 0x2, UPT ;  /* 0x000000023600788c */ /* 0x000fe2000bf05270 */
[-C--:B------:R-:W-:Y:S01]  /*131a0*/  FMUL.FTZ R92, R64, R5.reuse ;  /* 0x00000005405c7220 */ /* 0x080fe20000410000 */
[-C--:B------:R-:W-:Y:S01]  /*131b0*/  FMUL.FTZ R53, R52, R5.reuse ;  /* 0x0000000534357220 */ /* 0x080fe20000410000 */
[-C--:B------:R-:W-:Y:S01]  /*131c0*/  FMUL.FTZ R15, R45, R5.reuse ;  /* 0x000000052d0f7220 */ /* 0x080fe20000410000 */
[-C--:B------:R-:W-:Y:S01]  /*131d0*/  FMUL.FTZ R88, R48, R5.reuse ;  /* 0x0000000530587220 */ /* 0x080fe20000410000 */
[-C--:B------:R-:W-:Y:S01]  /*131e0*/  FMUL.FTZ R61, R49, R5.reuse ;  /* 0x00000005313d7220 */ /* 0x080fe20000410000 */
[----:B------:R-:W-:Y:S01]  /*131f0*/  FMUL.FTZ R64, R57, R5 ;  /* 0x0000000539407220 */ /* 0x000fe20000410000 */
[----:B------:R-:W-:Y:S01]  /*13200*/  SYNCS.ARRIVE.TRANS64.RED.A1T0 RZ, [UR4], RZ ;  /* 0x000000ffffff79a7 */ /* 0x000fe20008100404 */
[-C--:B------:R-:W-:Y:S01]  /*13210*/  FMUL.FTZ R52, R47, R9.reuse ;  /* 0x000000092f347220 */ /* 0x080fe20000410000 */
[----:B------:R-:W-:Y:S01]  /*13220*/  FMUL.FTZ R56, R50, R9 ;  /* 0x0000000932387220 */ /* 0x000fe20000410000 */
        /* <DEDUP_REMOVED lines=57> */
[----:B------:R-:W-:-:S12]  /*135c0*/  ULOP3.LUT UR50, UR50, UR4, URZ, 0x3c, !UPT ;  /* 0x0000000432327292 */ /* 0x000fd8000f8e3c3f */
.L_x_1068:
        /* <DEDUP_REMOVED lines=9> */
[----:B------:R-:W-:Y:S02]  /*13660*/  R2UR UR6, R10 ;  /* 0x000000000a0672ca */ /* 0x000fe400000e0000 */
[----:B------:R-:W-:Y:S01]  /*13670*/  R2UR UR49, R11 ;  /* 0x000000000b3172ca */ /* 0x000fe200000e0000 */
[----:B------:R-:W-:Y:S06]  /*13680*/  BAR.ARV 0x4, 0x180 ;  /* 0x0106000000007b1d */ /* 0x000fec0000002000 */
[----:B------:R-:W-:Y:S08]  /*13690*/  @P0 BRA `(.L_x_1144) ;  /* 0x0000002c00800947 */ /* 0x000ff00003800000 */
[----:B------:R-:W0:Y:S01]  /*136a0*/  S2R R17, SR_TID.X ;  /* 0x0000000000117919 */ /* 0x000e220000002100 */
[----:B------:R-:W-:Y:S01]  /*136b0*/  ULDC.64 UR8, c[0x4][0x40] ;  /* 0x0100100000087ab9 */ /* 0x000fe20000000a00 */
[----:B------:R-:W-:Y:S01]  /*136c0*/  ULDC.64 UR10, c[0x0][0xc00] ;  /* 0x00030000000a7ab9 */ /* 0x000fe20000000a00 */
[----:B0-----:R-:W-:-:S05]  /*136d0*/  IMAD.SHL.U32 R4, R17, 0x4, RZ ;  /* 0x0000000411047824 */ /* 0x001fca00078e00ff */
[----:B------:R-:W-:Y:S01]  /*136e0*/  LOP3.LUT R4, R4, 0xc, RZ, 0xc0, !PT ;  /* 0x0000000c04047812 */ /* 0x000fe200078ec0ff */
[----:B------:R-:W-:Y:S03]  /*136f0*/  BAR.SYNC.DEFER_BLOCKING 0x1, 0x100 ;  /* 0x0044000000007b1d */ /* 0x000fe60000010000 */
[----:B------:R-:W-:-:S05]  /*13700*/  IADD3 R4, P0, R4, UR8, RZ ;  /* 0x0000000804047c10 */ /* 0x000fca000ff1e0ff */
[----:B------:R-:W-:Y:S01]  /*13710*/  IMAD.X R5, RZ, RZ, UR9, P0 ;  /* 0x00000009ff057e24 */ /* 0x000fe200080e06ff */
[----:B------:R-:W-:-:S04]  /*13720*/  ULDC.64 UR8, c[0x0][0xc00] ;  /* 0x0003000000087ab9 */ /* 0x000fc80000000a00 */
[----:B------:R0:W2:Y:S01]  /*13730*/  LDG.E.CONSTANT R26, desc[UR52][R4.64] ;  /* 0x00000034041a7981 */ /* 0x0000a2000c1e9900 */
[----:B------:R-:W-:Y:S01]  /*13740*/  LOP3.LUT P0, R8, R17, 0x3, RZ, 0xc0, !PT ;  /* 0x0000000311087812 */ /* 0x000fe2000780c0ff */
[----:B------:R-:W-:-:S03]  /*13750*/  UIMAD.WIDE UR8, UR44, 0x4, UR8 ;  /* 0x000000042c0878a5 */ /* 0x000fc6000f8e0208 */
[----:B------:R-:W-:-:S04]  /*13760*/  ISETP.EQ.OR P0, PT, R8, 0x3, !P0 ;  /* 0x000000030800780c */ /* 0x000fc80004702670 */
        /* <DEDUP_REMOVED lines=25> */
[----:B------:R-:W-:-:S02]  /*13900*/  LOP3.LUT R3, R12, 0x380, RZ, 0xc0, !PT ;  /* 0x000003800c037812 */ /* 0x000fc400078ec0ff */
[----:B------:R-:W-:Y:S02]  /*13910*/  IADD3 R6, P6, R12, 0x20, RZ ;  /* 0x000000200c067810 */ /* 0x000fe40007fde0ff */
[----:B------:R-:W-:Y:S02]  /*13920*/  SHF.R.U64 R3, R3, 0x3, RZ ;  /* 0x0000000303037819 */ /* 0x000fe400000012ff */
[----:B------:R-:W-:Y:S01]  /*13930*/  SEL R53, R55, R54, P0 ;  /* 0x0000003637357207 */ /* 0x000fe20000000000 */
[----:B------:R-:W-:Y:S01]  /*13940*/  IMAD.X R99, RZ, RZ, R13, P6 ;  /* 0x000000ffff637224 */ /* 0x000fe200030e060d */
[----:B------:R-:W-:Y:S02]  /*13950*/  LOP3.LUT R4, R6, 0x380, RZ, 0xc0, !PT ;  /* 0x0000038006047812 */ /* 0x000fe400078ec0ff */
[----:B------:R-:W-:Y:S02]  /*13960*/  SEL R89, R56, R57, P0 ;  /* 0x0000003938597207 */ /* 0x000fe40000000000 */
[----:B------:R-:W-:-:S02]  /*13970*/  SEL R50, R57, R56, P0 ;  /* 0x0000003839327207 */ /* 0x000fc40000000000 */
[----:B------:R-:W-:Y:S02]  /*13980*/  SEL R101, R66, R67, P0 ;  /* 0x0000004342657207 */ /* 0x000fe40000000000 */
[----:B------:R-:W-:Y:S02]  /*13990*/  SEL R54, R67, R66, P0 ;  /* 0x0000004243367207 */ /* 0x000fe40000000000 */
[C---:B------:R-:W-:Y:S02]  /*139a0*/  IADD3 R17, P1, R12.reuse, 0x40, RZ ;  /* 0x000000400c117810 */ /* 0x040fe40007f3e0ff */
[C---:B------:R-:W-:Y:S02]  /*139b0*/  IADD3 R55, P2, R12.reuse, 0x60, RZ ;  /* 0x000000600c377810 */ /* 0x040fe40007f5e0ff */
[C---:B------:R-:W-:Y:S02]  /*139c0*/  IADD3 R18, P3, R12.reuse, 0x4000, RZ ;  /* 0x000040000c127810 */ /* 0x040fe40007f7e0ff */
[----:B------:R-:W-:-:S02]  /*139d0*/  IADD3 R57, P4, R12, 0x4020, RZ ;  /* 0x000040200c397810 */ /* 0x000fc40007f9e0ff */
[C---:B------:R-:W-:Y:S01]  /*139e0*/  IADD3 R67, P5, R12.reuse, 0x4040, RZ ;  /* 0x000040400c437810 */ /* 0x040fe20007fbe0ff */
[--C-:B------:R-:W-:Y:S01]  /*139f0*/  IMAD.X R11, RZ, RZ, R13.reuse, P3 ;  /* 0x000000ffff0b7224 */ /* 0x100fe200018e060d */
[----:B------:R-:W-:Y:S01]  /*13a00*/  IADD3 R56, P6, R12, 0x4060, RZ ;  /* 0x000040600c387810 */ /* 0x000fe20007fde0ff */
[--C-:B------:R-:W-:Y:S01]  /*13a10*/  IMAD.X R9, RZ, RZ, R13.reuse, P4 ;  /* 0x000000ffff097224 */ /* 0x100fe200020e060d */
[----:B------:R-:W-:Y:S02]  /*13a20*/  LOP3.LUT R12, R3, R12, RZ, 0x3c, !PT ;  /* 0x0000000c030c7212 */ /* 0x000fe400078e3cff */
[----:B------:R-:W-:Y:S01]  /*13a30*/  SHF.R.U64 R3, R4, 0x3, RZ ;  /* 0x0000000304037819 */ /* 0x000fe200000012ff */
[----:B------:R-:W-:Y:S01]  /*13a40*/  IMAD.X R5, RZ, RZ, R13, P6 ;  /* 0x000000ffff057224 */ /* 0x000fe200030e060d */
[----:B------:R-:W-:Y:S02]  /*13a50*/  LOP3.LUT R8, R17, 0x380, RZ, 0xc0, !PT ;  /* 0x0000038011087812 */ /* 0x000fe400078ec0ff */
[----:B------:R-:W-:-:S02]  /*13a60*/  LOP3.LUT R98, R3, R6, RZ, 0x3c, !PT ;  /* 0x0000000603627212 */ /* 0x000fc400078e3cff */
[----:B------:R-:W-:Y:S02]  /*13a70*/  SHF.R.U64 R4, R8, 0x3, RZ ;  /* 0x0000000308047819 */ /* 0x000fe400000012ff */
[----:B------:R-:W-:Y:S02]  /*13a80*/  LOP3.LUT R6, R67, 0x380, RZ, 0xc0, !PT ;  /* 0x0000038043067812 */ /* 0x000fe400078ec0ff */
[----:B------:R-:W-:Y:S02]  /*13a90*/  SEL R149, R24, R25, P0 ;  /* 0x0000001918957207 */ /* 0x000fe40000000000 */
[----:B------:R-:W-:Y:S01]  /*13aa0*/  SEL R27, R25, R24, P0 ;  /* 0x00000018191b7207 */ /* 0x000fe20000000000 */
[----:B------:R-:W-:Y:S01]  /*13ab0*/  IMAD.X R25, RZ, RZ, R13, P1 ;  /* 0x000000ffff197224 */ /* 0x000fe200008e060d */
[----:B------:R-:W-:Y:S02]  /*13ac0*/  LOP3.LUT R3, R18, 0x380, RZ, 0xc0, !PT ;  /* 0x0000038012037812 */ /* 0x000fe400078ec0ff */
[----:B------:R-:W-:-:S02]  /*13ad0*/  LOP3.LUT R10, R55, 0x380, RZ, 0xc0, !PT ;  /* 0x00000380370a7812 */ /* 0x000fc400078ec0ff */
[----:B------:R-:W-:Y:S02]  /*13ae0*/  LOP3.LUT R24, R4, R17, RZ, 0x3c, !PT ;  /* 0x0000001104187212 */ /* 0x000fe400078e3cff */
[----:B------:R-:W-:Y:S02]  /*13af0*/  SHF.R.U64 R6, R6, 0x3, RZ ;  /* 0x0000000306067819 */ /* 0x000fe400000012ff */
[----:B------:R-:W-:Y:S02]  /*13b00*/  LOP3.LUT R4, R57, 0x380, RZ, 0xc0, !PT ;  /* 0x0000038039047812 */ /* 0x000fe400078ec0ff */
[----:B------:R-:W-:Y:S02]  /*13b10*/  SEL R111, R7, R52, P0 ;  /* 0x00000034076f7207 */ /* 0x000fe40000000000 */
[----:B------:R-:W-:Y:S01]  /*13b20*/  SEL R51, R52, R7, P0 ;  /* 0x0000000734337207 */ /* 0x000fe20000000000 */
[----:B------:R-:W-:Y:S01]  /*13b30*/  IMAD.X R7, RZ, RZ, R13, P5 ;  /* 0x000000ffff077224 */ /* 0x000fe200028e060d */
[----:B------:R-:W-:-:S02]  /*13b40*/  LOP3.LUT R17, R56, 0x380, RZ, 0xc0, !PT ;  /* 0x0000038038117812 */ /* 0x000fc400078ec0ff */
[----:B------:R-:W-:Y:S02]  /*13b50*/  SHF.R.U64 R3, R3, 0x3, RZ ;  /* 0x0000000303037819 */ /* 0x000fe400000012ff */
[----:B------:R-:W-:Y:S02]  /*13b60*/  SHF.R.U64 R8, R10, 0x3, RZ ;  /* 0x000000030a087819 */ /* 0x000fe400000012ff */
[----:B------:R-:W-:Y:S02]  /*13b70*/  LOP3.LUT R6, R6, R67, RZ, 0x3c, !PT ;  /* 0x0000004306067212 */ /* 0x000fe400078e3cff */
[----:B------:R-:W-:Y:S02]  /*13b80*/  SHF.R.U64 R4, R4, 0x3, RZ ;  /* 0x0000000304047819 */ /* 0x000fe400000012ff */
[----:B------:R-:W-:Y:S02]  /*13b90*/  SEL R125, R72, R73, P0 ;  /* 0x00000049487d7207 */ /* 0x000fe40000000000 */
[----:B------:R-:W-:-:S02]  /*13ba0*/  SEL R39, R73, R72, P0 ;  /* 0x0000004849277207 */ /* 0x000fc40000000000 */
[----:B------:R-:W-:Y:S02]  /*13bb0*/  SEL R115, R49, R14, P0 ;  /* 0x0000000e31737207 */ /* 0x000fe40000000000 */
[----:B------:R-:W-:Y:S02]  /*13bc0*/  SHF.R.U64 R17, R17, 0x3, RZ ;  /* 0x0000000311117819 */ /* 0x000fe400000012ff */
[----:B------:R-:W-:Y:S02]  /*13bd0*/  SEL R147, R36, R37, P0 ;  /* 0x0000002524937207 */ /* 0x000fe40000000000 */
[----:B------:R-:W-:Y:S02]  /*13be0*/  SEL R33, R37, R36, P0 ;  /* 0x0000002425217207 */ /* 0x000fe40000000000 */
[----:B------:R-:W-:Y:S02]  /*13bf0*/  SEL R49, R14, R49, P0 ;  /* 0x000000310e317207 */ /* 0x000fe40000000000 */
[----:B------:R-:W-:-:S02]  /*13c00*/  SEL R73, R58, R59, P0 ;  /* 0x0000003b3a497207 */ /* 0x000fc40000000000 */
[----:B------:R-:W-:Y:S02]  /*13c10*/  SEL R52, R59, R58, P0 ;  /* 0x0000003a3b347207 */ /* 0x000fe40000000000 */
[----:B------:R-:W-:Y:S02]  /*13c20*/  LOP3.LUT R10, R3, R18, RZ, 0x3c, !PT ;  /* 0x00000012030a7212 */ /* 0x000fe400078e3cff */
[----:B------:R-:W-:Y:S02]  /*13c30*/  SEL R143, R44, R15, P0 ;  /* 0x0000000f2c8f7207 */ /* 0x000fe40000000000 */
[----:B------:R-:W-:Y:S01]  /*13c40*/  SEL R36, R15, R44, P0 ;  /* 0x0000002c0f247207 */ /* 0x000fe20000000000 */
[----:B------:R-:W-:Y:S01]  /*13c50*/  IMAD.X R15, RZ, RZ, R13, P2 ;  /* 0x000000ffff0f7224 */ /* 0x000fe200010e060d */
[----:B------:R-:W-:Y:S02]  /*13c60*/  SEL R137, R88, R61, P0 ;  /* 0x0000003d58897207 */ /* 0x000fe40000000000 */
[----:B------:R-:W-:-:S02]  /*13c70*/  SEL R34, R61, R88, P0 ;  /* 0x000000583d227207 */ /* 0x000fc40000000000 */
[----:B------:R-:W-:Y:S02]  /*13c80*/  SEL R59, R86, R87, P0 ;  /* 0x00000057563b7207 */ /* 0x000fe40000000000 */
[----:B------:R-:W-:Y:S02]  /*13c90*/  LOP3.LUT R14, R8, R55, RZ, 0x3c, !PT ;  /* 0x00000037080e7212 */ /* 0x000fe400078e3cff */
[----:B------:R-:W-:Y:S02]  /*13ca0*/  MOV R18, R6 ;  /* 0x0000000600127202 */ /* 0x000fe40000000f00 */
[----:B------:R-:W-:Y:S02]  /*13cb0*/  SEL R121, R80, R81, P0 ;  /* 0x0000005150797207 */ /* 0x000fe40000000000 */
[----:B------:R-:W-:Y:S02]  /*13cc0*/  SEL R41, R81, R80, P0 ;  /* 0x0000005051297207 */ /* 0x000fe40000000000 */
[----:B------:R-:W-:-:S02]  /*13cd0*/  SEL R123, R84, R85, P0 ;  /* 0x00000055547b7207 */ /* 0x000fc40000000000 */
[----:B------:R-:W-:Y:S02]  /*13ce0*/  SEL R44, R85, R84, P0 ;  /* 0x00000054552c7207 */ /* 0x000fe40000000000 */
[----:B------:R-:W-:Y:S02]  /*13cf0*/  SEL R61, R87, R86, P0 ;  /* 0x00000056573d7207 */ /* 0x000fe40000000000 */
[----:B------:R-:W-:Y:S02]  /*13d00*/  LOP3.LUT R8, R4, R57, RZ, 0x3c, !PT ;  /* 0x0000003904087212 */ /* 0x000fe400078e3cff */
        /* <DEDUP_REMOVED lines=8> */
[----:B------:R-:W-:-:S02]  /*13d90*/  LOP3.LUT R4, R17, R56, RZ, 0x3c, !PT ;  /* 0x0000003811047212 */ /* 0x000fc400078e3cff */
        /* <DEDUP_REMOVED lines=17> */
[----:B------:R-:W0:Y:S04]  /*13eb0*/  SHFL.IDX PT, R56, R61, R6, 0x1c1f ;  /* 0x001c1f063d387589 */ /* 0x000e2800000e0000 */
[----:B------:R-:W-:Y:S04]  /*13ec0*/  SHFL.IDX PT, R90, R149, R26, 0x1c1f ;  /* 0x001c1f1a955a7589 */ /* 0x000fe800000e0000 */
[----:B------:R-:W-:Y:S04]  /*13ed0*/  SHFL.IDX PT, R5, R151, R26, 0x1c1f ;  /* 0x001c1f1a97057589 */ /* 0x000fe800000e0000 */
[----:B------:R-:W-:Y:S04]  /*13ee0*/  SHFL.IDX PT, R86, R145, R26, 0x1c1f ;  /* 0x001c1f1a91567589 */ /* 0x000fe800000e0000 */
[----:B------:R-:W-:Y:S04]  /*13ef0*/  SHFL.IDX PT, R7, R147, R26, 0x1c1f ;  /* 0x001c1f1a93077589 */ /* 0x000fe800000e0000 */
[----:B------:R-:W-:Y:S04]  /*13f00*/  SHFL.IDX PT, R82, R141, R26, 0x1c1f ;  /* 0x001c1f1a8d527589 */ /* 0x000fe800000e0000 */
[----:B------:R-:W-:Y:S01]  /*13f10*/  SHFL.IDX PT, R9, R143, R26, 0x1c1f ;  /* 0x001c1f1a8f097589 */ /* 0x000fe200000e0000 */
[----:B0-----:R-:W-:-:S02]  /*13f20*/  SEL R61, R59, R56, P0 ;  /* 0x000000383b3d7207 */ /* 0x001fc40000000000 */
        /* <DEDUP_REMOVED lines=26> */
[----:B------:R-:W0:Y:S04]  /*140d0*/  SHFL.IDX PT, R8, R31, R6, 0x1c1f ;  /* 0x001c1f061f087589 */ /* 0x000e2800000e0000 */
[----:B------:R-:W1:Y:S04]  /*140e0*/  SHFL.IDX PT, R46, R46, R6, 0x1c1f ;  /* 0x001c1f062e2e7589 */ /* 0x000e6800000e0000 */
[----:B------:R-:W2:Y:S04]  /*140f0*/  SHFL.IDX PT, R49, R49, R6, 0x1c1f ;  /* 0x001c1f0631317589 */ /* 0x000ea800000e0000 */
[----:B------:R-:W3:Y:S04]  /*14100*/  SHFL.IDX PT, R27, R27, R6, 0x1c1f ;  /* 0x001c1f061b1b7589 */ /* 0x000ee800000e0000 */
[----:B------:R-:W4:Y:S04]  /*14110*/  SHFL.IDX PT, R87, R30, R6, 0x1c1f ;  /* 0x001c1f061e577589 */ /* 0x000f2800000e0000 */
[----:B------:R-:W-:Y:S04]  /*14120*/  SHFL.IDX PT, R26, R47, R6, 0x1c1f ;  /* 0x001c1f062f1a7589 */ /* 0x000fe800000e0000 */
[----:B------:R2:W4:Y:S01]  /*14130*/  SHFL.IDX PT, R31, R51, R6, 0x1c1f ;  /* 0x001c1f06331f7589 */ /* 0x00052200000e0000 */
[----:B0-----:R-:W-:-:S02]  /*14140*/  SEL R93, R5, R8, P0 ;  /* 0x00000008055d7207 */ /* 0x001fc40000000000 */
[----:B------:R-:W-:Y:S01]  /*14150*/  SEL R91, R8, R5, P0 ;  /* 0x00000005085b7207 */ /* 0x000fe20000000000 */
[----:B------:R-:W0:Y:S01]  /*14160*/  SHFL.IDX PT, R83, R32, R6, 0x1c1f ;  /* 0x001c1f0620537589 */ /* 0x000e2200000e0000 */
[----:B-1----:R-:W-:-:S03]  /*14170*/  SEL R56, R57, R46, P0 ;  /* 0x0000002e39387207 */ /* 0x002fc60000000000 */
[----:B------:R-:W-:Y:S01]  /*14180*/  SHFL.IDX PT, R65, R41, R6, 0x1c1f ;  /* 0x001c1f0629417589 */ /* 0x000fe200000e0000 */
[----:B--2---:R-:W-:-:S03]  /*14190*/  SEL R51, R49, R58, P0 ;  /* 0x0000003a31337207 */ /* 0x004fc60000000000 */
[----:B------:R-:W1:Y:S01]  /*141a0*/  SHFL.IDX PT, R10, R33, R6, 0x1c1f ;  /* 0x001c1f06210a7589 */ /* 0x000e6200000e0000 */
[----:B---3--:R-:W-:Y:S02]  /*141b0*/  SEL R92, R90, R27, P0 ;  /* 0x0000001b5a5c7207 */ /* 0x008fe40000000000 */
[----:B------:R-:W-:Y:S01]  /*141c0*/  SEL R90, R27, R90, P0 ;  /* 0x0000005a1b5a7207 */ /* 0x000fe20000000000 */
[----:B------:R-:W2:Y:S01]  /*141d0*/  SHFL.IDX PT, R79, R34, R6, 0x1c1f ;  /* 0x001c1f06224f7589 */ /* 0x000ea200000e0000 */
[----:B----4-:R-:W-:Y:S02]  /*141e0*/  SEL R88, R86, R87, P0 ;  /* 0x0000005756587207 */ /* 0x010fe40000000000 */
[----:B------:R-:W-:Y:S01]  /*141f0*/  SEL R86, R87, R86, P0 ;  /* 0x0000005657567207 */ /* 0x000fe20000000000 */
[----:B------:R-:W-:Y:S04]  /*14200*/  SHFL.IDX PT, R15, R42, R6, 0x1c1f ;  /* 0x001c1f062a0f7589 */ /* 0x000fe800000e0000 */
[----:B------:R-:W3:Y:S01]  /*14210*/  SHFL.IDX PT, R45, R45, R6, 0x1c1f ;  /* 0x001c1f062d2d7589 */ /* 0x000ee200000e0000 */
[----:B------:R-:W-:-:S03]  /*14220*/  SEL R47, R31, R64, P0 ;  /* 0x000000401f2f7207 */ /* 0x000fc60000000000 */
[----:B------:R-:W4:Y:S01]  /*14230*/  SHFL.IDX PT, R36, R36, R6, 0x1c1f ;  /* 0x001c1f0624247589 */ /* 0x000f2200000e0000 */
[----:B0-----:R-:W-:Y:S02]  /*14240*/  SEL R84, R82, R83, P0 ;  /* 0x0000005352547207 */ /* 0x001fe40000000000 */
[----:B------:R-:W-:Y:S01]  /*14250*/  SEL R82, R83, R82, P0 ;  /* 0x0000005253527207 */ /* 0x000fe20000000000 */
[----:B------:R-:W-:Y:S04]  /*14260*/  SHFL.IDX PT, R63, R44, R6, 0x1c1f ;  /* 0x001c1f062c3f7589 */ /* 0x000fe800000e0000 */
[----:B------:R-:W0:Y:S01]  /*14270*/  SHFL.IDX PT, R33, R48, R6, 0x1c1f ;  /* 0x001c1f0630217589 */ /* 0x000e2200000e0000 */
[----:B-1----:R-:W-:Y:S02]  /*14280*/  SEL R89, R7, R10, P0 ;  /* 0x0000000a07597207 */ /* 0x002fe40000000000 */
[----:B------:R-:W-:Y:S01]  /*14290*/  SEL R87, R10, R7, P0 ;  /* 0x000000070a577207 */ /* 0x000fe20000000000 */
[----:B------:R3:W1:Y:S01]  /*142a0*/  SHFL.IDX PT, R42, R50, R6, 0x1c1f ;  /* 0x001c1f06322a7589 */ /* 0x00066200000e0000 */
[----:B--2---:R-:W-:-:S02]  /*142b0*/  SEL R80, R78, R79, P0 ;  /* 0x0000004f4e507207 */ /* 0x004fc40000000000 */
[----:B------:R-:W-:Y:S01]  /*142c0*/  SEL R78, R79, R78, P0 ;  /* 0x0000004e4f4e7207 */ /* 0x000fe20000000000 */
[----:B------:R-:W2:Y:S01]  /*142d0*/  SHFL.IDX PT, R38, R38, R6, 0x1c1f ;  /* 0x001c1f0626267589 */ /* 0x000ea200000e0000 */
[----:B------:R-:W-:Y:S02]  /*142e0*/  F2FP.BF16.F32.PACK_AB R8, R89, R88 ;  /* 0x000000585908723e */ /* 0x000fe400000010ff */
[----:B------:R-:W-:Y:S01]  /*142f0*/  F2FP.BF16.F32.PACK_AB R10, R87, R86 ;  /* 0x00000056570a723e */ /* 0x000fe200000010ff */
[----:B------:R0:W2:Y:S01]  /*14300*/  SHFL.IDX PT, R30, R53, R6, 0x1c1f ;  /* 0x001c1f06351e7589 */ /* 0x0000a200000e0000 */
[----:B---3--:R-:W-:-:S03]  /*14310*/  SEL R50, R45, R60, P0 ;  /* 0x0000003c2d327207 */ /* 0x008fc60000000000 */
[----:B------:R-:W-:Y:S01]  /*14320*/  SHFL.IDX PT, R69, R39, R6, 0x1c1f ;  /* 0x001c1f0627457589 */ /* 0x000fe200000e0000 */
[----:B----4-:R-:W-:Y:S02]  /*14330*/  SEL R85, R9, R36, P0 ;  /* 0x0000002409557207 */ /* 0x010fe40000000000 */
[----:B------:R-:W-:Y:S01]  /*14340*/  SEL R83, R36, R9, P0 ;  /* 0x0000000924537207 */ /* 0x000fe20000000000 */
[----:B------:R-:W-:Y:S01]  /*14350*/  SHFL.IDX PT, R99, R81, R6, 0x1c1f ;  /* 0x001c1f0651637589 */ /* 0x000fe200000e0000 */
[----:B0-----:R-:W-:-:S03]  /*14360*/  SEL R53, R58, R49, P0 ;  /* 0x000000313a357207 */ /* 0x001fc60000000000 */
[----:B------:R0:W3:Y:S01]  /*14370*/  SHFL.IDX PT, R32, R52, R6, 0x1c1f ;  /* 0x001c1f0634207589 */ /* 0x0000e200000e0000 */
[----:B------:R-:W-:Y:S02]  /*14380*/  SEL R49, R64, R31, P0 ;  /* 0x0000001f40317207 */ /* 0x000fe40000000000 */
[----:B------:R-:W-:Y:S01]  /*14390*/  SEL R64, R62, R65, P0 ;  /* 0x000000413e407207 */ /* 0x000fe20000000000 */
[----:B------:R3:W-:Y:S01]  /*143a0*/  SHFL.IDX PT, R13, R40, R6, 0x1c1f ;  /* 0x001c1f06280d7589 */ /* 0x0007e200000e0000 */
[----:B------:R-:W-:Y:S02]  /*143b0*/  SEL R62, R65, R62, P0 ;  /* 0x0000003e413e7207 */ /* 0x000fe40000000000 */
[----:B------:R-:W-:Y:S01]  /*143c0*/  SEL R48, R66, R33, P0 ;  /* 0x0000002142307207 */ /* 0x000fe20000000000 */
[----:B------:R-:W4:Y:S01]  /*143d0*/  SHFL.IDX PT, R35, R35, R6, 0x1c1f ;  /* 0x001c1f0623237589 */ /* 0x000f2200000e0000 */
[----:B-1----:R-:W-:Y:S02]  /*143e0*/  SEL R44, R71, R42, P0 ;  /* 0x0000002a472c7207 */ /* 0x002fe40000000000 */
[----:B0-----:R-:W-:Y:S01]  /*143f0*/  SEL R52, R60, R45, P0 ;  /* 0x0000002d3c347207 */ /* 0x001fe20000000000 */
[----:B------:R-:W0:Y:S01]  /*14400*/  SHFL.IDX PT, R37, R37, R6, 0x1c1f ;  /* 0x001c1f0625257589 */ /* 0x000e2200000e0000 */
[----:B------:R-:W-:-:S02]  /*14410*/  SEL R65, R4, R63, P0 ;  /* 0x0000003f04417207 */ /* 0x000fc40000000000 */
[----:B--2---:R-:W-:Y:S01]  /*14420*/  SEL R81, R11, R38, P0 ;  /* 0x000000260b517207 */ /* 0x004fe20000000000 */
[----:B------:R1:W-:Y:S01]  /*14430*/  SHFL.IDX PT, R25, R43, R6, 0x1c1f ;  /* 0x001c1f062b197589 */ /* 0x0003e200000e0000 */
[----:B------:R-:W-:Y:S02]  /*14440*/  SEL R79, R38, R11, P0 ;  /* 0x0000000b264f7207 */ /* 0x000fe40000000000 */
[----:B------:R-:W-:Y:S01]  /*14450*/  SEL R42, R42, R71, P0 ;  /* 0x000000472a2a7207 */ /* 0x000fe20000000000 */
[----:B------:R2:W0:Y:S01]  /*14460*/  SHFL.IDX PT, R34, R54, R6, 0x1c1f ;  /* 0x001c1f0636227589 */ /* 0x00042200000e0000 */
[----:B------:R-:W-:Y:S02]  /*14470*/  SEL R45, R67, R30, P0 ;  /* 0x0000001e432d7207 */ /* 0x000fe40000000000 */
[----:B------:R-:W-:Y:S01]  /*14480*/  SEL R63, R63, R4, P0 ;  /* 0x000000043f3f7207 */ /* 0x000fe20000000000 */
[----:B------:R-:W0:Y:S01]  /*14490*/  SHFL.IDX PT, R103, R103, R6, 0x1c1f ;  /* 0x001c1f0667677589 */ /* 0x000e2200000e0000 */
[----:B---3--:R-:W-:-:S02]  /*144a0*/  SEL R40, R73, R32, P0 ;  /* 0x0000002049287207 */ /* 0x008fc40000000000 */
[----:B-1----:R-:W-:Y:S01]  /*144b0*/  SEL R43, R30, R67, P0 ;  /* 0x000000431e2b7207 */ /* 0x002fe20000000000 */
[----:B------:R-:W-:Y:S01]  /*144c0*/  SHFL.IDX PT, R105, R105, R6, 0x1c1f ;  /* 0x001c1f0669697589 */ /* 0x000fe200000e0000 */
[----:B------:R-:W-:Y:S02]  /*144d0*/  SEL R38, R32, R73, P0 ;  /* 0x0000004920267207 */ /* 0x000fe40000000000 */
[----:B--2---:R-:W-:Y:S01]  /*144e0*/  SEL R54, R46, R57, P0 ;  /* 0x000000392e367207 */ /* 0x004fe20000000000 */
[----:B------:R-:W1:Y:S01]  /*144f0*/  SHFL.IDX PT, R107, R107, R6, 0x1c1f ;  /* 0x001c1f066b6b7589 */ /* 0x000e6200000e0000 */
[----:B------:R-:W-:Y:S02]  /*14500*/  SEL R57, R55, R26, P0 ;  /* 0x0000001a37397207 */ /* 0x000fe40000000000 */
[----:B------:R-:W-:Y:S01]  /*14510*/  SEL R55, R26, R55, P0 ;  /* 0x000000371a377207 */ /* 0x000fe20000000000 */
[----:B------:R2:W3:Y:S01]  /*14520*/  SHFL.IDX PT, R109, R109, R6, 0x1c1f ;  /* 0x001c1f066d6d7589 */ /* 0x0004e200000e0000 */
[----:B------:R-:W-:-:S02]  /*14530*/  SEL R46, R33, R66, P0 ;  /* 0x00000042212e7207 */ /* 0x000fc40000000000 */
[----:B------:R-:W-:Y:S02]  /*14540*/  SEL R41, R72, R99, P0 ;  /* 0x0000006348297207 */ /* 0x000fe40000000000 */
[----:B------:R-:W-:Y:S02]  /*14550*/  SEL R39, R99, R72, P0 ;  /* 0x0000004863277207 */ /* 0x000fe40000000000 */
[----:B------:R-:W-:Y:S02]  /*14560*/  SEL R66, R68, R69, P0 ;  /* 0x0000004544427207 */ /* 0x000fe40000000000 */
[----:B------:R-:W-:Y:S02]  /*14570*/  F2FP.BF16.F32.PACK_AB R4, R93, R92 ;  /* 0x0000005c5d04723e */ /* 0x000fe400000010ff */
[----:B------:R-:W-:Y:S02]  /*14580*/  F2FP.BF16.F32.PACK_AB R5, R57, R56 ;  /* 0x000000383905723e */ /* 0x000fe400000010ff */
[----:B--2---:R-:W-:-:S02]  /*14590*/  F2FP.BF16.F32.PACK_AB R6, R91, R90 ;  /* 0x0000005a5b06723e */ /* 0x004fc400000010ff */
[----:B------:R-:W-:Y:S02]  /*145a0*/  F2FP.BF16.F32.PACK_AB R7, R55, R54 ;  /* 0x000000363707723e */ /* 0x000fe400000010ff */
[----:B----4-:R-:W-:Y:S02]  /*145b0*/  SEL R76, R74, R35, P0 ;  /* 0x000000234a4c7207 */ /* 0x010fe40000000000 */
[----:B------:R-:W-:Y:S01]  /*145c0*/  SEL R77, R12, R13, P0 ;  /* 0x0000000d0c4d7207 */ /* 0x000fe20000000000 */
[----:B------:R2:W-:Y:S01]  /*145d0*/  STSM.16.M88.4 [R97], R4 ;  /* 0x0000000461007844 */ /* 0x0005e20000000200 */
[----:B------:R-:W-:Y:S02]  /*145e0*/  SEL R75, R13, R12, P0 ;  /* 0x0000000c0d4b7207 */ /* 0x000fe40000000000 */
[----:B0-----:R-:W-:Y:S02]  /*145f0*/  SEL R72, R70, R37, P0 ;  /* 0x0000002546487207 */ /* 0x001fe40000000000 */
[----:B------:R-:W-:-:S02]  /*14600*/  SEL R73, R14, R15, P0 ;  /* 0x0000000f0e497207 */ /* 0x000fc40000000000 */
[----:B------:R-:W-:Y:S02]  /*14610*/  SEL R71, R15, R14, P0 ;  /* 0x0000000e0f477207 */ /* 0x000fe40000000000 */
[----:B------:R-:W-:Y:S02]  /*14620*/  SEL R68, R69, R68, P0 ;  /* 0x0000004445447207 */ /* 0x000fe40000000000 */
[----:B------:R-:W-:Y:S02]  /*14630*/  F2FP.BF16.F32.PACK_AB R9, R53, R52 ;  /* 0x000000343509723e */ /* 0x000fe400000010ff */
[----:B------:R-:W-:Y:S02]  /*14640*/  F2FP.BF16.F32.PACK_AB R11, R51, R50 ;  /* 0x00000032330b723e */ /* 0x000fe400000010ff */
[----:B------:R-:W-:Y:S01]  /*14650*/  SEL R74, R35, R74, P0 ;  /* 0x0000004a234a7207 */ /* 0x000fe20000000000 */
[----:B--2---:R-:W-:Y:S01]  /*14660*/  IMAD.U32 R97, RZ, RZ, UR9 ;  /* 0x00000009ff617e24 */ /* 0x004fe2000f8e00ff */
[----:B------:R-:W-:Y:S01]  /*14670*/  SEL R70, R37, R70, P0 ;  /* 0x0000004625467207 */ /* 0x000fe20000000000 */
[----:B------:R0:W-:Y:S01]  /*14680*/  STSM.16.M88.4 [R98], R8 ;  /* 0x0000000862007844 */ /* 0x0001e20000000200 */
[----:B------:R-:W-:-:S02]  /*14690*/  SEL R36, R101, R34, P0 ;  /* 0x0000002265247207 */ /* 0x000fc40000000000 */
[----:B------:R-:W-:Y:S02]  /*146a0*/  SEL R67, R24, R25, P0 ;  /* 0x0000001918437207 */ /* 0x000fe40000000000 */
[----:B------:R-:W-:Y:S02]  /*146b0*/  SEL R69, R25, R24, P0 ;  /* 0x0000001819457207 */ /* 0x000fe40000000000 */
[----:B------:R-:W-:Y:S02]  /*146c0*/  F2FP.BF16.F32.PACK_AB R12, R85, R84 ;  /* 0x00000054550c723e */ /* 0x000fe400000010ff */
[----:B------:R-:W-:Y:S02]  /*146d0*/  F2FP.BF16.F32.PACK_AB R13, R49, R48 ;  /* 0x00000030310d723e */ /* 0x000fe400000010ff */
[----:B------:R-:W-:Y:S02]  /*146e0*/  F2FP.BF16.F32.PACK_AB R14, R83, R82 ;  /* 0x00000052530e723e */ /* 0x000fe400000010ff */
[----:B------:R-:W-:-:S02]  /*146f0*/  F2FP.BF16.F32.PACK_AB R15, R47, R46 ;  /* 0x0000002e2f0f723e */ /* 0x000fc400000010ff */
[----:B------:R-:W-:Y:S01]  /*14700*/  SEL R34, R34, R101, P0 ;  /* 0x0000006522227207 */ /* 0x000fe20000000000 */
[----:B0-----:R-:W0:Y:S01]  /*14710*/  LDC.64 R98, c[0x0][0xc08] ;  /* 0x00030200ff627b82 */ /* 0x001e220000000a00 */
[----:B------:R-:W-:Y:S01]  /*14720*/  SEL R37, R100, R103, P0 ;  /* 0x0000006764257207 */ /* 0x000fe20000000000 */
[----:B------:R-:W-:Y:S01]  /*14730*/  STSM.16.M88.4 [R95], R12 ;  /* 0x0000000c5f007844 */ /* 0x000fe20000000200 */
[----:B------:R-:W-:Y:S02]  /*14740*/  SEL R35, R103, R100, P0 ;  /* 0x0000006467237207 */ /* 0x000fe40000000000 */
[----:B------:R-:W-:Y:S02]  /*14750*/  F2FP.BF16.F32.PACK_AB R24, R81, R80 ;  /* 0x000000505118723e */ /* 0x000fe400000010ff */
[----:B------:R-:W-:Y:S02]  /*14760*/  F2FP.BF16.F32.PACK_AB R25, R45, R44 ;  /* 0x0000002c2d19723e */ /* 0x000fe400000010ff */
[----:B------:R-:W-:-:S02]  /*14770*/  F2FP.BF16.F32.PACK_AB R26, R79, R78 ;  /* 0x0000004e4f1a723e */ /* 0x000fc400000010ff */
[----:B------:R-:W-:Y:S02]  /*14780*/  F2FP.BF16.F32.PACK_AB R27, R43, R42 ;  /* 0x0000002a2b1b723e */ /* 0x000fe400000010ff */
[----:B-1----:R-:W-:Y:S02]  /*14790*/  SEL R32, R104, R107, P0 ;  /* 0x0000006b68207207 */ /* 0x002fe40000000000 */
[----:B------:R-:W-:Y:S01]  /*147a0*/  SEL R30, R107, R104, P0 ;  /* 0x000000686b1e7207 */ /* 0x000fe20000000000 */
[----:B------:R1:W-:Y:S01]  /*147b0*/  STSM.16.M88.4 [R96], R24 ;  /* 0x0000001860007844 */ /* 0x0003e20000000200 */
[----:B------:R-:W-:Y:S02]  /*147c0*/  SEL R33, R102, R105, P0 ;  /* 0x0000006966217207 */ /* 0x000fe40000000000 */
[----:B------:R-:W-:Y:S02]  /*147d0*/  SEL R31, R105, R102, P0 ;  /* 0x00000066691f7207 */ /* 0x000fe40000000000 */
[----:B---3--:R-:W-:-:S02]  /*147e0*/  SEL R60, R106, R109, P0 ;  /* 0x0000006d6a3c7207 */ /* 0x008fc40000000000 */
[----:B------:R-:W-:Y:S02]  /*147f0*/  SEL R58, R109, R106, P0 ;  /* 0x0000006a6d3a7207 */ /* 0x000fe40000000000 */
[----:B------:R-:W-:Y:S02]  /*14800*/  F2FP.BF16.F32.PACK_AB R4, R77, R76 ;  /* 0x0000004c4d04723e */ /* 0x000fe400000010ff */
[----:B------:R-:W-:Y:S02]  /*14810*/  F2FP.BF16.F32.PACK_AB R5, R41, R40 ;  /* 0x000000282905723e */ /* 0x000fe400000010ff */
[----:B------:R-:W-:Y:S02]  /*14820*/  F2FP.BF16.F32.PACK_AB R6, R75, R74 ;  /* 0x0000004a4b06723e */ /* 0x000fe400000010ff */
[----:B------:R-:W-:Y:S01]  /*14830*/  F2FP.BF16.F32.PACK_AB R7, R39, R38 ;  /* 0x000000262707723e */ /* 0x000fe200000010ff */
[----:B-1----:R-:W-:Y:S01]  /*14840*/  IMAD.U32 R96, RZ, RZ, UR8 ;  /* 0x00000008ff607e24 */ /* 0x002fe2000f8e00ff */
        /* <DEDUP_REMOVED lines=12> */
[----:B------:R3:W-:Y:S01]  /*14910*/  STSM.16.M88.4 [R18], R12 ;  /* 0x0000000c12007844 */ /* 0x0007e20000000200 */
[----:B------:R-:W-:Y:S01]  /*14920*/  F2FP.BF16.F32.PACK_AB R26, R63, R62 ;  /* 0x0000003e3f1a723e */ /* 0x000fe200000010ff */
[----:B-1----:R-:W1:Y:S01]  /*14930*/  LDC R17, c[0x0][0xbe8] ;  /* 0x0002fa00ff117b82 */ /* 0x002e620000000800 */
[----:B------:R-:W-:Y:S02]  /*14940*/  F2FP.BF16.F32.PACK_AB R27, R59, R58 ;  /* 0x0000003a3b1b723e */ /* 0x000fe400000010ff */
[----:B------:R-:W-:-:S03]  /*14950*/  ISETP.NE.U32.AND P0, PT, RZ, UR10, PT ;  /* 0x0000000aff007c0c */ /* 0x000fc6000bf05070 */
[----:B------:R4:W-:Y:S02]  /*14960*/  STSM.16.M88.4 [R94], R24 ;  /* 0x000000185e007844 */ /* 0x0009e40000000200 */
[----:B------:R-:W-:Y:S01]  /*14970*/  BAR.SYNC.DEFER_BLOCKING 0x1, 0x100 ;  /* 0x0044000000007b1d */ /* 0x000fe20000010000 */
[----:B------:R-:W-:-:S13]  /*14980*/  ISETP.NE.AND.EX P0, PT, RZ, UR11, PT, P0 ;  /* 0x0000000bff007c0c */ /* 0x000fda000bf05300 */
[----:B------:R-:W4:Y:S01]  /*14990*/  @P0 LDG.E R95, desc[UR52][R96.64] ;  /* 0x00000034605f0981 */ /* 0x000f22000c1e1900 */
[----:B0-----:R-:W-:Y:S02]  /*149a0*/  ISETP.NE.U32.AND P1, PT, R98, RZ, PT ;  /* 0x000000ff6200720c */ /* 0x001fe40003f25070 */
[----:B------:R-:W-:-:S11]  /*149b0*/  R2UR UR4, R99 ;  /* 0x00000000630472ca */ /* 0x000fd600000e0000 */
[----:B------:R-:W-:Y:S01]  /*149c0*/  VOTEU.ANY UP0, P1 ;  /* 0x00000000003f7886 */ /* 0x000fe20000800100 */
[----:B-1----:R-:W-:Y:S01]  /*149d0*/  ISETP.NE.AND P1, PT, R17, 0x1, PT ;  /* 0x000000011100780c */ /* 0x002fe20003f25270 */
[----:B------:R-:W-:Y:S02]  /*149e0*/  UISETP.NE.AND.EX UP0, UPT, UR4, URZ, UPT, UP0 ;  /* 0x0000003f0400728c */ /* 0x000fe4000bf05300 */
[----:B------:R-:W-:Y:S01]  /*149f0*/  UISETP.GT.AND UP1, UPT, UR46, 0x1, UPT ;  /* 0x000000012e00788c */ /* 0x000fe2000bf24270 */
[----:B------:R-:W-:Y:S01]  /*14a00*/  UMOV UR18, 0x9b8 ;  /* 0x000009b800127882 */ /* 0x000fe20000000000 */
[----:B------:R-:W-:Y:S02]  /*14a10*/  ULDC UR4, c[0x0][0xa88] ;  /* 0x0002a20000047ab9 */ /* 0x000fe40000000800 */
[----:B------:R-:W-:Y:S01]  /*14a20*/  USEL UR18, UR18, 0x978, UP1 ;  /* 0x0000097812127887 */ /* 0x000fe20008800000 */
[----:B------:R-:W-:Y:S01]  /*14a30*/  PLOP3.LUT P4, PT, PT, PT, UP0, 0x80, 0x0 ;  /* 0x000000000000781c */ /* 0x000fe20003f8f008 */
[----:B--2---:R-:W-:-:S03]  /*14a40*/  IMAD.U32 R8, RZ, RZ, UR4 ;  /* 0x00000004ff087e24 */ /* 0x004fc6000f8e00ff */
[----:B------:R-:W-:Y:S01]  /*14a50*/  @UP0 ULDC.64 UR8, c[0x0][0xc08] ;  /* 0x0003020000080ab9 */ /* 0x000fe20000000a00 */
[----:B------:R-:W0:Y:S01]  /*14a60*/  @P1 LDC R3, c[0x0][0xbec] ;  /* 0x0002fb00ff031b82 */ /* 0x000e220000000800 */
[----:B------:R-:W-:-:S07]  /*14a70*/  @UP0 UIMAD.WIDE UR8, UR44, 0x4, UR8 ;  /* 0x000000042c0808a5 */ /* 0x000fce000f8e0208 */
[----:B------:R-:W1:Y:S01]  /*14a80*/  @P1 LDC R7, c[0x0][0xbf0] ;  /* 0x0002fc00ff071b82 */ /* 0x000e620000000800 */
[----:B------:R-:W-:Y:S01]  /*14a90*/  UISETP.NE.U32.AND UP0, UPT, UR10, URZ, UPT ;  /* 0x0000003f0a00728c */ /* 0x000fe2000bf05070 */
[----:B------:R-:W-:Y:S01]  /*14aa0*/  IMAD.U32 R4, RZ, RZ, UR8 ;  /* 0x00000008ff047e24 */ /* 0x000fe2000f8e00ff */
[----:B------:R-:W-:Y:S01]  /*14ab0*/  ULDC.64 UR12, c[0x0][UR18+0x218] ;  /* 0x00008600120c7abb */ /* 0x000fe20008000a00 */
[----:B------:R-:W-:Y:S01]  /*14ac0*/  IMAD.U32 R5, RZ, RZ, UR9 ;  /* 0x00000009ff057e24 */ /* 0x000fe2000f8e00ff */
[----:B------:R-:W-:Y:S02]  /*14ad0*/  UISETP.NE.AND.EX UP0, UPT, UR11, URZ, UPT, UP0 ;  /* 0x0000003f0b00728c */ /* 0x000fe4000bf05300 */
[----:B------:R-:W-:Y:S01]  /*14ae0*/  USEL UR16, UR37, URZ, UP1 ;  /* 0x0000003f25107287 */ /* 0x000fe20008800000 */
[----:B---3--:R-:W-:Y:S01]  /*14af0*/  VIADD R14, R22, UR36 ;  /* 0x00000024160e7c36 */ /* 0x008fe20008000000 */
[----:B------:R-:W-:Y:S01]  /*14b00*/  UMOV UR4, URZ ;  /* 0x0000003f00047c82 */ /* 0x000fe20008000000 */
[----:B------:R-:W-:Y:S01]  /*14b10*/  UIMAD.WIDE.U32 UR8, UR12, UR43, URZ ;  /* 0x0000002b0c0872a5 */ /* 0x000fe2000f8e003f */
[----:B------:R0:W5:Y:S01]  /*14b20*/  @P4 LDG.E R8, desc[UR52][R4.64] ;  /* 0x0000003404084981 */ /* 0x000162000c1e1900 */
[----:B------:R-:W-:Y:S01]  /*14b30*/  ULDC.64 UR14, c[0x0][UR18+0x228] ;  /* 0x00008a00120e7abb */ /* 0x000fe20008000a00 */
[----:B------:R-:W-:-:S02]  /*14b40*/  UIMAD UR12, UR13, UR43, URZ ;  /* 0x0000002b0d0c72a4 */ /* 0x000fc4000f8e023f */
[----:B------:R-:W-:Y:S02]  /*14b50*/  USHF.R.S32.HI UR17, URZ, 0x1f, UR44 ;  /* 0x0000001f3f117899 */ /* 0x000fe4000801142c */
[----:B------:R-:W-:Y:S02]  /*14b60*/  USEL UR7, UR44, URZ, !UP0 ;  /* 0x0000003f2c077287 */ /* 0x000fe4000c000000 */
[----:B------:R-:W-:Y:S01]  /*14b70*/  UIMAD.WIDE.U32 UR20, UR14, UR16, URZ ;  /* 0x000000100e1472a5 */ /* 0x000fe2000f8e003f */
[----:B------:R-:W-:Y:S01]  /*14b80*/  ULDC.64 UR10, c[0x0][UR18+0x220] ;  /* 0x00008800120a7abb */ /* 0x000fe20008000a00 */
[----:B------:R-:W-:Y:S01]  /*14b90*/  UIMAD UR14, UR15, UR16, URZ ;  /* 0x000000100f0e72a4 */ /* 0x000fe2000f8e023f */
[----:B0-----:R-:W-:Y:S01]  /*14ba0*/  @P1 IMAD.HI.U32 R4, R14, R3, RZ ;  /* 0x000000030e041227 */ /* 0x001fe200078e00ff */
[----:B------:R-:W-:Y:S02]  /*14bb0*/  UIADD3 UR15, UR9, UR12, URZ ;  /* 0x0000000c090f7290 */ /* 0x000fe4000fffe03f */
[----:B------:R-:W-:Y:S01]  /*14bc0*/  USEL UR17, UR17, URZ, !UP0 ;  /* 0x0000003f11117287 */ /* 0x000fe2000c000000 */
[----:B------:R-:W-:Y:S01]  /*14bd0*/  IMAD.MOV.U32 R3, RZ, RZ, R14 ;  /* 0x000000ffff037224 */ /* 0x000fe200078e000e */
[----:B------:R-:W-:Y:S01]  /*14be0*/  UIMAD UR9, UR11, UR7, URZ ;  /* 0x000000070b0972a4 */ /* 0x000fe2000f8e023f */
[----:B-1----:R-:W-:Y:S01]  /*14bf0*/  @P1 SHF.R.U32.HI R3, RZ, R7, R4 ;  /* 0x00000007ff031219 */ /* 0x002fe20000011604 */
[----:B------:R-:W-:Y:S01]  /*14c00*/  UIMAD.WIDE.U32 UR12, UR10, UR7, URZ ;  /* 0x000000070a0c72a5 */ /* 0x000fe2000f8e003f */
[----:B------:R-:W-:Y:S01]  /*14c10*/  IMAD.U32 R4, RZ, RZ, UR20 ;  /* 0x00000014ff047e24 */ /* 0x000fe2000f8e00ff */
[----:B------:R-:W-:Y:S01]  /*14c20*/  UIMAD UR9, UR10, UR17, UR9 ;  /* 0x000000110a0972a4 */ /* 0x000fe2000f8e0209 */
[----:B------:R-:W-:Y:S01]  /*14c30*/  IMAD.U32 R5, RZ, RZ, UR21 ;  /* 0x00000015ff057e24 */ /* 0x000fe2000f8e00ff */
[----:B------:R-:W-:Y:S01]  /*14c40*/  UIADD3 UR14, UR21, UR14, URZ ;  /* 0x0000000e150e7290 */ /* 0x000fe2000fffe03f */
[--C-:B------:R-:W-:Y:S01]  /*14c50*/  IMAD.MOV R6, RZ, RZ, -R3.reuse ;  /* 0x000000ffff067224 */ /* 0x100fe200078e0a03 */
[----:B------:R-:W-:Y:S01]  /*14c60*/  UIADD3 UR9, UR13, UR9, URZ ;  /* 0x000000090d097290 */ /* 0x000fe2000fffe03f */
[----:B------:R-:W-:-:S02]  /*14c70*/  SHF.R.S32.HI R5, RZ, 0x1f, R3 ;  /* 0x0000001fff057819 */ /* 0x000fc40000011403 */
[----:B------:R-:W-:Y:S02]  /*14c80*/  IMAD R7, R17, R6, R14 ;  /* 0x0000000611077224 */ /* 0x000fe400078e020e */
[----:B------:R-:W-:Y:S01]  /*14c90*/  IMAD.U32 R10, RZ, RZ, UR14 ;  /* 0x0000000eff0a7e24 */ /* 0x000fe2000f8e00ff */
[----:B----4-:R-:W-:-:S13]  /*14ca0*/  @P0 R2UR UR4, R95 ;  /* 0x000000005f0402ca */ /* 0x010fda00000e0000 */
[----:B------:R-:W-:Y:S02]  /*14cb0*/  UIADD3 UR8, UP0, UP2, UR12, UR8, UR4 ;  /* 0x000000080c087290 */ /* 0x000fe4000fa1e004 */
[----:B------:R-:W-:Y:S01]  /*14cc0*/  USHF.R.S32.HI UR11, URZ, 0x1f, UR4 ;  /* 0x0000001f3f0b7899 */ /* 0x000fe20008011404 */
[----:B------:R-:W-:Y:S01]  /*14cd0*/  ULDC.64 UR12, c[0x0][0xba8] ;  /* 0x0002ea00000c7ab9 */ /* 0x000fe20000000a00 */
[----:B------:R-:W-:Y:S02]  /*14ce0*/  @!UP1 ULDC UR12, c[0x0][0xb50] ;  /* 0x0002d400000c9ab9 */ /* 0x000fe40000000800 */
[----:B------:R-:W-:Y:S01]  /*14cf0*/  UIADD3.X UR10, UR9, UR15, UR11, UP0, UP2 ;  /* 0x0000000f090a7290 */ /* 0x000fe200087e440b */
[----:B------:R-:W-:Y:S01]  /*14d00*/  IADD3 R4, P2, P3, R3, UR8, R4 ;  /* 0x0000000803047c10 */ /* 0x000fe2000fb5e004 */
[----:B------:R-:W-:Y:S01]  /*14d10*/  @!UP1 ULDC UR13, c[0x0][0xb54] ;  /* 0x0002d500000d9ab9 */ /* 0x000fe20000000800 */
[----:B------:R-:W-:Y:S01]  /*14d20*/  ULDC.64 UR8, c[0x0][UR18+0x210] ;  /* 0x0000840012087abb */ /* 0x000fe20008000a00 */
[----:B------:R-:W-:Y:S01]  /*14d30*/  SHF.R.S32.HI R3, RZ, 0x1f, R7 ;  /* 0x0000001fff037819 */ /* 0x000fe20000011407 */
[----:B------:R-:W-:Y:S01]  /*14d40*/  IMAD R6, R7, UR9, RZ ;  /* 0x0000000907067c24 */ /* 0x000fe2000f8e02ff */
[----:B------:R-:W-:-:S03]  /*14d50*/  IADD3.X R5, R5, UR10, R10, P2, P3 ;  /* 0x0000000a05057c10 */ /* 0x000fc600097e640a */
[----:B------:R-:W-:Y:S02]  /*14d60*/  IMAD R3, R3, UR8, R6 ;  /* 0x0000000803037c24 */ /* 0x000fe4000f8e0206 */
[----:B------:R-:W-:-:S04]  /*14d70*/  IMAD.WIDE.U32 R4, R7, UR8, R4 ;  /* 0x0000000807047c25 */ /* 0x000fc8000f8e0004 */
[----:B------:R-:W-:Y:S01]  /*14d80*/  IMAD.IADD R3, R5, 0x1, R3 ;  /* 0x0000000105037824 */ /* 0x000fe200078e0203 */
[----:B------:R-:W-:-:S04]  /*14d90*/  LEA R9, P2, R4, UR12, 0x2 ;  /* 0x0000000c04097c11 */ /* 0x000fc8000f8410ff */
[----:B------:R-:W-:Y:S01]  /*14da0*/  LEA.HI.X R10, R4, UR13, R3, 0x2, P2 ;  /* 0x0000000d040a7c11 */ /* 0x000fe200090f1403 */
[----:B------:R-:W-:Y:S08]  /*14db0*/  @P4 BRA `(.L_x_1145) ;  /* 0x0000000000104947 */ /* 0x000ff00003800000 */
[----:B------:R-:W-:Y:S05]  /*14dc0*/  @!P0 BRA `(.L_x_1145) ;  /* 0x00000000000c8947 */ /* 0x000fea0003800000 */
[----:B------:R-:W2:Y:S04]  /*14dd0*/  LDG.E R3, desc[UR52][R96.64] ;  /* 0x0000003460037981 */ /* 0x000ea8000c1e1900 */
[----:B-----5:R-:W2:Y:S02]  /*14de0*/  LDG.E R8, desc[UR52][R96.64+0x4] ;  /* 0x0000043460087981 */ /* 0x020ea4000c1e1900 */
[----:B--2---:R-:W-:-:S07]  /*14df0*/  IMAD.IADD R8, R8, 0x1, -R3 ;  /* 0x0000000108087824 */ /* 0x004fce00078e0a03 */
.L_x_1145:
[----:B------:R-:W-:Y:S01]  /*14e00*/  SHFL.IDX PT, R4, R9, RZ, 0x1c1f ;  /* 0x001c1fff09047589 */ /* 0x000fe200000e0000 */
[----:B------:R-:W-:Y:S01]  /*14e10*/  VIADD R12, R223, UR36 ;  /* 0x00000024df0c7c36 */ /* 0x000fe20008000000 */
[----:B------:R-:W-:Y:S01]  /*14e20*/  LOP3.LUT P0, RZ, R206, 0x3, RZ, 0xc0, !PT ;  /* 0x00000003ceff7812 */ /* 0x000fe2000780c0ff */
[----:B-----5:R-:W-:Y:S01]  /*14e30*/  IMAD R3, R8, R17, RZ ;  /* 0x0000001108037224 */ /* 0x020fe200078e02ff */
[----:B------:R-:W0:Y:S01]  /*14e40*/  SHFL.IDX PT, R5, R10, RZ, 0x1c1f ;  /* 0x001c1fff0a057589 */ /* 0x000e2200000e0000 */
[----:B------:R-:W-:-:S03]  /*14e50*/  VIADD R18, R12, 0x8 ;  /* 0x000000080c127836 */ /* 0x000fc60000000000 */
[----:B------:R-:W-:Y:S01]  /*14e60*/  SHFL.IDX PT, R6, R9, 0x1, 0x1c1f ;  /* 0x003c1f0009067f89 */ /* 0x000fe200000e0000 */
[-C--:B------:R-:W-:Y:S02]  /*14e70*/  ISETP.GE.OR P2, PT, R12, R3.reuse, P0 ;  /* 0x000000030c00720c */ /* 0x080fe40000746670 */
[----:B------:R-:W-:Y:S01]  /*14e80*/  ISETP.GE.OR P0, PT, R18, R3, P0 ;  /* 0x000000031200720c */ /* 0x000fe20000706670 */
[----:B------:R-:W1:Y:S10]  /*14e90*/  SHFL.IDX PT, R7, R10, 0x1, 0x1c1f ;  /* 0x003c1f000a077f89 */ /* 0x000e7400000e0000 */
[----:B0-----:R0:W-:Y:S04]  /*14ea0*/  @!P2 ST.E desc[UR52][R4.64], R21 ;  /* 0x000000150400a985 */ /* 0x0011e8000c101934 */
[----:B-1----:R0:W-:Y:S01]  /*14eb0*/  @!P0 ST.E desc[UR52][R6.64], R20 ;  /* 0x0000001406008985 */ /* 0x0021e2000c101934 */
[----:B------:R-:W-:-:S13]  /*14ec0*/  PLOP3.LUT P0, PT, PT, PT, UP1, 0x80, 0x0 ;  /* 0x000000000000781c */ /* 0x000fda0003f0f018 */
[----:B0-----:R-:W-:Y:S05]  /*14ed0*/  @P0 BRA `(.L_x_1146) ;  /* 0x00000008008c0947 */ /* 0x001fea0003800000 */
[----:B------:R-:W-:Y:S01]  /*14ee0*/  IMAD R5, R205, 0x40, R23 ;  /* 0x00000040cd057824 */ /* 0x000fe200078e0217 */
[----:B------:R-:W0:Y:S01]  /*14ef0*/  @P1 LDC R21, c[0x0][0xbec] ;  /* 0x0002fb00ff151b82 */ /* 0x000e220000000800 */
[----:B------:R-:W-:Y:S02]  /*14f00*/  ULDC.64 UR12, c[0x0][0xaa0] ;  /* 0x0002a800000c7ab9 */ /* 0x000fe40000000a00 */
[----:B------:R-:W-:Y:S01]  /*14f10*/  IMAD.WIDE R28, R5, 0x2, R28 ;  /* 0x00000002051c7825 */ /* 0x000fe200078e021c */
[----:B------:R-:W-:-:S04]  /*14f20*/  UIMAD UR10, UR11, UR12, URZ ;  /* 0x0000000c0b0a72a4 */ /* 0x000fc8000f8e023f */
[----:B------:R-:W1:Y:S01]  /*14f30*/  @P1 LDC R47, c[0x0][0xbf0] ;  /* 0x0002fc00ff2f1b82 */ /* 0x000e620000000800 */
[C---:B------:R-:W-:Y:S01]  /*14f40*/  IADD3 R9, P6, R28.reuse, 0x1000, RZ ;  /* 0x000010001c097810 */ /* 0x040fe20007fde0ff */
[----:B------:R-:W-:Y:S01]  /*14f50*/  UIMAD UR10, UR4, UR13, UR10 ;  /* 0x0000000d040a72a4 */ /* 0x000fe2000f8e020a */
[----:B------:R-:W-:Y:S01]  /*14f60*/  IMAD R18, R189, 0x20, R205 ;  /* 0x00000020bd127824 */ /* 0x000fe200078e02cd */
[----:B------:R-:W-:Y:S01]  /*14f70*/  UIMAD.WIDE.U32 UR8, UR4, UR12, URZ ;  /* 0x0000000c040872a5 */ /* 0x000fe2000f8e003f */
[----:B------:R-:W-:Y:S02]  /*14f80*/  LOP3.LUT R8, R9, 0x380, RZ, 0xc0, !PT ;  /* 0x0000038009087812 */ /* 0x000fe400078ec0ff */
[----:B------:R-:W-:Y:S01]  /*14f90*/  IADD3 R13, P5, R28, 0x2000, RZ ;  /* 0x000020001c0d7810 */ /* 0x000fe20007fbe0ff */
[----:B------:R-:W-:Y:S01]  /*14fa0*/  UIADD3 UR9, UR9, UR10, URZ ;  /* 0x0000000a09097290 */ /* 0x000fe2000fffe03f */
[----:B------:R-:W-:Y:S02]  /*14fb0*/  SHF.R.U64 R8, R8, 0x3, RZ ;  /* 0x0000000308087819 */ /* 0x000fe400000012ff */
[----:B------:R-:W-:Y:S01]  /*14fc0*/  ULDC.64 UR10, c[0x0][0xae8] ;  /* 0x0002ba00000a7ab9 */ /* 0x000fe20000000a00 */
[----:B------:R-:W-:Y:S01]  /*14fd0*/  VIADD R46, R18, UR36 ;  /* 0x00000024122e7c36 */ /* 0x000fe20008000000 */
[----:B------:R-:W-:Y:S01]  /*14fe0*/  UIMAD.WIDE.U32 UR8, UR43, UR10, UR8 ;  /* 0x0000000a2b0872a5 */ /* 0x000fe2000f8e0008 */
[----:B------:R-:W-:Y:S01]  /*14ff0*/  LOP3.LUT R8, R8, R9, RZ, 0x3c, !PT ;  /* 0x0000000908087212 */ /* 0x000fe200078e3cff */
[----:B------:R-:W-:Y:S01]  /*15000*/  IMAD.X R9, RZ, RZ, R29, P6 ;  /* 0x000000ffff097224 */ /* 0x000fe200030e061d */
[C---:B------:R-:W-:Y:S01]  /*15010*/  IADD3 R25, P4, R28.reuse, 0x3000, RZ ;  /* 0x000030001c197810 */ /* 0x040fe20007f9e0ff */
[----:B------:R-:W-:Y:S01]  /*15020*/  USHF.R.S32.HI UR4, URZ, 0x1f, UR7 ;  /* 0x0000001f3f047899 */ /* 0x000fe20008011407 */
[----:B------:R-:W-:-:S02]  /*15030*/  IADD3 R31, P3, R28, 0x4000, RZ ;  /* 0x000040001c1f7810 */ /* 0x000fc40007f7e0ff */
[C---:B------:R-:W-:Y:S02]  /*15040*/  IADD3 R33, P2, R28.reuse, 0x5000, RZ ;  /* 0x000050001c217810 */ /* 0x040fe40007f5e0ff */
[C---:B------:R-:W-:Y:S01]  /*15050*/  IADD3 R37, P0, R28.reuse, 0x6000, RZ ;  /* 0x000060001c257810 */ /* 0x040fe20007f1e0ff */
[----:B------:R-:W-:Y:S01]  /*15060*/  UIMAD UR9, UR43, UR11, UR9 ;  /* 0x0000000b2b0972a4 */ /* 0x000fe2000f8e0209 */
[----:B------:R-:W-:Y:S01]  /*15070*/  IADD3 R7, P6, R28, 0x7000, RZ ;  /* 0x000070001c077810 */ /* 0x000fe20007fde0ff */
[----:B0-----:R-:W-:Y:S01]  /*15080*/  @P1 IMAD.HI.U32 R18, R46, R21, RZ ;  /* 0x000000152e121227 */ /* 0x001fe200078e00ff */
[----:B------:R-:W-:Y:S01]  /*15090*/  ULDC.64 UR10, c[0x0][0xaf0] ;  /* 0x0002bc00000a7ab9 */ /* 0x000fe20000000a00 */
[----:B------:R-:W-:Y:S01]  /*150a0*/  LOP3.LUT R12, R13, 0x380, RZ, 0xc0, !PT ;  /* 0x000003800d0c7812 */ /* 0x000fe200078ec0ff */
[----:B------:R-:W-:Y:S01]  /*150b0*/  UIMAD UR4, UR4, UR10, URZ ;  /* 0x0000000a040472a4 */ /* 0x000fe2000f8e023f */
[----:B------:R-:W-:Y:S02]  /*150c0*/  LOP3.LUT R24, R25, 0x380, RZ, 0xc0, !PT ;  /* 0x0000038019187812 */ /* 0x000fe400078ec0ff */
[----:B------:R-:W-:Y:S01]  /*150d0*/  LOP3.LUT R5, R28, 0x380, RZ, 0xc0, !PT ;  /* 0x000003801c057812 */ /* 0x000fe200078ec0ff */
[----:B------:R-:W-:Y:S01]  /*150e0*/  IMAD.MOV.U32 R45, RZ, RZ, R46 ;  /* 0x000000ffff2d7224 */ /* 0x000fe200078e002e */
[----:B------:R-:W-:Y:S01]  /*150f0*/  LOP3.LUT R30, R31, 0x380, RZ, 0xc0, !PT ;  /* 0x000003801f1e7812 */ /* 0x000fe200078ec0ff */
[----:B------:R-:W-:Y:S01]  /*15100*/  IMAD.X R41, RZ, RZ, R29, P6 ;  /* 0x000000ffff297224 */ /* 0x000fe200030e061d */
[----:B------:R-:W-:Y:S01]  /*15110*/  LOP3.LUT R32, R33, 0x380, RZ, 0xc0, !PT ;  /* 0x0000038021207812 */ /* 0x000fe200078ec0ff */
[----:B------:R-:W5:Y:S01]  /*15120*/  LD.E.128 R8, desc[UR52][R8.64] ;  /* 0x0000003408087980 */ /* 0x000f62000c101d00 */
[----:B------:R-:W-:-:S02]  /*15130*/  LOP3.LUT R36, R37, 0x380, RZ, 0xc0, !PT ;  /* 0x0000038025247812 */ /* 0x000fc400078ec0ff */
[----:B------:R-:W-:Y:S01]  /*15140*/  LOP3.LUT R6, R7, 0x380, RZ, 0xc0, !PT ;  /* 0x0000038007067812 */ /* 0x000fe200078ec0ff */
[----:B------:R-:W-:Y:S01]  /*15150*/  UIMAD UR4, UR7, UR11, UR4 ;  /* 0x0000000b070472a4 */ /* 0x000fe2000f8e0204 */
[----:B------:R-:W-:Y:S01]  /*15160*/  SHF.R.U64 R12, R12, 0x3, RZ ;  /* 0x000000030c0c7819 */ /* 0x000fe200000012ff */
[----:B------:R-:W-:Y:S01]  /*15170*/  UIMAD.WIDE.U32 UR8, UR7, UR10, UR8 ;  /* 0x0000000a070872a5 */ /* 0x000fe2000f8e0008 */
[----:B------:R-:W-:Y:S02]  /*15180*/  SHF.R.U64 R24, R24, 0x3, RZ ;  /* 0x0000000318187819 */ /* 0x000fe400000012ff */
[----:B------:R-:W-:Y:S02]  /*15190*/  SHF.R.U64 R30, R30, 0x3, RZ ;  /* 0x000000031e1e7819 */ /* 0x000fe400000012ff */
[----:B------:R-:W-:Y:S02]  /*151a0*/  SHF.R.U64 R32, R32, 0x3, RZ ;  /* 0x0000000320207819 */ /* 0x000fe400000012ff */
[----:B------:R-:W-:-:S02]  /*151b0*/  SHF.R.U64 R36, R36, 0x3, RZ ;  /* 0x0000000324247819 */ /* 0x000fc400000012ff */
[----:B------:R-:W-:Y:S02]  /*151c0*/  SHF.R.U64 R5, R5, 0x3, RZ ;  /* 0x0000000305057819 */ /* 0x000fe400000012ff */
[----:B-1----:R-:W-:Y:S02]  /*151d0*/  @P1 SHF.R.U32.HI R45, RZ, R47, R18 ;  /* 0x0000002fff2d1219 */ /* 0x002fe40000011612 */
[----:B------:R-:W-:Y:S01]  /*151e0*/  SHF.R.U64 R6, R6, 0x3, RZ ;  /* 0x0000000306067819 */ /* 0x000fe200000012ff */
[----:B------:R-:W-:Y:S01]  /*151f0*/  UIADD3 UR4, UR9, UR4, URZ ;  /* 0x0000000409047290 */ /* 0x000fe2000fffe03f */
        /* <DEDUP_REMOVED lines=11> */
[----:B------:R-:W-:Y:S01]  /*152b0*/  IMAD.MOV.U32 R5, RZ, RZ, R29 ;  /* 0x000000ffff057224 */ /* 0x000fe200078e001d */
[--C-:B------:R-:W-:Y:S01]  /*152c0*/  SHF.R.S32.HI R18, RZ, 0x1f, R45.reuse ;  /* 0x0000001fff127819 */ /* 0x100fe2000001142d */
[----:B------:R-:W-:Y:S01]  /*152d0*/  IMAD.MOV R44, RZ, RZ, -R45 ;  /* 0x000000ffff2c7224 */ /* 0x000fe200078e0a2d */
[----:B------:R-:W-:Y:S01]  /*152e0*/  LOP3.LUT R40, R6, R7, RZ, 0x3c, !PT ;  /* 0x0000000706287212 */ /* 0x000fe200078e3cff */
[----:B------:R-:W-:Y:S01]  /*152f0*/  ULDC.64 UR10, c[0x0][0xae0] ;  /* 0x0002b800000a7ab9 */ /* 0x000fe20000000a00 */
[----:B------:R-:W-:Y:S01]  /*15300*/  IMAD.U32 R21, RZ, RZ, UR9 ;  /* 0x00000009ff157e24 */ /* 0x000fe2000f8e00ff */
[----:B------:R-:W5:Y:S01]  /*15310*/  LD.E.128 R4, desc[UR52][R4.64] ;  /* 0x0000003404047980 */ /* 0x000f62000c101d00 */
[----:B------:R-:W-:-:S02]  /*15320*/  IMAD R18, R18, UR10, RZ ;  /* 0x0000000a12127c24 */ /* 0x000fc4000f8e02ff */
[----:B------:R-:W-:Y:S01]  /*15330*/  IMAD R17, R17, R44, R46 ;  /* 0x0000002c11117224 */ /* 0x000fe200078e022e */
[----:B------:R-:W5:Y:S01]  /*15340*/  LD.E.128 R12, desc[UR52][R12.64] ;  /* 0x000000340c0c7980 */ /* 0x000f62000c101d00 */
[----:B------:R-:W-:Y:S01]  /*15350*/  IMAD.U32 R20, RZ, RZ, UR8 ;  /* 0x00000008ff147e24 */ /* 0x000fe2000f8e00ff */
[----:B------:R-:W-:Y:S01]  /*15360*/  ULDC.64 UR8, c[0x0][0xad8] ;  /* 0x0002b60000087ab9 */ /* 0x000fe20000000a00 */
[----:B------:R-:W-:Y:S01]  /*15370*/  IMAD.U32 R21, RZ, RZ, UR4 ;  /* 0x00000004ff157e24 */ /* 0x000fe2000f8e00ff */
[----:B------:R-:W5:Y:S01]  /*15380*/  LD.E.128 R24, desc[UR52][R24.64] ;  /* 0x0000003418187980 */ /* 0x000f62000c101d00 */
[----:B------:R-:W-:-:S03]  /*15390*/  IMAD R47, R45, UR11, R18 ;  /* 0x0000000b2d2f7c24 */ /* 0x000fc6000f8e0212 */
[----:B------:R-:W5:Y:S01]  /*153a0*/  LD.E.128 R28, desc[UR52][R30.64] ;  /* 0x000000341e1c7980 */ /* 0x000f62000c101d00 */
[----:B------:R-:W-:-:S03]  /*153b0*/  SHF.R.S32.HI R18, RZ, 0x1f, R17 ;  /* 0x0000001fff127819 */ /* 0x000fc60000011411 */
[----:B------:R-:W5:Y:S04]  /*153c0*/  LD.E.128 R32, desc[UR52][R32.64] ;  /* 0x0000003420207980 */ /* 0x000f68000c101d00 */
[----:B------:R-:W5:Y:S04]  /*153d0*/  LD.E.128 R36, desc[UR52][R36.64] ;  /* 0x0000003424247980 */ /* 0x000f68000c101d00 */
[----:B------:R-:W5:Y:S01]  /*153e0*/  LD.E.128 R40, desc[UR52][R40.64] ;  /* 0x0000003428287980 */ /* 0x000f62000c101d00 */
[----:B------:R-:W-:Y:S01]  /*153f0*/  IMAD.WIDE.U32 R20, R45, UR10, R20 ;  /* 0x0000000a2d147c25 */ /* 0x000fe2000f8e0014 */
[----:B------:R-:W-:Y:S01]  /*15400*/  @!PT LDS RZ, [RZ] ;  /* 0x00000000fffff984 */ /* 0x000fe20000000800 */
[----:B------:R-:W-:Y:S01]  /*15410*/  @!PT LDS RZ, [RZ] ;  /* 0x00000000fffff984 */ /* 0x000fe20000000800 */
[----:B------:R-:W-:Y:S01]  /*15420*/  @!PT LDS RZ, [RZ] ;  /* 0x00000000fffff984 */ /* 0x000fe20000000800 */
[----:B------:R-:W-:Y:S01]  /*15430*/  @!PT LDS RZ, [RZ] ;  /* 0x00000000fffff984 */ /* 0x000fe20000000800 */
[----:B------:R0:W-:Y:S06]  /*15440*/  MEMBAR.ALL.CTA ;  /* 0x0000000000007992 */ /* 0x0001ec0000008000 */
[----:B0-----:R-:W0:Y:S01]  /*15450*/  FENCE.VIEW.ASYNC.S ;  /* 0x00000000000073c6 */ /* 0x001e220000000000 */
[----:B------:R-:W-:-:S02]  /*15460*/  IMAD.IADD R21, R21, 0x1, R47 ;  /* 0x0000000115157824 */ /* 0x000fc400078e022f */
[----:B------:R-:W-:Y:S02]  /*15470*/  IMAD R44, R18, UR8, RZ ;  /* 0x00000008122c7c24 */ /* 0x000fe4000f8e02ff */
[----:B------:R-:W-:Y:S02]  /*15480*/  VIADD R48, R205, UR36 ;  /* 0x00000024cd307c36 */ /* 0x000fe40008000000 */
[C---:B------:R-:W-:Y:S02]  /*15490*/  IMAD R45, R17.reuse, UR9, R44 ;  /* 0x00000009112d7c24 */ /* 0x040fe4000f8e022c */
[----:B------:R-:W-:Y:S01]  /*154a0*/  IMAD.WIDE.U32 R20, R17, UR8, R20 ;  /* 0x0000000811147c25 */ /* 0x000fe2000f8e0014 */
[----:B------:R-:W-:Y:S01]  /*154b0*/  ISETP.GE.AND P2, PT, R48, R3, PT ;  /* 0x000000033000720c */ /* 0x000fe20003f46270 */
[----:B------:R-:W-:Y:S02]  /*154c0*/  ULDC.64 UR8, c[0x0][0xa80] ;  /* 0x0002a00000087ab9 */ /* 0x000fe40000000a00 */
[----:B------:R-:W-:Y:S01]  /*154d0*/  VIADD R0, R0, 0x29820 ;  /* 0x0002982000007836 */ /* 0x000fe20000000000 */
[----:B------:R-:W-:Y:S01]  /*154e0*/  LEA R46, P3, R20, UR8, 0x1 ;  /* 0x00000008142e7c11 */ /* 0x000fe2000f8608ff */
[----:B------:R-:W-:-:S02]  /*154f0*/  IMAD.IADD R17, R21, 0x1, R45 ;  /* 0x0000000115117824 */ /* 0x000fc400078e022d */
[----:B------:R-:W-:Y:S01]  /*15500*/  VIADD R18, R48, 0x20 ;  /* 0x0000002030127836 */ /* 0x000fe20000000000 */
[----:B------:R-:W-:Y:S02]  /*15510*/  PRMT R0, RZ, 0x654, R0 ;  /* 0x00000654ff007816 */ /* 0x000fe40000000000 */
[----:B------:R-:W-:Y:S02]  /*15520*/  LEA.HI.X R17, R20, UR9, R17, 0x1, P3 ;  /* 0x0000000914117c11 */ /* 0x000fe400098f0c11 */
[-C--:B------:R-:W-:Y:S01]  /*15530*/  ISETP.GE.AND P0, PT, R18, R3.reuse, PT ;  /* 0x000000031200720c */ /* 0x080fe20003f06270 */
[----:B------:R-:W-:Y:S01]  /*15540*/  VIADD R18, R48, 0x40 ;  /* 0x0000004030127836 */ /* 0x000fe20000000000 */
[----:B0-----:R0:W-:Y:S01]  /*15550*/  SYNCS.ARRIVE.TRANS64.RED.A1T0 RZ, [R0+URZ], RZ ;  /* 0x000000ff00ff79a7 */ /* 0x0011e2000810043f */
[----:B------:R1:W2:Y:S01]  /*15560*/  SHFL.IDX PT, R44, R46, RZ, 0x181f ;  /* 0x00181fff2e2c7589 */ /* 0x0002a200000e0000 */
[----:B------:R-:W-:Y:S02]  /*15570*/  BSSY B1, `(.L_x_1147) ;  /* 0x000000d000017945 */ /* 0x000fe40003800000 */
[----:B------:R-:W-:Y:S01]  /*15580*/  ISETP.GE.AND P1, PT, R18, R3, PT ;  /* 0x000000031200720c */ /* 0x000fe20003f26270 */
[----:B0-----:R1:W0:Y:S01]  /*15590*/  SHFL.IDX PT, R0, R17, RZ, 0x181f ;  /* 0x00181fff11007589 */ /* 0x00122200000e0000 */
[----:B------:R-:W-:Y:S11]  /*155a0*/  @P2 BRA `(.L_x_1148) ;  /* 0x0000000000242947 */ /* 0x000ff60003800000 */
[----:B------:R-:W-:Y:S02]  /*155b0*/  ULDC UR4, c[0x0][0xac8] ;  /* 0x0002b20000047ab9 */ /* 0x000fe40000000800 */
[----:B------:R-:W-:Y:S02]  /*155c0*/  ISETP.GE.AND P2, PT, R23, UR4, PT ;  /* 0x0000000417007c0c */ /* 0x000fe4000bf46270 */
[----:B------:R-:W-:-:S11]  /*155d0*/  ISETP.GE.AND P3, PT, R188, UR4, PT ;  /* 0x00000004bc007c0c */ /* 0x000fd6000bf66270 */
[CC--:B--2---:R-:W-:Y:S02]  /*155e0*/  @!P2 LEA R20, P4, R23.reuse, R44.reuse, 0x1 ;  /* 0x0000002c1714a211 */ /* 0x0c4fe400078808ff */
[C---:B------:R-:W-:Y:S02]  /*155f0*/  @!P3 LEA R44, P5, R188.reuse, R44, 0x1 ;  /* 0x0000002cbc2cb211 */ /* 0x040fe400078a08ff */
[-C--:B0-----:R-:W-:Y:S02]  /*15600*/  @!P2 LEA.HI.X R21, R23, R0.reuse, R226, 0x1, P4 ;  /* 0x000000001715a211 */ /* 0x081fe400020f0ce2 */
[----:B------:R-:W-:-:S03]  /*15610*/  @!P3 LEA.HI.X R45, R188, R0, R225, 0x1, P5 ;  /* 0x00000000bc2db211 */ /* 0x000fc600028f0ce1 */
[----:B-----5:R3:W-:Y:S04]  /*15620*/  @!P2 ST.E.128 desc[UR52][R20.64], R4 ;  /* 0x000000041400a985 */ /* 0x0207e8000c101d34 */
[----:B------:R3:W-:Y:S02]  /*15630*/  @!P3 ST.E.128 desc[UR52][R44.64], R28 ;  /* 0x0000001c2c00b985 */ /* 0x0007e4000c101d34 */
.L_x_1148:
[----:B------:R-:W-:Y:S05]  /*15640*/  BSYNC B1 ;  /* 0x0000000000017941 */ /* 0x000fea0003800000 */
.L_x_1147:
[----:B0-----:R0:W4:Y:S01]  /*15650*/  SHFL.IDX PT, R0, R17, 0x1, 0x181f ;  /* 0x00381f0011007f89 */ /* 0x00112200000e0000 */
[----:B------:R-:W-:Y:S03]  /*15660*/  BSSY B1, `(.L_x_1149) ;  /* 0x000000c000017945 */ /* 0x000fe60003800000 */
[----:B---3-5:R0:W3:Y:S01]  /*15670*/  SHFL.IDX PT, R6, R46, 0x1, 0x181f ;  /* 0x00381f002e067f89 */ /* 0x0280e200000e0000 */
[----:B------:R-:W-:Y:S05]  /*15680*/  @P0 BRA `(.L_x_1150) ;  /* 0x0000000000240947 */ /* 0x000fea0003800000 */
[----:B------:R-:W-:Y:S02]  /*15690*/  ULDC UR4, c[0x0][0xac8] ;  /* 0x0002b20000047ab9 */ /* 0x000fe40000000800 */
[----:B------:R-:W-:Y:S02]  /*156a0*/  ISETP.GE.AND P3, PT, R23, UR4, PT ;  /* 0x0000000417007c0c */ /* 0x000fe4000bf66270 */
[----:B------:R-:W-:-:S11]  /*156b0*/  ISETP.GE.AND P4, PT, R188, UR4, PT ;  /* 0x00000004bc007c0c */ /* 0x000fd6000bf86270 */
[CC--:B---3--:R-:W-:Y:S02]  /*156c0*/  @!P3 LEA R4, P0, R23.reuse, R6.reuse, 0x1 ;  /* 0x000000061704b211 */ /* 0x0c8fe400078008ff */
[C---:B------:R-:W-:Y:S02]  /*156d0*/  @!P4 LEA R6, P2, R188.reuse, R6, 0x1 ;  /* 0x00000006bc06c211 */ /* 0x040fe400078408ff */
[-C--:B----4-:R-:W-:Y:S02]  /*156e0*/  @!P3 LEA.HI.X R5, R23, R0.reuse, R226, 0x1, P0 ;  /* 0x000000001705b211 */ /* 0x090fe400000f0ce2 */
[----:B------:R-:W-:-:S03]  /*156f0*/  @!P4 LEA.HI.X R7, R188, R0, R225, 0x1, P2 ;  /* 0x00000000bc07c211 */ /* 0x000fc600010f0ce1 */
[----:B------:R3:W-:Y:S04]  /*15700*/  @!P3 ST.E.128 desc[UR52][R4.64], R8 ;  /* 0x000000080400b985 */ /* 0x0007e8000c101d34 */
[----:B------:R3:W-:Y:S02]  /*15710*/  @!P4 ST.E.128 desc[UR52][R6.64], R32 ;  /* 0x000000200600c985 */ /* 0x0007e4000c101d34 */
.L_x_1150:
[----:B------:R-:W-:Y:S05]  /*15720*/  BSYNC B1 ;  /* 0x0000000000017941 */ /* 0x000fea0003800000 */
.L_x_1149:
[----:B----4-:R4:W0:Y:S01]  /*15730*/  SHFL.IDX PT, R0, R17, 0x2, 0x181f ;  /* 0x00581f0011007f89 */ /* 0x01082200000e0000 */
[----:B------:R-:W-:Y:S03]  /*15740*/  BSSY B1, `(.L_x_1151) ;  /* 0x000000c000017945 */ /* 0x000fe60003800000 */
[----:B---3--:R4:W3:Y:S01]  /*15750*/  SHFL.IDX PT, R6, R46, 0x2, 0x181f ;  /* 0x00581f002e067f89 */ /* 0x0088e200000e0000 */
[----:B------:R-:W-:Y:S05]  /*15760*/  @P1 BRA `(.L_x_1152) ;  /* 0x0000000000241947 */ /* 0x000fea0003800000 */
[----:B------:R-:W-:Y:S02]  /*15770*/  ULDC UR4, c[0x0][0xac8] ;  /* 0x0002b20000047ab9 */ /* 0x000fe40000000800 */
[----:B------:R-:W-:Y:S02]  /*15780*/  ISETP.GE.AND P2, PT, R23, UR4, PT ;  /* 0x0000000417007c0c */ /* 0x000fe4000bf46270 */
[----:B------:R-:W-:-:S11]  /*15790*/  ISETP.GE.AND P3, PT, R188, UR4, PT ;  /* 0x00000004bc007c0c */ /* 0x000fd6000bf66270 */
[CC--:B---3--:R-:W-:Y:S02]  /*157a0*/  @!P2 LEA R4, P0, R23.reuse, R6.reuse, 0x1 ;  /* 0x000000061704a211 */ /* 0x0c8fe400078008ff */
[C---:B------:R-:W-:Y:S02]  /*157b0*/  @!P3 LEA R6, P1, R188.reuse, R6, 0x1 ;  /* 0x00000006bc06b211 */ /* 0x040fe400078208ff */
[-C--:B0-----:R-:W-:Y:S02]  /*157c0*/  @!P2 LEA.HI.X R5, R23, R0.reuse, R226, 0x1, P0 ;  /* 0x000000001705a211 */ /* 0x081fe400000f0ce2 */
[----:B------:R-:W-:-:S03]  /*157d0*/  @!P3 LEA.HI.X R7, R188, R0, R225, 0x1, P1 ;  /* 0x00000000bc07b211 */ /* 0x000fc600008f0ce1 */
[----:B------:R0:W-:Y:S04]  /*157e0*/  @!P2 ST.E.128 desc[UR52][R4.64], R12 ;  /* 0x0000000c0400a985 */ /* 0x0001e8000c101d34 */
[----:B------:R0:W-:Y:S02]  /*157f0*/  @!P3 ST.E.128 desc[UR52][R6.64], R36 ;  /* 0x000000240600b985 */ /* 0x0001e4000c101d34 */
.L_x_1152:
[----:B------:R-:W-:Y:S05]  /*15800*/  BSYNC B1 ;  /* 0x0000000000017941 */ /* 0x000fea0003800000 */
.L_x_1151:
[----:B0-----:R-:W-:Y:S01]  /*15810*/  VIADD R0, R48, 0x60 ;  /* 0x0000006030007836 */ /* 0x001fe20000000000 */
[----:B-1--4-:R-:W0:Y:S04]  /*15820*/  SHFL.IDX PT, R17, R17, 0x3, 0x181f ;  /* 0x00781f0011117f89 */ /* 0x012e2800000e0000 */
[----:B------:R-:W-:Y:S01]  /*15830*/  ISETP.GE.AND P0, PT, R0, R3, PT ;  /* 0x000000030000720c */ /* 0x000fe20003f06270 */
[----:B------:R-:W1:-:S12]  /*15840*/  SHFL.IDX PT, R46, R46, 0x3, 0x181f ;  /* 0x00781f002e2e7f89 */ /* 0x000e5800000e0000 */
[----:B------:R-:W-:Y:S05]  /*15850*/  @P0 BRA `(.L_x_1153) ;  /* 0x00000018003c0947 */ /* 0x000fea0003800000 */
[----:B------:R-:W-:Y:S02]  /*15860*/  ULDC UR4, c[0x0][0xac8] ;  /* 0x0002b20000047ab9 */ /* 0x000fe40000000800 */
[----:B------:R-:W-:-:S13]  /*15870*/  ISETP.GE.AND P1, PT, R23, UR4, PT ;  /* 0x0000000417007c0c */ /* 0x000fda000bf26270 */
[----:B-1----:R-:W-:-:S04]  /*15880*/  @!P1 LEA R4, P0, R23, R46, 0x1 ;  /* 0x0000002e17049211 */ /* 0x002fc800078008ff */
[----:B0-----:R-:W-:Y:S02]  /*15890*/  @!P1 LEA.HI.X R5, R23, R17, R226, 0x1, P0 ;  /* 0x0000001117059211 */ /* 0x001fe400000f0ce2 */
[----:B------:R-:W-:-:S03]  /*158a0*/  ISETP.GE.AND P0, PT, R188, UR4, PT ;  /* 0x00000004bc007c0c */ /* 0x000fc6000bf06270 */
[----:B------:R0:W-:Y:S10]  /*158b0*/  @!P1 ST.E.128 desc[UR52][R4.64], R24 ;  /* 0x0000001804009985 */ /* 0x0001f4000c101d34 */
[----:B------:R-:W-:Y:S05]  /*158c0*/  @P0 BRA `(.L_x_1153) ;  /* 0x0000001800200947 */ /* 0x000fea0003800000 */
[----:B0-----:R-:W-:-:S04]  /*158d0*/  LEA R4, P0, R188, R46, 0x1 ;  /* 0x0000002ebc047211 */ /* 0x001fc800078008ff */
[----:B------:R-:W-:-:S05]  /*158e0*/  LEA.HI.X R5, R188, R17, R225, 0x1, P0 ;  /* 0x00000011bc057211 */ /* 0x000fca00000f0ce1 */
[----:B------:R0:W-:Y:S01]  /*158f0*/  ST.E.128 desc[UR52][R4.64], R40 ;  /* 0x0000002804007985 */ /* 0x0001e2000c101d34 */
[----:B------:R-:W-:Y:S05]  /*15900*/  BRA `(.L_x_1153) ;  /* 0x0000001800107947 */ /* 0x000fea0003800000 */
.L_x_1146:
[----:B------:R-:W-:Y:S01]  /*15910*/  ULDC.64 UR12, c[0x0][0xb08] ;  /* 0x0002c200000c7ab9 */ /* 0x000fe20000000a00 */
[----:B------:R-:W0:Y:S01]  /*15920*/  @P1 LDC R5, c[0x0][0xbec] ;  /* 0x0002fb00ff051b82 */ /* 0x000e220000000800 */
[----:B------:R-:W-:Y:S01]  /*15930*/  UIMAD UR10, UR11, UR12, URZ ;  /* 0x0000000c0b0a72a4 */ /* 0x000fe2000f8e023f */
[----:B------:R-:W-:Y:S01]  /*15940*/  IMAD.MOV.U32 R7, RZ, RZ, R14 ;  /* 0x000000ffff077224 */ /* 0x000fe200078e000e */
[----:B------:R-:W-:Y:S01]  /*15950*/  UIMAD.WIDE.U32 UR8, UR4, UR12, URZ ;  /* 0x0000000c040872a5 */ /* 0x000fe2000f8e003f */
[----:B------:R-:W-:Y:S01]  /*15960*/  ISETP.GE.AND P0, PT, R12, R3, PT ;  /* 0x000000030c00720c */ /* 0x000fe20003f06270 */
[----:B------:R-:W-:Y:S01]  /*15970*/  UIMAD UR10, UR4, UR13, UR10 ;  /* 0x0000000d040a72a4 */ /* 0x000fe2000f8e020a */
[----:B------:R-:W-:Y:S01]  /*15980*/  BSSY B1, `(.L_x_1154) ;  /* 0x000006b000017945 */ /* 0x000fe20003800000 */
[----:B------:R-:W-:Y:S01]  /*15990*/  USHF.R.S32.HI UR4, URZ, 0x1f, UR7 ;  /* 0x0000001f3f047899 */ /* 0x000fe20008011407 */
[----:B------:R-:W1:Y:S01]  /*159a0*/  @P1 LDC R4, c[0x0][0xbf0] ;  /* 0x0002fc00ff041b82 */ /* 0x000e620000000800 */
[----:B------:R-:W-:-:S03]  /*159b0*/  UIADD3 UR9, UR9, UR10, URZ ;  /* 0x0000000a09097290 */ /* 0x000fc6000fffe03f */
[----:B------:R-:W-:Y:S02]  /*159c0*/  ULDC.64 UR10, c[0x0][0xb38] ;  /* 0x0002ce00000a7ab9 */ /* 0x000fe40000000a00 */
[----:B------:R-:W-:-:S04]  /*159d0*/  UIMAD.WIDE.U32 UR8, UR43, UR10, UR8 ;  /* 0x0000000a2b0872a5 */ /* 0x000fc8000f8e0008 */
[----:B------:R-:W-:-:S03]  /*159e0*/  UIMAD UR9, UR43, UR11, UR9 ;  /* 0x0000000b2b0972a4 */ /* 0x000fc6000f8e0209 */
[----:B------:R-:W-:Y:S02]  /*159f0*/  ULDC.64 UR10, c[0x0][0xb40] ;  /* 0x0002d000000a7ab9 */ /* 0x000fe40000000a00 */
[----:B------:R-:W-:Y:S01]  /*15a00*/  UIMAD UR4, UR4, UR10, URZ ;  /* 0x0000000a040472a4 */ /* 0x000fe2000f8e023f */
[----:B0-----:R-:W-:Y:S01]  /*15a10*/  @P1 IMAD.HI.U32 R5, R14, R5, RZ ;  /* 0x000000050e051227 */ /* 0x001fe200078e00ff */
[----:B------:R-:W-:Y:S02]  /*15a20*/  UIMAD.WIDE.U32 UR8, UR7, UR10, UR8 ;  /* 0x0000000a070872a5 */ /* 0x000fe4000f8e0008 */
[----:B------:R-:W-:-:S03]  /*15a30*/  UIMAD UR4, UR7, UR11, UR4 ;  /* 0x0000000b070472a4 */ /* 0x000fc6000f8e0204 */
[----:B------:R-:W-:Y:S01]  /*15a40*/  ULDC.64 UR10, c[0x0][0xb48] ;  /* 0x0002d200000a7ab9 */ /* 0x000fe20000000a00 */
[----:B------:R-:W-:Y:S01]  /*15a50*/  UIADD3 UR9, UR9, UR4, URZ ;  /* 0x0000000409097290 */ /* 0x000fe2000fffe03f */
[----:B-1----:R-:W-:-:S03]  /*15a60*/  @P1 SHF.R.U32.HI R7, RZ, R4, R5 ;  /* 0x00000004ff071219 */ /* 0x002fc60000011605 */
[----:B------:R-:W-:Y:S01]  /*15a70*/  UIMAD.WIDE.U32 UR8, UR37, UR10, UR8 ;  /* 0x0000000a250872a5 */ /* 0x000fe2000f8e0008 */
[--C-:B------:R-:W-:Y:S01]  /*15a80*/  SHF.R.S32.HI R4, RZ, 0x1f, R7.reuse ;  /* 0x0000001fff047819 */ /* 0x100fe20000011407 */
[----:B------:R-:W-:Y:S02]  /*15a90*/  IMAD.MOV R6, RZ, RZ, -R7 ;  /* 0x000000ffff067224 */ /* 0x000fe400078e0a07 */
[----:B------:R-:W-:Y:S02]  /*15aa0*/  UIMAD UR37, UR37, UR11, UR9 ;  /* 0x0000000b252572a4 */ /* 0x000fe4000f8e0209 */
[----:B------:R-:W-:Y:S01]  /*15ab0*/  IMAD R17, R17, R6, R14 ;  /* 0x0000000611117224 */ /* 0x000fe200078e020e */
[----:B------:R-:W-:Y:S01]  /*15ac0*/  ULDC.64 UR10, c[0x0][0xb30] ;  /* 0x0002cc00000a7ab9 */ /* 0x000fe20000000a00 */
[----:B------:R-:W-:Y:S02]  /*15ad0*/  IMAD.U32 R5, RZ, RZ, UR9 ;  /* 0x00000009ff057e24 */ /* 0x000fe4000f8e00ff */
[----:B------:R-:W-:-:S02]  /*15ae0*/  IMAD R6, R4, UR10, RZ ;  /* 0x0000000a04067c24 */ /* 0x000fc4000f8e02ff */
        /* <DEDUP_REMOVED lines=11> */
[----:B------:R-:W-:Y:S01]  /*15ba0*/  VIADD R6, R0, 0x29820 ;  /* 0x0002982000067836 */ /* 0x000fe20000000000 */
[----:B------:R-:W-:Y:S01]  /*15bb0*/  LEA R0, P1, R4, UR8, 0x2 ;  /* 0x0000000804007c11 */ /* 0x000fe2000f8210ff */
[----:B------:R-:W-:-:S03]  /*15bc0*/  IMAD.IADD R5, R5, 0x1, R7 ;  /* 0x0000000105057824 */ /* 0x000fc600078e0207 */
[----:B------:R-:W-:Y:S02]  /*15bd0*/  PRMT R6, RZ, 0x654, R6 ;  /* 0x00000654ff067816 */ /* 0x000fe40000000006 */
[----:B------:R-:W-:Y:S02]  /*15be0*/  LEA.HI.X R17, R4, UR9, R5, 0x2, P1 ;  /* 0x0000000904117c11 */ /* 0x000fe400088f1405 */
[----:B------:R0:W-:Y:S03]  /*15bf0*/  SYNCS.ARRIVE.TRANS64.RED.A1T0 RZ, [R6+URZ], RZ ;  /* 0x000000ff06ff79a7 */ /* 0x0001e6000810043f */
[----:B------:R1:W2:Y:S04]  /*15c00*/  SHFL.IDX PT, R7, R17, RZ, 0x1c1f ;  /* 0x001c1fff11077589 */ /* 0x0002a800000e0000 */
[----:B0-----:R1:W0:Y:S01]  /*15c10*/  SHFL.IDX PT, R6, R0, RZ, 0x1c1f ;  /* 0x001c1fff00067589 */ /* 0x00122200000e0000 */
        /* <DEDUP_REMOVED lines=8> */
[----:B--2---:R-:W-:Y:S02]  /*15ca0*/  @!P2 IMAD.WIDE R4, R19, 0x4, R6 ;  /* 0x000000041304a825 */ /* 0x004fe400078e0206 */
        /* <DEDUP_REMOVED lines=22> */
[----:B--2---:R-:W-:-:S03]  /*15e10*/  @!P0 LEA R8, P2, R198, R6, 0x2 ;  /* 0x00000006c6088211 */ /* 0x004fc600078410ff */
        /* <DEDUP_REMOVED lines=23> */
[-C--:B--2---:R-:W-:Y:S02]  /*15f90*/  @!P5 LEA R10, P2, R192, R6.reuse, 0x2 ;  /* 0x00000006c00ad211 */ /* 0x084fe400078410ff */
        /* <DEDUP_REMOVED lines=9> */
.L_x_1155:
[----:B------:R-:W-:Y:S05]  /*16030*/  BSYNC B1 ;  /* 0x0000000000017941 */ /* 0x000fea0003800000 */
.L_x_1154:
[----:B------:R-:W-:Y:S01]  /*16040*/  ISETP.GE.AND P0, PT, R18, R3, PT ;  /* 0x000000031200720c */ /* 0x000fe20003f06270 */
[----:B--2-4-:R2:W3:Y:S04]  /*16050*/  SHFL.IDX PT, R7, R17, 0x1, 0x1c1f ;  /* 0x003c1f0011077f89 */ /* 0x0144e800000e0000 */
[----:B0-----:R2:W0:Y:S08]  /*16060*/  SHFL.IDX PT, R6, R0, 0x1, 0x1c1f ;  /* 0x003c1f0000067f89 */ /* 0x00143000000e0000 */
[----:B--2---:R-:W-:Y:S05]  /*16070*/  @P0 BRA `(.L_x_1153) ;  /* 0x0000001000340947 */ /* 0x004fea0003800000 */
        /* <DEDUP_REMOVED lines=29> */
[----:B--2---:R-:W-:Y:S02]  /*16250*/  @!P1 LEA R8, P5, R198, R6, 0x2 ;  /* 0x00000006c6089211 */ /* 0x004fe400078a10ff */
        /* <DEDUP_REMOVED lines=36> */
.L_x_1144:
[----:B------:R-:W0:Y:S01]  /*164a0*/  LDC.64 R4, c[0x0][0xc00] ;  /* 0x00030000ff047b82 */ /* 0x000e220000000a00 */
[----:B------:R-:W-:Y:S01]  /*164b0*/  ULDC.64 UR8, c[0x0][0xc00] ;  /* 0x0003000000087ab9 */ /* 0x000fe20000000a00 */
[----:B------:R-:W-:Y:S01]  /*164c0*/  IMAD.MOV.U32 R3, RZ, RZ, RZ ;  /* 0x000000ffff037224 */ /* 0x000fe200078e00ff */
[----:B------:R-:W-:-:S05]  /*164d0*/  UIMAD.WIDE UR8, UR44, 0x4, UR8 ;  /* 0x000000042c0878a5 */ /* 0x000fca000f8e0208 */
[----:B------:R-:W1:Y:S01]  /*164e0*/  LDC.64 R6, c[0x0][0xc08] ;  /* 0x00030200ff067b82 */ /* 0x000e620000000a00 */
[----:B0-----:R-:W-:Y:S01]  /*164f0*/  ISETP.NE.U32.AND P0, PT, R4, RZ, PT ;  /* 0x000000ff0400720c */ /* 0x001fe20003f05070 */
[----:B------:R-:W-:Y:S01]  /*16500*/  IMAD.U32 R4, RZ, RZ, UR8 ;  /* 0x00000008ff047e24 */ /* 0x000fe2000f8e00ff */
[----:B------:R-:W-:Y:S01]  /*16510*/  R2UR UR4, R5 ;  /* 0x00000000050472ca */ /* 0x000fe200000e0000 */
[----:B------:R-:W-:Y:S01]  /*16520*/  IMAD.U32 R5, RZ, RZ, UR9 ;  /* 0x00000009ff057e24 */ /* 0x000fe2000f8e00ff */
[----:B-1----:R-:W-:-:S09]  /*16530*/  ISETP.NE.U32.AND P1, PT, R6, RZ, PT ;  /* 0x000000ff0600720c */ /* 0x002fd20003f25070 */
[----:B------:R-:W-:Y:S02]  /*16540*/  VOTEU.ANY UP0, P0 ;  /* 0x00000000003f7886 */ /* 0x000fe40000000100 */
[----:B------:R-:W-:Y:S01]  /*16550*/  UISETP.NE.AND.EX UP0, UPT, UR4, URZ, UPT, UP0 ;  /* 0x0000003f0400728c */ /* 0x000fe2000bf05300 */
[----:B------:R-:W-:Y:S01]  /*16560*/  R2UR UR4, R7 ;  /* 0x00000000070472ca */ /* 0x000fe200000e0000 */
[----:B------:R-:W-:-:S04]  /*16570*/  VOTEU.ANY UP1, P1 ;  /* 0x00000000003f7886 */ /* 0x000fc80000820100 */
[----:B------:R-:W-:-:S08]  /*16580*/  PLOP3.LUT P0, PT, PT, PT, UP0, 0x80, 0x0 ;  /* 0x000000000000781c */ /* 0x000fd00003f0f008 */
[----:B------:R-:W-:-:S06]  /*16590*/  UISETP.NE.AND.EX UP1, UPT, UR4, URZ, UPT, UP1 ;  /* 0x0000003f0400728c */ /* 0x000fcc000bf25310 */
[----:B------:R-:W-:Y:S01]  /*165a0*/  PLOP3.LUT P1, PT, PT, PT, UP1, 0x80, 0x0 ;  /* 0x000000000000781c */ /* 0x000fe20003f2f018 */
[----:B------:R0:W5:Y:S01]  /*165b0*/  @P0 LDG.E R3, desc[UR52][R4.64] ;  /* 0x0000003404030981 */ /* 0x000162000c1e1900 */
[----:B------:R-:W-:Y:S02]  /*165c0*/  ULDC UR4, c[0x0][0xa88] ;  /* 0x0002a20000047ab9 */ /* 0x000fe40000000800 */
[----:B------:R-:W-:Y:S01]  /*165d0*/  IMAD.U32 R0, RZ, RZ, UR4 ;  /* 0x00000004ff007e24 */ /* 0x000fe2000f8e00ff */
[----:B------:R-:W-:Y:S02]  /*165e0*/  @UP1 ULDC.64 UR8, c[0x0][0xc08] ;  /* 0x0003020000081ab9 */ /* 0x000fe40000000a00 */
[----:B------:R-:W-:-:S06]  /*165f0*/  @UP1 UIMAD.WIDE UR8, UR44, 0x4, UR8 ;  /* 0x000000042c0818a5 */ /* 0x000fcc000f8e0208 */
[----:B------:R-:W-:Y:S02]  /*16600*/  IMAD.U32 R6, RZ, RZ, UR8 ;  /* 0x00000008ff067e24 */ /* 0x000fe4000f8e00ff */
[----:B------:R-:W-:-:S05]  /*16610*/  IMAD.U32 R7, RZ, RZ, UR9 ;  /* 0x00000009ff077e24 */ /* 0x000fca000f8e00ff */
[----:B------:R0:W5:Y:S01]  /*16620*/  @P1 LDG.E R0, desc[UR52][R6.64] ;  /* 0x0000003406001981 */ /* 0x000162000c1e1900 */
[----:B------:R-:W-:Y:S05]  /*16630*/  @P1 BRA `(.L_x_1156) ;  /* 0x0000000000101947 */ /* 0x000fea0003800000 */
[----:B------:R-:W-:Y:S05]  /*16640*/  @!P0 BRA `(.L_x_1156) ;  /* 0x00000000000c8947 */ /* 0x000fea0003800000 */
[----:B0-----:R-:W2:Y:S04]  /*16650*/  LDG.E R7, desc[UR52][R4.64] ;  /* 0x0000003404077981 */ /* 0x001ea8000c1e1900 */
[----:B-----5:R-:W2:Y:S02]  /*16660*/  LDG.E R0, desc[UR52][R4.64+0x4] ;  /* 0x0000043404007981 */ /* 0x020ea4000c1e1900 */
[----:B--2---:R-:W-:-:S07]  /*16670*/  IMAD.IADD R0, R0, 0x1, -R7 ;  /* 0x0000000100007824 */ /* 0x004fce00078e0a07 */
.L_x_1156:
[----:B-----5:R-:W-:Y:S01]  /*16680*/  R2UR UR16, R3 ;  /* 0x00000000031072ca */ /* 0x020fe200000e0000 */
[----:B------:R-:W-:Y:S01]  /*16690*/  USHF.R.S32.HI UR7, URZ, 0x1f, UR44 ;  /* 0x0000001f3f077899 */ /* 0x000fe2000801142c */
[----:B------:R-:W-:Y:S01]  /*166a0*/  ISETP.GT.AND P0, PT, R227, 0x7f, PT ;  /* 0x0000007fe300780c */ /* 0x000fe20003f04270 */
[----:B------:R-:W-:Y:S01]  /*166b0*/  USEL UR4, UR44, URZ, !UP0 ;  /* 0x0000003f2c047287 */ /* 0x000fe2000c000000 */
[----:B------:R-:W-:Y:S01]  /*166c0*/  BSSY B1, `(.L_x_1157) ;  /* 0x000003a000017945 */ /* 0x000fe20003800000 */
[----:B------:R-:W-:-:S08]  /*166d0*/  USEL UR7, UR7, URZ, !UP0 ;  /* 0x0000003f07077287 */ /* 0x000fd0000c000000 */
[----:B------:R-:W-:Y:S02]  /*166e0*/  USHF.R.S32.HI UR16, URZ, 0x1f, UR16 ;  /* 0x0000001f3f107899 */ /* 0x000fe40008011410 */
[----:B------:R-:W-:Y:S10]  /*166f0*/  @P0 BRA `(.L_x_1158) ;  /* 0x0000000000d80947 */ /* 0x000ff40003800000 */
[----:B0-----:R-:W0:Y:S01]  /*16700*/  S2R R5, SR_TID.X ;  /* 0x0000000000057919 */ /* 0x001e220000002100 */
[----:B------:R-:W1:Y:S01]  /*16710*/  LDC R9, c[0x0][0xbe8] ;  /* 0x0002fa00ff097b82 */ /* 0x000e620000000800 */
[----:B------:R-:W-:Y:S02]  /*16720*/  IMAD.U32 R8, RZ, RZ, UR36 ;  /* 0x00000024ff087e24 */ /* 0x000fe4000f8e00ff */
[----:B-1----:R-:W-:-:S03]  /*16730*/  IMAD R4, R0, R9, RZ ;  /* 0x0000000900047224 */ /* 0x002fc600078e02ff */
[----:B0-----:R-:W-:-:S04]  /*16740*/  IADD3 R8, R8, -0x80, R5 ;  /* 0xffffff8008087810 */ /* 0x001fc80007ffe005 */
[----:B------:R-:W-:-:S13]  /*16750*/  ISETP.GE.AND P0, PT, R8, R4, PT ;  /* 0x000000040800720c */ /* 0x000fda0003f06270 */
[----:B------:R-:W-:Y:S05]  /*16760*/  @P0 BRA `(.L_x_1158) ;  /* 0x0000000000bc0947 */ /* 0x000fea0003800000 */
[----:B------:R-:W-:Y:S01]  /*16770*/  ISETP.NE.AND P0, PT, R9, 0x1, PT ;  /* 0x000000010900780c */ /* 0x000fe20003f05270 */
[----:B------:R-:W-:Y:S01]  /*16780*/  UISETP.GT.AND UP0, UPT, UR46, 0x1, UPT ;  /* 0x000000012e00788c */ /* 0x000fe2000bf04270 */
[----:B------:R-:W-:Y:S01]  /*16790*/  IMAD.MOV.U32 R6, RZ, RZ, R8 ;  /* 0x000000ffff067224 */ /* 0x000fe200078e0008 */
[----:B------:R-:W-:Y:S02]  /*167a0*/  UMOV UR8, 0x9b8 ;  /* 0x000009b800087882 */ /* 0x000fe40000000000 */
[----:B------:R-:W-:Y:S02]  /*167b0*/  USEL UR17, UR8, 0x978, UP0 ;  /* 0x0000097808117887 */ /* 0x000fe40008000000 */
[----:B------:R-:W-:-:S06]  /*167c0*/  USEL UR19, UR37, URZ, UP0 ;  /* 0x0000003f25137287 */ /* 0x000fcc0008000000 */
[----:B------:R-:W0:Y:S04]  /*167d0*/  @P0 LDC R7, c[0x0][0xbec] ;  /* 0x0002fb00ff070b82 */ /* 0x000e280000000800 */
[----:B------:R-:W-:Y:S01]  /*167e0*/  ULDC.64 UR8, c[0x0][UR17+0x218] ;  /* 0x0000860011087abb */ /* 0x000fe20008000a00 */
[----:B------:R-:W-:Y:S01]  /*167f0*/  ULDC.64 UR10, c[0x0][UR17+0x220] ;  /* 0x00008800110a7abb */ /* 0x000fe20008000a00 */
[----:B------:R-:W-:Y:S02]  /*16800*/  UIMAD.WIDE.U32 UR14, UR8, UR43, URZ ;  /* 0x0000002b080e72a5 */ /* 0x000fe4000f8e003f */
[----:B------:R-:W1:Y:S01]  /*16810*/  @P0 LDC R10, c[0x0][0xbf0] ;  /* 0x0002fc00ff0a0b82 */ /* 0x000e620000000800 */
[----:B------:R-:W-:Y:S02]  /*16820*/  UIMAD UR18, UR9, UR43, URZ ;  /* 0x0000002b091272a4 */ /* 0x000fe4000f8e023f */
[----:B------:R-:W-:Y:S01]  /*16830*/  UIMAD UR11, UR11, UR4, URZ ;  /* 0x000000040b0b72a4 */ /* 0x000fe2000f8e023f */
[----:B------:R-:W-:Y:S01]  /*16840*/  IMAD.U32 R4, RZ, RZ, UR14 ;  /* 0x0000000eff047e24 */ /* 0x000fe2000f8e00ff */
[----:B------:R-:W-:Y:S01]  /*16850*/  UIMAD.WIDE.U32 UR8, UR10, UR4, URZ ;  /* 0x000000040a0872a5 */ /* 0x000fe2000f8e003f */
[----:B------:R-:W-:Y:S01]  /*16860*/  IMAD.U32 R5, RZ, RZ, UR15 ;  /* 0x0000000fff057e24 */ /* 0x000fe2000f8e00ff */
[----:B------:R-:W-:-:S02]  /*16870*/  UIADD3 UR14, UR18, UR15, URZ ;  /* 0x0000000f120e7290 */ /* 0x000fc4000fffe03f */
[----:B------:R-:W-:Y:S01]  /*16880*/  UIMAD UR11, UR10, UR7, UR11 ;  /* 0x000000070a0b72a4 */ /* 0x000fe2000f8e020b */
[----:B------:R-:W-:-:S03]  /*16890*/  ULDC.64 UR12, c[0x0][UR17+0x228] ;  /* 0x00008a00110c7abb */ /* 0x000fc60008000a00 */
[----:B------:R-:W-:Y:S01]  /*168a0*/  UIADD3 UR11, UR9, UR11, URZ ;  /* 0x0000000b090b7290 */ /* 0x000fe2000fffe03f */
[----:B------:R-:W-:Y:S01]  /*168b0*/  IMAD.U32 R11, RZ, RZ, UR14 ;  /* 0x0000000eff0b7e24 */ /* 0x000fe2000f8e00ff */
[----:B------:R-:W-:Y:S01]  /*168c0*/  UIMAD.WIDE.U32 UR20, UR12, UR19, URZ ;  /* 0x000000130c1472a5 */ /* 0x000fe2000f8e003f */
[----:B0-----:R-:W-:Y:S01]  /*168d0*/  @P0 IMAD.HI.U32 R7, R8, R7, RZ ;  /* 0x0000000708070227 */ /* 0x001fe200078e00ff */
[----:B------:R-:W-:-:S04]  /*168e0*/  UIMAD UR10, UR13, UR19, URZ ;  /* 0x000000130d0a72a4 */ /* 0x000fc8000f8e023f */
[----:B------:R-:W-:Y:S01]  /*168f0*/  UIADD3 UR10, UR10, UR21, URZ ;  /* 0x000000150a0a7290 */ /* 0x000fe2000fffe03f */
[----:B-1----:R-:W-:Y:S02]  /*16900*/  @P0 SHF.R.U32.HI R6, RZ, R10, R7 ;  /* 0x0000000aff060219 */ /* 0x002fe40000011607 */
[----:B------:R-:W-:Y:S01]  /*16910*/  IADD3 R5, P0, P1, R4, UR8, R3 ;  /* 0x0000000804057c10 */ /* 0x000fe2000f91e003 */
[----:B------:R-:W-:Y:S01]  /*16920*/  IMAD.U32 R4, RZ, RZ, UR16 ;  /* 0x00000010ff047e24 */ /* 0x000fe2000f8e00ff */
[----:B------:R-:W-:Y:S01]  /*16930*/  ULDC.64 UR8, c[0x0][UR17+0x210] ;  /* 0x0000840011087abb */ /* 0x000fe20008000a00 */
[----:B------:R-:W-:-:S04]  /*16940*/  IMAD.MOV R7, RZ, RZ, -R6 ;  /* 0x000000ffff077224 */ /* 0x000fc800078e0a06 */
[----:B------:R-:W-:Y:S01]  /*16950*/  IMAD R7, R9, R7, R8 ;  /* 0x0000000709077224 */ /* 0x000fe200078e0208 */
[----:B------:R-:W-:Y:S02]  /*16960*/  IADD3.X R8, R11, UR11, R4, P0, P1 ;  /* 0x0000000b0b087c10 */ /* 0x000fe400087e2404 */
[----:B------:R-:W-:Y:S01]  /*16970*/  IADD3 R4, P0, P1, R6, UR20, R5 ;  /* 0x0000001406047c10 */ /* 0x000fe2000f91e005 */
[----:B------:R-:W-:Y:S01]  /*16980*/  IMAD R9, R7, UR9, RZ ;  /* 0x0000000907097c24 */ /* 0x000fe2000f8e02ff */
[----:B------:R-:W-:Y:S02]  /*16990*/  SHF.R.S32.HI R5, RZ, 0x1f, R6 ;  /* 0x0000001fff057819 */ /* 0x000fe40000011406 */
[----:B------:R-:W-:Y:S02]  /*169a0*/  SHF.R.S32.HI R6, RZ, 0x1f, R7 ;  /* 0x0000001fff067819 */ /* 0x000fe40000011407 */
[----:B------:R-:W-:Y:S01]  /*169b0*/  IADD3.X R5, R5, UR10, R8, P0, P1 ;  /* 0x0000000a05057c10 */ /* 0x000fe200087e2408 */
[----:B------:R-:W-:Y:S01]  /*169c0*/  ULDC.64 UR10, c[0x0][0xba8] ;  /* 0x0002ea00000a7ab9 */ /* 0x000fe20000000a00 */
[----:B------:R-:W-:Y:S01]  /*169d0*/  @!UP0 ULDC UR10, c[0x0][0xb50] ;  /* 0x0002d400000a8ab9 */ /* 0x000fe20000000800 */
[----:B------:R-:W-:Y:S01]  /*169e0*/  IMAD R9, R6, UR8, R9 ;  /* 0x0000000806097c24 */ /* 0x000fe2000f8e0209 */
[----:B------:R-:W-:Y:S01]  /*169f0*/  @!UP0 ULDC UR11, c[0x0][0xb54] ;  /* 0x0002d500000b8ab9 */ /* 0x000fe20000000800 */
[----:B------:R-:W-:-:S04]  /*16a00*/  IMAD.WIDE.U32 R4, R7, UR8, R4 ;  /* 0x0000000807047c25 */ /* 0x000fc8000f8e0004 */
[----:B------:R-:W-:Y:S01]  /*16a10*/  IMAD.IADD R5, R5, 0x1, R9 ;  /* 0x0000000105057824 */ /* 0x000fe200078e0209 */
[----:B------:R-:W-:-:S04]  /*16a20*/  LEA R6, P0, R4, UR10, 0x2 ;  /* 0x0000000a04067c11 */ /* 0x000fc8000f8010ff */
[----:B------:R-:W-:Y:S01]  /*16a30*/  LEA.HI.X R7, R4, UR11, R5, 0x2, P0 ;  /* 0x0000000b04077c11 */ /* 0x000fe200080f1405 */
[----:B------:R-:W-:-:S05]  /*16a40*/  IMAD.MOV.U32 R5, RZ, RZ, -0x800000 ;  /* 0xff800000ff057424 */ /* 0x000fca00078e00ff */
[----:B------:R1:W-:Y:S03]  /*16a50*/  STG.E desc[UR52][R6.64], R5 ;  /* 0x0000000506007986 */ /* 0x0003e6000c101934 */
.L_x_1158:
[----:B------:R-:W-:Y:S05]  /*16a60*/  BSYNC B1 ;  /* 0x0000000000017941 */ /* 0x000fea0003800000 */
.L_x_1157:
[----:B------:R-:W-:-:S06]  /*16a70*/  UISETP.GT.AND UP0, UPT, UR46, 0x1, UPT ;  /* 0x000000012e00788c */ /* 0x000fcc000bf04270 */
[----:B------:R-:W-:-:S13]  /*16a80*/  PLOP3.LUT P0, PT, PT, PT, UP0, 0x80, 0x0 ;  /* 0x000000000000781c */ /* 0x000fda0003f0f008 */
[----:B------:R-:W-:Y:S05]  /*16a90*/  @P0 BRA `(.L_x_1153) ;  /* 0x0000000400ac0947 */ /* 0x000fea0003800000 */
[----:B------:R-:W2:Y:S01]  /*16aa0*/  LDC R11, c[0x0][0xbe8] ;  /* 0x0002fa00ff0b7b82 */ /* 0x000ea20000000800 */
[C---:B------:R-:W-:Y:S01]  /*16ab0*/  R2UR UR11, R3.reuse ;  /* 0x00000000030b72ca */ /* 0x040fe200000e0000 */
[----:B------:R-:W-:Y:S01]  /*16ac0*/  ULDC.64 UR12, c[0x0][0xaa0] ;  /* 0x0002a800000c7ab9 */ /* 0x000fe20000000a00 */
[----:B------:R-:W-:Y:S01]  /*16ad0*/  R2UR UR8, R3 ;  /* 0x00000000030872ca */ /* 0x000fe200000e0000 */
[----:B------:R-:W-:Y:S01]  /*16ae0*/  UIMAD UR10, UR16, UR12, URZ ;  /* 0x0000000c100a72a4 */ /* 0x000fe2000f8e023f */
[----:B------:R-:W-:Y:S01]  /*16af0*/  IMAD R3, R189, 0x20, R205 ;  /* 0x00000020bd037824 */ /* 0x000fe200078e02cd */
[----:B------:R-:W-:Y:S03]  /*16b00*/  BSSY B1, `(.L_x_1159) ;  /* 0x000003a000017945 */ /* 0x000fe60003800000 */
[----:B------:R-:W-:-:S04]  /*16b10*/  VIADD R8, R3, UR36 ;  /* 0x0000002403087c36 */ /* 0x000fc80008000000 */
[----:B------:R-:W-:Y:S01]  /*16b20*/  IMAD.MOV.U32 R3, RZ, RZ, R8 ;  /* 0x000000ffff037224 */ /* 0x000fe200078e0008 */
[----:B------:R-:W-:Y:S02]  /*16b30*/  UIMAD UR10, UR11, UR13, UR10 ;  /* 0x0000000d0b0a72a4 */ /* 0x000fe4000f8e020a */
[----:B------:R-:W-:-:S04]  /*16b40*/  UIMAD.WIDE.U32 UR8, UR8, UR12, URZ ;  /* 0x0000000c080872a5 */ /* 0x000fc8000f8e003f */
[----:B------:R-:W-:-:S03]  /*16b50*/  UIADD3 UR9, UR9, UR10, URZ ;  /* 0x0000000a09097290 */ /* 0x000fc6000fffe03f */
[----:B------:R-:W-:Y:S01]  /*16b60*/  ULDC.64 UR10, c[0x0][0xae8] ;  /* 0x0002ba00000a7ab9 */ /* 0x000fe20000000a00 */
[----:B--2---:R-:W-:Y:S01]  /*16b70*/  ISETP.NE.AND P0, PT, R11, 0x1, PT ;  /* 0x000000010b00780c */ /* 0x004fe20003f05270 */
[----:B------:R-:W-:-:S04]  /*16b80*/  UIMAD.WIDE.U32 UR8, UR43, UR10, UR8 ;  /* 0x0000000a2b0872a5 */ /* 0x000fc8000f8e0008 */
[----:B------:R-:W-:-:S03]  /*16b90*/  UIMAD UR9, UR43, UR11, UR9 ;  /* 0x0000000b2b0972a4 */ /* 0x000fc6000f8e0209 */
[----:B------:R-:W-:Y:S02]  /*16ba0*/  ULDC.64 UR10, c[0x0][0xaf0] ;  /* 0x0002bc00000a7ab9 */ /* 0x000fe40000000a00 */
[----:B------:R-:W-:Y:S02]  /*16bb0*/  UIMAD UR7, UR7, UR10, URZ ;  /* 0x0000000a070772a4 */ /* 0x000fe4000f8e023f */
[----:B------:R-:W-:Y:S01]  /*16bc0*/  UIMAD.WIDE.U32 UR8, UR4, UR10, UR8 ;  /* 0x0000000a040872a5 */ /* 0x000fe2000f8e0008 */
[----:B01----:R-:W0:Y:S01]  /*16bd0*/  @P0 LDC R5, c[0x0][0xbec] ;  /* 0x0002fb00ff050b82 */ /* 0x003e220000000800 */
[----:B------:R-:W-:-:S03]  /*16be0*/  UIMAD UR7, UR4, UR11, UR7 ;  /* 0x0000000b040772a4 */ /* 0x000fc6000f8e0207 */
[----:B------:R-:W-:Y:S01]  /*16bf0*/  ULDC.64 UR10, c[0x0][0xae0] ;  /* 0x0002b800000a7ab9 */ /* 0x000fe20000000a00 */
[----:B------:R-:W-:-:S03]  /*16c00*/  UIADD3 UR4, UR9, UR7, URZ ;  /* 0x0000000709047290 */ /* 0x000fc6000fffe03f */
        /* <DEDUP_REMOVED lines=8> */
[----:B------:R-:W-:Y:S01]  /*16c90*/  IMAD.U32 R4, RZ, RZ, UR8 ;  /* 0x00000008ff047e24 */ /* 0x000fe2000f8e00ff */
[----:B------:R-:W-:Y:S01]  /*16ca0*/  ULDC.64 UR8, c[0x0][0xad8] ;  /* 0x0002b60000087ab9 */ /* 0x000fe20000000a00 */
[----:B------:R-:W-:Y:S02]  /*16cb0*/  IMAD R7, R11, R7, R8 ;  /* 0x000000070b077224 */ /* 0x000fe400078e0208 */
[C---:B------:R-:W-:Y:S02]  /*16cc0*/  IMAD R9, R3.reuse, UR11, R6 ;  /* 0x0000000b03097c24 */ /* 0x040fe4000f8e0206 */
[----:B------:R-:W-:Y:S01]  /*16cd0*/  IMAD.WIDE.U32 R4, R3, UR10, R4 ;  /* 0x0000000a03047c25 */ /* 0x000fe2000f8e0004 */
[----:B------:R-:W-:-:S03]  /*16ce0*/  SHF.R.S32.HI R3, RZ, 0x1f, R7 ;  /* 0x0000001fff037819 */ /* 0x000fc60000011407 */
[----:B------:R-:W-:Y:S02]  /*16cf0*/  IMAD.IADD R5, R5, 0x1, R9 ;  /* 0x0000000105057824 */ /* 0x000fe400078e0209 */
[----:B------:R-:W-:Y:S02]  /*16d00*/  IMAD R6, R3, UR8, RZ ;  /* 0x0000000803067c24 */ /* 0x000fe4000f8e02ff */
[----:B------:R-:W-:Y:S02]  /*16d10*/  VIADD R8, R205, UR36 ;  /* 0x00000024cd087c36 */ /* 0x000fe40008000000 */
[----:B------:R-:W-:Y:S02]  /*16d20*/  IMAD R11, R0, R11, RZ ;  /* 0x0000000b000b7224 */ /* 0x000fe400078e02ff */
[C---:B------:R-:W-:Y:S02]  /*16d30*/  IMAD R3, R7.reuse, UR9, R6 ;  /* 0x0000000907037c24 */ /* 0x040fe4000f8e0206 */
[----:B------:R-:W-:Y:S01]  /*16d40*/  IMAD.WIDE.U32 R4, R7, UR8, R4 ;  /* 0x0000000807047c25 */ /* 0x000fe2000f8e0004 */
[----:B------:R-:W-:Y:S01]  /*16d50*/  ISETP.GE.AND P2, PT, R8, R11, PT ;  /* 0x0000000b0800720c */ /* 0x000fe20003f46270 */
[----:B------:R-:W-:-:S02]  /*16d60*/  ULDC.64 UR8, c[0x0][0xa80] ;  /* 0x0002a00000087ab9 */ /* 0x000fc40000000a00 */
[----:B------:R-:W-:Y:S01]  /*16d70*/  VIADD R0, R8, 0x20 ;  /* 0x0000002008007836 */ /* 0x000fe20000000000 */
[----:B------:R-:W-:Y:S01]  /*16d80*/  LEA R6, P3, R4, UR8, 0x1 ;  /* 0x0000000804067c11 */ /* 0x000fe2000f8608ff */
[----:B------:R-:W-:-:S03]  /*16d90*/  IMAD.IADD R3, R5, 0x1, R3 ;  /* 0x0000000105037824 */ /* 0x000fc600078e0203 */
[-C--:B------:R-:W-:Y:S01]  /*16da0*/  ISETP.GE.AND P1, PT, R0, R11.reuse, PT ;  /* 0x0000000b0000720c */ /* 0x080fe20003f26270 */
[----:B------:R-:W-:Y:S01]  /*16db0*/  VIADD R0, R8, 0x40 ;  /* 0x0000004008007836 */ /* 0x000fe20000000000 */
[----:B------:R-:W-:Y:S02]  /*16dc0*/  LEA.HI.X R3, R4, UR9, R3, 0x1, P3 ;  /* 0x0000000904037c11 */ /* 0x000fe400098f0c03 */
[----:B------:R0:W1:Y:S02]  /*16dd0*/  SHFL.IDX PT, R4, R6, RZ, 0x181f ;  /* 0x00181fff06047589 */ /* 0x00006400000e0000 */
[----:B------:R-:W-:Y:S02]  /*16de0*/  ISETP.GE.AND P0, PT, R0, R11, PT ;  /* 0x0000000b0000720c */ /* 0x000fe40003f06270 */
[----:B------:R0:W2:Y:S01]  /*16df0*/  SHFL.IDX PT, R0, R3, RZ, 0x181f ;  /* 0x00181fff03007589 */ /* 0x0000a200000e0000 */
[----:B------:R-:W-:Y:S10]  /*16e00*/  @P2 BRA `(.L_x_1160) ;  /* 0x0000000000242947 */ /* 0x000ff40003800000 */
[----:B------:R-:W-:Y:S02]  /*16e10*/  ULDC UR4, c[0x0][0xac8] ;  /* 0x0002b20000047ab9 */ /* 0x000fe40000000800 */
[----:B------:R-:W-:Y:S02]  /*16e20*/  ISETP.GE.AND P4, PT, R23, UR4, PT ;  /* 0x0000000417007c0c */ /* 0x000fe4000bf86270 */
[----:B------:R-:W-:-:S11]  /*16e30*/  ISETP.GE.AND P5, PT, R188, UR4, PT ;  /* 0x00000004bc007c0c */ /* 0x000fd6000bfa6270 */
[CC--:B-1----:R-:W-:Y:S02]  /*16e40*/  @!P4 LEA R12, P2, R23.reuse, R4.reuse, 0x1 ;  /* 0x00000004170cc211 */ /* 0x0c2fe400078408ff */
[C---:B------:R-:W-:Y:S02]  /*16e50*/  @!P5 LEA R4, P3, R188.reuse, R4, 0x1 ;  /* 0x00000004bc04d211 */ /* 0x040fe400078608ff */
[-C--:B--2---:R-:W-:Y:S02]  /*16e60*/  @!P4 LEA.HI.X R13, R23, R0.reuse, R226, 0x1, P2 ;  /* 0x00000000170dc211 */ /* 0x084fe400010f0ce2 */
[----:B------:R-:W-:-:S03]  /*16e70*/  @!P5 LEA.HI.X R5, R188, R0, R225, 0x1, P3 ;  /* 0x00000000bc05d211 */ /* 0x000fc600018f0ce1 */
[----:B------:R3:W-:Y:S04]  /*16e80*/  @!P4 ST.E.128 desc[UR52][R12.64], RZ ;  /* 0x000000ff0c00c985 */ /* 0x0007e8000c101d34 */
[----:B------:R3:W-:Y:S02]  /*16e90*/  @!P5 ST.E.128 desc[UR52][R4.64], RZ ;  /* 0x000000ff0400d985 */ /* 0x0007e4000c101d34 */
.L_x_1160:
[----:B------:R-:W-:Y:S05]  /*16ea0*/  BSYNC B1 ;  /* 0x0000000000017941 */ /* 0x000fea0003800000 */
.L_x_1159:
[----:B--2---:R2:W4:Y:S01]  /*16eb0*/  SHFL.IDX PT, R0, R3, 0x1, 0x181f ;  /* 0x00381f0003007f89 */ /* 0x00452200000e0000 */
[----:B------:R-:W-:Y:S03]  /*16ec0*/  BSSY B1, `(.L_x_1161) ;  /* 0x000000c000017945 */ /* 0x000fe60003800000 */
[----:B-1-3--:R2:W1:Y:S01]  /*16ed0*/  SHFL.IDX PT, R4, R6, 0x1, 0x181f ;  /* 0x00381f0006047f89 */ /* 0x00a46200000e0000 */
[----:B------:R-:W-:Y:S05]  /*16ee0*/  @P1 BRA `(.L_x_1162) ;  /* 0x0000000000241947 */ /* 0x000fea0003800000 */
[----:B------:R-:W-:Y:S02]  /*16ef0*/  ULDC UR4, c[0x0][0xac8] ;  /* 0x0002b20000047ab9 */ /* 0x000fe40000000800 */
[----:B------:R-:W-:Y:S02]  /*16f00*/  ISETP.GE.AND P3, PT, R23, UR4, PT ;  /* 0x0000000417007c0c */ /* 0x000fe4000bf66270 */
[----:B------:R-:W-:-:S11]  /*16f10*/  ISETP.GE.AND P4, PT, R188, UR4, PT ;  /* 0x00000004bc007c0c */ /* 0x000fd6000bf86270 */
[CC--:B-1----:R-:W-:Y:S02]  /*16f20*/  @!P3 LEA R12, P1, R23.reuse, R4.reuse, 0x1 ;  /* 0x00000004170cb211 */ /* 0x0c2fe400078208ff */
[C---:B------:R-:W-:Y:S02]  /*16f30*/  @!P4 LEA R4, P2, R188.reuse, R4, 0x1 ;  /* 0x00000004bc04c211 */ /* 0x040fe400078408ff */
[-C--:B----4-:R-:W-:Y:S02]  /*16f40*/  @!P3 LEA.HI.X R13, R23, R0.reuse, R226, 0x1, P1 ;  /* 0x00000000170db211 */ /* 0x090fe400008f0ce2 */
[----:B------:R-:W-:-:S03]  /*16f50*/  @!P4 LEA.HI.X R5, R188, R0, R225, 0x1, P2 ;  /* 0x00000000bc05c211 */ /* 0x000fc600010f0ce1 */
[----:B------:R3:W-:Y:S04]  /*16f60*/  @!P3 ST.E.128 desc[UR52][R12.64], RZ ;  /* 0x000000ff0c00b985 */ /* 0x0007e8000c101d34 */
[----:B------:R3:W-:Y:S02]  /*16f70*/  @!P4 ST.E.128 desc[UR52][R4.64], RZ ;  /* 0x000000ff0400c985 */ /* 0x0007e4000c101d34 */
.L_x_1162:
[----:B------:R-:W-:Y:S05]  /*16f80*/  BSYNC B1 ;  /* 0x0000000000017941 */ /* 0x000fea0003800000 */
.L_x_1161:
[----:B----4-:R4:W0:Y:S01]  /*16f90*/  SHFL.IDX PT, R0, R3, 0x2, 0x181f ;  /* 0x00581f0003007f89 */ /* 0x01082200000e0000 */
        /* <DEDUP_REMOVED lines=8> */
[-C--:B0-----:R-:W-:Y:S02]  /*17020*/  @!P2 LEA.HI.X R13, R23, R0.reuse, R226, 0x1, P0 ;  /* 0x00000000170da211 */ /* 0x081fe400000f0ce2 */
[----:B------:R-:W-:-:S03]  /*17030*/  @!P3 LEA.HI.X R5, R188, R0, R225, 0x1, P1 ;  /* 0x00000000bc05b211 */ /* 0x000fc600008f0ce1 */
[----:B------:R3:W-:Y:S04]  /*17040*/  @!P2 ST.E.128 desc[UR52][R12.64], RZ ;  /* 0x000000ff0c00a985 */ /* 0x0007e8000c101d34 */
[----:B------:R3:W-:Y:S02]  /*17050*/  @!P3 ST.E.128 desc[UR52][R4.64], RZ ;  /* 0x000000ff0400b985 */ /* 0x0007e4000c101d34 */
.L_x_1164:
[----:B------:R-:W-:Y:S05]  /*17060*/  BSYNC B1 ;  /* 0x0000000000017941 */ /* 0x000fea0003800000 */
.L_x_1163:
[----:B0-----:R-:W-:Y:S01]  /*17070*/  VIADD R0, R8, 0x60 ;  /* 0x0000006008007836 */ /* 0x001fe20000000000 */
[----:B--2-4-:R-:W2:Y:S04]  /*17080*/  SHFL.IDX PT, R3, R3, 0x3, 0x181f ;  /* 0x00781f0003037f89 */ /* 0x014ea800000e0000 */
[----:B------:R-:W-:Y:S01]  /*17090*/  ISETP.GE.AND P0, PT, R0, R11, PT ;  /* 0x0000000b0000720c */ /* 0x000fe20003f06270 */
[----:B-1-3--:R3:W4:-:S12]  /*170a0*/  SHFL.IDX PT, R4, R6, 0x3, 0x181f ;  /* 0x00781f0006047f89 */ /* 0x00a71800000e0000 */
[----:B---3--:R-:W-:Y:S05]  /*170b0*/  @P0 BRA `(.L_x_1153) ;  /* 0x0000000000240947 */ /* 0x008fea0003800000 */
[----:B------:R-:W-:Y:S02]  /*170c0*/  ULDC UR4, c[0x0][0xac8] ;  /* 0x0002b20000047ab9 */ /* 0x000fe40000000800 */
[----:B------:R-:W-:Y:S02]  /*170d0*/  ISETP.GE.AND P2, PT, R23, UR4, PT ;  /* 0x0000000417007c0c */ /* 0x000fe4000bf46270 */
[----:B------:R-:W-:-:S11]  /*170e0*/  ISETP.GE.AND P3, PT, R188, UR4, PT ;  /* 0x00000004bc007c0c */ /* 0x000fd6000bf66270 */
[CC--:B----4-:R-:W-:Y:S02]  /*170f0*/  @!P2 LEA R6, P0, R23.reuse, R4.reuse, 0x1 ;  /* 0x000000041706a211 */ /* 0x0d0fe400078008ff */
[C---:B------:R-:W-:Y:S02]  /*17100*/  @!P3 LEA R4, P1, R188.reuse, R4, 0x1 ;  /* 0x00000004bc04b211 */ /* 0x040fe400078208ff */
[-C--:B--2---:R-:W-:Y:S02]  /*17110*/  @!P2 LEA.HI.X R7, R23, R3.reuse, R226, 0x1, P0 ;  /* 0x000000031707a211 */ /* 0x084fe400000f0ce2 */
[----:B------:R-:W-:-:S03]  /*17120*/  @!P3 LEA.HI.X R5, R188, R3, R225, 0x1, P1 ;  /* 0x00000003bc05b211 */ /* 0x000fc600008f0ce1 */
[----:B------:R3:W-:Y:S04]  /*17130*/  @!P2 ST.E.128 desc[UR52][R6.64], RZ ;  /* 0x000000ff0600a985 */ /* 0x0007e8000c101d34 */
[----:B------:R3:W-:Y:S02]  /*17140*/  @!P3 ST.E.128 desc[UR52][R4.64], RZ ;  /* 0x000000ff0400b985 */ /* 0x0007e4000c101d34 */
.L_x_1153:
[----:B------:R-:W-:Y:S05]  /*17150*/  BSYNC B0 ;  /* 0x0000000000007941 */ /* 0x000fea0003800000 */
.L_x_1143:
[----:B------:R-:W-:Y:S02]  /*17160*/  ULDC UR4, c[0x0][0xc3c] ;  /* 0x00030f0000047ab9 */ /* 0x000fe40000000800 */
[----:B------:R-:W-:-:S06]  /*17170*/  UISETP.GE.AND UP0, UPT, UR49, UR4, UPT ;  /* 0x000000043100728c */ /* 0x000fcc000bf06270 */
[----:B------:R-:W-:-:S13]  /*17180*/  PLOP3.LUT P0, PT, PT, PT, UP0, 0x80, 0x0 ;  /* 0x000000000000781c */ /* 0x000fda0003f0f008 */
[----:B------:R-:W-:Y:S05]  /*17190*/  @!P0 BRA `(.L_x_1165) ;  /* 0xfffffe9c00988947 */ /* 0x000fea000383ffff */
[----:B------:R-:W-:Y:S05]  /*171a0*/  EXIT ;  /* 0x000000000000794d */ /* 0x000fea0003800000 */
.L_x_1056:
[----:B------:R-:W-:-:S08]  /*171b0*/  NOP ;  /* 0x0000000000007918 */ /* 0x000fd00000000000 */
[----:B------:R-:W0:-:S00]  /*171c0*/  USETMAXREG.DEALLOC.CTAPOOL 0x18 ;  /* 0x00000018000079c8 */ /* 0x000e0000080e0500 */
[----:B0-----:R-:W-:Y:S01]  /*171d0*/  LOP3.LUT R0, R0, 0x3, RZ, 0xc0, !PT ;  /* 0x0000000300007812 */ /* 0x001fe200078ec0ff */
[----:B------:R-:W-:Y:S01]  /*171e0*/  IMAD.MOV.U32 R6, RZ, RZ, RZ ;  /* 0x000000ffff067224 */ /* 0x000fe200078e00ff */
[----:B------:R-:W-:-:S04]  /*171f0*/  LOP3.LUT R16, R16, 0xfffffffd, RZ, 0xc0, !PT ;  /* 0xfffffffd10107812 */ /* 0x000fc800078ec0ff */
[----:B------:R-:W0:Y:S02]  /*17200*/  SHFL.IDX PT, R0, R0, RZ, 0x1f ;  /* 0x00001fff00007589 */ /* 0x000e2400000e0000 */
[----:B0-----:R-:W-:-:S13]  /*17210*/  ISETP.NE.AND P0, PT, R0, RZ, PT ;  /* 0x000000ff0000720c */ /* 0x001fda0003f05270 */
[----:B------:R-:W-:Y:S01]  /*17220*/  @P0 LOP3.LUT R16, R16, 0x2, RZ, 0xfc, !PT ;  /* 0x0000000210100812 */ /* 0x000fe200078efcff */
[----:B------:R-:W-:Y:S06]  /*17230*/  @!P0 BRA `(.L_x_1166) ;  /* 0x00000000002c8947 */ /* 0x000fec0003800000 */
[----:B------:R-:W0:Y:S08]  /*17240*/  S2UR UR5, SR_CgaCtaId ;  /* 0x00000000000579c3 */ /* 0x000e300000008800 */
[----:B------:R-:W-:Y:S06]  /*17250*/  BAR.SYNC.DEFER_BLOCKING 0x5, 0x180 ;  /* 0x0146000000007b1d */ /* 0x000fec0000010000 */
[----:B------:R-:W-:-:S02]  /*17260*/  UMOV UR4, 0x400 ;  /* 0x0000040000047882 */ /* 0x000fc40000000000 */
[----:B0-----:R-:W-:-:S09]  /*17270*/  ULEA UR4, UR5, UR4, 0x18 ;  /* 0x0000000405047291 */ /* 0x001fd2000f8ec03f */
[----:B------:R-:W0:Y:S04]  /*17280*/  LDS.128 R4, [UR4+0x298d0] ;  /* 0x0298d004ff047984 */ /* 0x000e280008000c00 */
[----:B0-----:R1:W-:Y:S01]  /*17290*/  STL.64 [R1+0x10], R4 ;  /* 0x0000100401007387 */ /* 0x0013e20000100a00 */
[----:B------:R-:W-:-:S03]  /*172a0*/  IMAD.MOV.U32 R0, RZ, RZ, R7 ;  /* 0x000000ffff007224 */ /* 0x000fc600078e0007 */
[----:B------:R1:W-:Y:S02]  /*172b0*/  STL [R1+0x18], R6 ;  /* 0x0000180601007387 */ /* 0x0003e40000100800 */
[----:B------:R-:W-:Y:S01]  /*172c0*/  R2UR UR42, R0 ;  /* 0x00000000002a72ca */ /* 0x000fe200000e0000 */
[----:B------:R-:W-:Y:S06]  /*172d0*/  BAR.ARV 0x4, 0x180 ;  /* 0x0106000000007b1d */ /* 0x000fec0000002000 */
[----:B------:R-:W-:Y:S08]  /*172e0*/  BRA `(.L_x_1167) ;  /* 0x0000000c00c47947 */ /* 0x000ff00003800000 */
.L_x_1166:
[----:B------:R-:W0:Y:S01]  /*172f0*/  S2R R0, SR_TID.X ;  /* 0x0000000000007919 */ /* 0x000e220000002100 */
[----:B------:R-:W-:Y:S01]  /*17300*/  ULDC UR4, c[0x0][0xc3c] ;  /* 0x00030f0000047ab9 */ /* 0x000fe20000000800 */
[----:B0-----:R-:W-:-:S04]  /*17310*/  LOP3.LUT R0, R0, 0x1f, RZ, 0xc0, !PT ;  /* 0x0000001f00007812 */ /* 0x001fc800078ec0ff */
[----:B------:R-:W-:-:S04]  /*17320*/  ISETP.NE.AND P0, PT, R0, 0x1f, PT ;  /* 0x0000001f0000780c */ /* 0x000fc80003f05270 */
[----:B------:R-:W-:-:S13]  /*17330*/  ISETP.GE.OR P1, PT, R0, UR4, !P0 ;  /* 0x0000000400007c0c */ /* 0x000fda000c726670 */
[----:B------:R-:W0:Y:S08]  /*17340*/  @!P1 LDC.64 R2, c[0x0][0xc80] ;  /* 0x00032000ff029b82 */ /* 0x000e300000000a00 */
        /* <DEDUP_REMOVED lines=15> */
[----:B------:R-:W-:Y:S02]  /*17440*/  IMAD.IADD R7, R4, 0x1, R7 ;  /* 0x0000000104077824 */ /* 0x000fe400078e0207 */
[----:B------:R-:W0:Y:S03]  /*17450*/  LDC R4, c[0x0][0xc38] ;  /* 0x00030e00ff047b82 */ /* 0x000e260000000800 */
[----:B------:R-:W1:Y:S02]  /*17460*/  SHFL.UP PT, R8, R7, 0x2, RZ ;  /* 0x0440000007087989 */ /* 0x000e6400000e00ff */
[----:B-1----:R-:W-:-:S05]  /*17470*/  SEL R8, R8, RZ, P2 ;  /* 0x000000ff08087207 */ /* 0x002fca0001000000 */
[----:B------:R-:W-:Y:S02]  /*17480*/  IMAD.IADD R8, R7, 0x1, R8 ;  /* 0x0000000107087824 */ /* 0x000fe400078e0208 */
[----:B------:R-:W1:Y:S03]  /*17490*/  S2R R7, SR_CTAID.X ;  /* 0x0000000000077919 */ /* 0x000e660000002500 */
[----:B------:R-:W2:Y:S02]  /*174a0*/  SHFL.UP PT, R9, R8, 0x4, RZ ;  /* 0x0480000008097989 */ /* 0x000ea400000e00ff */
[----:B--2---:R-:W-:-:S05]  /*174b0*/  SEL R9, R9, RZ, P3 ;  /* 0x000000ff09097207 */ /* 0x004fca0001800000 */
[----:B------:R-:W-:-:S05]  /*174c0*/  IMAD.IADD R9, R8, 0x1, R9 ;  /* 0x0000000108097824 */ /* 0x000fca00078e0209 */
[----:B------:R-:W2:Y:S02]  /*174d0*/  SHFL.UP PT, R2, R9, 0x8, RZ ;  /* 0x0500000009027989 */ /* 0x000ea400000e00ff */
[----:B--2---:R-:W-:-:S05]  /*174e0*/  SEL R2, R2, RZ, P4 ;  /* 0x000000ff02027207 */ /* 0x004fca0002000000 */
[----:B------:R-:W-:-:S05]  /*174f0*/  IMAD.IADD R2, R9, 0x1, R2 ;  /* 0x0000000109027824 */ /* 0x000fca00078e0202 */
[----:B------:R-:W2:Y:S02]  /*17500*/  SHFL.UP PT, R3, R2, 0x10, RZ ;  /* 0x0600000002037989 */ /* 0x000ea400000e00ff */
[----:B--2---:R-:W-:-:S05]  /*17510*/  SEL R3, R3, RZ, P5 ;  /* 0x000000ff03037207 */ /* 0x004fca0002800000 */
[----:B------:R-:W-:-:S05]  /*17520*/  IMAD.IADD R3, R2, 0x1, R3 ;  /* 0x0000000102037824 */ /* 0x000fca00078e0203 */
[----:B------:R-:W0:Y:S02]  /*17530*/  SHFL.IDX PT, R11, R3, 0x1f, 0x1f ;  /* 0x03e01f00030b7f89 */ /* 0x000e2400000e0000 */
[----:B0-----:R-:W-:-:S04]  /*17540*/  IMAD R8, R11, R4, RZ ;  /* 0x000000040b087224 */ /* 0x001fc800078e02ff */
[----:B------:R-:W-:Y:S01]  /*17550*/  IMAD.MOV.U32 R9, RZ, RZ, R8 ;  /* 0x000000ffff097224 */ /* 0x000fe200078e0008 */
[----:B-1----:R-:W-:-:S13]  /*17560*/  ISETP.GT.AND P6, PT, R8, R7, PT ;  /* 0x000000070800720c */ /* 0x002fda0003fc4270 */
[----:B------:R-:W-:Y:S05]  /*17570*/  @P6 BRA `(.L_x_1168) ;  /* 0x0000000000a86947 */ /* 0x000fea0003800000 */
[----:B------:R-:W-:Y:S01]  /*17580*/  IMAD.MOV.U32 R8, RZ, RZ, R9 ;  /* 0x000000ffff087224 */ /* 0x000fe200078e0009 */
[----:B------:R-:W-:Y:S01]  /*17590*/  UMOV UR42, URZ ;  /* 0x0000003f002a7c82 */ /* 0x000fe20008000000 */
[----:B------:R-:W-:-:S05]  /*175a0*/  ULDC UR5, c[0x0][0xc3c] ;  /* 0x00030f0000057ab9 */ /* 0x000fca0000000800 */
.L_x_1170:
        /* <DEDUP_REMOVED lines=22> */
[----:B------:R-:W-:Y:S02]  /*17710*/  IMAD.IADD R9, R4, 0x1, R9 ;  /* 0x0000000104097824 */ /* 0x000fe400078e0209 */
[----:B------:R-:W0:Y:S03]  /*17720*/  LDC R4, c[0x0][0xc38] ;  /* 0x00030e00ff047b82 */ /* 0x000e260000000800 */
[----:B------:R-:W1:Y:S02]  /*17730*/  SHFL.UP PT, R10, R9, 0x4, RZ ;  /* 0x04800000090a7989 */ /* 0x000e6400000e00ff */
[----:B-1----:R-:W-:-:S05]  /*17740*/  SEL R10, R10, RZ, P3 ;  /* 0x000000ff0a0a7207 */ /* 0x002fca0001800000 */
[----:B------:R-:W-:-:S05]  /*17750*/  IMAD.IADD R10, R9, 0x1, R10 ;  /* 0x00000001090a7824 */ /* 0x000fca00078e020a */
[----:B------:R-:W1:Y:S02]  /*17760*/  SHFL.UP PT, R2, R10, 0x8, RZ ;  /* 0x050000000a027989 */ /* 0x000e6400000e00ff */
[----:B-1----:R-:W-:-:S05]  /*17770*/  SEL R3, R2, RZ, P4 ;  /* 0x000000ff02037207 */ /* 0x002fca0002000000 */
[----:B------:R-:W-:-:S05]  /*17780*/  IMAD.IADD R3, R10, 0x1, R3 ;  /* 0x000000010a037824 */ /* 0x000fca00078e0203 */
[----:B------:R-:W1:Y:S02]  /*17790*/  SHFL.UP PT, R2, R3, 0x10, RZ ;  /* 0x0600000003027989 */ /* 0x000e6400000e00ff */
[----:B-1----:R-:W-:-:S05]  /*177a0*/  SEL R2, R2, RZ, P5 ;  /* 0x000000ff02027207 */ /* 0x002fca0002800000 */
[----:B------:R-:W-:-:S05]  /*177b0*/  IMAD.IADD R2, R3, 0x1, R2 ;  /* 0x0000000103027824 */ /* 0x000fca00078e0202 */
[----:B------:R-:W0:Y:S02]  /*177c0*/  SHFL.IDX PT, R11, R2, 0x1f, 0x1f ;  /* 0x03e01f00020b7f89 */ /* 0x000e2400000e0000 */
[----:B0-----:R-:W-:-:S04]  /*177d0*/  IMAD R9, R11, R4, RZ ;  /* 0x000000040b097224 */ /* 0x001fc800078e02ff */
[----:B------:R-:W-:-:S05]  /*177e0*/  IMAD.IADD R8, R9, 0x1, R8 ;  /* 0x0000000109087824 */ /* 0x000fca00078e0208 */
[----:B------:R-:W-:-:S13]  /*177f0*/  ISETP.GT.AND P6, PT, R8, R7, PT ;  /* 0x000000070800720c */ /* 0x000fda0003fc4270 */
[----:B------:R-:W-:Y:S05]  /*17800*/  @!P6 BRA `(.L_x_1170) ;  /* 0xfffffffc0068e947 */ /* 0x000fea000383ffff */
[----:B------:R-:W-:-:S07]  /*17810*/  IMAD.MOV.U32 R3, RZ, RZ, R2 ;  /* 0x000000ffff037224 */ /* 0x000fce00078e0002 */
.L_x_1168:
        /* <DEDUP_REMOVED lines=8> */
[----:B------:R-:W-:-:S04]  /*178a0*/  IMAD.U32 R11, RZ, RZ, UR4 ;  /* 0x00000004ff0b7e24 */ /* 0x000fc8000f8e00ff */
[----:B------:R0:W1:Y:S04]  /*178b0*/  SHFL.IDX PT, R8, R5, R8, 0x1f ;  /* 0x00001f0805087589 */ /* 0x00006800000e0000 */
[----:B------:R0:W2:Y:S01]  /*178c0*/  SHFL.IDX PT, R6, R6, R11, 0x1f ;  /* 0x00001f0b06067589 */ /* 0x0000a200000e0000 */
[----:B------:R-:W-:Y:S05]  /*178d0*/  @!P0 BRA `(.L_x_1171) ;  /* 0x00000000000c8947 */ /* 0x000fea0003800000 */
[----:B------:R-:W-:-:S06]  /*178e0*/  UIADD3 UR5, UR4, -0x1, URZ ;  /* 0xffffffff04057890 */ /* 0x000fcc000fffe03f */
[----:B------:R-:W-:-:S05]  /*178f0*/  IMAD.U32 R2, RZ, RZ, UR5 ;  /* 0x00000005ff027e24 */ /* 0x000fca000f8e00ff */
[----:B------:R3:W4:Y:S02]  /*17900*/  SHFL.IDX PT, R9, R3, R2, 0x1f ;  /* 0x00001f0203097589 */ /* 0x00072400000e0000 */
.L_x_1171:
[----:B---34-:R-:W-:Y:S01]  /*17910*/  IMAD R2, R9, R4, R10 ;  /* 0x0000000409027224 */ /* 0x018fe200078e020a */
[----:B-1----:R-:W-:Y:S01]  /*17920*/  ISETP.NE.AND P0, PT, R8, 0x1, PT ;  /* 0x000000010800780c */ /* 0x002fe20003f05270 */
[----:B------:R-:W-:Y:S02]  /*17930*/  UIADD3 UR42, UR4, UR42, URZ ;  /* 0x0000002a042a7290 */ /* 0x000fe4000fffe03f */
[----:B0-----:R-:W-:Y:S01]  /*17940*/  IMAD.IADD R5, R7, 0x1, -R2 ;  /* 0x0000000107057824 */ /* 0x001fe200078e0a02 */
[----:B------:R0:W-:Y:S09]  /*17950*/  STL [R1+0x10], R2 ;  /* 0x0000100201007387 */ /* 0x0001f20000100800 */
[----:B------:R-:W-:Y:S05]  /*17960*/  @!P0 BRA `(.L_x_1172) ;  /* 0x0000000000e08947 */ /* 0x000fea0003800000 */
[----:B--2---:R-:W-:Y:S02]  /*17970*/  IABS R4, R6 ;  /* 0x0000000600047213 */ /* 0x004fe40000000000 */
[----:B------:R-:W-:Y:S02]  /*17980*/  IABS R7, R8 ;  /* 0x0000000800077213 */ /* 0x000fe40000000000 */
[----:B------:R-:W1:Y:S08]  /*17990*/  I2F.RP R9, R4 ;  /* 0x0000000400097306 */ /* 0x000e700000209400 */
[----:B------:R-:W2:Y:S08]  /*179a0*/  I2F.RP R10, R7 ;  /* 0x00000007000a7306 */ /* 0x000eb00000209400 */
[----:B-1----:R-:W0:Y:S08]  /*179b0*/  MUFU.RCP R9, R9 ;  /* 0x0000000900097308 */ /* 0x002e300000001000 */
[----:B--2---:R-:W-:Y:S01]  /*179c0*/  MUFU.RCP R10, R10 ;  /* 0x0000000a000a7308 */ /* 0x004fe20000001000 */
[----:B0-----:R-:W-:Y:S01]  /*179d0*/  VIADD R2, R9, 0xffffffe ;  /* 0x0ffffffe09027836 */ /* 0x001fe20000000000 */
[----:B------:R-:W-:-:S06]  /*179e0*/  IABS R9, R6 ;  /* 0x0000000600097213 */ /* 0x000fcc0000000000 */
[----:B------:R0:W1:Y:S02]  /*179f0*/  F2I.FTZ.U32.TRUNC.NTZ R3, R2 ;  /* 0x0000000200037305 */ /* 0x000064000021f000 */
[----:B0-----:R-:W-:Y:S02]  /*17a00*/  IMAD.MOV.U32 R2, RZ, RZ, RZ ;  /* 0x000000ffff027224 */ /* 0x001fe400078e00ff */
[----:B-1----:R-:W-:-:S04]  /*17a10*/  IMAD.MOV R11, RZ, RZ, -R3 ;  /* 0x000000ffff0b7224 */ /* 0x002fc800078e0a03 */
[----:B------:R-:W-:-:S04]  /*17a20*/  IMAD R11, R11, R4, RZ ;  /* 0x000000040b0b7224 */ /* 0x000fc800078e02ff */
[----:B------:R-:W-:Y:S01]  /*17a30*/  IMAD.HI.U32 R3, R3, R11, R2 ;  /* 0x0000000b03037227 */ /* 0x000fe200078e0002 */
[----:B------:R-:W-:-:S03]  /*17a40*/  IABS R2, R5 ;  /* 0x0000000500027213 */ /* 0x000fc60000000000 */
[----:B------:R-:W-:Y:S02]  /*17a50*/  IMAD.MOV R11, RZ, RZ, -R9 ;  /* 0x000000ffff0b7224 */ /* 0x000fe400078e0a09 */
[----:B------:R-:W-:-:S04]  /*17a60*/  IMAD.HI.U32 R9, R3, R2, RZ ;  /* 0x0000000203097227 */ /* 0x000fc800078e00ff */
[----:B------:R-:W-:Y:S02]  /*17a70*/  VIADD R3, R10, 0xffffffe ;  /* 0x0ffffffe0a037836 */ /* 0x000fe40000000000 */
[----:B------:R-:W-:-:S04]  /*17a80*/  IMAD R11, R9, R11, R2 ;  /* 0x0000000b090b7224 */ /* 0x000fc800078e0202 */
[----:B------:R-:W0:Y:S01]  /*17a90*/  F2I.FTZ.U32.TRUNC.NTZ R3, R3 ;  /* 0x0000000300037305 */ /* 0x000e22000021f000 */
[----:B------:R-:W-:-:S13]  /*17aa0*/  ISETP.GT.U32.AND P1, PT, R4, R11, PT ;  /* 0x0000000b0400720c */ /* 0x000fda0003f24070 */
[----:B------:R-:W-:Y:S02]  /*17ab0*/  @!P1 IMAD.IADD R11, R11, 0x1, -R4 ;  /* 0x000000010b0b9824 */ /* 0x000fe400078e0a04 */
[----:B0-----:R-:W-:Y:S02]  /*17ac0*/  IMAD.MOV R2, RZ, RZ, -R3 ;  /* 0x000000ffff027224 */ /* 0x001fe400078e0a03 */
[----:B------:R-:W-:Y:S01]  /*17ad0*/  @!P1 VIADD R9, R9, 0x1 ;  /* 0x0000000109099836 */ /* 0x000fe20000000000 */
[----:B------:R-:W-:Y:S01]  /*17ae0*/  ISETP.GE.U32.AND P0, PT, R11, R4, PT ;  /* 0x000000040b00720c */ /* 0x000fe20003f06070 */
[----:B------:R-:W-:Y:S01]  /*17af0*/  IMAD R11, R2, R7, RZ ;  /* 0x00000007020b7224 */ /* 0x000fe200078e02ff */
[----:B------:R-:W-:Y:S01]  /*17b00*/  ISETP.NE.AND P1, PT, R6, RZ, PT ;  /* 0x000000ff0600720c */ /* 0x000fe20003f25270 */
[----:B------:R-:W-:-:S04]  /*17b10*/  IMAD.MOV.U32 R2, RZ, RZ, RZ ;  /* 0x000000ffff027224 */ /* 0x000fc800078e00ff */
[----:B------:R-:W-:Y:S01]  /*17b20*/  IMAD.HI.U32 R4, R3, R11, R2 ;  /* 0x0000000b03047227 */ /* 0x000fe200078e0002 */
[----:B------:R-:W-:-:S04]  /*17b30*/  LOP3.LUT R2, R5, R6, RZ, 0x3c, !PT ;  /* 0x0000000605027212 */ /* 0x000fc800078e3cff */
[----:B------:R-:W-:Y:S01]  /*17b40*/  ISETP.GE.AND P2, PT, R2, RZ, PT ;  /* 0x000000ff0200720c */ /* 0x000fe20003f46270 */
[----:B------:R-:W-:Y:S01]  /*17b50*/  @P0 VIADD R9, R9, 0x1 ;  /* 0x0000000109090836 */ /* 0x000fe20000000000 */
[----:B------:R-:W-:-:S05]  /*17b60*/  IABS R2, R8 ;  /* 0x0000000800027213 */ /* 0x000fca0000000000 */
[----:B------:R-:W-:-:S06]  /*17b70*/  IMAD.MOV R2, RZ, RZ, -R2 ;  /* 0x000000ffff027224 */ /* 0x000fcc00078e0a02 */
[----:B------:R-:W-:Y:S01]  /*17b80*/  @!P2 IMAD.MOV R9, RZ, RZ, -R9 ;  /* 0x000000ffff09a224 */ /* 0x000fe200078e0a09 */
[----:B------:R-:W-:-:S04]  /*17b90*/  @!P1 LOP3.LUT R9, RZ, R6, RZ, 0x33, !PT ;  /* 0x00000006ff099212 */ /* 0x000fc800078e33ff */
        /* <DEDUP_REMOVED lines=15> */
[--C-:B------:R-:W-:Y:S02]  /*17c90*/  IMAD R8, R8, R2, R9.reuse ;  /* 0x0000000208087224 */ /* 0x100fe400078e0209 */
[----:B------:R-:W-:Y:S02]  /*17ca0*/  IMAD.MOV R2, RZ, RZ, -R9 ;  /* 0x000000ffff027224 */ /* 0x000fe400078e0a09 */
[----:B------:R-:W-:Y:S02]  /*17cb0*/  IMAD R3, R8, 0x10000, R3 ;  /* 0x0001000008037824 */ /* 0x000fe400078e0203 */
[----:B------:R-:W-:-:S03]  /*17cc0*/  IMAD R2, R6, R2, R5 ;  /* 0x0000000206027224 */ /* 0x000fc600078e0205 */
[----:B------:R0:W-:Y:S01]  /*17cd0*/  STL [R1+0x18], R3 ;  /* 0x0000180301007387 */ /* 0x0001e20000100800 */
[----:B------:R-:W-:Y:S05]  /*17ce0*/  BRA `(.L_x_1173) ;  /* 0x0000000000fc7947 */ /* 0x000fea0003800000 */
.L_x_1172:
[----:B------:R-:W-:Y:S02]  /*17cf0*/  ULDC.64 UR4, c[0x0][0xc90] ;  /* 0x0003240000047ab9 */ /* 0x000fe40000000a00 */
[----:B------:R-:W-:-:S06]  /*17d00*/  UIMAD.WIDE UR4, UR42, 0x4, UR4 ;  /* 0x000000042a0478a5 */ /* 0x000fcc000f8e0204 */
[----:B0-----:R-:W-:Y:S02]  /*17d10*/  IMAD.U32 R2, RZ, RZ, UR4 ;  /* 0x00000004ff027e24 */ /* 0x001fe4000f8e00ff */
[----:B------:R-:W-:-:S05]  /*17d20*/  IMAD.U32 R3, RZ, RZ, UR5 ;  /* 0x00000005ff037e24 */ /* 0x000fca000f8e00ff */
[----:B------:R0:W2:Y:S02]  /*17d30*/  LDG.E R7, desc[UR52][R2.64] ;  /* 0x0000003402077981 */ /* 0x0000a4000c1e1900 */
[----:B0-----:R-:W-:Y:S02]  /*17d40*/  IMAD.MOV.U32 R2, RZ, RZ, RZ ;  /* 0x000000ffff027224 */ /* 0x001fe400078e00ff */
[----:B--2---:R-:W-:-:S05]  /*17d50*/  IMAD R8, R6, R7, RZ ;  /* 0x0000000706087224 */ /* 0x004fca00078e02ff */
[----:B------:R-:W-:-:S04]  /*17d60*/  IABS R9, R8 ;  /* 0x0000000800097213 */ /* 0x000fc80000000000 */
[----:B------:R-:W0:Y:S08]  /*17d70*/  I2F.RP R10, R9 ;  /* 0x00000009000a7306 */ /* 0x000e300000209400 */
[----:B0-----:R-:W0:Y:S02]  /*17d80*/  MUFU.RCP R10, R10 ;  /* 0x0000000a000a7308 */ /* 0x001e240000001000 */
[----:B0-----:R-:W-:-:S06]  /*17d90*/  VIADD R11, R10, 0xffffffe ;  /* 0x0ffffffe0a0b7836 */ /* 0x001fcc0000000000 */
[----:B------:R-:W0:Y:S02]  /*17da0*/  F2I.FTZ.U32.TRUNC.NTZ R3, R11 ;  /* 0x0000000b00037305 */ /* 0x000e24000021f000 */
[----:B0-----:R-:W-:-:S04]  /*17db0*/  IMAD.MOV R12, RZ, RZ, -R3 ;  /* 0x000000ffff0c7224 */ /* 0x001fc800078e0a03 */
[----:B------:R-:W-:-:S04]  /*17dc0*/  IMAD R13, R12, R9, RZ ;  /* 0x000000090c0d7224 */ /* 0x000fc800078e02ff */
[----:B------:R-:W-:Y:S01]  /*17dd0*/  IMAD.HI.U32 R2, R3, R13, R2 ;  /* 0x0000000d03027227 */ /* 0x000fe200078e0002 */
[----:B------:R-:W-:Y:S02]  /*17de0*/  IABS R13, R5 ;  /* 0x00000005000d7213 */ /* 0x000fe40000000000 */
[----:B------:R-:W-:-:S03]  /*17df0*/  IABS R3, R8 ;  /* 0x0000000800037213 */ /* 0x000fc60000000000 */
[----:B------:R-:W-:-:S04]  /*17e00*/  IMAD.HI.U32 R2, R2, R13, RZ ;  /* 0x0000000d02027227 */ /* 0x000fc800078e00ff */
[----:B------:R-:W-:-:S04]  /*17e10*/  IMAD.MOV R3, RZ, RZ, -R3 ;  /* 0x000000ffff037224 */ /* 0x000fc800078e0a03 */
[----:B------:R-:W-:Y:S01]  /*17e20*/  IMAD R10, R2, R3, R13 ;  /* 0x00000003020a7224 */ /* 0x000fe200078e020d */
[----:B------:R-:W-:-:S04]  /*17e30*/  LOP3.LUT R3, R5, R8, RZ, 0x3c, !PT ;  /* 0x0000000805037212 */ /* 0x000fc800078e3cff */
[----:B------:R-:W-:Y:S02]  /*17e40*/  ISETP.GT.U32.AND P1, PT, R9, R10, PT ;  /* 0x0000000a0900720c */ /* 0x000fe40003f24070 */
[----:B------:R-:W-:-:S11]  /*17e50*/  ISETP.GE.AND P2, PT, R3, RZ, PT ;  /* 0x000000ff0300720c */ /* 0x000fd60003f46270 */
[----:B------:R-:W-:Y:S02]  /*17e60*/  @!P1 IMAD.IADD R10, R10, 0x1, -R9 ;  /* 0x000000010a0a9824 */ /* 0x000fe400078e0a09 */
[----:B------:R-:W-:Y:S01]  /*17e70*/  @!P1 VIADD R2, R2, 0x1 ;  /* 0x0000000102029836 */ /* 0x000fe20000000000 */
[----:B------:R-:W-:Y:S02]  /*17e80*/  ISETP.NE.AND P1, PT, R8, RZ, PT ;  /* 0x000000ff0800720c */ /* 0x000fe40003f25270 */
[----:B------:R-:W-:-:S13]  /*17e90*/  ISETP.GE.U32.AND P0, PT, R10, R9, PT ;  /* 0x000000090a00720c */ /* 0x000fda0003f06070 */
[----:B------:R-:W-:-:S04]  /*17ea0*/  @P0 VIADD R2, R2, 0x1 ;  /* 0x0000000102020836 */ /* 0x000fc80000000000 */
[----:B------:R-:W-:Y:S01]  /*17eb0*/  @!P2 IMAD.MOV R2, RZ, RZ, -R2 ;  /* 0x000000ffff02a224 */ /* 0x000fe200078e0a02 */
[----:B------:R-:W-:-:S05]  /*17ec0*/  @!P1 LOP3.LUT R2, RZ, R8, RZ, 0x33, !PT ;  /* 0x00000008ff029212 */ /* 0x000fca00078e33ff */
[----:B------:R-:W-:Y:S02]  /*17ed0*/  IMAD R9, R7, R2, RZ ;  /* 0x0000000207097224 */ /* 0x000fe400078e02ff */
[----:B------:R-:W-:Y:S02]  /*17ee0*/  IMAD.MOV R2, RZ, RZ, -R2 ;  /* 0x000000ffff027224 */ /* 0x000fe400078e0a02 */
[----:B------:R-:W-:Y:S02]  /*17ef0*/  IMAD.MOV R3, RZ, RZ, -R9 ;  /* 0x000000ffff037224 */ /* 0x000fe400078e0a09 */
[----:B------:R-:W-:-:S03]  /*17f00*/  IMAD R5, R8, R2, R5 ;  /* 0x0000000208057224 */ /* 0x000fc600078e0205 */
[----:B------:R-:W-:-:S04]  /*17f10*/  VIADDMNMX R4, R3, R4, R7, PT ;  /* 0x0000000403047246 */ /* 0x000fc80003800107 */
[-C--:B------:R-:W-:Y:S02]  /*17f20*/  IABS R7, R4.reuse ;  /* 0x0000000400077213 */ /* 0x080fe40000000000 */
[----:B------:R-:W-:Y:S02]  /*17f30*/  IABS R8, R4 ;  /* 0x0000000400087213 */ /* 0x000fe40000000000 */
[----:B------:R-:W0:Y:S03]  /*17f40*/  I2F.RP R10, R7 ;  /* 0x00000007000a7306 */ /* 0x000e260000209400 */
[----:B------:R-:W-:-:S05]  /*17f50*/  IMAD.MOV R8, RZ, RZ, -R8 ;  /* 0x000000ffff087224 */ /* 0x000fca00078e0a08 */
[----:B0-----:R-:W0:Y:S02]  /*17f60*/  MUFU.RCP R10, R10 ;  /* 0x0000000a000a7308 */ /* 0x001e240000001000 */
[----:B0-----:R-:W-:-:S06]  /*17f70*/  VIADD R3, R10, 0xffffffe ;  /* 0x0ffffffe0a037836 */ /* 0x001fcc0000000000 */
[----:B------:R-:W0:Y:S02]  /*17f80*/  F2I.FTZ.U32.TRUNC.NTZ R3, R3 ;  /* 0x0000000300037305 */ /* 0x000e24000021f000 */
[----:B0-----:R-:W-:-:S04]  /*17f90*/  IMAD.MOV R2, RZ, RZ, -R3 ;  /* 0x000000ffff027224 */ /* 0x001fc800078e0a03 */
[----:B------:R-:W-:Y:S02]  /*17fa0*/  IMAD R11, R2, R7, RZ ;  /* 0x00000007020b7224 */ /* 0x000fe400078e02ff */
[----:B------:R-:W-:-:S04]  /*17fb0*/  IMAD.MOV.U32 R2, RZ, RZ, RZ ;  /* 0x000000ffff027224 */ /* 0x000fc800078e00ff */
[----:B------:R-:W-:Y:S01]  /*17fc0*/  IMAD.HI.U32 R2, R3, R11, R2 ;  /* 0x0000000b03027227 */ /* 0x000fe200078e0002 */
[----:B------:R-:W-:Y:S02]  /*17fd0*/  IABS R11, R5 ;  /* 0x00000005000b7213 */ /* 0x000fe40000000000 */
[----:B------:R-:W-:Y:S02]  /*17fe0*/  LOP3.LUT R3, R5, R4, RZ, 0x3c, !PT ;  /* 0x0000000405037212 */ /* 0x000fe400078e3cff */
[----:B------:R-:W-:Y:S01]  /*17ff0*/  IADD3 R5, R9, 0x1000000, R5 ;  /* 0x0100000009057810 */ /* 0x000fe20007ffe005 */
        /* <DEDUP_REMOVED lines=8> */
[----:B------:R-:W-:-:S04]  /*18080*/  @P0 VIADD R2, R2, 0x1 ;  /* 0x0000000102020836 */ /* 0x000fc80000000000 */
[----:B------:R-:W-:Y:S01]  /*18090*/  @!P2 IMAD.MOV R2, RZ, RZ, -R2 ;  /* 0x000000ffff02a224 */ /* 0x000fe200078e0a02 */
[----:B------:R-:W-:Y:S01]  /*180a0*/  @!P1 LOP3.LUT R2, RZ, R4, RZ, 0x33, !PT ;  /* 0x00000004ff029212 */ /* 0x000fe200078e33ff */
[----:B------:R-:W-:-:S04]  /*180b0*/  IMAD.MOV R4, RZ, RZ, -R4 ;  /* 0x000000ffff047224 */ /* 0x000fc800078e0a04 */
[----:B------:R-:W-:-:S05]  /*180c0*/  IMAD R3, R2, R4, R5 ;  /* 0x0000000402037224 */ /* 0x000fca00078e0205 */
[----:B------:R1:W-:Y:S02]  /*180d0*/  STL [R1+0x18], R3 ;  /* 0x0000180301007387 */ /* 0x0003e40000100800 */
.L_x_1173:
[----:B01----:R-:W-:-:S05]  /*180e0*/  LOP3.LUT R3, RZ, R2, RZ, 0x33, !PT ;  /* 0x00000002ff037212 */ /* 0x003fca00078e33ff */
[----:B------:R-:W-:-:S05]  /*180f0*/  IMAD.IADD R2, R6, 0x1, R3 ;  /* 0x0000000106027824 */ /* 0x000fca00078e0203 */
[----:B------:R1:W-:Y:S01]  /*18100*/  STL [R1+0x14], R2 ;  /* 0x0000140201007387 */ /* 0x0003e20000100800 */
[----:B------:R-:W-:Y:S05]  /*18110*/  BRA `(.L_x_1174) ;  /* 0x00000000000c7947 */ /* 0x000fea0003800000 */
.L_x_1169:
[----:B------:R0:W-:Y:S04]  /*18120*/  STL [R1+0x10], R7 ;  /* 0x0000100701007387 */ /* 0x0001e80000100800 */
[----:B------:R0:W-:Y:S04]  /*18130*/  STL [R1+0x14], RZ ;  /* 0x000014ff01007387 */ /* 0x0001e80000100800 */
[----:B------:R0:W-:Y:S02]  /*18140*/  STL [R1+0x18], RZ ;  /* 0x000018ff01007387 */ /* 0x0001e40000100800 */
.L_x_1174:
[----:B------:R-:W2:Y:S04]  /*18150*/  LDL R4, [R1+0x10] ;  /* 0x0000100001047983 */ /* 0x000ea80000100800 */
[----:B------:R-:W2:Y:S04]  /*18160*/  LDL R5, [R1+0x14] ;  /* 0x0000140001057983 */ /* 0x000ea80000100800 */
[----:B------:R-:W2:Y:S01]  /*18170*/  LDL R6, [R1+0x18] ;  /* 0x0000180001067983 */ /* 0x000ea20000100800 */
[----:B------:R-:W-:Y:S01]  /*18180*/  ISETP.NE.AND P0, PT, R0, RZ, PT ;  /* 0x000000ff0000720c */ /* 0x000fe20003f05270 */
[----:B-1----:R-:W-:-:S12]  /*18190*/  IMAD.U32 R2, RZ, RZ, UR42 ;  /* 0x0000002aff027e24 */ /* 0x002fd8000f8e00ff */
[----:B------:R-:W1:Y:S01]  /*181a0*/  @!P0 S2R R3, SR_CgaCtaId ;  /* 0x0000000000038919 */ /* 0x000e620000008800 */
[----:B------:R-:W-:Y:S01]  /*181b0*/  @!P0 MOV R0, 0x400 ;  /* 0x0000040000008802 */ /* 0x000fe20000000f00 */
[----:B0-----:R-:W-:-:S03]  /*181c0*/  @!P0 IMAD.MOV.U32 R7, RZ, RZ, R2 ;  /* 0x000000ffff078224 */ /* 0x001fc600078e0002 */
[----:B-1----:R-:W-:-:S05]  /*181d0*/  @!P0 LEA R0, R3, R0, 0x18 ;  /* 0x0000000003008211 */ /* 0x002fca00078ec0ff */
[----:B--2---:R0:W-:Y:S01]  /*181e0*/  @!P0 STS.128 [R0+0x298d0], R4 ;  /* 0x0298d00400008388 */ /* 0x0041e20000000c00 */
[----:B------:R-:W-:Y:S06]  /*181f0*/  BAR.ARV 0x5, 0x180 ;  /* 0x0146000000007b1d */ /* 0x000fec0000002000 */
.L_x_1167:
[----:B0-----:R-:W-:Y:S01]  /*18200*/  IMAD.MOV.U32 R0, RZ, RZ, 0x1 ;  /* 0x00000001ff007424 */ /* 0x001fe200078e00ff */
[----:B------:R-:W-:Y:S01]  /*18210*/  ULDC UR4, c[0x0][0xc3c] ;  /* 0x00030f0000047ab9 */ /* 0x000fe20000000800 */
[----:B------:R-:W-:Y:S01]  /*18220*/  IMAD.MOV.U32 R19, RZ, RZ, RZ ;  /* 0x000000ffff137224 */ /* 0x000fe200078e00ff */
[----:B------:R-:W-:Y:S02]  /*18230*/  UISETP.GE.AND UP0, UPT, UR42, UR4, UPT ;  /* 0x000000042a00728c */ /* 0x000fe4000bf06270 */
[----:B------:R0:W-:Y:S04]  /*18240*/  STL [R1], R0 ;  /* 0x0000000001007387 */ /* 0x0001e80000100800 */
[----:B------:R0:W-:Y:S01]  /*18250*/  STL [R1+0x30], RZ ;  /* 0x000030ff01007387 */ /* 0x0001e20000100800 */
[----:B------:R-:W-:-:S13]  /*18260*/  PLOP3.LUT P0, PT, PT, PT, UP0, 0x80, 0x0 ;  /* 0x000000000000781c */ /* 0x000fda0003f0f008 */
[----:B0-----:R-:W-:Y:S05]  /*18270*/  @P0 BRA `(.L_x_1175) ;  /* 0x0000005000540947 */ /* 0x001fea0003800000 */
[----:B------:R-:W0:Y:S01]  /*18280*/  S2R R10, SR_TID.X ;  /* 0x00000000000a7919 */ /* 0x000e220000002100 */
[----:B------:R-:W2:Y:S01]  /*18290*/  S2UR UR5, SR_CgaCtaId ;  /* 0x00000000000579c3 */ /* 0x000ea20000008800 */
[----:B------:R-:W-:Y:S01]  /*182a0*/  UMOV UR4, 0x400 ;  /* 0x0000040000047882 */ /* 0x000fe20000000000 */
[----:B------:R-:W-:Y:S01]  /*182b0*/  IMAD.MOV.U32 R19, RZ, RZ, RZ ;  /* 0x000000ffff137224 */ /* 0x000fe200078e00ff */
[----:B------:R-:W-:Y:S01]  /*182c0*/  ULDC UR40, c[0x0][0xc] ;  /* 0x0000030000287ab9 */ /* 0x000fe20000000800 */
[----:B------:R-:W-:Y:S02]  /*182d0*/  ULOP3.LUT UR39, UR38, 0x1, URZ, 0xfc, !UPT ;  /* 0x0000000126277892 */ /* 0x000fe4000f8efc3f */
[----:B------:R-:W-:Y:S01]  /*182e0*/  ULOP3.LUT UR41, UR38, 0x2, URZ, 0xfc, !UPT ;  /* 0x0000000226297892 */ /* 0x000fe2000f8efc3f */
[----:B------:R-:W-:Y:S01]  /*182f0*/  ULDC.64 UR44, c[0x0][0x198] ;  /* 0x00006600002c7ab9 */ /* 0x000fe20000000a00 */
[----:B--2---:R-:W-:-:S06]  /*18300*/  ULEA UR4, UR5, UR4, 0x18 ;  /* 0x0000000405047291 */ /* 0x004fcc000f8ec03f */
[----:B------:R-:W-:Y:S01]  /*18310*/  IMAD.U32 R18, RZ, RZ, UR4 ;  /* 0x00000004ff127e24 */ /* 0x000fe2000f8e00ff */
[C---:B0-----:R-:W-:Y:S01]  /*18320*/  LOP3.LUT R8, R10.reuse, 0x7f, RZ, 0xc0, !PT ;  /* 0x0000007f0a087812 */ /* 0x041fe200078ec0ff */
[C---:B-1----:R-:W-:Y:S01]  /*18330*/  IMAD.SHL.U32 R4, R10.reuse, 0x80, RZ ;  /* 0x000000800a047824 */ /* 0x042fe200078e00ff */
[C---:B------:R-:W-:Y:S01]  /*18340*/  LOP3.LUT P0, RZ, R10.reuse, 0x4, RZ, 0xc0, !PT ;  /* 0x000000040aff7812 */ /* 0x040fe2000780c0ff */
[C---:B------:R-:W-:Y:S01]  /*18350*/  IMAD.SHL.U32 R2, R10.reuse, 0x10, RZ ;  /* 0x000000100a027824 */ /* 0x040fe200078e00ff */
[----:B------:R-:W-:Y:S01]  /*18360*/  SHF.R.U32.HI R0, RZ, 0x5, R8 ;  /* 0x00000005ff007819 */ /* 0x000fe20000011608 */
[----:B------:R-:W-:Y:S01]  /*18370*/  IMAD.SHL.U32 R3, R10, 0x2, RZ ;  /* 0x000000020a037824 */ /* 0x000fe200078e00ff */
[----:B------:R-:W-:Y:S01]  /*18380*/  LOP3.LUT R5, R4, 0x380, RZ, 0xc0, !PT ;  /* 0x0000038004057812 */ /* 0x000fe200078ec0ff */
[----:B------:R-:W-:Y:S02]  /*18390*/  IMAD.SHL.U32 R9, R10, 0x4, RZ ;  /* 0x000000040a097824 */ /* 0x000fe400078e00ff */
[----:B------:R-:W-:-:S02]  /*183a0*/  IMAD.SHL.U32 R7, R0, 0x200, RZ ;  /* 0x0000020000077824 */ /* 0x000fc400078e00ff */
[----:B------:R-:W-:Y:S01]  /*183b0*/  IMAD R5, R0, 0x10, R5 ;  /* 0x0000001000057824 */ /* 0x000fe200078e0205 */
[----:B------:R-:W-:-:S04]  /*183c0*/  LOP3.LUT R0, R2, 0x1b0, RZ, 0xc0, !PT ;  /* 0x000001b002007812 */ /* 0x000fc800078ec0ff */
[----:B------:R-:W-:Y:S02]  /*183d0*/  LOP3.LUT R3, R0, 0x30, R3, 0x78, !PT ;  /* 0x0000003000037812 */ /* 0x000fe400078e7803 */
[--C-:B------:R-:W-:Y:S02]  /*183e0*/  LOP3.LUT R0, R7, 0x40, R2.reuse, 0xf8, !PT ;  /* 0x0000004007007812 */ /* 0x100fe400078ef802 */
[----:B------:R-:W-:Y:S02]  /*183f0*/  LOP3.LUT R5, R5, 0x70, R2, 0x78, !PT ;  /* 0x0000007005057812 */ /* 0x000fe400078e7802 */
[----:B------:R-:W-:Y:S01]  /*18400*/  LOP3.LUT R3, R0, R3, RZ, 0xfc, !PT ;  /* 0x0000000300037212 */ /* 0x000fe200078efcff */
[----:B------:R-:W-:Y:S01]  /*18410*/  IMAD.SHL.U32 R0, R10, 0x20, RZ ;  /* 0x000000200a007824 */ /* 0x000fe200078e00ff */
[----:B------:R-:W-:-:S04]  /*18420*/  LOP3.LUT R5, R5, 0xc00, R4, 0xf8, !PT ;  /* 0x00000c0005057812 */ /* 0x000fc800078ef804 */
[----:B------:R-:W-:Y:S01]  /*18430*/  LOP3.LUT R6, R0, 0x80, RZ, 0xc0, !PT ;  /* 0x0000008000067812 */ /* 0x000fe200078ec0ff */
[----:B------:R0:W-:Y:S01]  /*18440*/  STL [R1+0x24], R5 ;  /* 0x0000240501007387 */ /* 0x0001e20000100800 */
        /* <DEDUP_REMOVED lines=11> */
[----:B------:R-:W-:Y:S01]  /*18500*/  SEL R6, R2, 0xffffffc0, !P0 ;  /* 0xffffffc002067807 */ /* 0x000fe20004000000 */
[----:B------:R-:W-:-:S05]  /*18510*/  IMAD.IADD R2, R18, 0x1, R3 ;  /* 0x0000000112027824 */ /* 0x000fca00078e0203 */
[----:B------:R0:W-:Y:S04]  /*18520*/  STL [R1+0x28], R2 ;  /* 0x0000280201007387 */ /* 0x0001e80000100800 */
[----:B------:R-:W-:Y:S04]  /*18530*/  STL [R1+0x30], RZ ;  /* 0x000030ff01007387 */ /* 0x000fe80000100800 */
[----:B------:R1:W-:Y:S01]  /*18540*/  STL [R1], R0 ;  /* 0x0000000001007387 */ /* 0x0003e20000100800 */
[C---:B0-----:R-:W-:Y:S02]  /*18550*/  LOP3.LUT R2, R4.reuse, 0x40, RZ, 0xfc, !PT ;  /* 0x0000004004027812 */ /* 0x041fe400078efcff */
[----:B-1----:R-:W-:-:S07]  /*18560*/  LOP3.LUT R0, R4, 0x80, RZ, 0xfc, !PT ;  /* 0x0000008004007812 */ /* 0x002fce00078efcff */
.L_x_1253:
[----:B------:R-:W-:Y:S01]  /*18570*/  ULDC.64 UR4, c[0x0][0xa28] ;  /* 0x00028a0000047ab9 */ /* 0x000fe20000000a00 */
[----:B------:R-:W-:Y:S01]  /*18580*/  ULDC.64 UR8, c[0x0][0xa00] ;  /* 0x0002800000087ab9 */ /* 0x000fe20000000a00 */
[----:B------:R-:W-:Y:S01]  /*18590*/  UISETP.NE.U32.AND UP0, UPT, UR4, URZ, UPT ;  /* 0x0000003f0400728c */ /* 0x000fe2000bf05070 */
[----:B------:R-:W-:Y:S01]  /*185a0*/  ISETP.NE.U32.AND P0, PT, RZ, UR8, PT ;  /* 0x00000008ff007c0c */ /* 0x000fe2000bf05070 */
[----:B------:R-:W-:Y:S01]  /*185b0*/  ULDC.64 UR6, c[0x0][0xa00] ;  /* 0x0002800000067ab9 */ /* 0x000fe20000000a00 */
[----:B------:R-:W-:Y:S01]  /*185c0*/  IMAD.MOV.U32 R0, RZ, RZ, RZ ;  /* 0x000000ffff007224 */ /* 0x000fe200078e00ff */
[----:B------:R-:W-:Y:S01]  /*185d0*/  UISETP.NE.AND.EX UP0, UPT, UR5, URZ, UPT, UP0 ;  /* 0x0000003f0500728c */ /* 0x000fe2000bf05300 */
[----:B------:R-:W-:Y:S01]  /*185e0*/  ISETP.NE.AND.EX P0, PT, RZ, UR9, PT, P0 ;  /* 0x00000009ff007c0c */ /* 0x000fe2000bf05300 */
[----:B------:R-:W-:Y:S01]  /*185f0*/  UIMAD.WIDE UR6, UR42, 0x4, UR6 ;  /* 0x000000042a0678a5 */ /* 0x000fe2000f8e0206 */
[----:B-123--:R-:W2:Y:S01]  /*18600*/  LDL.LU R6, [R1+0x18] ;  /* 0x0000180001067983 */ /* 0x00eea20000300800 */
[----:B------:R-:W-:Y:S01]  /*18610*/  ULDC.64 UR10, c[0x0][0xa18] ;  /* 0x00028600000a7ab9 */ /* 0x000fe20000000a00 */
[----:B0-----:R-:W0:Y:S01]  /*18620*/  LDC R7, c[0x0][0x288] ;  /* 0x0000a200ff077b82 */ /* 0x001e220000000800 */
[----:B------:R-:W-:Y:S01]  /*18630*/  PLOP3.LUT P1, PT, PT, PT, UP0, 0x80, 0x0 ;  /* 0x000000000000781c */ /* 0x000fe20003f2f008 */
[----:B------:R-:W-:Y:S01]  /*18640*/  ULDC.64 UR8, c[0x0][0xa08] ;  /* 0x0002820000087ab9 */ /* 0x000fe20000000a00 */
[----:B------:R-:W-:-:S02]  /*18650*/  IMAD.U32 R2, RZ, RZ, UR6 ;  /* 0x00000006ff027e24 */ /* 0x000fc4000f8e00ff */
[----:B------:R-:W-:Y:S01]  /*18660*/  IMAD.U32 R3, RZ, RZ, UR7 ;  /* 0x00000007ff037e24 */ /* 0x000fe2000f8e00ff */
[----:B------:R-:W-:Y:S02]  /*18670*/  @UP0 ULDC.64 UR4, c[0x0][0xa28] ;  /* 0x00028a0000040ab9 */ /* 0x000fe40000000a00 */
[----:B------:R-:W-:Y:S02]  /*18680*/  @UP0 UIMAD.WIDE UR4, UR42, 0x4, UR4 ;  /* 0x000000042a0408a5 */ /* 0x000fe4000f8e0204 */
[----:B------:R1:W3:Y:S01]  /*18690*/  @P0 LDG.E R5, desc[UR52][R2.64] ;  /* 0x0000003402050981 */ /* 0x0002e2000c1e1900 */
[----:B------:R-:W-:-:S04]  /*186a0*/  UISETP.NE.U32.AND UP0, UPT, UR10, URZ, UPT ;  /* 0x0000003f0a00728c */ /* 0x000fc8000bf05070 */
[----:B------:R-:W-:Y:S01]  /*186b0*/  UISETP.NE.AND.EX UP0, UPT, UR11, URZ, UPT, UP0 ;  /* 0x0000003f0b00728c */ /* 0x000fe2000bf05300 */
[----:B-1----:R-:W-:Y:S02]  /*186c0*/  IMAD.U32 R2, RZ, RZ, UR4 ;  /* 0x00000004ff027e24 */ /* 0x002fe4000f8e00ff */
[----:B------:R-:W-:Y:S01]  /*186d0*/  IMAD.U32 R3, RZ, RZ, UR5 ;  /* 0x00000005ff037e24 */ /* 0x000fe2000f8e00ff */
[----:B------:R-:W-:-:S04]  /*186e0*/  ULDC.64 UR4, c[0x0][0xa08] ;  /* 0x0002820000047ab9 */ /* 0x000fc80000000a00 */
[----:B------:R1:W5:Y:S01]  /*186f0*/  @P1 LDG.E R0, desc[UR52][R2.64] ;  /* 0x0000003402001981 */ /* 0x000362000c1e1900 */
[----:B------:R-:W-:Y:S01]  /*18700*/  ISETP.NE.U32.AND P1, PT, RZ, UR4, PT ;  /* 0x00000004ff007c0c */ /* 0x000fe2000bf25070 */
[----:B------:R-:W-:Y:S01]  /*18710*/  UIMAD.WIDE UR8, UR42, 0x4, UR8 ;  /* 0x000000042a0878a5 */ /* 0x000fe2000f8e0208 */
[----:B------:R-:W-:Y:S02]  /*18720*/  IMAD.MOV.U32 R4, RZ, RZ, RZ ;  /* 0x000000ffff047224 */ /* 0x000fe400078e00ff */
[----:B------:R-:W-:Y:S01]  /*18730*/  ISETP.NE.AND.EX P1, PT, RZ, UR5, PT, P1 ;  /* 0x00000005ff007c0c */ /* 0x000fe2000bf25310 */
[----:B------:R-:W-:Y:S01]  /*18740*/  @UP0 ULDC.64 UR4, c[0x0][0xa18] ;  /* 0x0002860000040ab9 */ /* 0x000fe20000000a00 */
[----:B------:R-:W-:Y:S01]  /*18750*/  PLOP3.LUT P4, PT, PT, PT, UP0, 0x80, 0x0 ;  /* 0x000000000000781c */ /* 0x000fe20003f8f008 */
[----:B------:R-:W-:Y:S01]  /*18760*/  @UP0 UIMAD.WIDE UR4, UR42, 0x4, UR4 ;  /* 0x000000042a0408a5 */ /* 0x000fe2000f8e0204 */
[----:B-1----:R-:W-:Y:S02]  /*18770*/  IMAD.U32 R2, RZ, RZ, UR8 ;  /* 0x00000008ff027e24 */ /* 0x002fe4000f8e00ff */
[----:B------:R-:W-:-:S07]  /*18780*/  IMAD.U32 R3, RZ, RZ, UR9 ;  /* 0x00000009ff037e24 */ /* 0x000fce000f8e00ff */
[----:B------:R1:W5:Y:S02]  /*18790*/  @P1 LDG.E R4, desc[UR52][R2.64] ;  /* 0x0000003402041981 */ /* 0x000364000c1e1900 */
[----:B-1----:R-:W-:Y:S02]  /*187a0*/  IMAD.U32 R2, RZ, RZ, UR4 ;  /* 0x00000004ff027e24 */ /* 0x002fe4000f8e00ff */
[----:B------:R-:W-:Y:S01]  /*187b0*/  IMAD.U32 R3, RZ, RZ, UR5 ;  /* 0x00000005ff037e24 */ /* 0x000fe2000f8e00ff */
[----:B------:R-:W-:Y:S01]  /*187c0*/  UMOV UR43, URZ ;  /* 0x0000003f002b7c82 */ /* 0x000fe20008000000 */
[----:B------:R-:W-:-:S03]  /*187d0*/  ULDC.64 UR4, c[0x0][0xa20] ;  /* 0x0002880000047ab9 */ /* 0x000fc60000000a00 */
[----:B0-----:R0:W4:Y:S01]  /*187e0*/  @P4 LDG.E R7, desc[UR52][R2.64] ;  /* 0x0000003402074981 */ /* 0x001122000c1e1900 */
[----:B------:R-:W-:-:S04]  /*187f0*/  ISETP.NE.U32.AND P3, PT, RZ, UR4, PT ;  /* 0x00000004ff007c0c */ /* 0x000fc8000bf65070 */
[----:B------:R-:W-:Y:S01]  /*18800*/  ISETP.NE.AND.EX P3, PT, RZ, UR5, PT, P3 ;  /* 0x00000005ff007c0c */ /* 0x000fe2000bf65330 */
[----:B0-----:R-:W0:Y:S02]  /*18810*/  LDC.64 R2, c[0x0][0x418] ;  /* 0x00010600ff027b82 */ /* 0x001e240000000a00 */
[----:B0-----:R-:W-:-:S04]  /*18820*/  ISETP.NE.U32.AND P2, PT, R2, RZ, PT ;  /* 0x000000ff0200720c */ /* 0x001fc80003f45070 */
[----:B------:R-:W-:Y:S02]  /*18830*/  ISETP.NE.AND.EX P2, PT, R3, RZ, PT, P2 ;  /* 0x000000ff0300720c */ /* 0x000fe40003f45320 */
[C---:B--2---:R-:W-:Y:S02]  /*18840*/  R2UR UR36, R6.reuse ;  /* 0x00000000062472ca */ /* 0x044fe400000e0000 */
[C---:B------:R-:W-:Y:S02]  /*18850*/  LOP3.LUT R2, R6.reuse, 0xff000000, RZ, 0xc0, !PT ;  /* 0xff00000006027812 */ /* 0x040fe400078ec0ff */
[----:B------:R-:W-:Y:S02]  /*18860*/  LOP3.LUT R6, R6, 0xff0000, RZ, 0xc0, !PT ;  /* 0x00ff000006067812 */ /* 0x000fe400078ec0ff */
[----:B------:R-:W-:-:S04]  /*18870*/  SHF.R.U32.HI R2, RZ, 0x8, R2 ;  /* 0x00000008ff027819 */ /* 0x000fc80000011602 */
[----:B------:R-:W-:Y:S02]  /*18880*/  LEA.HI R6, R6, R2, RZ, 0x10 ;  /* 0x0000000206067211 */ /* 0x000fe400078f80ff */
[----:B---3--:R-:W-:Y:S01]  /*18890*/  @P0 R2UR UR43, R5 ;  /* 0x00000000052b02ca */ /* 0x008fe200000e0000 */
[----:B------:R-:W-:Y:S01]  /*188a0*/  ULOP3.LUT UR36, UR36, 0xffff, URZ, 0xc0, !UPT ;  /* 0x0000ffff24247892 */ /* 0x000fe2000f8ec03f */
[----:B------:R-:W0:Y:S02]  /*188b0*/  LDC R5, c[0x0][0x424] ;  /* 0x00010900ff057b82 */ /* 0x000e240000000800 */
[----:B0-----:R-:W-:Y:S01]  /*188c0*/  SEL R5, R5, 0x1, P2 ;  /* 0x0000000105057807 */ /* 0x001fe20001000000 */
[----:B----4-:R0:W-:Y:S01]  /*188d0*/  STL [R1+0x1c], R7 ;  /* 0x00001c0701007387 */ /* 0x0101e20000100800 */
[----:B------:R-:W-:-:S04]  /*188e0*/  IMAD.MOV.U32 R9, RZ, RZ, R7 ;  /* 0x000000ffff097224 */ /* 0x000fc800078e0007 */
[----:B0-----:R-:W0:Y:S02]  /*188f0*/  LDC R7, c[0x0][0x2f0] ;  /* 0x0000bc00ff077b82 */ /* 0x001e240000000800 */
[----:B0-----:R-:W-:Y:S01]  /*18900*/  IMAD R5, R5, R7, RZ ;  /* 0x0000000705057224 */ /* 0x001fe200078e02ff */
[----:B------:R-:W-:Y:S06]  /*18910*/  @P4 BRA `(.L_x_1176) ;  /* 0x00000000001c4947 */ /* 0x000fec0003800000 */
[----:B------:R-:W-:Y:S05]  /*18920*/  @!P0 BRA `(.L_x_1176) ;  /* 0x0000000000188947 */ /* 0x000fea0003800000 */
[----:B------:R-:W-:Y:S02]  /*18930*/  IMAD.U32 R2, RZ, RZ, UR6 ;  /* 0x00000006ff027e24 */ /* 0x000fe4000f8e00ff */
[----:B------:R-:W-:-:S05]  /*18940*/  IMAD.U32 R3, RZ, RZ, UR7 ;  /* 0x00000007ff037e24 */ /* 0x000fca000f8e00ff */
[----:B------:R-:W2:Y:S04]  /*18950*/  LDG.E R7, desc[UR52][R2.64] ;  /* 0x0000003402077981 */ /* 0x000ea8000c1e1900 */
[----:B------:R-:W2:Y:S02]  /*18960*/  LDG.E R2, desc[UR52][R2.64+0x4] ;  /* 0x0000043402027981 */ /* 0x000ea4000c1e1900 */
[----:B--2---:R-:W-:-:S05]  /*18970*/  IMAD.IADD R9, R2, 0x1, -R7 ;  /* 0x0000000102097824 */ /* 0x004fca00078e0a07 */
[----:B------:R0:W-:Y:S02]  /*18980*/  STL [R1+0x1c], R9 ;  /* 0x00001c0901007387 */ /* 0x0001e40000100800 */
.L_x_1176:
[----:B-----5:R-:W-:-:S05]  /*18990*/  IMAD.IADD R2, R4, 0x1, R0 ;  /* 0x0000000104027824 */ /* 0x020fca00078e0200 */
[----:B------:R1:W-:Y:S01]  /*189a0*/  STL [R1+0x18], R2 ;  /* 0x0000180201007387 */ /* 0x0003e20000100800 */
[----:B------:R-:W-:Y:S05]  /*189b0*/  @!P3 BRA `(.L_x_1177) ;  /* 0x000000000018b947 */ /* 0x000fea0003800000 */
[----:B------:R-:W-:Y:S02]  /*189c0*/  ULDC.64 UR4, c[0x0][0xa20] ;  /* 0x0002880000047ab9 */ /* 0x000fe40000000a00 */
[----:B------:R-:W-:-:S06]  /*189d0*/  UIMAD.WIDE UR4, UR42, 0x4, UR4 ;  /* 0x000000042a0478a5 */ /* 0x000fcc000f8e0204 */
[----:B-1----:R-:W-:Y:S02]  /*189e0*/  IMAD.U32 R2, RZ, RZ, UR4 ;  /* 0x00000004ff027e24 */ /* 0x002fe4000f8e00ff */
[----:B------:R-:W-:-:S05]  /*189f0*/  IMAD.U32 R3, RZ, RZ, UR5 ;  /* 0x00000005ff037e24 */ /* 0x000fca000f8e00ff */
[----:B------:R2:W5:Y:S01]  /*18a00*/  LDG.E R5, desc[UR52][R2.64] ;  /* 0x0000003402057981 */ /* 0x000562000c1e1900 */
[----:B------:R-:W-:Y:S05]  /*18a10*/  BRA `(.L_x_1178) ;  /* 0x0000000000187947 */ /* 0x000fea0003800000 */
.L_x_1177:
[----:B------:R-:W-:Y:S05]  /*18a20*/  @!P1 BRA `(.L_x_1178) ;  /* 0x0000000000149947 */ /* 0x000fea0003800000 */
[----:B-1----:R-:W-:Y:S02]  /*18a30*/  IMAD.U32 R2, RZ, RZ, UR8 ;  /* 0x00000008ff027e24 */ /* 0x002fe4000f8e00ff */
[----:B------:R-:W-:-:S05]  /*18a40*/  IMAD.U32 R3, RZ, RZ, UR9 ;  /* 0x00000009ff037e24 */ /* 0x000fca000f8e00ff */
[----:B------:R-:W2:Y:S04]  /*18a50*/  LDG.E R5, desc[UR52][R2.64] ;  /* 0x0000003402057981 */ /* 0x000ea8000c1e1900 */
[----:B------:R-:W2:Y:S02]  /*18a60*/  LDG.E R2, desc[UR52][R2.64+0x4] ;  /* 0x0000043402027981 */ /* 0x000ea4000c1e1900 */
[----:B--2---:R-:W-:-:S07]  /*18a70*/  IMAD.IADD R5, R2, 0x1, -R5 ;  /* 0x0000000102057824 */ /* 0x004fce00078e0a05 */
.L_x_1178:
[----:B------:R-:W3:Y:S01]  /*18a80*/  LDL.LU R4, [R1+0x14] ;  /* 0x0000140001047983 */ /* 0x000ee20000300800 */
[----:B-12---:R-:W1:Y:S01]  /*18a90*/  LDC R2, c[0x0][0x448] ;  /* 0x00011200ff027b82 */ /* 0x006e620000000800 */
[----:B-----5:R-:W-:Y:S01]  /*18aa0*/  IMAD.IADD R0, R5, 0x1, -R0 ;  /* 0x0000000105007824 */ /* 0x020fe200078e0a00 */
[----:B-1----:R-:W-:-:S13]  /*18ab0*/  ISETP.NE.AND P1, PT, R2, 0x1, PT ;  /* 0x000000010200780c */ /* 0x002fda0003f25270 */
[----:B------:R-:W1:Y:S08]  /*18ac0*/  @P1 LDC R3, c[0x0][0x44c] ;  /* 0x00011300ff031b82 */ /* 0x000e700000000800 */
[----:B------:R-:W2:Y:S01]  /*18ad0*/  @P1 LDC R2, c[0x0][0x450] ;  /* 0x00011400ff021b82 */ /* 0x000ea20000000800 */
[----:B---3--:R-:W-:-:S04]  /*18ae0*/  IMAD.SHL.U32 R10, R4, 0x80, RZ ;  /* 0x00000080040a7824 */ /* 0x008fc800078e00ff */
[----:B------:R-:W-:Y:S01]  /*18af0*/  VIADD R4, R10, 0x7f ;  /* 0x0000007f0a047836 */ /* 0x000fe20000000000 */
[----:B------:R3:W-:Y:S03]  /*18b00*/  STL [R1+0x14], R10 ;  /* 0x0000140a01007387 */ /* 0x0007e60000100800 */
[----:B-1----:R-:W-:-:S04]  /*18b10*/  @P1 IMAD.HI.U32 R3, R4, R3, RZ ;  /* 0x0000000304031227 */ /* 0x002fc800078e00ff */
[----:B------:R-:W-:Y:S01]  /*18b20*/  IMAD.MOV.U32 R7, RZ, RZ, R4 ;  /* 0x000000ffff077224 */ /* 0x000fe200078e0004 */
[----:B--2---:R-:W-:Y:S02]  /*18b30*/  @P1 SHF.R.U32.HI R7, RZ, R2, R3 ;  /* 0x00000002ff071219 */ /* 0x004fe40000011603 */
[----:B------:R-:W-:-:S05]  /*18b40*/  IADD3 R2, R0, 0x1, -R9 ;  /* 0x0000000100027810 */ /* 0x000fca0007ffe809 */
[----:B------:R-:W-:Y:S02]  /*18b50*/  IMAD.IADD R7, R2, 0x1, R7 ;  /* 0x0000000102077824 */ /* 0x000fe400078e0207 */
[----:B------:R-:W1:Y:S02]  /*18b60*/  LDC.64 R2, c[0x0][0x9e0] ;  /* 0x00027800ff027b82 */ /* 0x000e640000000a00 */
[----:B-1----:R-:W-:Y:S01]  /*18b70*/  ISETP.GE.AND P2, PT, R3, 0x1, PT ;  /* 0x000000010300780c */ /* 0x002fe20003f46270 */
[----:B------:R-:W-:-:S12]  /*18b80*/  IMAD.IADD R2, R7, 0x1, R2 ;  /* 0x0000000107027824 */ /* 0x000fd800078e0202 */
[----:B---3--:R-:W-:Y:S05]  /*18b90*/  @!P2 BRA `(.L_x_1179) ;  /* 0x000000000040a947 */ /* 0x008fea0003800000 */
[C---:B------:R-:W-:Y:S01]  /*18ba0*/  ISETP.GT.AND P0, PT, R7.reuse, RZ, PT ;  /* 0x000000ff0700720c */ /* 0x040fe20003f04270 */
[----:B------:R-:W-:-:S12]  /*18bb0*/  VIADD R8, R7, 0xffffffff ;  /* 0xffffffff07087836 */ /* 0x000fd80000000000 */
[----:B------:R-:W-:Y:S05]  /*18bc0*/  @P0 BRA `(.L_x_1180) ;  /* 0x00000000001c0947 */ /* 0x000fea0003800000 */
[----:B------:R-:W-:Y:S01]  /*18bd0*/  ISETP.NE.AND P0, PT, R3, 0x1, PT ;  /* 0x000000010300780c */ /* 0x000fe20003f05270 */
[----:B------:R-:W-:-:S12]  /*18be0*/  IMAD.MOV R7, RZ, RZ, -R7 ;  /* 0x000000ffff077224 */ /* 0x000fd800078e0a07 */
[----:B------:R-:W1:Y:S02]  /*18bf0*/  @P0 LDC.64 R4, c[0x0][0x9e8] ;  /* 0x00027a00ff040b82 */ /* 0x000e640000000a00 */
[----:B-1----:R-:W-:-:S05]  /*18c00*/  @P0 IMAD.HI.U32 R4, R7, R4, RZ ;  /* 0x0000000407040227 */ /* 0x002fca00078e00ff */
[----:B------:R-:W-:-:S04]  /*18c10*/  @P0 SHF.R.U32.HI R7, RZ, R5, R4 ;  /* 0x00000005ff070219 */ /* 0x000fc80000011604 */
[----:B------:R-:W-:Y:S01]  /*18c20*/  LOP3.LUT R8, RZ, R7, RZ, 0x33, !PT ;  /* 0x00000007ff087212 */ /* 0x000fe200078e33ff */
[----:B------:R-:W-:Y:S06]  /*18c30*/  BRA `(.L_x_1181) ;  /* 0x0000000000107947 */ /* 0x000fec0003800000 */
.L_x_1180:
[----:B------:R-:W-:-:S13]  /*18c40*/  ISETP.NE.AND P0, PT, R3, 0x1, PT ;  /* 0x000000010300780c */ /* 0x000fda0003f05270 */
[----:B------:R-:W1:Y:S02]  /*18c50*/  @P0 LDC.64 R4, c[0x0][0x9e8] ;  /* 0x00027a00ff040b82 */ /* 0x000e640000000a00 */
[----:B-1----:R-:W-:-:S05]  /*18c60*/  @P0 IMAD.HI.U32 R4, R8, R4, RZ ;  /* 0x0000000408040227 */ /* 0x002fca00078e00ff */
[----:B------:R-:W-:-:S07]  /*18c70*/  @P0 SHF.R.U32.HI R8, RZ, R5, R4 ;  /* 0x00000005ff080219 */ /* 0x000fce0000011604 */
.L_x_1181:
[----:B------:R-:W-:-:S05]  /*18c80*/  IMAD R8, R8, R3, R3 ;  /* 0x0000000308087224 */ /* 0x000fca00078e0203 */
[----:B------:R-:W-:-:S07]  /*18c90*/  VIMNMX R2, R2, R8, PT ;  /* 0x0000000802027248 */ /* 0x000fce0003fe0100 */
.L_x_1179:
[----:B------:R-:W1:Y:S01]  /*18ca0*/  @P1 LDC R7, c[0x0][0x44c] ;  /* 0x00011300ff071b82 */ /* 0x000e620000000800 */
[----:B------:R-:W-:Y:S01]  /*18cb0*/  VIADD R2, R2, 0x9f ;  /* 0x0000009f02027836 */ /* 0x000fe20000000000 */
[----:B------:R-:W-:Y:S01]  /*18cc0*/  ULDC UR4, c[0x0][0x9dc] ;  /* 0x0002770000047ab9 */ /* 0x000fe20000000800 */
[----:B------:R-:W-:Y:S02]  /*18cd0*/  IMAD.MOV.U32 R4, RZ, RZ, R10 ;  /* 0x000000ffff047224 */ /* 0x000fe400078e000a */
[----:B------:R-:W-:-:S03]  /*18ce0*/  IMAD.HI R2, R2, 0x66666667, RZ ;  /* 0x6666666702027827 */ /* 0x000fc600078e02ff */
[----:B------:R-:W2:Y:S01]  /*18cf0*/  @P1 LDC R5, c[0x0][0x450] ;  /* 0x00011400ff051b82 */ /* 0x000ea20000000800 */
[----:B-1----:R-:W-:-:S05]  /*18d00*/  @P1 IMAD.HI.U32 R7, R10, R7, RZ ;  /* 0x000000070a071227 */ /* 0x002fca00078e00ff */
[----:B--2---:R-:W-:Y:S01]  /*18d10*/  @P1 SHF.R.U32.HI R4, RZ, R5, R7 ;  /* 0x00000005ff041219 */ /* 0x004fe20000011607 */
[----:B------:R-:W-:-:S03]  /*18d20*/  VIADD R5, R0, 0x9f ;  /* 0x0000009f00057836 */ /* 0x000fc60000000000 */
[----:B------:R-:W-:Y:S01]  /*18d30*/  IADD3 R7, R4, R0, -R9 ;  /* 0x0000000004077210 */ /* 0x000fe20007ffe809 */
[----:B------:R-:W-:Y:S01]  /*18d40*/  IMAD.HI R5, R5, 0x66666667, RZ ;  /* 0x6666666705057827 */ /* 0x000fe200078e02ff */
[----:B------:R-:W-:-:S04]  /*18d50*/  SHF.R.U32.HI R0, RZ, 0x1f, R2 ;  /* 0x0000001fff007819 */ /* 0x000fc80000011602 */
[----:B------:R-:W-:Y:S02]  /*18d60*/  LEA.HI.SX32 R0, R2, R0, 0x1a ;  /* 0x0000000002007211 */ /* 0x000fe400078fd2ff */
[----:B------:R-:W-:-:S04]  /*18d70*/  SHF.R.U32.HI R2, RZ, 0x1f, R5 ;  /* 0x0000001fff027819 */ /* 0x000fc80000011605 */
[----:B------:R-:W-:-:S04]  /*18d80*/  LEA.HI.SX32 R2, R5, R2, 0x1a ;  /* 0x0000000205027211 */ /* 0x000fc800078fd2ff */
[----:B------:R-:W-:Y:S01]  /*18d90*/  VIMNMX R0, R2, R0, PT ;  /* 0x0000000002007248 */ /* 0x000fe20003fe0100 */
[----:B------:R-:W-:Y:S01]  /*18da0*/  VIADD R2, R7, -UR4 ;  /* 0x8000000407027c36 */ /* 0x000fe20008000000 */
[----:B------:R-:W-:Y:S06]  /*18db0*/  @!P2 BRA `(.L_x_1182) ;  /* 0x00000000003ca947 */ /* 0x000fec0003800000 */
[----:B------:R-:W-:-:S13]  /*18dc0*/  ISETP.GT.AND P0, PT, R7, -0x1, PT ;  /* 0xffffffff0700780c */ /* 0x000fda0003f04270 */
[----:B------:R-:W-:Y:S05]  /*18dd0*/  @P0 BRA `(.L_x_1183) ;  /* 0x00000000001c0947 */ /* 0x000fea0003800000 */
[----:B------:R-:W-:Y:S02]  /*18de0*/  ISETP.NE.AND P0, PT, R3, 0x1, PT ;  /* 0x000000010300780c */ /* 0x000fe40003f05270 */
[----:B------:R-:W-:-:S11]  /*18df0*/  LOP3.LUT R7, RZ, R7, RZ, 0x33, !PT ;  /* 0x00000007ff077212 */ /* 0x000fd600078e33ff */
[----:B------:R-:W1:Y:S02]  /*18e00*/  @P0 LDC.64 R4, c[0x0][0x9e8] ;  /* 0x00027a00ff040b82 */ /* 0x000e640000000a00 */
[----:B-1----:R-:W-:-:S05]  /*18e10*/  @P0 IMAD.HI.U32 R4, R7, R4, RZ ;  /* 0x0000000407040227 */ /* 0x002fca00078e00ff */
[----:B------:R-:W-:-:S04]  /*18e20*/  @P0 SHF.R.U32.HI R7, RZ, R5, R4 ;  /* 0x00000005ff070219 */ /* 0x000fc80000011604 */
[----:B------:R-:W-:Y:S01]  /*18e30*/  LOP3.LUT R7, RZ, R7, RZ, 0x33, !PT ;  /* 0x00000007ff077212 */ /* 0x000fe200078e33ff */
[----:B------:R-:W-:Y:S06]  /*18e40*/  BRA `(.L_x_1184) ;  /* 0x0000000000107947 */ /* 0x000fec0003800000 */
.L_x_1183:
[----:B------:R-:W-:-:S13]  /*18e50*/  ISETP.NE.AND P0, PT, R3, 0x1, PT ;  /* 0x000000010300780c */ /* 0x000fda0003f05270 */
[----:B------:R-:W1:Y:S02]  /*18e60*/  @P0 LDC.64 R4, c[0x0][0x9e8] ;  /* 0x00027a00ff040b82 */ /* 0x000e640000000a00 */
[----:B-1----:R-:W-:-:S05]  /*18e70*/  @P0 IMAD.HI.U32 R4, R7, R4, RZ ;  /* 0x0000000407040227 */ /* 0x002fca00078e00ff */
[----:B------:R-:W-:-:S07]  /*18e80*/  @P0 SHF.R.U32.HI R7, RZ, R5, R4 ;  /* 0x00000005ff070219 */ /* 0x000fce0000011604 */
.L_x_1184:
[----:B------:R-:W-:-:S05]  /*18e90*/  IMAD R3, R7, R3, RZ ;  /* 0x0000000307037224 */ /* 0x000fca00078e02ff */
[----:B------:R-:W-:-:S07]  /*18ea0*/  VIMNMX R2, R2, R3, !PT ;  /* 0x0000000302027248 */ /* 0x000fce0007fe0100 */
.L_x_1182:
[----:B------:R-:W-:Y:S01]  /*18eb0*/  SHF.R.U32.HI R5, RZ, 0x10, R6 ;  /* 0x00000010ff057819 */ /* 0x000fe20000011606 */
[----:B------:R-:W-:-:S03]  /*18ec0*/  IMAD.HI R2, R2, 0x66666667, RZ ;  /* 0x6666666702027827 */ /* 0x000fc600078e02ff */
[----:B------:R-:W-:Y:S02]  /*18ed0*/  ISETP.NE.AND P0, PT, R5, RZ, PT ;  /* 0x000000ff0500720c */ /* 0x000fe40003f05270 */
[----:B------:R-:W-:-:S04]  /*18ee0*/  SHF.R.U32.HI R3, RZ, 0x1f, R2 ;  /* 0x0000001fff037819 */ /* 0x000fc80000011602 */
[----:B------:R-:W-:Y:S01]  /*18ef0*/  LEA.HI.SX32 R3, R2, R3, 0x1a ;  /* 0x0000000302037211 */ /* 0x000fe200078fd2ff */
[----:B------:R-:W-:-:S03]  /*18f00*/  IMAD.MOV.U32 R2, RZ, RZ, RZ ;  /* 0x000000ffff027224 */ /* 0x000fc600078e00ff */
[----:B------:R-:W-:-:S03]  /*18f10*/  VIMNMX R4, RZ, R3, !PT ;  /* 0x00000003ff047248 */ /* 0x000fc60007fe0100 */
[----:B------:R-:W1:Y:S01]  /*18f20*/  @!P0 LDC R5, c[0x0][0x9f0] ;  /* 0x00027c00ff058b82 */ /* 0x000e620000000800 */
[----:B------:R-:W-:-:S13]  /*18f30*/  ISETP.GT.AND P1, PT, R0, R4, PT ;  /* 0x000000040000720c */ /* 0x000fda0003f24270 */
[----:B------:R-:W-:Y:S05]  /*18f40*/  @!P1 BRA `(.L_x_1185) ;  /* 0x00000000006c9947 */ /* 0x000fea0003800000 */
[-C--:B-1----:R-:W-:Y:S02]  /*18f50*/  IABS R7, R5.reuse ;  /* 0x0000000500077213 */ /* 0x082fe40000000000 */
[----:B0-----:R-:W-:Y:S02]  /*18f60*/  IABS R9, R5 ;  /* 0x0000000500097213 */ /* 0x001fe40000000000 */
        /* <DEDUP_REMOVED lines=9> */
[----:B------:R-:W-:-:S05]  /*19000*/  IADD3 R3, R5, -0x1, R0 ;  /* 0xffffffff05037810 */ /* 0x000fca0007ffe000 */
[----:B------:R-:W-:-:S05]  /*19010*/  IMAD.IADD R3, R3, 0x1, -R4 ;  /* 0x0000000103037824 */ /* 0x000fca00078e0a04 */
[----:B------:R-:W-:Y:S02]  /*19020*/  IABS R2, R3 ;  /* 0x0000000300027213 */ /* 0x000fe40000000000 */
[----:B------:R-:W-:-:S03]  /*19030*/  LOP3.LUT R3, R3, R5, RZ, 0x3c, !PT ;  /* 0x0000000503037212 */ /* 0x000fc600078e3cff */
        /* <DEDUP_REMOVED lines=12> */
.L_x_1185:
[----:B------:R-:W-:Y:S01]  /*19100*/  LOP3.LUT R6, R6, 0xff, RZ, 0xc0, !PT ;  /* 0x000000ff06067812 */ /* 0x000fe200078ec0ff */
[----:B------:R-:W-:Y:S04]  /*19110*/  BSSY B7, `(.L_x_1186) ;  /* 0x0000320000077945 */ /* 0x000fe80003800000 */
[----:B------:R-:W-:-:S05]  /*19120*/  IMAD R3, R6, R2, R4 ;  /* 0x0000000206037224 */ /* 0x000fca00078e0204 */
        /* <DEDUP_REMOVED lines=10> */
[----:B------:R-:W-:Y:S02]  /*191d0*/  VOTEU.ANY UR4, UPT, PT ;  /* 0x0000000000047886 */ /* 0x000fe400038e0100 */
[----:B------:R-:W2:Y:S08]  /*191e0*/  FLO.U32 R0, UR4 ;  /* 0x0000000400007d00 */ /* 0x000eb000080e0000 */
[----:B-1----:R-:W1:Y:S01]  /*191f0*/  POPC R5, UR4 ;  /* 0x0000000400057d09 */ /* 0x002e620008000000 */
[----:B--2---:R-:W-:-:S02]  /*19200*/  ISETP.EQ.U32.AND P0, PT, R0, R3, PT ;  /* 0x000000030000720c */ /* 0x004fc40003f02070 */
[----:B------:R-:W1:Y:S11]  /*19210*/  LDC.64 R2, c[0x0][0xc60] ;  /* 0x00031800ff027b82 */ /* 0x000e760000000a00 */
[----:B-1----:R-:W2:Y:S01]  /*19220*/  @P0 ATOMG.E.ADD.STRONG.GPU PT, R3, desc[UR52][R2.64], R5 ;  /* 0x00000005020309a8 */ /* 0x002ea200081ee1f4 */
[----:B------:R-:W1:Y:S02]  /*19230*/  S2R R4, SR_LTMASK ;  /* 0x0000000000047919 */ /* 0x000e640000003900 */
[----:B-1----:R-:W-:-:S04]  /*19240*/  LOP3.LUT R4, R4, UR4, RZ, 0xc0, !PT ;  /* 0x0000000404047c12 */ /* 0x002fc8000f8ec0ff */
[----:B------:R-:W1:Y:S01]  /*19250*/  POPC R7, R4 ;  /* 0x0000000400077309 */ /* 0x000e620000000000 */
[----:B--2---:R-:W1:Y:S02]  /*19260*/  SHFL.IDX PT, R0, R3, R0, 0x1f ;  /* 0x00001f0003007589 */ /* 0x004e6400000e0000 */
[----:B-1----:R-:W-:-:S05]  /*19270*/  IADD3 R0, R0, UR40, R7 ;  /* 0x0000002800007c10 */ /* 0x002fca000fffe007 */
[----:B------:R3:W-:Y:S01]  /*19280*/  STL [R1+0x10], R0 ;  /* 0x0000100001007387 */ /* 0x0007e20000100800 */
[----:B------:R-:W-:Y:S05]  /*19290*/  BRA `(.L_x_1188) ;  /* 0x00000030001c7947 */ /* 0x000fea0003800000 */
.L_x_1187:
        /* <DEDUP_REMOVED lines=9> */
[----:B------:R-:W2:Y:S01]  /*19330*/  LDC.64 R2, c[0x4][R2] ;  /* 0x0100000002027b82 */ /* 0x000ea20000000a00 */
[----:B-1----:R-:W-:Y:S02]  /*19340*/  IMAD.U32 R5, RZ, RZ, UR7 ;  /* 0x00000007ff057e24 */ /* 0x002fe4000f8e00ff */
        /* <DEDUP_REMOVED lines=9> */
.L_x_1190:
[----:B------:R-:W-:Y:S05]  /*193e0*/  BSYNC B6 ;  /* 0x0000000000067941 */ /* 0x000fea0003800000 */
.L_x_1189:
[----:B------:R-:W-:Y:S01]  /*193f0*/  VIADD R0, R18, 0xa400 ;  /* 0x0000a40012007836 */ /* 0x000fe20000000000 */
[----:B------:R-:W-:Y:S01]  /*19400*/  LOP3.LUT R16, R16, 0xfffffffe, RZ, 0xc0, !PT ;  /* 0xfffffffe10107812 */ /* 0x000fe200078ec0ff */
[----:B------:R-:W-:Y:S03]  /*19410*/  BSSY B6, `(.L_x_1191) ;  /* 0x0000014000067945 */ /* 0x000fe60003800000 */
[----:B------:R-:W-:-:S13]  /*19420*/  LOP3.LUT P0, RZ, R0, 0x3ff, RZ, 0xc0, !PT ;  /* 0x000003ff00ff7812 */ /* 0x000fda000780c0ff */
[----:B------:R-:W-:Y:S01]  /*19430*/  @P0 LOP3.LUT R16, R16, 0x1, RZ, 0xfc, !PT ;  /* 0x0000000110100812 */ /* 0x000fe200078efcff */
[----:B------:R-:W-:Y:S06]  /*19440*/  @!P0 BRA `(.L_x_1192) ;  /* 0x0000000000408947 */ /* 0x000fec0003800000 */
        /* <DEDUP_REMOVED lines=16> */
.L_x_1192:
[----:B------:R-:W-:Y:S05]  /*19550*/  BSYNC B6 ;  /* 0x0000000000067941 */ /* 0x000fea0003800000 */
.L_x_1191:
        /* <DEDUP_REMOVED lines=20> */
.L_x_1194:
[----:B------:R-:W-:Y:S05]  /*196a0*/  BSYNC B6 ;  /* 0x0000000000067941 */ /* 0x000fea0003800000 */
.L_x_1193:
        /* <DEDUP_REMOVED lines=19> */
.L_x_1196:
[----:B------:R-:W-:Y:S05]  /*197e0*/  BSYNC B6 ;  /* 0x0000000000067941 */ /* 0x000fea0003800000 */
.L_x_1195:
[----:B------:R-:W-:Y:S01]  /*197f0*/  ULDC.64 UR4, c[0x0][0x9f8] ;  /* 0x00027e0000047ab9 */ /* 0x000fe20000000a00 */
[----:B------:R-:W-:Y:S01]  /*19800*/  IMAD.U32 R8, RZ, RZ, UR42 ;  /* 0x0000002aff087e24 */ /* 0x000fe2000f8e00ff */
[----:B------:R-:W-:-:S04]  /*19810*/  UISETP.NE.U32.AND UP0, UPT, UR4, URZ, UPT ;  /* 0x0000003f0400728c */ /* 0x000fc8000bf05070 */
[----:B------:R-:W-:-:S06]  /*19820*/  UISETP.NE.AND.EX UP0, UPT, UR5, URZ, UPT, UP0 ;  /* 0x0000003f0500728c */ /* 0x000fcc000bf05300 */
[----:B------:R-:W-:-:S05]  /*19830*/  PLOP3.LUT P0, PT, PT, PT, UP0, 0x80, 0x0 ;  /* 0x000000000000781c */ /* 0x000fca0003f0f008 */
[----:B------:R-:W-:Y:S02]  /*19840*/  @UP0 ULDC.64 UR4, c[0x0][0x9f8] ;  /* 0x00027e0000040ab9 */ /* 0x000fe40000000a00 */
[----:B------:R-:W-:-:S06]  /*19850*/  @UP0 UIMAD.WIDE UR4, UR42, 0x4, UR4 ;  /* 0x000000042a0408a5 */ /* 0x000fcc000f8e0204 */
[----:B------:R-:W-:Y:S02]  /*19860*/  IMAD.U32 R2, RZ, RZ, UR4 ;  /* 0x00000004ff027e24 */ /* 0x000fe4000f8e00ff */
[----:B------:R-:W-:Y:S01]  /*19870*/  IMAD.U32 R3, RZ, RZ, UR5 ;  /* 0x00000005ff037e24 */ /* 0x000fe2000f8e00ff */
[----:B------:R-:W2:Y:S01]  /*19880*/  S2R R0, SR_TID.X ;  /* 0x0000000000007919 */ /* 0x000ea20000002100 */
[----:B------:R-:W-:-:S03]  /*19890*/  ULDC.64 UR4, c[0x0][0xa08] ;  /* 0x0002820000047ab9 */ /* 0x000fc60000000a00 */
[----:B------:R3:W0:Y:S02]  /*198a0*/  @P0 LDG.E R8, desc[UR52][R2.64] ;  /* 0x0000003402080981 */ /* 0x000624000c1e1900 */
[----:B---3--:R-:W3:Y:S01]  /*198b0*/  LDC.64 R2, c[0x0][0x418] ;  /* 0x00010600ff027b82 */ /* 0x008ee20000000a00 */
[----:B--2---:R-:W-:-:S04]  /*198c0*/  SHF.R.U32.HI R0, RZ, 0x5, R0 ;  /* 0x00000005ff007819 */ /* 0x004fc80000011600 */
[----:B------:R-:W-:Y:S02]  /*198d0*/  LOP3.LUT R0, R0, 0x3, RZ, 0xc0, !PT ;  /* 0x0000000300007812 */ /* 0x000fe400078ec0ff */
[----:B---3--:R-:W-:Y:S01]  /*198e0*/  LOP3.LUT P0, RZ, R2, UR4, RZ, 0xfc, !PT ;  /* 0x0000000402ff7c12 */ /* 0x008fe2000f80fcff */
[----:B------:R-:W-:-:S03]  /*198f0*/  UMOV UR4, 0xffffffff ;  /* 0xffffffff00047882 */ /* 0x000fc60000000000 */
[----:B------:R-:W-:Y:S02]  /*19900*/  LOP3.LUT P0, RZ, R3, UR5, RZ, 0xfc, P0 ;  /* 0x0000000503ff7c12 */ /* 0x000fe4000800fcff */
[----:B0-----:R-:W-:Y:S01]  /*19910*/  SHF.R.S32.HI R9, RZ, 0x1f, R8 ;  /* 0x0000001fff097819 */ /* 0x001fe20000011408 */
[----:B------:R0:W-:Y:S01]  /*19920*/  STL [R1+0x4], R8 ;  /* 0x0000040801007387 */ /* 0x0001e20000100800 */
[----:B------:R-:W-:-:S03]  /*19930*/  SEL R17, R8, RZ, !P0 ;  /* 0x000000ff08117207 */ /* 0x000fc60004000000 */
[----:B------:R0:W-:Y:S01]  /*19940*/  STL [R1+0xc], R9 ;  /* 0x00000c0901007387 */ /* 0x0001e20000100800 */
[----:B------:R-:W-:Y:S05]  /*19950*/  BRA.DIV UR4, `(.L_x_1197) ;  /* 0x0000004204787947 */ /* 0x000fea000b800000 */
[----:B------:R2:W3:Y:S02]  /*19960*/  SHFL.IDX PT, R14, R0, RZ, 0x1f ;  /* 0x00001fff000e7589 */ /* 0x0004e400000e0000 */
.L_x_1272:
[----:B---3--:R-:W-:Y:S02]  /*19970*/  ISETP.NE.AND P0, PT, R14, RZ, PT ;  /* 0x000000ff0e00720c */ /* 0x008fe40003f05270 */
[----:B------:R-:W-:Y:S02]  /*19980*/  PLOP3.LUT P1, PT, PT, PT, PT, 0x8, 0x0 ;  /* 0x000000000000781c */ /* 0x000fe40003f2e170 */
[----:B------:R-:W-:-:S11]  /*19990*/  LOP3.LUT R16, R16, 0xfffffffe, RZ, 0xc0, !PT ;  /* 0xfffffffe10107812 */ /* 0x000fd600078ec0ff */
[----:B------:R-:W-:Y:S01]  /*199a0*/  @P1 LOP3.LUT R16, R16, 0x1, RZ, 0xfc, !PT ;  /* 0x0000000110101812 */ /* 0x000fe200078efcff */
[----:B------:R-:W-:Y:S06]  /*199b0*/  @P0 BRA `(.L_x_1198) ;  /* 0x00000004008c0947 */ /* 0x000fec0003800000 */
[----:B--2---:R-:W2:Y:S01]  /*199c0*/  LDL R0, [R1+0x2c] ;  /* 0x00002c0001007983 */ /* 0x004ea20000100800 */
[----:B------:R-:W-:Y:S01]  /*199d0*/  UMOV UR4, 0xffffffff ;  /* 0xffffffff00047882 */ /* 0x000fe20000000000 */
[----:B--2---:R-:W-:Y:S02]  /*199e0*/  VIADD R0, R0, 0xffffffff ;  /* 0xffffffff00007836 */ /* 0x004fe40000000000 */
[----:B------:R-:W-:Y:S05]  /*199f0*/  BRA.DIV UR4, `(.L_x_1199) ;  /* 0x0000004204707947 */ /* 0x000fea000b800000 */
[----:B------:R-:W-:-:S13]  /*19a00*/  ELECT P6, URZ, PT ;  /* 0x00000000003f782f */ /* 0x000fda00038c0000 */
.L_x_1275:
[----:B------:R-:W-:Y:S05]  /*19a10*/  @!P6 BRA `(.L_x_1198) ;  /* 0x000000040074e947 */ /* 0x000fea0003800000 */
[----:B------:R-:W-:-:S04]  /*19a20*/  ISETP.NE.U32.AND P0, PT, R2, RZ, PT ;  /* 0x000000ff0200720c */ /* 0x000fc80003f05070 */
[----:B------:R-:W-:-:S13]  /*19a30*/  ISETP.NE.AND.EX P0, PT, R3, RZ, PT, P0 ;  /* 0x000000ff0300720c */ /* 0x000fda0003f05300 */
[----:B------:R-:W-:Y:S05]  /*19a40*/  @!P0 BRA `(.L_x_1200) ;  /* 0x0000000000448947 */ /* 0x000fea0003800000 */
[----:B------:R-:W2:Y:S01]  /*19a50*/  LDC R7, c[0x0][0x43c] ;  /* 0x00010f00ff077b82 */ /* 0x000ea20000000800 */
[----:B------:R-:W-:Y:S01]  /*19a60*/  ULDC.64 UR4, c[0x0][0x428] ;  /* 0x00010a0000047ab9 */ /* 0x000fe20000000a00 */
[----:B--2---:R-:W-:-:S13]  /*19a70*/  ISETP.NE.AND P0, PT, R7, 0x1, PT ;  /* 0x000000010700780c */ /* 0x004fda0003f05270 */
[----:B-1----:R-:W1:Y:S02]  /*19a80*/  @P0 LDC.64 R4, c[0x0][0x440] ;  /* 0x00011000ff040b82 */ /* 0x002e640000000a00 */
        /* <DEDUP_REMOVED lines=13> */
.L_x_1200:
[----:B--2---:R-:W2:Y:S01]  /*19b60*/  LDL R3, [R1] ;  /* 0x0000000001037983 */ /* 0x004ea20000100800 */
[----:B------:R-:W-:Y:S01]  /*19b70*/  IMAD R2, R19, 0x8, R18 ;  /* 0x0000000813027824 */ /* 0x000fe200078e0212 */
[----:B0-----:R-:W0:Y:S02]  /*19b80*/  S2R R8, SR_TID.X ;  /* 0x0000000000087919 */ /* 0x001e240000002100 */
[----:B0-----:R-:W-:-:S04]  /*19b90*/  LOP3.LUT R8, R8, 0x7f, RZ, 0xc0, !PT ;  /* 0x0000007f08087812 */ /* 0x001fc800078ec0ff */
[----:B------:R-:W-:Y:S02]  /*19ba0*/  ISETP.NE.AND P1, PT, R8, RZ, PT ;  /* 0x000000ff0800720c */ /* 0x000fe40003f25270 */
[----:B--2---:R-:W-:-:S04]  /*19bb0*/  SHF.L.U32 R3, R3, 0x1f, RZ ;  /* 0x0000001f03037819 */ /* 0x004fc800000006ff */
[----:B------:R-:W0:Y:S02]  /*19bc0*/  SYNCS.PHASECHK.TRANS64.TRYWAIT P0, [R2+URZ+0x29880], R3 ;  /* 0x02988003020075a7 */ /* 0x000e24000800017f */
[----:B0-----:R-:W-:Y:S05]  /*19bd0*/  @!P0 BRA `(.L_x_1201) ;  /* 0x0000004000188947 */ /* 0x001fea0003800000 */
.L_x_1276:
[----:B------:R-:W-:Y:S05]  /*19be0*/  @P1 BRA `(.L_x_1202) ;  /* 0x00000000001c1947 */ /* 0x000fea0003800000 */
[----:B------:R-:W1:Y:S02]  /*19bf0*/  S2R R4, SR_TID.X ;  /* 0x0000000000047919 */ /* 0x000e640000002100 */
[----:B-1----:R-:W-:Y:S01]  /*19c00*/  LOP3.LUT R5, R4, 0x1f, RZ, 0xc0, !PT ;  /* 0x0000001f04057812 */ /* 0x002fe200078ec0ff */
[----:B------:R-:W-:-:S03]  /*19c10*/  IMAD.MOV.U32 R4, RZ, RZ, 0x5000 ;  /* 0x00005000ff047424 */ /* 0x000fc600078e00ff */
[----:B------:R-:W-:Y:S01]  /*19c20*/  ISETP.NE.AND P0, PT, R5, RZ, PT ;  /* 0x000000ff0500720c */ /* 0x000fe20003f05270 */
[----:B------:R2:W-:-:S12]  /*19c30*/  SYNCS.ARRIVE.TRANS64 RZ, [R2+URZ+0x29870], R4 ;  /* 0x0298700402ff79a7 */ /* 0x0005d8000800003f */
[----:B--2---:R-:W-:Y:S05]  /*19c40*/  @!P0 BRA `(.L_x_1202) ;  /* 0x0000000000048947 */ /* 0x004fea0003800000 */
[----:B------:R-:W-:Y:S01]  /*19c50*/  BPT.TRAP 0x1 ;  /* 0x000000040000795c */ /* 0x000fe20000300000 */
.L_x_1202:
[----:B-1----:R-:W2:Y:S01]  /*19c60*/  LDL R5, [R1+0x18] ;  /* 0x0000180001057983 */ /* 0x002ea20000100800 */
[----:B------:R-:W-:Y:S01]  /*19c70*/  IMAD R4, R19, 0x5000, R18 ;  /* 0x0000500013047824 */ /* 0x000fe200078e0212 */
[----:B------:R-:W-:Y:S01]  /*19c80*/  R2UR UR33, R2 ;  /* 0x00000000022172ca */ /* 0x000fe200000e0000 */
[----:B------:R-:W-:Y:S01]  /*19c90*/  UIADD3 UR4, UP0, UR44, 0x470, URZ ;  /* 0x000004702c047890 */ /* 0x000fe2000ff1e03f */
[----:B-----5:R-:W-:Y:S01]  /*19ca0*/  R2UR UR37, R17 ;  /* 0x00000000112572ca */ /* 0x020fe200000e0000 */
[----:B------:R-:W-:Y:S01]  /*19cb0*/  UMOV UR6, 0x0 ;  /* 0x0000000000067882 */ /* 0x000fe20000000000 */
[----:B------:R-:W-:Y:S01]  /*19cc0*/  R2UR UR32, R4 ;  /* 0x00000000042072ca */ /* 0x000fe200000e0000 */
[----:B------:R-:W-:Y:S01]  /*19cd0*/  UIADD3.X UR5, URZ, UR45, URZ, UP0, !UPT ;  /* 0x0000002d3f057290 */ /* 0x000fe200087fe43f */
[----:B------:R-:W-:Y:S01]  /*19ce0*/  UMOV UR7, 0x14f00000 ;  /* 0x14f0000000077882 */ /* 0x000fe20000000000 */
[----:B------:R-:W-:-:S06]  /*19cf0*/  UMOV UR34, URZ ;  /* 0x0000003f00227c82 */ /* 0x000fcc0008000000 */
[----:B------:R-:W-:-:S04]  /*19d00*/  UIADD3 UR33, UR33, 0x29870, URZ ;  /* 0x0002987021217890 */ /* 0x000fc8000fffe03f */
[----:B------:R-:W-:Y:S01]  /*19d10*/  UIADD3 UR32, UR32, 0xa400, URZ ;  /* 0x0000a40020207890 */ /* 0x000fe2000fffe03f */
[----:B--2---:R-:W-:-:S05]  /*19d20*/  IMAD R0, R0, 0xa0, R5 ;  /* 0x000000a000007824 */ /* 0x004fca00078e0205 */
[----:B------:R-:W-:-:S13]  /*19d30*/  R2UR UR35, R0 ;  /* 0x00000000002372ca */ /* 0x000fda00000e0000 */
[----:B------:R1:W-:Y:S01]  /*19d40*/  UTMALDG.4D [UR32], [UR4], desc[UR6] ;  /* 0x00000620040075b4 */ /* 0x0003e20008019000 */
[----:B------:R-:W2:Y:S02]  /*19d50*/  SYNCS.PHASECHK.TRANS64.TRYWAIT P0, [R2+URZ+0x29840], R3 ;  /* 0x02984003020075a7 */ /* 0x000ea4000800017f */
[----:B-12---:R-:W-:Y:S05]  /*19d60*/  @!P0 BRA `(.L_x_1203) ;  /* 0x0000003c00c88947 */ /* 0x006fea0003800000 */
.L_x_1277:
        /* <DEDUP_REMOVED lines=8> */
.L_x_1204:
[----:B------:R-:W-:Y:S01]  /*19df0*/  R2UR UR27, R0 ;  /* 0x00000000001b72ca */ /* 0x000fe200000e0000 */
[----:B------:R-:W-:Y:S01]  /*19e00*/  IMAD R0, R19, 0x7800, R18 ;  /* 0x0000780013007824 */ /* 0x000fe200078e0212 */
[----:B------:R-:W-:Y:S01]  /*19e10*/  R2UR UR25, R2 ;  /* 0x00000000021972ca */ /* 0x000fe200000e0000 */
[----:B------:R-:W-:Y:S01]  /*19e20*/  UIADD3 UR4, UP0, UR44, 0x370, URZ ;  /* 0x000003702c047890 */ /* 0x000fe2000ff1e03f */
[----:B------:R-:W-:Y:S01]  /*19e30*/  R2UR UR29, R17 ;  /* 0x00000000111d72ca */ /* 0x000fe200000e0000 */
[----:B------:R-:W-:Y:S01]  /*19e40*/  UMOV UR6, 0x0 ;  /* 0x0000000000067882 */ /* 0x000fe20000000000 */
[----:B------:R-:W-:Y:S01]  /*19e50*/  R2UR UR8, R0 ;  /* 0x00000000000872ca */ /* 0x000fe200000e0000 */
[----:B------:R-:W-:Y:S01]  /*19e60*/  UIADD3.X UR5, URZ, UR45, URZ, UP0, !UPT ;  /* 0x0000002d3f057290 */ /* 0x000fe200087fe43f */
[----:B------:R-:W-:Y:S01]  /*19e70*/  PLOP3.LUT P0, PT, PT, PT, PT, 0x80, 0x0 ;  /* 0x000000000000781c */ /* 0x000fe20003f0f070 */
[----:B------:R-:W-:Y:S01]  /*19e80*/  UMOV UR7, 0x14f00000 ;  /* 0x14f0000000077882 */ /* 0x000fe20000000000 */
[----:B------:R-:W-:Y:S01]  /*19e90*/  UMOV UR26, URZ ;  /* 0x0000003f001a7c82 */ /* 0x000fe20008000000 */
[----:B------:R-:W-:Y:S01]  /*19ea0*/  UMOV UR28, UR36 ;  /* 0x00000024001c7c82 */ /* 0x000fe20008000000 */
[----:B------:R-:W-:Y:S01]  /*19eb0*/  UMOV UR18, 0x40 ;  /* 0x0000004000127882 */ /* 0x000fe20000000000 */
[----:B------:R-:W-:Y:S01]  /*19ec0*/  UMOV UR20, UR36 ;  /* 0x0000002400147c82 */ /* 0x000fe20008000000 */
[----:B------:R-:W-:Y:S01]  /*19ed0*/  UMOV UR19, UR27 ;  /* 0x0000001b00137c82 */ /* 0x000fe20008000000 */
[----:B------:R-:W-:Y:S01]  /*19ee0*/  UIADD3 UR25, UR25, 0x29830, URZ ;  /* 0x0002983019197890 */ /* 0x000fe2000fffe03f */
[----:B------:R-:W-:Y:S01]  /*19ef0*/  LOP3.LUT R16, R16, 0xfffffffe, RZ, 0xc0, !PT ;  /* 0xfffffffe10107812 */ /* 0x000fe200078ec0ff */
[----:B------:R-:W-:Y:S01]  /*19f00*/  UMOV UR21, UR29 ;  /* 0x0000001d00157c82 */ /* 0x000fe20008000000 */
[----:B------:R-:W-:Y:S01]  /*19f10*/  UMOV UR10, 0x80 ;  /* 0x00000080000a7882 */ /* 0x000fe20000000000 */
[----:B------:R-:W-:-:S02]  /*19f20*/  UIADD3 UR24, UR8, 0x1a400, URZ ;  /* 0x0001a40008187890 */ /* 0x000fc4000fffe03f */
[----:B------:R-:W-:Y:S01]  /*19f30*/  UIADD3 UR16, UR8, 0x1cc00, URZ ;  /* 0x0001cc0008107890 */ /* 0x000fe2000fffe03f */
[----:B------:R-:W-:Y:S01]  /*19f40*/  @P0 LOP3.LUT R16, R16, 0x1, RZ, 0xfc, !PT ;  /* 0x0000000110100812 */ /* 0x000fe200078efcff */
        /* <DEDUP_REMOVED lines=8> */
[----:B------:R3:W-:Y:S02]  /*19fd0*/  UTMALDG.4D [UR8], [UR4], desc[UR6] ;  /* 0x00000608040075b4 */ /* 0x0007e40008019000 */
[----:B---3--:R-:W-:Y:S01]  /*19fe0*/  NOP ;  /* 0x0000000000007918 */ /* 0x008fe20000000000 */
.L_x_1198:
[----:B------:R-:W-:Y:S05]  /*19ff0*/  WARPSYNC.ALL ;  /* 0x0000000000007948 */ /* 0x000fea0003800000 */
[----:B--2---:R-:W-:Y:S01]  /*1a000*/  VIADD R0, R18, 0x14400 ;  /* 0x0001440012007836 */ /* 0x004fe20000000000 */
[----:B------:R-:W-:Y:S01]  /*1a010*/  USHF.R.S32.HI UR4, URZ, 0x1f, UR43 ;  /* 0x0000001f3f047899 */ /* 0x000fe2000801142b */
[----:B------:R-:W-:Y:S03]  /*1a020*/  BAR.SYNC.DEFER_BLOCKING 0x8, 0x180 ;  /* 0x0206000000007b1d */ /* 0x000fe60000010000 */
[----:B------:R-:W-:-:S03]  /*1a030*/  LOP3.LUT P0, RZ, R0, 0x1bf, RZ, 0xc0, !PT ;  /* 0x000001bf00ff7812 */ /* 0x000fc6000780c0ff */
[----:B------:R-:W-:Y:S01]  /*1a040*/  ULDC.64 UR6, c[0x0][0x298] ;  /* 0x0000a60000067ab9 */ /* 0x000fe20000000a00 */
[----:B------:R-:W-:Y:S01]  /*1a050*/  BSSY B6, `(.L_x_1205) ;  /* 0x0000016000067945 */ /* 0x000fe20003800000 */
[----:B------:R-:W-:Y:S02]  /*1a060*/  UIMAD UR4, UR4, UR6, URZ ;  /* 0x00000006040472a4 */ /* 0x000fe4000f8e023f */
[----:B------:R-:W-:Y:S02]  /*1a070*/  UIMAD.WIDE.U32 UR46, UR43, UR6, URZ ;  /* 0x000000062b2e72a5 */ /* 0x000fe4000f8e003f */
[----:B------:R-:W-:-:S04]  /*1a080*/  UIMAD UR4, UR43, UR7, UR4 ;  /* 0x000000072b0472a4 */ /* 0x000fc8000f8e0204 */
[----:B------:R-:W-:Y:S01]  /*1a090*/  UIADD3 UR37, UR47, UR4, URZ ;  /* 0x000000042f257290 */ /* 0x000fe2000fffe03f */
[----:B------:R-:W-:Y:S11]  /*1a0a0*/  @!P0 BRA `(.L_x_1206) ;  /* 0x0000000000408947 */ /* 0x000ff60003800000 */
[----:B01----:R-:W-:Y:S01]  /*1a0b0*/  MOV R2, 0x0 ;  /* 0x0000000000027802 */ /* 0x003fe20000000f00 */
        /* <DEDUP_REMOVED lines=15> */
.L_x_1206:
[----:B------:R-:W-:Y:S05]  /*1a1b0*/  BSYNC B6 ;  /* 0x0000000000067941 */ /* 0x000fea0003800000 */
.L_x_1205:
[----:B------:R-:W2:Y:S01]  /*1a1c0*/  LDL R12, [R1+0x14] ;  /* 0x00001400010c7983 */ /* 0x000ea20000100800 */
[----:B0-----:R-:W0:Y:S01]  /*1a1d0*/  LDC R8, c[0x0][0x448] ;  /* 0x00011200ff087b82 */ /* 0x001e220000000800 */
[----:B------:R-:W-:Y:S01]  /*1a1e0*/  ULDC.64 UR8, c[0x0][0xa00] ;  /* 0x0002800000087ab9 */ /* 0x000fe20000000a00 */
[----:B------:R-:W-:Y:S01]  /*1a1f0*/  ULDC.64 UR6, c[0x0][0x2d8] ;  /* 0x0000b60000067ab9 */ /* 0x000fe20000000a00 */
[----:B-1----:R-:W1:Y:S01]  /*1a200*/  S2R R2, SR_TID.X ;  /* 0x0000000000027919 */ /* 0x002e620000002100 */
[----:B------:R-:W3:Y:S01]  /*1a210*/  S2R R0, SR_TID.X ;  /* 0x0000000000007919 */ /* 0x000ee20000002100 */
[----:B0-----:R-:W-:Y:S02]  /*1a220*/  ISETP.NE.AND P0, PT, R8, 0x1, PT ;  /* 0x000000010800780c */ /* 0x001fe40003f05270 */
[----:B-1----:R-:W-:-:S11]  /*1a230*/  LOP3.LUT R2, R2, 0x7f, RZ, 0xc0, !PT ;  /* 0x0000007f02027812 */ /* 0x002fd600078ec0ff */
[----:B------:R-:W0:Y:S01]  /*1a240*/  @P0 LDC R3, c[0x0][0x450] ;  /* 0x00011400ff030b82 */ /* 0x000e220000000800 */
[----:B------:R-:W-:Y:S01]  /*1a250*/  SHF.R.U32.HI R2, RZ, 0x2, R2 ;  /* 0x00000002ff027819 */ /* 0x000fe20000011602 */
[----:B---3--:R-:W-:-:S05]  /*1a260*/  IMAD.SHL.U32 R0, R0, 0x20, RZ ;  /* 0x0000002000007824 */ /* 0x008fca00078e00ff */
[----:B------:R-:W-:Y:S02]  /*1a270*/  LOP3.LUT R0, R2, 0x60, R0, 0xf8, !PT ;  /* 0x0000006002007812 */ /* 0x000fe400078ef800 */
[----:B------:R-:W1:Y:S01]  /*1a280*/  @P0 LDC R2, c[0x0][0x44c] ;  /* 0x00011300ff020b82 */ /* 0x000e620000000800 */
[----:B------:R-:W3:Y:S01]  /*1a290*/  S2R R9, SR_TID.X ;  /* 0x0000000000097919 */ /* 0x000ee20000002100 */
[----:B------:R-:W-:Y:S01]  /*1a2a0*/  UISETP.NE.U32.AND UP0, UPT, UR8, URZ, UPT ;  /* 0x0000003f0800728c */ /* 0x000fe2000bf05070 */
[----:B------:R-:W-:Y:S01]  /*1a2b0*/  UMOV UR4, UR46 ;  /* 0x0000002e00047c82 */ /* 0x000fe20008000000 */
[----:B------:R-:W-:Y:S02]  /*1a2c0*/  UMOV UR5, UR37 ;  /* 0x0000002500057c82 */ /* 0x000fe40008000000 */
[----:B------:R-:W-:Y:S02]  /*1a2d0*/  UISETP.NE.AND.EX UP0, UPT, UR9, URZ, UPT, UP0 ;  /* 0x0000003f0900728c */ /* 0x000fe4000bf05300 */
[----:B------:R-:W-:-:S02]  /*1a2e0*/  UIMAD.WIDE.U32 UR4, UR36, UR6, UR4 ;  /* 0x00000006240472a5 */ /* 0x000fc4000f8e0004 */
[----:B------:R-:W-:Y:S01]  /*1a2f0*/  USHF.R.S32.HI UR6, URZ, 0x1f, UR42 ;  /* 0x0000001f3f067899 */ /* 0x000fe2000801142a */
[----:B------:R-:W-:-:S03]  /*1a300*/  ULDC.64 UR8, c[0x0][0x2e0] ;  /* 0x0000b80000087ab9 */ /* 0x000fc60000000a00 */
[----:B------:R-:W-:Y:S02]  /*1a310*/  USEL UR6, UR6, URZ, !UP0 ;  /* 0x0000003f06067287 */ /* 0x000fe4000c000000 */
[----:B------:R-:W-:Y:S02]  /*1a320*/  UIMAD UR5, UR36, UR7, UR5 ;  /* 0x00000007240572a4 */ /* 0x000fe4000f8e0205 */
[----:B------:R-:W-:Y:S02]  /*1a330*/  USEL UR7, UR42, URZ, !UP0 ;  /* 0x0000003f2a077287 */ /* 0x000fe4000c000000 */
[----:B------:R-:W-:Y:S02]  /*1a340*/  UIMAD UR6, UR6, UR8, URZ ;  /* 0x00000008060672a4 */ /* 0x000fe4000f8e023f */
[----:B------:R-:W-:Y:S02]  /*1a350*/  UIMAD.WIDE.U32 UR4, UR7, UR8, UR4 ;  /* 0x00000008070472a5 */ /* 0x000fe4000f8e0004 */
[----:B------:R-:W-:-:S04]  /*1a360*/  UIMAD UR6, UR7, UR9, UR6 ;  /* 0x00000009070672a4 */ /* 0x000fc8000f8e0206 */
[----:B------:R-:W-:Y:S01]  /*1a370*/  UIADD3 UR6, UR5, UR6, URZ ;  /* 0x0000000605067290 */ /* 0x000fe2000fffe03f */
[----:B------:R-:W-:Y:S02]  /*1a380*/  IMAD.U32 R6, RZ, RZ, UR4 ;  /* 0x00000004ff067e24 */ /* 0x000fe4000f8e00ff */
[----:B------:R-:W-:Y:S01]  /*1a390*/  IMAD.U32 R7, RZ, RZ, UR5 ;  /* 0x00000005ff077e24 */ /* 0x000fe2000f8e00ff */
[----:B------:R-:W-:Y:S01]  /*1a3a0*/  ULDC.64 UR4, c[0x0][0x2d0] ;  /* 0x0000b40000047ab9 */ /* 0x000fe20000000a00 */
[----:B---3--:R-:W-:-:S05]  /*1a3b0*/  IMAD.SHL.U32 R9, R9, 0x10, RZ ;  /* 0x0000001009097824 */ /* 0x008fca00078e00ff */
[----:B------:R-:W-:-:S04]  /*1a3c0*/  LOP3.LUT R9, R9, 0x30, RZ, 0xc0, !PT ;  /* 0x0000003009097812 */ /* 0x000fc800078ec0ff */
[C---:B------:R-:W-:Y:S02]  /*1a3d0*/  LOP3.LUT R11, R9.reuse, 0x40, RZ, 0xfc, !PT ;  /* 0x00000040090b7812 */ /* 0x040fe400078efcff */
[----:B------:R-:W-:Y:S01]  /*1a3e0*/  LOP3.LUT R9, R9, 0x80, RZ, 0xfc, !PT ;  /* 0x0000008009097812 */ /* 0x000fe200078efcff */
[----:B--2---:R-:W-:-:S04]  /*1a3f0*/  IMAD.IADD R0, R0, 0x1, R12 ;  /* 0x0000000100007824 */ /* 0x004fc800078e020c */
[----:B-1----:R-:W-:-:S04]  /*1a400*/  @P0 IMAD.HI.U32 R2, R0, R2, RZ ;  /* 0x0000000200020227 */ /* 0x002fc800078e00ff */
[----:B------:R-:W-:Y:S01]  /*1a410*/  IMAD.MOV.U32 R4, RZ, RZ, R0 ;  /* 0x000000ffff047224 */ /* 0x000fe200078e0000 */
[----:B0-----:R-:W-:-:S04]  /*1a420*/  @P0 SHF.R.U32.HI R4, RZ, R3, R2 ;  /* 0x00000003ff040219 */ /* 0x001fc80000011602 */
[--C-:B------:R-:W-:Y:S01]  /*1a430*/  SHF.R.S32.HI R5, RZ, 0x1f, R4.reuse ;  /* 0x0000001fff057819 */ /* 0x100fe20000011404 */
[----:B------:R-:W-:Y:S02]  /*1a440*/  IMAD.MOV R2, RZ, RZ, -R4 ;  /* 0x000000ffff027224 */ /* 0x000fe400078e0a04 */
[----:B------:R-:W-:Y:S01]  /*1a450*/  IMAD.U32 R3, RZ, RZ, UR6 ;  /* 0x00000006ff037e24 */ /* 0x000fe2000f8e00ff */
[----:B------:R-:W0:Y:S01]  /*1a460*/  S2R R7, SR_TID.X ;  /* 0x0000000000077919 */ /* 0x000e220000002100 */
[----:B------:R-:W-:Y:S01]  /*1a470*/  IMAD R0, R8, R2, R0 ;  /* 0x0000000208007224 */ /* 0x000fe200078e0200 */
[----:B------:R-:W-:Y:S01]  /*1a480*/  ULDC.64 UR6, c[0x0][0x280] ;  /* 0x0000a00000067ab9 */ /* 0x000fe20000000a00 */
[----:B------:R-:W-:Y:S02]  /*1a490*/  IMAD.MOV.U32 R2, RZ, RZ, R6 ;  /* 0x000000ffff027224 */ /* 0x000fe400078e0006 */
[----:B------:R-:W-:Y:S02]  /*1a4a0*/  IMAD R5, R5, UR4, RZ ;  /* 0x0000000405057c24 */ /* 0x000fe4000f8e02ff */
[----:B------:R-:W-:-:S04]  /*1a4b0*/  IMAD.WIDE.U32 R2, R4, UR4, R2 ;  /* 0x0000000404027c25 */ /* 0x000fc8000f8e0002 */
[----:B------:R-:W-:Y:S01]  /*1a4c0*/  IMAD R5, R4, UR5, R5 ;  /* 0x0000000504057c24 */ /* 0x000fe2000f8e0205 */
[----:B------:R-:W-:Y:S01]  /*1a4d0*/  SHF.R.S32.HI R4, RZ, 0x1f, R0 ;  /* 0x0000001fff047819 */ /* 0x000fe20000011400 */
[----:B------:R-:W-:Y:S02]  /*1a4e0*/  ULDC.64 UR4, c[0x0][0x2c8] ;  /* 0x0000b20000047ab9 */ /* 0x000fe40000000a00 */
[----:B------:R-:W-:Y:S02]  /*1a4f0*/  IMAD.IADD R3, R3, 0x1, R5 ;  /* 0x0000000103037824 */ /* 0x000fe400078e0205 */
[----:B------:R-:W-:Y:S02]  /*1a500*/  IMAD R4, R4, UR4, RZ ;  /* 0x0000000404047c24 */ /* 0x000fe4000f8e02ff */
[----:B------:R-:W-:Y:S01]  /*1a510*/  IMAD.WIDE.U32 R2, R0, UR4, R2 ;  /* 0x0000000400027c25 */ /* 0x000fe2000f8e0002 */
[----:B------:R-:W-:Y:S02]  /*1a520*/  ULDC UR4, c[0x0][0x2b8] ;  /* 0x0000ae0000047ab9 */ /* 0x000fe40000000800 */
[----:B------:R-:W-:-:S02]  /*1a530*/  ISETP.GE.AND P2, PT, R9, UR4, PT ;  /* 0x0000000409007c0c */ /* 0x000fc4000bf46270 */
[----:B------:R1:W5:Y:S01]  /*1a540*/  LDL R9, [R1+0x28] ;  /* 0x0000280001097983 */ /* 0x0003620000100800 */
[----:B------:R-:W-:Y:S02]  /*1a550*/  IMAD R0, R0, UR5, R4 ;  /* 0x0000000500007c24 */ /* 0x000fe4000f8e0204 */
[----:B0-----:R-:W-:Y:S01]  /*1a560*/  IMAD.SHL.U32 R10, R7, 0x10, RZ ;  /* 0x00000010070a7824 */ /* 0x001fe200078e00ff */
[----:B------:R-:W-:-:S04]  /*1a570*/  IADD3 R4, P3, R2, UR6, RZ ;  /* 0x0000000602047c10 */ /* 0x000fc8000ff7e0ff */
[----:B------:R-:W-:Y:S02]  /*1a580*/  LOP3.LUT R10, R10, 0x30, RZ, 0xc0, !PT ;  /* 0x000000300a0a7812 */ /* 0x000fe400078ec0ff */
[----:B------:R-:W-:Y:S02]  /*1a590*/  ISETP.GE.AND P1, PT, R11, UR4, PT ;  /* 0x000000040b007c0c */ /* 0x000fe4000bf26270 */
[----:B------:R-:W-:Y:S01]  /*1a5a0*/  ISETP.GE.AND P0, PT, R10, UR4, PT ;  /* 0x000000040a007c0c */ /* 0x000fe2000bf06270 */
[----:B------:R-:W-:Y:S01]  /*1a5b0*/  UMOV UR4, 0xffffffff ;  /* 0xffffffff00047882 */ /* 0x000fe20000000000 */
[----:B------:R-:W-:Y:S02]  /*1a5c0*/  IADD3.X R3, R3, UR7, R0, P3, !PT ;  /* 0x0000000703037c10 */ /* 0x000fe40009ffe400 */
[----:B-1----:R-:W-:Y:S09]  /*1a5d0*/  BRA.DIV UR4, `(.L_x_1207) ;  /* 0x0000003604c07947 */ /* 0x002ff2000b800000 */
[----:B------:R-:W0:Y:S02]  /*1a5e0*/  S2R R5, SR_TID.X ;  /* 0x0000000000057919 */ /* 0x000e240000002100 */
[----:B0-----:R-:W-:Y:S02]  /*1a5f0*/  LOP3.LUT R6, R5, 0x7f, RZ, 0xc0, !PT ;  /* 0x0000007f05067812 */ /* 0x001fe400078ec0ff */
[----:B------:R-:W2:Y:S04]  /*1a600*/  LDL.LU R5, [R1+0x1c] ;  /* 0x00001c0001057983 */ /* 0x000ea80000300800 */
[----:B------:R-:W3:Y:S01]  /*1a610*/  LDL.LU R11, [R1+0x14] ;  /* 0x00001400010b7983 */ /* 0x000ee20000300800 */
[----:B------:R-:W-:-:S03]  /*1a620*/  SHF.R.U32.HI R7, RZ, 0x2, R6 ;  /* 0x00000002ff077819 */ /* 0x000fc60000011606 */
[----:B------:R-:W-:Y:S01]  /*1a630*/  SHFL.IDX PT, R6, R3, RZ, 0x1c1f ;  /* 0x001c1fff03067589 */ /* 0x000fe200000e0000 */
[----:B--2---:R-:W-:-:S03]  /*1a640*/  IMAD R0, R5, R8, RZ ;  /* 0x0000000805007224 */ /* 0x004fc600078e02ff */
[----:B------:R-:W0:Y:S01]  /*1a650*/  SHFL.IDX PT, R5, R4, RZ, 0x1c1f ;  /* 0x001c1fff04057589 */ /* 0x000e2200000e0000 */
[----:B---3--:R-:W-:-:S05]  /*1a660*/  IMAD.IADD R2, R7, 0x1, R11 ;  /* 0x0000000107027824 */ /* 0x008fca00078e020b */
[----:B------:R-:W-:-:S13]  /*1a670*/  ISETP.GE.AND P4, PT, R2, R0, PT ;  /* 0x000000000200720c */ /* 0x000fda0003f86270 */
[----:B0-----:R-:W-:-:S05]  /*1a680*/  @!P4 IADD3 R5, P3, R10, R5, RZ ;  /* 0x000000050a05c210 */ /* 0x001fca0007f7e0ff */
[----:B------:R-:W-:-:S04]  /*1a690*/  @!P4 IMAD.X R6, RZ, RZ, R6, P3 ;  /* 0x000000ffff06c224 */ /* 0x000fc800018e0606 */
[----:B------:R-:W-:Y:S02]  /*1a6a0*/  @!P4 IMAD.MOV.U32 R7, RZ, RZ, R6 ;  /* 0x000000ffff07c224 */ /* 0x000fe400078e0006 */
[----:B------:R-:W-:Y:S02]  /*1a6b0*/  @!P4 IMAD.MOV.U32 R6, RZ, RZ, R5 ;  /* 0x000000ffff06c224 */ /* 0x000fe400078e0005 */
[----:B------:R-:W-:-:S03]  /*1a6c0*/  VIADD R5, R2, 0x20 ;  /* 0x0000002002057836 */ /* 0x000fc60000000000 */
[----:B------:R-:W-:Y:S01]  /*1a6d0*/  @!PT LDS RZ, [RZ] ;  /* 0x00000000fffff984 */ /* 0x000fe20000000800 */
[----:B-----5:R-:W-:Y:S02]  /*1a6e0*/  @!P4 LDGSTS.E.BYPASS.LTC128B.128 [R9+0x14400], desc[UR52][R6.64], !P0 ;  /* 0x144000000609cfae */ /* 0x020fe4000c101d74 */
[----:B------:R-:W-:Y:S02]  /*1a6f0*/  ISETP.GE.AND P3, PT, R5, R0, PT ;  /* 0x000000000500720c */ /* 0x000fe40003f66270 */
[----:B------:R-:W-:Y:S04]  /*1a700*/  @!P4 LDGSTS.E.BYPASS.LTC128B.128 [R9+0x16400], desc[UR52][R6.64+0x40], !P1 ;  /* 0x164000400609cfae */ /* 0x000fe8000c901d74 */
[----:B------:R0:W-:Y:S04]  /*1a710*/  @!P4 LDGSTS.E.BYPASS.LTC128B.128 [R9+0x18400], desc[UR52][R6.64+0x80], !P2 ;  /* 0x184000800609cfae */ /* 0x0001e8000d101d74 */
[----:B------:R-:W-:Y:S04]  /*1a720*/  SHFL.IDX PT, R5, R3, 0x1, 0x1c1f ;  /* 0x003c1f0003057f89 */ /* 0x000fe800000e0000 */
        /* <DEDUP_REMOVED lines=19> */
.L_x_1286:
        /* <DEDUP_REMOVED lines=12> */
.L_x_1209:
[----:B------:R-:W-:Y:S05]  /*1a920*/  BSYNC B0 ;  /* 0x0000000000007941 */ /* 0x000fea0003800000 */
.L_x_1208:
[----:B------:R-:W-:Y:S01]  /*1a930*/  NOP ;  /* 0x0000000000007918 */ /* 0x000fe20000000000 */
[----:B------:R-:W-:-:S13]  /*1a940*/  PLOP3.LUT P0, PT, PT, PT, PT, 0x80, 0x0 ;  /* 0x000000000000781c */ /* 0x000fda0003f0f070 */
.L_x_1210:
        /* <DEDUP_REMOVED lines=18> */
.L_x_1287:
[----:B------:R-:W-:Y:S05]  /*1aa70*/  BSYNC B0 ;  /* 0x0000000000007941 */ /* 0x000fea0003800000 */
.L_x_1211:
[----:B------:R-:W2:Y:S04]  /*1aa80*/  LDL.LU R2, [R1+0x2c] ;  /* 0x00002c0001027983 */ /* 0x000ea80000300800 */
[----:B------:R-:W3:Y:S01]  /*1aa90*/  LDL R3, [R1+0x8] ;  /* 0x0000080001037983 */ /* 0x000ee20000100800 */
[----:B--2---:R-:W-:-:S05]  /*1aaa0*/  VIADD R2, R2, 0xfffffffe ;  /* 0xfffffffe02027836 */ /* 0x004fca0000000000 */
[----:B---3--:R-:W-:-:S13]  /*1aab0*/  ISETP.GE.AND P0, PT, R2, R3, PT ;  /* 0x000000030200720c */ /* 0x008fda0003f06270 */
[----:B------:R-:W-:Y:S05]  /*1aac0*/  @!P0 BRA `(.L_x_1213) ;  /* 0x0000001000008947 */ /* 0x000fea0003800000 */
[----:B------:R2:W5:Y:S01]  /*1aad0*/  LDL.LU R3, [R1] ;  /* 0x0000000001037983 */ /* 0x0005620000300800 */
[----:B-1----:R-:W-:-:S07]  /*1aae0*/  IMAD.MOV.U32 R0, RZ, RZ, R19 ;  /* 0x000000ffff007224 */ /* 0x002fce00078e0013 */
.L_x_1235:
[----:B------:R-:W-:Y:S01]  /*1aaf0*/  VIADD R19, R0, 0x1 ;  /* 0x0000000100137836 */ /* 0x000fe20000000000 */
[----:B------:R-:W-:Y:S01]  /*1ab00*/  LOP3.LUT P1, RZ, R16, 0x1, RZ, 0xc0, !PT ;  /* 0x0000000110ff7812 */ /* 0x000fe2000782c0ff */
[----:B------:R-:W-:Y:S05]  /*1ab10*/  YIELD ;  /* 0x0000000000007946 */ /* 0x000fea0003800000 */
[----:B------:R-:W-:Y:S01]  /*1ab20*/  ISETP.NE.AND P0, PT, R19, 0x2, PT ;  /* 0x000000021300780c */ /* 0x000fe20003f05270 */
[----:B------:R-:W-:Y:S03]  /*1ab30*/  BSSY B0, `(.L_x_1214) ;  /* 0x0000088000007945 */ /* 0x000fe60003800000 */
[----:B------:R-:W-:-:S02]  /*1ab40*/  SEL R4, RZ, 0x1, P0 ;  /* 0x00000001ff047807 */ /* 0x000fc40000000000 */
[----:B------:R-:W-:Y:S02]  /*1ab50*/  SEL R19, R19, RZ, P0 ;  /* 0x000000ff13137207 */ /* 0x000fe40000000000 */
[----:B01---5:R-:W-:-:S05]  /*1ab60*/  LOP3.LUT R9, R3, R4, RZ, 0x3c, !PT ;  /* 0x0000000403097212 */ /* 0x023fca00078e3cff */
[----:B------:R0:W-:Y:S01]  /*1ab70*/  STL [R1], R9 ;  /* 0x0000000901007387 */ /* 0x0001e20000100800 */
[----:B------:R-:W-:Y:S05]  /*1ab80*/  @!P1 BRA `(.L_x_1215) ;  /* 0x0000000800089947 */ /* 0x000fea0003800000 */
[----:B------:R-:W-:Y:S01]  /*1ab90*/  ULDC.64 UR4, c[0x0][0x418] ;  /* 0x0001060000047ab9 */ /* 0x000fe20000000a00 */
[----:B------:R-:W-:Y:S01]  /*1aba0*/  IMAD.MOV.U32 R8, RZ, RZ, R2 ;  /* 0x000000ffff087224 */ /* 0x000fe200078e0002 */
[----:B------:R-:W-:-:S04]  /*1abb0*/  ISETP.NE.U32.AND P0, PT, RZ, UR4, PT ;  /* 0x00000004ff007c0c */ /* 0x000fc8000bf05070 */
[----:B------:R-:W-:-:S13]  /*1abc0*/  ISETP.NE.AND.EX P0, PT, RZ, UR5, PT, P0 ;  /* 0x00000005ff007c0c */ /* 0x000fda000bf05300 */
[----:B------:R-:W-:Y:S05]  /*1abd0*/  @!P0 BRA `(.L_x_1216) ;  /* 0x00000000004c8947 */ /* 0x000fea0003800000 */
[----:B------:R-:W3:Y:S01]  /*1abe0*/  LDL R10, [R1+0xc] ;  /* 0x00000c00010a7983 */ /* 0x000ee20000100800 */
[----:B------:R-:W1:Y:S01]  /*1abf0*/  LDC R8, c[0x0][0x43c] ;  /* 0x00010f00ff087b82 */ /* 0x000e620000000800 */
[----:B------:R-:W-:Y:S02]  /*1ac00*/  ULDC.64 UR6, c[0x0][0x428] ;  /* 0x00010a0000067ab9 */ /* 0x000fe40000000a00 */
[----:B------:R-:W4:Y:S01]  /*1ac10*/  LDL R7, [R1+0x4] ;  /* 0x0000040001077983 */ /* 0x000f220000100800 */
[----:B-1----:R-:W-:-:S13]  /*1ac20*/  ISETP.NE.AND P0, PT, R8, 0x1, PT ;  /* 0x000000010800780c */ /* 0x002fda0003f05270 */
[----:B------:R-:W1:Y:S02]  /*1ac30*/  @P0 LDC.64 R4, c[0x0][0x440] ;  /* 0x00011000ff040b82 */ /* 0x000e640000000a00 */
[----:B-1----:R-:W-:-:S04]  /*1ac40*/  @P0 IMAD.HI.U32 R6, R2, R4, RZ ;  /* 0x0000000402060227 */ /* 0x002fc800078e00ff */
[----:B------:R-:W-:Y:S01]  /*1ac50*/  IMAD.MOV.U32 R4, RZ, RZ, R2 ;  /* 0x000000ffff047224 */ /* 0x000fe200078e0002 */
[----:B------:R-:W-:-:S05]  /*1ac60*/  @P0 SHF.R.U32.HI R4, RZ, R5, R6 ;  /* 0x00000005ff040219 */ /* 0x000fca0000011606 */
[----:B------:R-:W-:-:S04]  /*1ac70*/  IMAD.MOV R5, RZ, RZ, -R4 ;  /* 0x000000ffff057224 */ /* 0x000fc800078e0a04 */
[----:B------:R-:W-:Y:S01]  /*1ac80*/  IMAD R8, R8, R5, R2 ;  /* 0x0000000508087224 */ /* 0x000fe200078e0202 */
[----:B------:R-:W-:Y:S01]  /*1ac90*/  SHF.R.S32.HI R5, RZ, 0x1f, R4 ;  /* 0x0000001fff057819 */ /* 0x000fe20000011404 */
[----:B---3--:R-:W-:-:S04]  /*1aca0*/  IMAD R6, R10, UR6, RZ ;  /* 0x000000060a067c24 */ /* 0x008fc8000f8e02ff */
[C---:B----4-:R-:W-:Y:S02]  /*1acb0*/  IMAD R6, R7.reuse, UR7, R6 ;  /* 0x0000000707067c24 */ /* 0x050fe4000f8e0206 */
[----:B------:R-:W-:-:S04]  /*1acc0*/  IMAD.WIDE.U32 R4, R7, UR6, R4 ;  /* 0x0000000607047c25 */ /* 0x000fc8000f8e0004 */
[----:B------:R-:W-:Y:S01]  /*1acd0*/  IMAD.IADD R5, R6, 0x1, R5 ;  /* 0x0000000106057824 */ /* 0x000fe200078e0205 */
[----:B------:R-:W-:-:S04]  /*1ace0*/  LEA R6, P0, R4, UR4, 0x2 ;  /* 0x0000000404067c11 */ /* 0x000fc8000f8010ff */
[----:B------:R-:W-:-:S05]  /*1acf0*/  LEA.HI.X R7, R4, UR5, R5, 0x2, P0 ;  /* 0x0000000504077c11 */ /* 0x000fca00080f1405 */
[----:B------:R1:W5:Y:S04]  /*1ad00*/  LDG.E R17, desc[UR52][R6.64] ;  /* 0x0000003406117981 */ /* 0x000368000c1e1900 */
.L_x_1216:
[----:B------:R-:W1:Y:S01]  /*1ad10*/  S2R R4, SR_TID.X ;  /* 0x0000000000047919 */ /* 0x000e620000002100 */
[----:B------:R-:W-:Y:S01]  /*1ad20*/  IMAD R5, R19, 0x8, R18 ;  /* 0x0000000813057824 */ /* 0x000fe200078e0212 */
[----:B------:R-:W-:Y:S01]  /*1ad30*/  BSSY B1, `(.L_x_1217) ;  /* 0x0000006000017945 */ /* 0x000fe20003800000 */
[----:B-1----:R-:W-:Y:S02]  /*1ad40*/  LOP3.LUT R6, R4, 0x7f, RZ, 0xc0, !PT ;  /* 0x0000007f04067812 */ /* 0x002fe400078ec0ff */
[----:B------:R-:W-:Y:S02]  /*1ad50*/  SHF.L.U32 R4, R9, 0x1f, RZ ;  /* 0x0000001f09047819 */ /* 0x000fe400000006ff */
[----:B------:R-:W-:Y:S02]  /*1ad60*/  ISETP.NE.AND P1, PT, R6, RZ, PT ;  /* 0x000000ff0600720c */ /* 0x000fe40003f25270 */
[----:B------:R-:W1:Y:S02]  /*1ad70*/  SYNCS.PHASECHK.TRANS64.TRYWAIT P0, [R5+URZ+0x29880], R4 ;  /* 0x02988004050075a7 */ /* 0x000e64000800017f */
[----:B-1----:R-:W-:Y:S09]  /*1ad80*/  @!P0 BRA `(.L_x_1218) ;  /* 0x00000034004c8947 */ /* 0x002ff20003800000 */
.L_x_1288:
[----:B------:R-:W-:Y:S05]  /*1ad90*/  BSYNC B1 ;  /* 0x0000000000017941 */ /* 0x000fea0003800000 */
.L_x_1217:
        /* <DEDUP_REMOVED lines=9> */
.L_x_1220:
[----:B------:R-:W-:Y:S05]  /*1ae30*/  BSYNC B1 ;  /* 0x0000000000017941 */ /* 0x000fea0003800000 */
.L_x_1219:
[----:B------:R-:W3:Y:S01]  /*1ae40*/  LDL R6, [R1+0x18] ;  /* 0x0000180001067983 */ /* 0x000ee20000100800 */
[----:B------:R-:W-:Y:S01]  /*1ae50*/  IMAD.MOV.U32 R10, RZ, RZ, RZ ;  /* 0x000000ffff0a7224 */ /* 0x000fe200078e00ff */
[----:B------:R-:W-:Y:S01]  /*1ae60*/  UIADD3 UR4, UP0, UR44, 0x470, URZ ;  /* 0x000004702c047890 */ /* 0x000fe2000ff1e03f */
[----:B------:R-:W-:Y:S01]  /*1ae70*/  IMAD R7, R19, 0x5000, R18 ;  /* 0x0000500013077824 */ /* 0x000fe200078e0212 */
        /* <DEDUP_REMOVED lines=8> */
.L_x_1221:
        /* <DEDUP_REMOVED lines=13> */
.L_x_1289:
[----:B------:R-:W-:Y:S05]  /*1afd0*/  BSYNC B1 ;  /* 0x0000000000017941 */ /* 0x000fea0003800000 */
.L_x_1222:
[----:B------:R-:W-:Y:S01]  /*1afe0*/  BSSY B1, `(.L_x_1224) ;  /* 0x000000b000017945 */ /* 0x000fe20003800000 */
[----:B------:R-:W-:Y:S02]  /*1aff0*/  IMAD.MOV.U32 R8, RZ, RZ, 0x0 ;  /* 0x00000000ff087424 */ /* 0x000fe400078e00ff */
[----:B0-----:R-:W-:Y:S01]  /*1b000*/  IMAD.MOV.U32 R9, RZ, RZ, 0x14f00000 ;  /* 0x14f00000ff097424 */ /* 0x001fe200078e00ff */
[----:B------:R-:W-:Y:S06]  /*1b010*/  @P1 BRA `(.L_x_1225) ;  /* 0x00000000001c1947 */ /* 0x000fec0003800000 */
[----:B------:R-:W0:Y:S01]  /*1b020*/  S2R R7, SR_TID.X ;  /* 0x0000000000077919 */ /* 0x000e220000002100 */
[----:B-1-3--:R-:W-:-:S04]  /*1b030*/  IMAD.MOV.U32 R4, RZ, RZ, 0x7800 ;  /* 0x00007800ff047424 */ /* 0x00afc800078e00ff */
[----:B------:R4:W-:Y:S01]  /*1b040*/  SYNCS.ARRIVE.TRANS64 RZ, [R5+URZ+0x29830], R4 ;  /* 0x0298300405ff79a7 */ /* 0x0009e2000800003f */
[----:B0-----:R-:W-:-:S04]  /*1b050*/  LOP3.LUT R7, R7, 0x1f, RZ, 0xc0, !PT ;  /* 0x0000001f07077812 */ /* 0x001fc800078ec0ff */
[----:B------:R-:W-:-:S13]  /*1b060*/  ISETP.NE.AND P0, PT, R7, RZ, PT ;  /* 0x000000ff0700720c */ /* 0x000fda0003f05270 */
[----:B----4-:R-:W-:Y:S05]  /*1b070*/  @!P0 BRA `(.L_x_1225) ;  /* 0x0000000000048947 */ /* 0x010fea0003800000 */
[----:B------:R-:W-:Y:S01]  /*1b080*/  BPT.TRAP 0x1 ;  /* 0x000000040000795c */ /* 0x000fe20000300000 */
.L_x_1225:
[----:B------:R-:W-:Y:S05]  /*1b090*/  BSYNC B1 ;  /* 0x0000000000017941 */ /* 0x000fea0003800000 */
.L_x_1224:
[----:B------:R-:W-:Y:S01]  /*1b0a0*/  R2UR UR10, R10 ;  /* 0x000000000a0a72ca */ /* 0x000fe200000e0000 */
[----:B-1-3--:R-:W-:Y:S01]  /*1b0b0*/  IMAD R4, R19, 0x7800, R18 ;  /* 0x0000780013047824 */ /* 0x00afe200078e0212 */
[----:B------:R-:W-:Y:S01]  /*1b0c0*/  R2UR UR6, R8 ;  /* 0x00000000080672ca */ /* 0x000fe200000e0000 */
[----:B------:R-:W-:Y:S01]  /*1b0d0*/  UIADD3 UR4, UP0, UR44, 0x370, URZ ;  /* 0x000003702c047890 */ /* 0x000fe2000ff1e03f */
[----:B------:R-:W-:Y:S01]  /*1b0e0*/  R2UR UR7, R9 ;  /* 0x00000000090772ca */ /* 0x000fe200000e0000 */
[----:B------:R-:W-:Y:S01]  /*1b0f0*/  VIADD R5, R5, 0x29830 ;  /* 0x0002983005057836 */ /* 0x000fe20000000000 */
[----:B------:R-:W-:Y:S01]  /*1b100*/  PLOP3.LUT P0, PT, PT, PT, PT, 0x80, 0x0 ;  /* 0x000000000000781c */ /* 0x000fe20003f0f070 */
[----:B------:R-:W-:Y:S01]  /*1b110*/  VIADD R7, R4, 0x1a400 ;  /* 0x0001a40004077836 */ /* 0x000fe20000000000 */
[----:B------:R-:W-:-:S12]  /*1b120*/  UIADD3.X UR5, URZ, UR45, URZ, UP0, !UPT ;  /* 0x0000002d3f057290 */ /* 0x000fd800087fe43f */
.L_x_1226:
        /* <DEDUP_REMOVED lines=15> */
.L_x_1227:
        /* <DEDUP_REMOVED lines=15> */
.L_x_1228:
        /* <DEDUP_REMOVED lines=9> */
[----:B-1----:R-:W-:Y:S05]  /*1b3a0*/  @P0 BRA.U.ANY `(.L_x_1228) ;  /* 0xfffffffd00d80947 */ /* 0x002fea000393ffff */
.L_x_1215:
[----:B------:R-:W-:Y:S05]  /*1b3b0*/  BSYNC B0 ;  /* 0x0000000000007941 */ /* 0x000fea0003800000 */
.L_x_1214:
[----:B------:R-:W-:-:S06]  /*1b3c0*/  UISETP.NE.AND UP0, UPT, UR39, 0x3, UPT ;  /* 0x000000032700788c */ /* 0x000fcc000bf05270 */
[----:B------:R-:W-:-:S13]  /*1b3d0*/  PLOP3.LUT P0, PT, PT, PT, UP0, 0x80, 0x0 ;  /* 0x000000000000781c */ /* 0x000fda0003f0f008 */
[----:B------:R-:W-:Y:S05]  /*1b3e0*/  @!P0 BRA `(.L_x_1229) ;  /* 0x0000000000048947 */ /* 0x000fea0003800000 */
[----:B------:R-:W-:Y:S01]  /*1b3f0*/  BPT.TRAP 0x1 ;  /* 0x000000040000795c */ /* 0x000fe20000300000 */
.L_x_1229:
[----:B------:R-:W-:Y:S01]  /*1b400*/  IMAD.U32 R4, RZ, RZ, UR41 ;  /* 0x00000029ff047e24 */ /* 0x000fe2000f8e00ff */
[----:B------:R-:W-:Y:S01]  /*1b410*/  BSSY B0, `(.L_x_1230) ;  /* 0x0000007000007945 */ /* 0x000fe20003800000 */
[----:B------:R-:W-:-:S03]  /*1b420*/  IMAD R20, R0, 0x8, R18 ;  /* 0x0000000800147824 */ /* 0x000fc600078e0212 */
[----:B------:R-:W-:Y:S02]  /*1b430*/  ISETP.NE.AND P1, PT, R4, 0x3, PT ;  /* 0x000000030400780c */ /* 0x000fe40003f25270 */
[----:B------:R-:W-:-:S04]  /*1b440*/  LOP3.LUT R4, R3, 0x1, RZ, 0x3c, !PT ;  /* 0x0000000103047812 */ /* 0x000fc800078e3cff */
[----:B------:R-:W-:-:S04]  /*1b450*/  SHF.L.U32 R4, R4, 0x1f, RZ ;  /* 0x0000001f04047819 */ /* 0x000fc800000006ff */
[----:B------:R-:W1:Y:S02]  /*1b460*/  SYNCS.PHASECHK.TRANS64.TRYWAIT P0, [R20+URZ+0x29870], R4 ;  /* 0x02987004140075a7 */ /* 0x000e64000800017f */
[----:B-1----:R-:W-:Y:S05]  /*1b470*/  @!P0 BRA `(.L_x_1231) ;  /* 0x0000002c00b88947 */ /* 0x002fea0003800000 */
.L_x_1290:
[----:B------:R-:W-:Y:S05]  /*1b480*/  BSYNC B0 ;  /* 0x0000000000007941 */ /* 0x000fea0003800000 */
.L_x_1230:
[----:B------:R-:W-:Y:S05]  /*1b490*/  @!P1 BRA `(.L_x_1232) ;  /* 0x0000000000049947 */ /* 0x000fea0003800000 */
[----:B------:R-:W-:Y:S01]  /*1b4a0*/  BPT.TRAP 0x1 ;  /* 0x000000040000795c */ /* 0x000fe20000300000 */
.L_x_1232:
[----:B------:R-:W-:Y:S01]  /*1b4b0*/  SHF.L.U32 R3, R3, 0x1f, RZ ;  /* 0x0000001f03037819 */ /* 0x000fe200000006ff */
[----:B------:R-:W-:-:S03]  /*1b4c0*/  IMAD R12, R0, 0x5000, RZ ;  /* 0x00005000000c7824 */ /* 0x000fc600078e02ff */
[----:B------:R-:W3:Y:S02]  /*1b4d0*/  SYNCS.PHASECHK.TRANS64.TRYWAIT P0, [R20+URZ+0x29860], R3 ;  /* 0x02986003140075a7 */ /* 0x000ee4000800017f */
[----:B---3--:R-:W-:Y:S05]  /*1b4e0*/  @!P0 BRA `(.L_x_1233) ;  /* 0x0000002c00b08947 */ /* 0x008fea0003800000 */
.L_x_1291:
[----:B------:R-:W4:Y:S04]  /*1b4f0*/  LDL R0, [R1+0x24] ;  /* 0x0000240001007983 */ /* 0x000f280000100800 */
[----:B------:R-:W5:Y:S01]  /*1b500*/  LDL R13, [R1+0x20] ;  /* 0x00002000010d7983 */ /* 0x000f620000100800 */
[----:B------:R-:W-:Y:S05]  /*1b510*/  WARPSYNC.ALL ;  /* 0x0000000000007948 */ /* 0x000fea0003800000 */
[----:B0-----:R-:W0:Y:S01]  /*1b520*/  S2R R9, SR_TID.X ;  /* 0x0000000000097919 */ /* 0x001e220000002100 */
[----:B------:R-:W-:Y:S01]  /*1b530*/  IMAD.MOV.U32 R14, RZ, RZ, 0x40 ;  /* 0x00000040ff0e7424 */ /* 0x000fe200078e00ff */
[----:B0-----:R-:W-:-:S04]  /*1b540*/  LOP3.LUT P0, RZ, R9, 0x4, RZ, 0xc0, !PT ;  /* 0x0000000409ff7812 */ /* 0x001fc8000780c0ff */
[----:B------:R-:W-:Y:S02]  /*1b550*/  SEL R14, R14, 0xffffffc0, !P0 ;  /* 0xffffffc00e0e7807 */ /* 0x000fe40004000000 */
[C---:B----4-:R-:W-:Y:S02]  /*1b560*/  LOP3.LUT R0, R12.reuse, R0, RZ, 0xfc, !PT ;  /* 0x000000000c007212 */ /* 0x050fe400078efcff */
[----:B-----5:R-:W-:-:S03]  /*1b570*/  LOP3.LUT R21, R12, R13, RZ, 0xfc, !PT ;  /* 0x0000000d0c157212 */ /* 0x020fc600078efcff */
[----:B------:R-:W-:-:S04]  /*1b580*/  IMAD.IADD R0, R18, 0x1, R0 ;  /* 0x0000000112007824 */ /* 0x000fc800078e0200 */
[----:B---3--:R-:W-:Y:S01]  /*1b590*/  IMAD.IADD R3, R14, 0x1, R0 ;  /* 0x000000010e037824 */ /* 0x008fe200078e0200 */
[----:B-1----:R-:W0:Y:S01]  /*1b5a0*/  LDSM.16.MT88.4 R4, [R0+0xa400] ;  /* 0x00a400000004783b */ /* 0x002e220000004200 */
        /* <DEDUP_REMOVED lines=68> */
.L_x_1234:
[----:B------:R-:W3:Y:S01]  /*1b9f0*/  S2R R0, SR_TID.X ;  /* 0x0000000000007919 */ /* 0x000ee20000002100 */
[----:B0-----:R0:W-:Y:S01]  /*1ba00*/  SYNCS.ARRIVE.TRANS64.A1T0 RZ, [R20+URZ+0x29850], RZ ;  /* 0x029850ff14ff79a7 */ /* 0x0011e2000810003f */
[----:B---3--:R-:W-:Y:S02]  /*1ba10*/  LOP3.LUT R3, R0, 0x7f, RZ, 0xc0, !PT ;  /* 0x0000007f00037812 */ /* 0x008fe400078ec0ff */
[----:B------:R-:W3:Y:S01]  /*1ba20*/  LDL R0, [R1+0x8] ;  /* 0x0000080001007983 */ /* 0x000ee20000100800 */
[----:B------:R-:W-:Y:S01]  /*1ba30*/  BAR.SYNC.DEFER_BLOCKING 0x2, 0x80 ;  /* 0x0082000000007b1d */ /* 0x000fe20000010000 */
[----:B------:R-:W-:-:S05]  /*1ba40*/  ISETP.NE.AND P0, PT, R3, RZ, PT ;  /* 0x000000ff0300720c */ /* 0x000fca0003f05270 */
[----:B------:R4:W5:Y:S08]  /*1ba50*/  LDL R3, [R1] ;  /* 0x0000000001037983 */ /* 0x0009700000100800 */
[----:B0-----:R-:W-:-:S05]  /*1ba60*/  @!P0 VIADD R20, R20, 0x29880 ;  /* 0x0002988014148836 */ /* 0x001fca0000000000 */
[----:B------:R-:W-:-:S04]  /*1ba70*/  @!P0 PRMT R20, RZ, 0x654, R20 ;  /* 0x00000654ff148816 */ /* 0x000fc80000000014 */
[----:B------:R4:W-:Y:S01]  /*1ba80*/  @!P0 SYNCS.ARRIVE.TRANS64.RED.A1T0 RZ, [R20+URZ], RZ ;  /* 0x000000ff14ff89a7 */ /* 0x0009e2000810043f */
[C---:B---3--:R-:W-:Y:S01]  /*1ba90*/  ISETP.GT.AND P0, PT, R2.reuse, R0, PT ;  /* 0x000000000200720c */ /* 0x048fe20003f04270 */
[----:B------:R-:W-:Y:S02]  /*1baa0*/  VIADD R2, R2, 0xffffffff ;  /* 0xffffffff02027836 */ /* 0x000fe40000000000 */
[----:B------:R-:W-:-:S10]  /*1bab0*/  IMAD.MOV.U32 R0, RZ, RZ, R19 ;  /* 0x000000ffff007224 */ /* 0x000fd400078e0013 */
[----:B----4-:R-:W-:Y:S05]  /*1bac0*/  @P0 BRA `(.L_x_1235) ;  /* 0xfffffff000080947 */ /* 0x010fea000383ffff */
.L_x_1213:
[----:B------:R-:W3:Y:S01]  /*1bad0*/  S2R R4, SR_TID.X ;  /* 0x0000000000047919 */ /* 0x000ee20000002100 */
[----:B------:R-:W-:Y:S01]  /*1bae0*/  BSSY B0, `(.L_x_1236) ;  /* 0x0000011000007945 */ /* 0x000fe20003800000 */
[----:B---3--:R-:W-:-:S04]  /*1baf0*/  LOP3.LUT R4, R4, 0x7f, RZ, 0xc0, !PT ;  /* 0x0000007f04047812 */ /* 0x008fc800078ec0ff */
[----:B------:R-:W-:-:S13]  /*1bb00*/  ISETP.NE.AND P0, PT, R4, RZ, PT ;  /* 0x000000ff0400720c */ /* 0x000fda0003f05270 */
[----:B------:R-:W-:Y:S05]  /*1bb10*/  @P0 BRA `(.L_x_1237) ;  /* 0x0000000000340947 */ /* 0x000fea0003800000 */
[----:B-----5:R-:W3:Y:S01]  /*1bb20*/  S2R R3, SR_LANEID ;  /* 0x0000000000037919 */ /* 0x020ee20000000000 */
[----:B------:R-:W-:Y:S02]  /*1bb30*/  VOTEU.ANY UR4, UPT, PT ;  /* 0x0000000000047886 */ /* 0x000fe400038e0100 */
[----:B-1----:R-:W3:Y:S08]  /*1bb40*/  FLO.U32 R0, UR4 ;  /* 0x0000000400007d00 */ /* 0x002ef000080e0000 */
[----:B------:R-:W1:Y:S01]  /*1bb50*/  POPC R5, UR4 ;  /* 0x0000000400057d09 */ /* 0x000e620008000000 */
[----:B---3--:R-:W-:-:S02]  /*1bb60*/  ISETP.EQ.U32.AND P1, PT, R0, R3, PT ;  /* 0x000000030000720c */ /* 0x008fc40003f22070 */
[----:B------:R-:W1:Y:S11]  /*1bb70*/  LDC.64 R2, c[0x0][0xc60] ;  /* 0x00031800ff027b82 */ /* 0x000e760000000a00 */
[----:B-1----:R-:W3:Y:S01]  /*1bb80*/  @P1 ATOMG.E.ADD.STRONG.GPU PT, R3, desc[UR52][R2.64], R5 ;  /* 0x00000005020319a8 */ /* 0x002ee200081ee1f4 */
[----:B------:R-:W1:Y:S02]  /*1bb90*/  S2R R4, SR_LTMASK ;  /* 0x0000000000047919 */ /* 0x000e640000003900 */
[----:B-1----:R-:W-:-:S04]  /*1bba0*/  LOP3.LUT R4, R4, UR4, RZ, 0xc0, !PT ;  /* 0x0000000404047c12 */ /* 0x002fc8000f8ec0ff */
[----:B0-----:R-:W0:Y:S01]  /*1bbb0*/  POPC R7, R4 ;  /* 0x0000000400077309 */ /* 0x001e220000000000 */
[----:B---3--:R-:W0:Y:S02]  /*1bbc0*/  SHFL.IDX PT, R0, R3, R0, 0x1f ;  /* 0x00001f0003007589 */ /* 0x008e2400000e0000 */
[----:B0-----:R-:W-:-:S05]  /*1bbd0*/  IADD3 R0, R0, UR40, R7 ;  /* 0x0000002800007c10 */ /* 0x001fca000fffe007 */
[----:B------:R3:W-:Y:S02]  /*1bbe0*/  STL [R1+0x10], R0 ;  /* 0x0000100001007387 */ /* 0x0007e40000100800 */
.L_x_1237:
[----:B------:R-:W-:Y:S05]  /*1bbf0*/  BSYNC B0 ;  /* 0x0000000000007941 */ /* 0x000fea0003800000 */
.L_x_1236:
[----:B------:R-:W-:-:S06]  /*1bc00*/  UISETP.NE.AND UP0, UPT, UR39, 0x3, UPT ;  /* 0x000000032700788c */ /* 0x000fcc000bf05270 */
[----:B------:R-:W-:-:S13]  /*1bc10*/  PLOP3.LUT P1, PT, PT, PT, UP0, 0x80, 0x0 ;  /* 0x000000000000781c */ /* 0x000fda0003f2f008 */
[----:B------:R-:W-:Y:S05]  /*1bc20*/  @!P1 BRA `(.L_x_1238) ;  /* 0x0000000000049947 */ /* 0x000fea0003800000 */
[----:B------:R-:W-:Y:S01]  /*1bc30*/  BPT.TRAP 0x1 ;  /* 0x000000040000795c */ /* 0x000fe20000300000 */
.L_x_1238:
[----:B------:R-:W4:Y:S01]  /*1bc40*/  LDL R2, [R1] ;  /* 0x0000000001027983 */ /* 0x000f220000100800 */
[----:B-1-3--:R-:W-:Y:S01]  /*1bc50*/  IMAD.U32 R0, RZ, RZ, UR41 ;  /* 0x00000029ff007e24 */ /* 0x00afe2000f8e00ff */
[----:B------:R-:W-:Y:S01]  /*1bc60*/  BSSY B0, `(.L_x_1239) ;  /* 0x0000007000007945 */ /* 0x000fe20003800000 */
[----:B------:R-:W-:-:S03]  /*1bc70*/  IMAD R17, R19, 0x8, R18 ;  /* 0x0000000813117824 */ /* 0x000fc600078e0212 */
[----:B------:R-:W-:Y:S02]  /*1bc80*/  ISETP.NE.AND P2, PT, R0, 0x3, PT ;  /* 0x000000030000780c */ /* 0x000fe40003f45270 */
[----:B----4-:R-:W-:-:S04]  /*1bc90*/  LOP3.LUT R0, R2, 0x1, RZ, 0x3c, !PT ;  /* 0x0000000102007812 */ /* 0x010fc800078e3cff */
[----:B------:R-:W-:-:S04]  /*1bca0*/  SHF.L.U32 R0, R0, 0x1f, RZ ;  /* 0x0000001f00007819 */ /* 0x000fc800000006ff */
[----:B------:R-:W1:Y:S02]  /*1bcb0*/  SYNCS.PHASECHK.TRANS64.TRYWAIT P1, [R17+URZ+0x29870], R0 ;  /* 0x02987000110075a7 */ /* 0x000e64000802017f */
[----:B-1----:R-:W-:Y:S05]  /*1bcc0*/  @!P1 BRA `(.L_x_1240) ;  /* 0x0000002400cc9947 */ /* 0x002fea0003800000 */
.L_x_1292:
[----:B------:R-:W-:Y:S05]  /*1bcd0*/  BSYNC B0 ;  /* 0x0000000000007941 */ /* 0x000fea0003800000 */
.L_x_1239:
[----:B------:R-:W-:Y:S05]  /*1bce0*/  @!P2 BRA `(.L_x_1241) ;  /* 0x000000000004a947 */ /* 0x000fea0003800000 */
[----:B------:R-:W-:Y:S01]  /*1bcf0*/  BPT.TRAP 0x1 ;  /* 0x000000040000795c */ /* 0x000fe20000300000 */
.L_x_1241:
[----:B-1----:R-:W3:Y:S02]  /*1bd00*/  LDL R0, [R1] ;  /* 0x0000000001007983 */ /* 0x002ee40000100800 */
[----:B---3--:R-:W-:-:S04]  /*1bd10*/  SHF.L.U32 R0, R0, 0x1f, RZ ;  /* 0x0000001f00007819 */ /* 0x008fc800000006ff */
[----:B------:R-:W1:Y:S02]  /*1bd20*/  SYNCS.PHASECHK.TRANS64.TRYWAIT P1, [R17+URZ+0x29860], R0 ;  /* 0x02986000110075a7 */ /* 0x000e64000802017f */
[----:B-1----:R-:W-:Y:S05]  /*1bd30*/  @!P1 BRA `(.L_x_1242) ;  /* 0x0000002400c49947 */ /* 0x002fea0003800000 */
.L_x_1293:
[----:B------:R-:W3:Y:S04]  /*1bd40*/  LDL R2, [R1+0x24] ;  /* 0x0000240001027983 */ /* 0x000ee80000100800 */
[----:B------:R-:W4:Y:S01]  /*1bd50*/  LDL R12, [R1+0x20] ;  /* 0x00002000010c7983 */ /* 0x000f220000100800 */
[----:B-1----:R-:W-:Y:S01]  /*1bd60*/  IMAD R0, R19, 0x5000, RZ ;  /* 0x0000500013007824 */ /* 0x002fe200078e02ff */
[----:B------:R-:W-:Y:S05]  /*1bd70*/  WARPSYNC.ALL ;  /* 0x0000000000007948 */ /* 0x000fea0003800000 */
[----:B0-----:R-:W0:Y:S01]  /*1bd80*/  S2R R9, SR_TID.X ;  /* 0x0000000000097919 */ /* 0x001e220000002100 */
[----:B------:R-:W-:Y:S01]  /*1bd90*/  IMAD.MOV.U32 R13, RZ, RZ, 0x40 ;  /* 0x00000040ff0d7424 */ /* 0x000fe200078e00ff */
[----:B0-----:R-:W-:-:S04]  /*1bda0*/  LOP3.LUT P1, RZ, R9, 0x4, RZ, 0xc0, !PT ;  /* 0x0000000409ff7812 */ /* 0x001fc8000782c0ff */
[----:B------:R-:W-:Y:S02]  /*1bdb0*/  SEL R13, R13, 0xffffffc0, !P1 ;  /* 0xffffffc00d0d7807 */ /* 0x000fe40004800000 */
[C---:B---3-5:R-:W-:Y:S02]  /*1bdc0*/  LOP3.LUT R3, R0.reuse, R2, RZ, 0xfc, !PT ;  /* 0x0000000200037212 */ /* 0x068fe400078efcff */
[----:B----4-:R-:W-:-:S03]  /*1bdd0*/  LOP3.LUT R0, R0, R12, RZ, 0xfc, !PT ;  /* 0x0000000c00007212 */ /* 0x010fc600078efcff */
[----:B------:R-:W-:-:S04]  /*1bde0*/  IMAD.IADD R2, R18, 0x1, R3 ;  /* 0x0000000112027824 */ /* 0x000fc800078e0203 */
[----:B------:R-:W-:Y:S01]  /*1bdf0*/  IMAD.IADD R3, R13, 0x1, R2 ;  /* 0x000000010d037824 */ /* 0x000fe200078e0202 */
        /* <DEDUP_REMOVED lines=69> */
.L_x_1243:
[----:B------:R-:W3:Y:S01]  /*1c250*/  LDL.LU R2, [R1] ;  /* 0x0000000001027983 */ /* 0x000ee20000300800 */
        /* <DEDUP_REMOVED lines=9> */
[----:B---3--:R-:W-:-:S05]  /*1c2f0*/  LOP3.LUT R2, R2, R0, RZ, 0x3c, !PT ;  /* 0x0000000002027212 */ /* 0x008fca00078e3cff */
[----:B------:R0:W-:Y:S02]  /*1c300*/  STL [R1], R2 ;  /* 0x0000000201007387 */ /* 0x0001e40000100800 */
.L_x_1188:
[----:B------:R-:W-:Y:S05]  /*1c310*/  BSYNC B7 ;  /* 0x0000000000077941 */ /* 0x000fea0003800000 */
.L_x_1186:
[----:B------:R-:W-:-:S13]  /*1c320*/  LOP3.LUT P0, RZ, R16, 0x2, RZ, 0xc0, !PT ;  /* 0x0000000210ff7812 */ /* 0x000fda000780c0ff */
[----:B------:R-:W-:Y:S05]  /*1c330*/  @!P0 BRA `(.L_x_1244) ;  /* 0x0000000000308947 */ /* 0x000fea0003800000 */
[----:B------:R-:W4:Y:S08]  /*1c340*/  S2UR UR5, SR_CgaCtaId ;  /* 0x00000000000579c3 */ /* 0x000f300000008800 */
[----:B------:R-:W-:Y:S06]  /*1c350*/  BAR.SYNC.DEFER_BLOCKING 0x5, 0x180 ;  /* 0x0146000000007b1d */ /* 0x000fec0000010000 */
[----:B------:R-:W-:-:S02]  /*1c360*/  UMOV UR4, 0x400 ;  /* 0x0000040000047882 */ /* 0x000fc40000000000 */
[----:B----4-:R-:W-:-:S06]  /*1c370*/  ULEA UR4, UR5, UR4, 0x18 ;  /* 0x0000000405047291 */ /* 0x010fcc000f8ec03f */
[----:B------:R-:W-:-:S05]  /*1c380*/  IMAD.U32 R18, RZ, RZ, UR4 ;  /* 0x00000004ff127e24 */ /* 0x000fca000f8e00ff */
[----:B-1----:R-:W1:Y:S04]  /*1c390*/  LDS.128 R4, [R18+0x298d0] ;  /* 0x0298d00012047984 */ /* 0x002e680000000c00 */
[----:B-1----:R1:W-:Y:S01]  /*1c3a0*/  STL.64 [R1+0x10], R4 ;  /* 0x0000100401007387 */ /* 0x0023e20000100a00 */
[----:B---3--:R-:W-:-:S03]  /*1c3b0*/  IMAD.MOV.U32 R0, RZ, RZ, R7 ;  /* 0x000000ffff007224 */ /* 0x008fc600078e0007 */
[----:B------:R1:W-:Y:S02]  /*1c3c0*/  STL [R1+0x18], R6 ;  /* 0x0000180601007387 */ /* 0x0003e40000100800 */
[----:B------:R-:W-:Y:S01]  /*1c3d0*/  R2UR UR42, R0 ;  /* 0x00000000002a72ca */ /* 0x000fe200000e0000 */
[----:B------:R-:W-:Y:S06]  /*1c3e0*/  BAR.ARV 0x4, 0x180 ;  /* 0x0106000000007b1d */ /* 0x000fec0000002000 */
[----:B------:R-:W-:Y:S08]  /*1c3f0*/  BRA `(.L_x_1245) ;  /* 0x0000000c00e47947 */ /* 0x000ff00003800000 */
.L_x_1244:
[----:B---3--:R-:W3:Y:S01]  /*1c400*/  LDL.LU R0, [R1+0x10] ;  /* 0x0000100001007983 */ /* 0x008ee20000300800 */
[----:B------:R-:W-:Y:S01]  /*1c410*/  ULDC UR4, c[0x0][0xc3c] ;  /* 0x00030f0000047ab9 */ /* 0x000fe20000000800 */
[----:B0-----:R-:W0:Y:S02]  /*1c420*/  S2R R2, SR_TID.X ;  /* 0x0000000000027919 */ /* 0x001e240000002100 */
[----:B0-----:R-:W-:-:S04]  /*1c430*/  LOP3.LUT R8, R2, 0x1f, RZ, 0xc0, !PT ;  /* 0x0000001f02087812 */ /* 0x001fc800078ec0ff */
[C---:B------:R-:W-:Y:S01]  /*1c440*/  ISETP.NE.AND P0, PT, R8.reuse, 0x1f, PT ;  /* 0x0000001f0800780c */ /* 0x040fe20003f05270 */
[----:B------:R-:W-:-:S05]  /*1c450*/  VIADD R6, R8, UR42 ;  /* 0x0000002a08067c36 */ /* 0x000fca0008000000 */
[----:B------:R-:W-:Y:S01]  /*1c460*/  ISETP.GE.OR P1, PT, R6, UR4, !P0 ;  /* 0x0000000406007c0c */ /* 0x000fe2000c726670 */
[----:B------:R-:W-:Y:S02]  /*1c470*/  IMAD.MOV.U32 R7, RZ, RZ, RZ ;  /* 0x000000ffff077224 */ /* 0x000fe400078e00ff */
[----:B---3--:R-:W-:-:S10]  /*1c480*/  IMAD.MOV.U32 R9, RZ, RZ, R0 ;  /* 0x000000ffff097224 */ /* 0x008fd400078e0000 */
[----:B------:R-:W0:Y:S01]  /*1c490*/  @!P1 LDC.64 R2, c[0x0][0xc80] ;  /* 0x00032000ff029b82 */ /* 0x000e220000000a00 */
[----:B------:R-:W-:Y:S01]  /*1c4a0*/  IMAD.MOV.U32 R0, RZ, RZ, RZ ;  /* 0x000000ffff007224 */ /* 0x000fe200078e00ff */
[----:B------:R-:W-:Y:S01]  /*1c4b0*/  ISETP.GE.U32.AND P2, PT, R8, 0x2, PT ;  /* 0x000000020800780c */ /* 0x000fe20003f46070 */
[----:B------:R-:W-:-:S05]  /*1c4c0*/  ULDC UR4, c[0x0][0xc3c] ;  /* 0x00030f0000047ab9 */ /* 0x000fca0000000800 */
[----:B-1----:R-:W1:Y:S01]  /*1c4d0*/  @!P1 LDC.64 R4, c[0x0][0xc78] ;  /* 0x00031e00ff049b82 */ /* 0x002e620000000a00 */
[----:B0-----:R-:W-:-:S05]  /*1c4e0*/  @!P1 IMAD.WIDE R2, R6, 0x4, R2 ;  /* 0x0000000406029825 */ /* 0x001fca00078e0202 */
[----:B------:R1:W3:Y:S02]  /*1c4f0*/  @!P1 LDG.E R0, desc[UR52][R2.64] ;  /* 0x0000003402009981 */ /* 0x0002e4000c1e1900 */
[----:B-1----:R-:W-:-:S05]  /*1c500*/  @!P1 IMAD.WIDE R2, R6, 0x4, R4 ;  /* 0x0000000406029825 */ /* 0x002fca00078e0204 */
[----:B------:R-:W3:Y:S01]  /*1c510*/  @!P1 LDG.E R7, desc[UR52][R2.64] ;  /* 0x0000003402079981 */ /* 0x000ee2000c1e1900 */
[C---:B------:R-:W-:Y:S01]  /*1c520*/  ISETP.NE.AND P1, PT, R8.reuse, RZ, PT ;  /* 0x000000ff0800720c */ /* 0x040fe20003f25270 */
[----:B------:R-:W-:Y:S01]  /*1c530*/  IMAD.MOV.U32 R5, RZ, RZ, RZ ;  /* 0x000000ffff057224 */ /* 0x000fe200078e00ff */
[C---:B------:R-:W-:Y:S01]  /*1c540*/  ISETP.GE.U32.AND P3, PT, R8.reuse, 0x4, PT ;  /* 0x000000040800780c */ /* 0x040fe20003f66070 */
[----:B------:R-:W-:Y:S01]  /*1c550*/  SHFL.IDX PT, R6, R9, 0x1, 0x1f ;  /* 0x00201f0009067f89 */ /* 0x000fe200000e0000 */
[C---:B------:R-:W-:Y:S02]  /*1c560*/  ISETP.GE.U32.AND P4, PT, R8.reuse, 0x8, PT ;  /* 0x000000080800780c */ /* 0x040fe40003f86070 */
[----:B------:R-:W-:Y:S01]  /*1c570*/  ISETP.GE.U32.AND P5, PT, R8, 0x10, PT ;  /* 0x000000100800780c */ /* 0x000fe20003fa6070 */
[----:B------:R-:W-:Y:S01]  /*1c580*/  SHFL.IDX PT, R4, R9, RZ, 0x1f ;  /* 0x00001fff09047589 */ /* 0x000fe200000e0000 */
[----:B------:R-:W0:Y:S01]  /*1c590*/  LDC R8, c[0x0][0xc38] ;  /* 0x00030e00ff087b82 */ /* 0x000e220000000800 */
[----:B---3--:R-:W-:-:S05]  /*1c5a0*/  IMAD R2, R7, R0, RZ ;  /* 0x0000000007027224 */ /* 0x008fca00078e02ff */
        /* <DEDUP_REMOVED lines=19> */
[----:B------:R-:W-:Y:S05]  /*1c6e0*/  @P6 BRA `(.L_x_1246) ;  /* 0x0000000000986947 */ /* 0x000fea0003800000 */
.L_x_1248:
[----:B------:R-:W-:-:S04]  /*1c6f0*/  UIADD3 UR42, UR42, 0x1f, URZ ;  /* 0x0000001f2a2a7890 */ /* 0x000fc8000fffe03f */
[----:B------:R-:W-:-:S06]  /*1c700*/  UISETP.GE.AND UP0, UPT, UR42, UR4, UPT ;  /* 0x000000042a00728c */ /* 0x000fcc000bf06270 */
[----:B------:R-:W-:-:S13]  /*1c710*/  PLOP3.LUT P6, PT, PT, PT, UP0, 0x40, 0x0 ;  /* 0x000000000000781c */ /* 0x000fda0003fce808 */
[----:B------:R-:W-:Y:S05]  /*1c720*/  @!P6 BRA `(.L_x_1247) ;  /* 0x0000000800c8e947 */ /* 0x000fea0003800000 */
[----:B------:R-:W0:Y:S01]  /*1c730*/  S2R R0, SR_TID.X ;  /* 0x0000000000007919 */ /* 0x000e220000002100 */
[----:B------:R-:W1:Y:S01]  /*1c740*/  LDC R8, c[0x0][0xc38] ;  /* 0x00030e00ff087b82 */ /* 0x000e620000000800 */
[----:B0-----:R-:W-:-:S05]  /*1c750*/  LOP3.LUT R0, R0, 0x1f, RZ, 0xc0, !PT ;  /* 0x0000001f00007812 */ /* 0x001fca00078ec0ff */
[----:B------:R-:W-:Y:S02]  /*1c760*/  VIADD R7, R0, UR42 ;  /* 0x0000002a00077c36 */ /* 0x000fe40008000000 */
[----:B------:R-:W-:-:S03]  /*1c770*/  IMAD.MOV.U32 R0, RZ, RZ, RZ ;  /* 0x000000ffff007224 */ /* 0x000fc600078e00ff */
[----:B------:R-:W-:-:S13]  /*1c780*/  ISETP.GE.OR P6, PT, R7, UR4, !P0 ;  /* 0x0000000407007c0c */ /* 0x000fda000c7c6670 */
[----:B------:R-:W0:Y:S02]  /*1c790*/  @!P6 LDC.64 R2, c[0x0][0xc80] ;  /* 0x00032000ff02eb82 */ /* 0x000e240000000a00 */
[----:B0-----:R-:W-:-:S05]  /*1c7a0*/  @!P6 IMAD.WIDE R2, R7, 0x4, R2 ;  /* 0x000000040702e825 */ /* 0x001fca00078e0202 */
[----:B------:R0:W3:Y:S02]  /*1c7b0*/  @!P6 LDG.E R0, desc[UR52][R2.64] ;  /* 0x000000340200e981 */ /* 0x0000e4000c1e1900 */
[----:B0-----:R-:W0:Y:S02]  /*1c7c0*/  @!P6 LDC.64 R2, c[0x0][0xc78] ;  /* 0x00031e00ff02eb82 */ /* 0x001e240000000a00 */
[----:B0-----:R-:W-:-:S04]  /*1c7d0*/  @!P6 IMAD.WIDE R2, R7, 0x4, R2 ;  /* 0x000000040702e825 */ /* 0x001fc800078e0202 */
[----:B------:R-:W-:-:S06]  /*1c7e0*/  IMAD.MOV.U32 R7, RZ, RZ, RZ ;  /* 0x000000ffff077224 */ /* 0x000fcc00078e00ff */
[----:B------:R-:W3:Y:S02]  /*1c7f0*/  @!P6 LDG.E R7, desc[UR52][R2.64] ;  /* 0x000000340207e981 */ /* 0x000ee4000c1e1900 */
        /* <DEDUP_REMOVED lines=16> */
[----:B------:R-:W1:Y:S02]  /*1c900*/  SHFL.IDX PT, R3, R2, 0x1f, 0x1f ;  /* 0x03e01f0002037f89 */ /* 0x000e6400000e0000 */
[----:B-1----:R-:W-:-:S04]  /*1c910*/  IMAD R3, R3, R8, RZ ;  /* 0x0000000803037224 */ /* 0x002fc800078e02ff */
[----:B------:R-:W-:-:S05]  /*1c920*/  IMAD.IADD R6, R3, 0x1, R6 ;  /* 0x0000000103067824 */ /* 0x000fca00078e0206 */
[----:B------:R-:W-:-:S13]  /*1c930*/  ISETP.GT.AND P6, PT, R6, R4, PT ;  /* 0x000000040600720c */ /* 0x000fda0003fc4270 */
[----:B------:R-:W-:Y:S05]  /*1c940*/  @!P6 BRA `(.L_x_1248) ;  /* 0xfffffffc0068e947 */ /* 0x000fea000383ffff */
.L_x_1246:
        /* <DEDUP_REMOVED lines=8> */
[----:B------:R0:W3:Y:S01]  /*1c9d0*/  SHFL.IDX PT, R7, R7, R3, 0x1f ;  /* 0x00001f0307077589 */ /* 0x0000e200000e0000 */
[----:B------:R-:W-:Y:S05]  /*1c9e0*/  @!P0 BRA `(.L_x_1249) ;  /* 0x00000000000c8947 */ /* 0x000fea0003800000 */
[----:B------:R-:W-:-:S06]  /*1c9f0*/  UIADD3 UR5, UR4, -0x1, URZ ;  /* 0xffffffff04057890 */ /* 0x000fcc000fffe03f */
[----:B------:R-:W-:-:S06]  /*1ca00*/  IMAD.U32 R5, RZ, RZ, UR5 ;  /* 0x00000005ff057e24 */ /* 0x000fcc000f8e00ff */
[----:B------:R4:W0:Y:S02]  /*1ca10*/  SHFL.IDX PT, R5, R2, R5, 0x1f ;  /* 0x00001f0502057589 */ /* 0x00082400000e0000 */
.L_x_1249:
[----:B0---4-:R-:W-:Y:S01]  /*1ca20*/  IMAD R2, R5, R8, R6 ;  /* 0x0000000805027224 */ /* 0x011fe200078e0206 */
[----:B---3--:R-:W-:Y:S01]  /*1ca30*/  ISETP.NE.AND P0, PT, R7, 0x1, PT ;  /* 0x000000010700780c */ /* 0x008fe20003f05270 */
[----:B------:R-:W-:Y:S02]  /*1ca40*/  UIADD3 UR42, UR4, UR42, URZ ;  /* 0x0000002a042a7290 */ /* 0x000fe4000fffe03f */
[----:B------:R-:W-:Y:S01]  /*1ca50*/  IMAD.IADD R4, R4, 0x1, -R2 ;  /* 0x0000000104047824 */ /* 0x000fe200078e0a02 */
[----:B------:R0:W-:Y:S09]  /*1ca60*/  STL [R1+0x10], R2 ;  /* 0x0000100201007387 */ /* 0x0001f20000100800 */
[----:B------:R-:W-:Y:S05]  /*1ca70*/  @!P0 BRA `(.L_x_1250) ;  /* 0x0000000000e48947 */ /* 0x000fea0003800000 */
[----:B-1----:R-:W-:-:S04]  /*1ca80*/  IABS R5, R0 ;  /* 0x0000000000057213 */ /* 0x002fc80000000000 */
[----:B0-----:R-:W0:Y:S08]  /*1ca90*/  I2F.RP R2, R5 ;  /* 0x0000000500027306 */ /* 0x001e300000209400 */
        /* <DEDUP_REMOVED lines=16> */
[----:B------:R-:W-:Y:S02]  /*1cba0*/  ISETP.GE.U32.AND P0, PT, R2, R5, PT ;  /* 0x000000050200720c */ /* 0x000fe40003f06070 */
[----:B------:R-:W-:-:S04]  /*1cbb0*/  IABS R5, R7 ;  /* 0x0000000700057213 */ /* 0x000fc80000000000 */
        /* <DEDUP_REMOVED lines=9> */
[----:B------:R-:W-:-:S03]  /*1cc50*/  LOP3.LUT R2, R4, R0, RZ, 0x3c, !PT ;  /* 0x0000000004027212 */ /* 0x000fc600078e3cff */
[----:B------:R-:W-:Y:S01]  /*1cc60*/  IMAD.MOV.U32 R3, RZ, RZ, R8 ;  /* 0x000000ffff037224 */ /* 0x000fe200078e0008 */
[----:B------:R-:W-:Y:S02]  /*1cc70*/  ISETP.GE.AND P2, PT, R2, RZ, PT ;  /* 0x000000ff0200720c */ /* 0x000fe40003f46270 */
        /* <DEDUP_REMOVED lines=11> */
[----:B------:R-:W-:Y:S01]  /*1cd30*/  ISETP.GE.U32.AND P0, PT, R2, R5, PT ;  /* 0x000000050200720c */ /* 0x000fe20003f06070 */
[----:B------:R-:W-:-:S04]  /*1cd40*/  IMAD.MOV R2, RZ, RZ, -R3 ;  /* 0x000000ffff027224 */ /* 0x000fc800078e0a03 */
[----:B------:R-:W-:Y:S01]  /*1cd50*/  IMAD R4, R0, R2, R4 ;  /* 0x0000000200047224 */ /* 0x000fe200078e0204 */
[----:B------:R-:W-:-:S04]  /*1cd60*/  LOP3.LUT R2, R3, R7, RZ, 0x3c, !PT ;  /* 0x0000000703027212 */ /* 0x000fc800078e3cff */
[----:B------:R-:W-:-:S03]  /*1cd70*/  ISETP.GE.AND P2, PT, R2, RZ, PT ;  /* 0x000000ff0200720c */ /* 0x000fc60003f46270 */
[----:B------:R-:W-:-:S10]  /*1cd80*/  @P0 VIADD R6, R6, 0x1 ;  /* 0x0000000106060836 */ /* 0x000fd40000000000 */
[----:B------:R-:W-:Y:S01]  /*1cd90*/  @!P2 IMAD.MOV R6, RZ, RZ, -R6 ;  /* 0x000000ffff06a224 */ /* 0x000fe200078e0a06 */
[----:B------:R-:W-:-:S05]  /*1cda0*/  @!P1 LOP3.LUT R6, RZ, R7, RZ, 0x33, !PT ;  /* 0x00000007ff069212 */ /* 0x000fca00078e33ff */
[--C-:B------:R-:W-:Y:S02]  /*1cdb0*/  IMAD.MOV R2, RZ, RZ, -R6.reuse ;  /* 0x000000ffff027224 */ /* 0x100fe400078e0a06 */
[C---:B------:R-:W-:Y:S02]  /*1cdc0*/  IMAD R6, R7.reuse, 0x1000000, R6 ;  /* 0x0100000007067824 */ /* 0x040fe400078e0206 */
[----:B------:R-:W-:-:S04]  /*1cdd0*/  IMAD R2, R7, R2, R3 ;  /* 0x0000000207027224 */ /* 0x000fc800078e0203 */
[----:B------:R-:W-:-:S05]  /*1cde0*/  IMAD R2, R2, 0x10000, R6 ;  /* 0x0001000002027824 */ /* 0x000fca00078e0206 */
[----:B------:R0:W-:Y:S01]  /*1cdf0*/  STL [R1+0x18], R2 ;  /* 0x0000180201007387 */ /* 0x0001e20000100800 */
[----:B------:R-:W-:Y:S05]  /*1ce00*/  BRA `(.L_x_1251) ;  /* 0x0000000400007947 */ /* 0x000fea0003800000 */
.L_x_1250:
[----:B------:R-:W-:Y:S02]  /*1ce10*/  ULDC.64 UR4, c[0x0][0xc90] ;  /* 0x0003240000047ab9 */ /* 0x000fe40000000a00 */
[----:B------:R-:W-:-:S06]  /*1ce20*/  UIMAD.WIDE UR4, UR42, 0x4, UR4 ;  /* 0x000000042a0478a5 */ /* 0x000fcc000f8e0204 */
[----:B0-----:R-:W-:Y:S02]  /*1ce30*/  IMAD.U32 R2, RZ, RZ, UR4 ;  /* 0x00000004ff027e24 */ /* 0x001fe4000f8e00ff */
[----:B------:R-:W-:-:S05]  /*1ce40*/  IMAD.U32 R3, RZ, RZ, UR5 ;  /* 0x00000005ff037e24 */ /* 0x000fca000f8e00ff */
[----:B------:R-:W1:Y:S02]  /*1ce50*/  LDG.E R6, desc[UR52][R2.64] ;  /* 0x0000003402067981 */ /* 0x000e64000c1e1900 */
[----:B-1----:R-:W-:-:S05]  /*1ce60*/  IMAD R5, R0, R6, RZ ;  /* 0x0000000600057224 */ /* 0x002fca00078e02ff */
[----:B------:R-:W-:-:S04]  /*1ce70*/  IABS R7, R5 ;  /* 0x0000000500077213 */ /* 0x000fc80000000000 */
[----:B------:R-:W0:Y:S08]  /*1ce80*/  I2F.RP R2, R7 ;  /* 0x0000000700027306 */ /* 0x000e300000209400 */
        /* <DEDUP_REMOVED lines=22> */
[----:B------:R-:W-:Y:S02]  /*1cff0*/  IMAD R7, R6, R2, RZ ;  /* 0x0000000206077224 */ /* 0x000fe400078e02ff */
[----:B------:R-:W-:Y:S02]  /*1d000*/  IMAD.MOV R2, RZ, RZ, -R2 ;  /* 0x000000ffff027224 */ /* 0x000fe400078e0a02 */
[----:B------:R-:W-:Y:S02]  /*1d010*/  IMAD.MOV R3, RZ, RZ, -R7 ;  /* 0x000000ffff037224 */ /* 0x000fe400078e0a07 */
[----:B------:R-:W-:-:S03]  /*1d020*/  IMAD R4, R5, R2, R4 ;  /* 0x0000000205047224 */ /* 0x000fc600078e0204 */
[----:B------:R-:W-:-:S04]  /*1d030*/  VIADDMNMX R6, R3, R8, R6, PT ;  /* 0x0000000803067246 */ /* 0x000fc80003800106 */
        /* <DEDUP_REMOVED lines=19> */
[----:B------:R-:W-:Y:S02]  /*1d170*/  LOP3.LUT R3, R4, R6, RZ, 0x3c, !PT ;  /* 0x0000000604037212 */ /* 0x000fe400078e3cff */
[----:B------:R-:W-:Y:S02]  /*1d180*/  IADD3 R4, R7, 0x1000000, R4 ;  /* 0x0100000007047810 */ /* 0x000fe40007ffe004 */
[----:B------:R-:W-:-:S07]  /*1d190*/  ISETP.GE.AND P2, PT, R3, RZ, PT ;  /* 0x000000ff0300720c */ /* 0x000fce0003f46270 */
[----:B------:R-:W-:-:S06]  /*1d1a0*/  @P0 VIADD R2, R2, 0x1 ;  /* 0x0000000102020836 */ /* 0x000fcc0000000000 */
[----:B------:R-:W-:Y:S01]  /*1d1b0*/  @!P2 IMAD.MOV R2, RZ, RZ, -R2 ;  /* 0x000000ffff02a224 */ /* 0x000fe200078e0a02 */
[----:B------:R-:W-:Y:S01]  /*1d1c0*/  @!P1 LOP3.LUT R2, RZ, R6, RZ, 0x33, !PT ;  /* 0x00000006ff029212 */ /* 0x000fe200078e33ff */
[----:B------:R-:W-:-:S04]  /*1d1d0*/  IMAD.MOV R6, RZ, RZ, -R6 ;  /* 0x000000ffff067224 */ /* 0x000fc800078e0a06 */
[----:B------:R-:W-:Y:S02]  /*1d1e0*/  IMAD R3, R2, R6, R4 ;  /* 0x0000000602037224 */ /* 0x000fe400078e0204 */
[----:B------:R-:W-:-:S03]  /*1d1f0*/  IMAD.MOV.U32 R4, RZ, RZ, R2 ;  /* 0x000000ffff047224 */ /* 0x000fc600078e0002 */
[----:B------:R1:W-:Y:S04]  /*1d200*/  STL [R1+0x18], R3 ;  /* 0x0000180301007387 */ /* 0x0003e80000100800 */
.L_x_1251:
[----:B-1----:R-:W-:-:S05]  /*1d210*/  LOP3.LUT R3, RZ, R4, RZ, 0x33, !PT ;  /* 0x00000004ff037212 */ /* 0x002fca00078e33ff */
[----:B------:R-:W-:-:S05]  /*1d220*/  IMAD.IADD R0, R0, 0x1, R3 ;  /* 0x0000000100007824 */ /* 0x000fca00078e0203 */
[----:B------:R1:W-:Y:S01]  /*1d230*/  STL [R1+0x14], R0 ;  /* 0x0000140001007387 */ /* 0x0003e20000100800 */
[----:B------:R-:W-:Y:S05]  /*1d240*/  BRA `(.L_x_1252) ;  /* 0x0000000000107947 */ /* 0x000fea0003800000 */
.L_x_1247:
[----:B------:R0:W-:Y:S01]  /*1d250*/  STL [R1+0x10], R4 ;  /* 0x0000100401007387 */ /* 0x0001e20000100800 */
[----:B------:R-:W-:-:S03]  /*1d260*/  ULDC UR42, c[0x0][0xc3c] ;  /* 0x00030f00002a7ab9 */ /* 0x000fc60000000800 */
[----:B------:R0:W-:Y:S04]  /*1d270*/  STL [R1+0x14], RZ ;  /* 0x000014ff01007387 */ /* 0x0001e80000100800 */
[----:B------:R0:W-:Y:S02]  /*1d280*/  STL [R1+0x18], RZ ;  /* 0x000018ff01007387 */ /* 0x0001e40000100800 */
.L_x_1252:
[----:B0-----:R-:W3:Y:S04]  /*1d290*/  LDL R2, [R1+0x18] ;  /* 0x0000180001027983 */ /* 0x001ee80000100800 */
[----:B------:R-:W4:Y:S04]  /*1d2a0*/  LDL R3, [R1+0x14] ;  /* 0x0000140001037983 */ /* 0x000f280000100800 */
[----:B------:R-:W5:Y:S01]  /*1d2b0*/  LDL R4, [R1+0x10] ;  /* 0x0000100001047983 */ /* 0x000f620000100800 */
[----:B-1----:R-:W0:Y:S02]  /*1d2c0*/  S2R R0, SR_TID.X ;  /* 0x0000000000007919 */ /* 0x002e240000002100 */
[----:B0-----:R-:W-:Y:S01]  /*1d2d0*/  LOP3.LUT R0, R0, 0x1f, RZ, 0xc0, !PT ;  /* 0x0000001f00007812 */ /* 0x001fe200078ec0ff */
[----:B------:R-:W-:Y:S03]  /*1d2e0*/  BAR.SYNC.DEFER_BLOCKING 0x4, 0x180 ;  /* 0x0106000000007b1d */ /* 0x000fe60000010000 */
[----:B------:R-:W-:-:S13]  /*1d2f0*/  ISETP.NE.AND P0, PT, R0, RZ, PT ;  /* 0x000000ff0000720c */ /* 0x000fda0003f05270 */
[----:B------:R-:W0:Y:S01]  /*1d300*/  @!P0 S2R R0, SR_CgaCtaId ;  /* 0x0000000000008919 */ /* 0x000e220000008800 */
[----:B---3--:R-:W-:Y:S01]  /*1d310*/  IMAD.MOV.U32 R6, RZ, RZ, R2 ;  /* 0x000000ffff067224 */ /* 0x008fe200078e0002 */
[----:B------:R-:W-:-:S04]  /*1d320*/  @!P0 MOV R2, 0x400 ;  /* 0x0000040000028802 */ /* 0x000fc80000000f00 */
[----:B0-----:R-:W-:Y:S01]  /*1d330*/  @!P0 LEA R18, R0, R2, 0x18 ;  /* 0x0000000200128211 */ /* 0x001fe200078ec0ff */
[----:B------:R-:W-:Y:S02]  /*1d340*/  IMAD.U32 R0, RZ, RZ, UR42 ;  /* 0x0000002aff007e24 */ /* 0x000fe4000f8e00ff */
[----:B----4-:R-:W-:Y:S02]  /*1d350*/  IMAD.MOV.U32 R5, RZ, RZ, R3 ;  /* 0x000000ffff057224 */ /* 0x010fe400078e0003 */
[----:B------:R-:W-:-:S05]  /*1d360*/  @!P0 IMAD.MOV.U32 R7, RZ, RZ, R0 ;  /* 0x000000ffff078224 */ /* 0x000fca00078e0000 */
[----:B-----5:R3:W-:Y:S01]  /*1d370*/  @!P0 STS.128 [R18+0x298d0], R4 ;  /* 0x0298d00412008388 */ /* 0x0207e20000000c00 */
[----:B------:R-:W-:Y:S06]  /*1d380*/  BAR.ARV 0x5, 0x180 ;  /* 0x0146000000007b1d */ /* 0x000fec0000002000 */
.L_x_1245:
[----:B------:R-:W-:Y:S02]  /*1d390*/  ULDC UR4, c[0x0][0xc3c] ;  /* 0x00030f0000047ab9 */ /* 0x000fe40000000800 */
[----:B------:R-:W-:-:S06]  /*1d3a0*/  UISETP.GE.AND UP0, UPT, UR42, UR4, UPT ;  /* 0x000000042a00728c */ /* 0x000fcc000bf06270 */
[----:B------:R-:W-:-:S13]  /*1d3b0*/  PLOP3.LUT P0, PT, PT, PT, UP0, 0x80, 0x0 ;  /* 0x000000000000781c */ /* 0x000fda0003f0f008 */
[----:B------:R-:W-:Y:S05]  /*1d3c0*/  @!P0 BRA `(.L_x_1253) ;  /* 0xffffffb000688947 */ /* 0x000fea000383ffff */
.L_x_1175:
[----:B------:R-:W4:Y:S01]  /*1d3d0*/  LDL.LU R0, [R1+0x30] ;  /* 0x0000300001007983 */ /* 0x000f220000300800 */
[----:B------:R-:W-:Y:S01]  /*1d3e0*/  BSSY B0, `(.L_x_1254) ;  /* 0x000000b000007945 */ /* 0x000fe20003800000 */
[----:B-1-3--:R-:W1:Y:S01]  /*1d3f0*/  S2R R5, SR_CgaCtaId ;  /* 0x0000000000057919 */ /* 0x00ae620000008800 */
[----:B----4-:R-:W-:-:S05]  /*1d400*/  VIADD R0, R0, 0x1 ;  /* 0x0000000100007836 */ /* 0x010fca0000000000 */
[----:B0-----:R-:W-:-:S04]  /*1d410*/  LEA.HI R2, R0, R0, RZ, 0x1 ;  /* 0x0000000000027211 */ /* 0x001fc800078f08ff */
[----:B------:R-:W-:-:S05]  /*1d420*/  LOP3.LUT R3, R2, 0xfffffffe, RZ, 0xc0, !PT ;  /* 0xfffffffe02037812 */ /* 0x000fca00078ec0ff */
[----:B------:R-:W-:Y:S01]  /*1d430*/  IMAD.IADD R3, R0, 0x1, -R3 ;  /* 0x0000000100037824 */ /* 0x000fe200078e0a03 */
[----:B------:R-:W-:-:S04]  /*1d440*/  MOV R0, 0x400 ;  /* 0x0000040000007802 */ /* 0x000fc80000000f00 */
[----:B-1----:R-:W-:Y:S02]  /*1d450*/  LEA R0, R5, R0, 0x18 ;  /* 0x0000000005007211 */ /* 0x002fe400078ec0ff */
[----:B------:R-:W-:-:S04]  /*1d460*/  SHF.L.U32 R3, R3, 0x1f, RZ ;  /* 0x0000001f03037819 */ /* 0x000fc800000006ff */
[----:B------:R-:W0:Y:S02]  /*1d470*/  SYNCS.PHASECHK.TRANS64.TRYWAIT P0, [R0+URZ+0x29820], R3 ;  /* 0x02982003000075a7 */ /* 0x000e24000800017f */
[----:B0-----:R-:W-:Y:S05]  /*1d480*/  @!P0 BRA `(.L_x_1255) ;  /* 0x0000001000048947 */ /* 0x001fea0003800000 */
.L_x_1294:
[----:B------:R-:W-:Y:S05]  /*1d490*/  BSYNC B0 ;  /* 0x0000000000007941 */ /* 0x000fea0003800000 */
.L_x_1254:
[----:B------:R-:W-:-:S03]  /*1d4a0*/  UMOV UR4, 0xffffffff ;  /* 0xffffffff00047882 */ /* 0x000fc60000000000 */
[----:B------:R-:W-:Y:S05]  /*1d4b0*/  BRA.DIV UR4, `(.L_x_1256) ;  /* 0x00000012040c7947 */ /* 0x000fea000b800000 */
[----:B------:R-:W1:Y:S02]  /*1d4c0*/  S2R R2, SR_TID.X ;  /* 0x0000000000027919 */ /* 0x000e640000002100 */
[----:B-1----:R-:W-:-:S04]  /*1d4d0*/  SHF.R.U32.HI R2, RZ, 0x5, R2 ;  /* 0x00000005ff027819 */ /* 0x002fc80000011602 */
[----:B------:R-:W-:-:S05]  /*1d4e0*/  LOP3.LUT R2, R2, 0x3, RZ, 0xc0, !PT ;  /* 0x0000000302027812 */ /* 0x000fca00078ec0ff */
[----:B------:R1:W3:Y:S02]  /*1d4f0*/  SHFL.IDX PT, R14, R2, RZ, 0x1f ;  /* 0x00001fff020e7589 */ /* 0x0002e400000e0000 */
.L_x_1297:
[----:B---3--:R-:W-:Y:S01]  /*1d500*/  ISETP.NE.AND P0, PT, R14, RZ, PT ;  /* 0x000000ff0e00720c */ /* 0x008fe20003f05270 */
[----:B------:R-:W-:-:S12]  /*1d510*/  BSSY B0, `(.L_x_1257) ;  /* 0x000002c000007945 */ /* 0x000fd80003800000 */
[----:B------:R-:W-:Y:S05]  /*1d520*/  @P0 BRA `(.L_x_1258) ;  /* 0x0000000000a80947 */ /* 0x000fea0003800000 */
[----:B------:R-:W-:-:S03]  /*1d530*/  UMOV UR4, 0xffffffff ;  /* 0xffffffff00047882 */ /* 0x000fc60000000000 */
[----:B------:R-:W-:Y:S05]  /*1d540*/  BRA.DIV UR4, `(.L_x_1259) ;  /* 0x00000012041c7947 */ /* 0x000fea000b800000 */
[----:B------:R-:W-:-:S13]  /*1d550*/  ELECT P6, URZ, PT ;  /* 0x00000000003f782f */ /* 0x000fda00038c0000 */
.L_x_1300:
[----:B------:R-:W-:Y:S05]  /*1d560*/  @!P6 BRA `(.L_x_1258) ;  /* 0x000000000098e947 */ /* 0x000fea0003800000 */
[----:B------:R-:W-:-:S06]  /*1d570*/  ULOP3.LUT UR4, UR38, 0x2, URZ, 0xfc, !UPT ;  /* 0x0000000226047892 */ /* 0x000fcc000f8efc3f */
[----:B-1----:R-:W-:-:S05]  /*1d580*/  IMAD.U32 R2, RZ, RZ, UR4 ;  /* 0x00000004ff027e24 */ /* 0x002fca000f8e00ff */
[----:B------:R-:W-:-:S13]  /*1d590*/  ISETP.NE.AND P0, PT, R2, 0x3, PT ;  /* 0x000000030200780c */ /* 0x000fda0003f05270 */
[----:B------:R-:W-:Y:S05]  /*1d5a0*/  @!P0 BRA `(.L_x_1260) ;  /* 0x0000000000048947 */ /* 0x000fea0003800000 */
[----:B------:R-:W-:Y:S01]  /*1d5b0*/  BPT.TRAP 0x1 ;  /* 0x000000040000795c */ /* 0x000fe20000300000 */
.L_x_1260:
[----:B------:R-:W3:Y:S01]  /*1d5c0*/  LDL.LU R7, [R1] ;  /* 0x0000000001077983 */ /* 0x000ee20000300800 */
[----:B------:R-:W-:Y:S02]  /*1d5d0*/  VIADD R2, R0, 0x29840 ;  /* 0x0002984000027836 */ /* 0x000fe40000000000 */
[C---:B0-----:R-:W-:Y:S02]  /*1d5e0*/  VIADD R3, R19.reuse, 0x1 ;  /* 0x0000000113037836 */ /* 0x041fe40000000000 */
[----:B------:R-:W-:-:S03]  /*1d5f0*/  IMAD R6, R19, 0x8, R2 ;  /* 0x0000000813067824 */ /* 0x000fc600078e0202 */
[----:B------:R-:W-:-:S04]  /*1d600*/  ISETP.NE.AND P2, PT, R3, 0x2, PT ;  /* 0x000000020300780c */ /* 0x000fc80003f45270 */
[----:B------:R-:W-:Y:S02]  /*1d610*/  SEL R4, RZ, 0x1, P2 ;  /* 0x00000001ff047807 */ /* 0x000fe40001000000 */
[----:B------:R-:W-:Y:S02]  /*1d620*/  SEL R3, R3, RZ, P2 ;  /* 0x000000ff03037207 */ /* 0x000fe40001000000 */
[C---:B---3--:R-:W-:Y:S02]  /*1d630*/  SHF.L.U32 R5, R7.reuse, 0x1f, RZ ;  /* 0x0000001f07057819 */ /* 0x048fe400000006ff */
[----:B------:R-:W-:Y:S01]  /*1d640*/  LOP3.LUT R4, R7, R4, RZ, 0x3c, !PT ;  /* 0x0000000407047212 */ /* 0x000fe200078e3cff */
[----:B------:R-:W-:Y:S01]  /*1d650*/  IMAD R7, R3, 0x8, R2 ;  /* 0x0000000803077824 */ /* 0x000fe200078e0202 */
[----:B------:R-:W0:Y:S02]  /*1d660*/  SYNCS.PHASECHK.TRANS64.TRYWAIT P1, [R6+URZ], R5 ;  /* 0x00000005060075a7 */ /* 0x000e24000802017f */
[----:B------:R-:W-:Y:S01]  /*1d670*/  SHF.L.U32 R2, R4, 0x1f, RZ ;  /* 0x0000001f04027819 */ /* 0x000fe200000006ff */
[----:B0-----:R-:W-:Y:S06]  /*1d680*/  @!P1 BRA `(.L_x_1261) ;  /* 0x0000000c00ec9947 */ /* 0x001fec0003800000 */
.L_x_1301:
[----:B------:R-:W1:Y:S02]  /*1d690*/  SYNCS.PHASECHK.TRANS64.TRYWAIT P1, [R7+URZ], R2 ;  /* 0x00000002070075a7 */ /* 0x000e64000802017f */
[----:B-1----:R-:W-:Y:S05]  /*1d6a0*/  @!P1 BRA `(.L_x_1262) ;  /* 0x0000000c00f89947 */ /* 0x002fea0003800000 */
.L_x_1302:
[----:B------:R-:W-:Y:S05]  /*1d6b0*/  @!P0 BRA `(.L_x_1263) ;  /* 0x0000000000048947 */ /* 0x000fea0003800000 */
[----:B------:R-:W-:Y:S01]  /*1d6c0*/  BPT.TRAP 0x1 ;  /* 0x000000040000795c */ /* 0x000fe20000300000 */
.L_x_1263:
[----:B------:R-:W-:-:S04]  /*1d6d0*/  IMAD R4, R19, 0x8, R0 ;  /* 0x0000000813047824 */ /* 0x000fc800078e0200 */
[----:B------:R-:W3:Y:S02]  /*1d6e0*/  SYNCS.PHASECHK.TRANS64.TRYWAIT P1, [R4+URZ+0x29860], R5 ;  /* 0x02986005040075a7 */ /* 0x000ee4000802017f */
[----:B---3--:R-:W-:Y:S05]  /*1d6f0*/  @!P1 BRA `(.L_x_1264) ;  /* 0x0000000c00f89947 */ /* 0x008fea0003800000 */
.L_x_1303:
[----:B------:R-:W-:Y:S05]  /*1d700*/  @!P0 BRA `(.L_x_1265) ;  /* 0x0000000000048947 */ /* 0x000fea0003800000 */
[----:B------:R-:W-:Y:S01]  /*1d710*/  BPT.TRAP 0x1 ;  /* 0x000000040000795c */ /* 0x000fe20000300000 */
.L_x_1265:
[----:B------:R-:W-:-:S04]  /*1d720*/  IMAD R3, R3, 0x8, R0 ;  /* 0x0000000803037824 */ /* 0x000fc800078e0200 */
[----:B------:R-:W4:Y:S02]  /*1d730*/  SYNCS.PHASECHK.TRANS64.TRYWAIT P1, [R3+URZ+0x29860], R2 ;  /* 0x02986002030075a7 */ /* 0x000f24000802017f */
[----:B----4-:R-:W-:Y:S05]  /*1d740*/  @!P1 BRA `(.L_x_1266) ;  /* 0x0000000c00f89947 */ /* 0x010fea0003800000 */
.L_x_1304:
[----:B------:R-:W-:Y:S05]  /*1d750*/  @!P0 BRA `(.L_x_1267) ;  /* 0x0000000000048947 */ /* 0x000fea0003800000 */
[----:B------:R-:W-:Y:S01]  /*1d760*/  BPT.TRAP 0x1 ;  /* 0x000000040000795c */ /* 0x000fe20000300000 */
.L_x_1267:
[----:B------:R-:W5:Y:S02]  /*1d770*/  SYNCS.PHASECHK.TRANS64.TRYWAIT P0, [R4+URZ+0x29880], R5 ;  /* 0x02988005040075a7 */ /* 0x000f64000800017f */
[----:B-----5:R-:W-:Y:S05]  /*1d780*/  @!P0 BRA `(.L_x_1268) ;  /* 0x0000000c00fc8947 */ /* 0x020fea0003800000 */
.L_x_1269:
[----:B------:R0:W0:Y:S02]  /*1d790*/  SYNCS.PHASECHK.TRANS64.TRYWAIT P0, [R3+URZ+0x29880], R2 ;  /* 0x02988002030075a7 */ /* 0x000024000800017f */
[----:B0-----:R-:W-:Y:S05]  /*1d7a0*/  @!P0 NANOSLEEP.SYNCS 0x989680 ;  /* 0x009896800000895d */ /* 0x001fea0003900000 */
[----:B------:R-:W0:Y:S02]  /*1d7b0*/  @!P0 SYNCS.PHASECHK.TRANS64 P0, [R3+URZ+0x29880], R2 ;  /* 0x02988002030085a7 */ /* 0x000e24000800007f */
[----:B0-----:R-:W-:Y:S05]  /*1d7c0*/  @!P0 BRA `(.L_x_1269) ;  /* 0xfffffffc00f08947 */ /* 0x001fea000383ffff */
.L_x_1258:
[----:B------:R-:W-:Y:S05]  /*1d7d0*/  BSYNC B0 ;  /* 0x0000000000007941 */ /* 0x000fea0003800000 */
.L_x_1257:
[----:B------:R-:W-:Y:S05]  /*1d7e0*/  EXIT ;  /* 0x000000000000794d */ /* 0x000fea0003800000 */
.L_x_1070:
[----:B0-----:R-:W-:-:S04]  /*1d7f0*/  IMAD.U32 R3, RZ, RZ, UR41 ;  /* 0x00000029ff037e24 */ /* 0x001fc8000f8e00ff */
[----:B------:R0:W1:Y:S03]  /*1d800*/  SYNCS.PHASECHK.TRANS64.TRYWAIT P1, [R3+URZ+0x29800], R0 ;  /* 0x02980000030075a7 */ /* 0x000066000802017f */
[----:B-1----:R-:W-:Y:S05]  /*1d810*/  @!P1 NANOSLEEP.SYNCS 0x989680 ;  /* 0x009896800000995d */ /* 0x002fea0003900000 */
[----:B------:R-:W1:Y:S02]  /*1d820*/  @!P1 SYNCS.PHASECHK.TRANS64 P1, [R3+URZ+0x29800], R0 ;  /* 0x02980000030095a7 */ /* 0x000e64000802007f */
[----:B-1----:R-:W-:Y:S05]  /*1d830*/  @!P1 BRA `(.L_x_1070) ;  /* 0xfffffffc00ec9947 */ /* 0x002fea000383ffff */
[----:B------:R-:W-:Y:S05]  /*1d840*/  BRA `(.L_x_1270) ;  /* 0xfffffe4800a07947 */ /* 0x000fea000383ffff */
.L_x_1074:
[----:B-1----:R1:W2:Y:S02]  /*1d850*/  SYNCS.PHASECHK.TRANS64.TRYWAIT P1, [R5+URZ+0x29830], R0 ;  /* 0x02983000050075a7 */ /* 0x0022a4000802017f */
[----:B--2---:R-:W-:Y:S05]  /*1d860*/  @!P1 NANOSLEEP.SYNCS 0x989680 ;  /* 0x009896800000995d */ /* 0x004fea0003900000 */
[----:B------:R-:W2:Y:S02]  /*1d870*/  @!P1 SYNCS.PHASECHK.TRANS64 P1, [R5+URZ+0x29830], R0 ;  /* 0x02983000050095a7 */ /* 0x000ea4000802007f */
[----:B--2---:R-:W-:Y:S05]  /*1d880*/  @!P1 BRA `(.L_x_1074) ;  /* 0xfffffffc00f09947 */ /* 0x004fea000383ffff */
[----:B------:R-:W-:Y:S05]  /*1d890*/  BRA `(.L_x_1073) ;  /* 0xfffffe4800cc7947 */ /* 0x000fea000383ffff */
.L_x_1090:
[----:B-1----:R-:W-:-:S04]  /*1d8a0*/  IMAD.U32 R8, RZ, RZ, UR6 ;  /* 0x00000006ff087e24 */ /* 0x002fc8000f8e00ff */
[----:B------:R1:W2:Y:S03]  /*1d8b0*/  SYNCS.PHASECHK.TRANS64.TRYWAIT P1, [R8+URZ+0x29830], R7 ;  /* 0x02983007080075a7 */ /* 0x0002a6000802017f */
[----:B--2---:R-:W-:Y:S05]  /*1d8c0*/  @!P1 NANOSLEEP.SYNCS 0x989680 ;  /* 0x009896800000995d */ /* 0x004fea0003900000 */
[----:B------:R-:W2:Y:S02]  /*1d8d0*/  @!P1 SYNCS.PHASECHK.TRANS64 P1, [R8+URZ+0x29830], R7 ;  /* 0x02983007080095a7 */ /* 0x000ea4000802007f */
[----:B--2---:R-:W-:Y:S05]  /*1d8e0*/  @!P1 BRA `(.L_x_1090) ;  /* 0xfffffffc00ec9947 */ /* 0x004fea000383ffff */
[----:B------:R-:W-:Y:S05]  /*1d8f0*/  BRA `(.L_x_1087) ;  /* 0xfffffe90002c7947 */ /* 0x000fea000383ffff */
.L_x_1094:
[----:B-1----:R-:W-:-:S04]  /*1d900*/  IMAD.U32 R8, RZ, RZ, UR6 ;  /* 0x00000006ff087e24 */ /* 0x002fc8000f8e00ff */
[----:B------:R1:W2:Y:S03]  /*1d910*/  SYNCS.PHASECHK.TRANS64.TRYWAIT P1, [R8+URZ+0x29850], R7 ;  /* 0x02985007080075a7 */ /* 0x0002a6000802017f */
[----:B--2---:R-:W-:Y:S05]  /*1d920*/  @!P1 NANOSLEEP.SYNCS 0x989680 ;  /* 0x009896800000995d */ /* 0x004fea0003900000 */
[----:B------:R-:W2:Y:S02]  /*1d930*/  @!P1 SYNCS.PHASECHK.TRANS64 P1, [R8+URZ+0x29850], R7 ;  /* 0x02985007080095a7 */ /* 0x000ea4000802007f */
[----:B--2---:R-:W-:Y:S05]  /*1d940*/  @!P1 BRA `(.L_x_1094) ;  /* 0xfffffffc00ec9947 */ /* 0x004fea000383ffff */
[----:B------:R-:W-:Y:S05]  /*1d950*/  BRA `(.L_x_1091) ;  /* 0xfffffe9c00287947 */ /* 0x000fea000383ffff */
.L_x_1112:
[----:B-1----:R-:W-:-:S04]  /*1d960*/  IMAD.U32 R3, RZ, RZ, UR6 ;  /* 0x00000006ff037e24 */ /* 0x002fc8000f8e00ff */
[----:B------:R1:W2:Y:S03]  /*1d970*/  SYNCS.PHASECHK.TRANS64.TRYWAIT P1, [R3+URZ+0x29830], R0 ;  /* 0x02983000030075a7 */ /* 0x0002a6000802017f */
[----:B--2---:R-:W-:Y:S05]  /*1d980*/  @!P1 NANOSLEEP.SYNCS 0x989680 ;  /* 0x009896800000995d */ /* 0x004fea0003900000 */
[----:B------:R-:W2:Y:S02]  /*1d990*/  @!P1 SYNCS.PHASECHK.TRANS64 P1, [R3+URZ+0x29830], R0 ;  /* 0x02983000030095a7 */ /* 0x000ea4000802007f */
[----:B--2---:R-:W-:Y:S05]  /*1d9a0*/  @!P1 BRA `(.L_x_1112) ;  /* 0xfffffffc00ec9947 */ /* 0x004fea000383ffff */
[----:B------:R-:W-:Y:S05]  /*1d9b0*/  BRA `(.L_x_1109) ;  /* 0xfffffedc00047947 */ /* 0x000fea000383ffff */
.L_x_1116:
[----:B-1----:R-:W-:-:S04]  /*1d9c0*/  IMAD.U32 R3, RZ, RZ, UR6 ;  /* 0x00000006ff037e24 */ /* 0x002fc8000f8e00ff */
[----:B------:R1:W2:Y:S03]  /*1d9d0*/  SYNCS.PHASECHK.TRANS64.TRYWAIT P1, [R3+URZ+0x29850], R0 ;  /* 0x02985000030075a7 */ /* 0x0002a6000802017f */
[----:B--2---:R-:W-:Y:S05]  /*1d9e0*/  @!P1 NANOSLEEP.SYNCS 0x989680 ;  /* 0x009896800000995d */ /* 0x004fea0003900000 */
[----:B------:R-:W2:Y:S02]  /*1d9f0*/  @!P1 SYNCS.PHASECHK.TRANS64 P1, [R3+URZ+0x29850], R0 ;  /* 0x02985000030095a7 */ /* 0x000ea4000802007f */
[----:B--2---:R-:W-:Y:S05]  /*1da00*/  @!P1 BRA `(.L_x_1116) ;  /* 0xfffffffc00ec9947 */ /* 0x004fea000383ffff */
[----:B------:R-:W-:Y:S05]  /*1da10*/  BRA `(.L_x_1113) ;  /* 0xfffffee8000c7947 */ /* 0x000fea000383ffff */
.L_x_1123:
[----:B-1----:R-:W-:-:S04]  /*1da20*/  IMAD.U32 R3, RZ, RZ, UR6 ;  /* 0x00000006ff037e24 */ /* 0x002fc8000f8e00ff */
[----:B------:R1:W2:Y:S03]  /*1da30*/  SYNCS.PHASECHK.TRANS64.TRYWAIT P1, [R3+URZ+0x29830], R0 ;  /* 0x02983000030075a7 */ /* 0x0002a6000802017f */
[----:B--2---:R-:W-:Y:S05]  /*1da40*/  @!P1 NANOSLEEP.SYNCS 0x989680 ;  /* 0x009896800000995d */ /* 0x004fea0003900000 */
[----:B------:R-:W2:Y:S02]  /*1da50*/  @!P1 SYNCS.PHASECHK.TRANS64 P1, [R3+URZ+0x29830], R0 ;  /* 0x02983000030095a7 */ /* 0x000ea4000802007f */
[----:B--2---:R-:W-:Y:S05]  /*1da60*/  @!P1 BRA `(.L_x_1123) ;  /* 0xfffffffc00ec9947 */ /* 0x004fea000383ffff */
[----:B------:R-:W-:Y:S05]  /*1da70*/  BRA `(.L_x_1120) ;  /* 0xffffff0800287947 */ /* 0x000fea000383ffff */
.L_x_1127:
[----:B-1----:R-:W-:-:S04]  /*1da80*/  IMAD.U32 R3, RZ, RZ, UR6 ;  /* 0x00000006ff037e24 */ /* 0x002fc8000f8e00ff */
[----:B------:R1:W2:Y:S03]  /*1da90*/  SYNCS.PHASECHK.TRANS64.TRYWAIT P1, [R3+URZ+0x29850], R0 ;  /* 0x02985000030075a7 */ /* 0x0002a6000802017f */
[----:B--2---:R-:W-:Y:S05]  /*1daa0*/  @!P1 NANOSLEEP.SYNCS 0x989680 ;  /* 0x009896800000995d */ /* 0x004fea0003900000 */
[----:B------:R-:W2:Y:S02]  /*1dab0*/  @!P1 SYNCS.PHASECHK.TRANS64 P1, [R3+URZ+0x29850], R0 ;  /* 0x02985000030095a7 */ /* 0x000ea4000802007f */
[----:B--2---:R-:W-:Y:S05]  /*1dac0*/  @!P1 BRA `(.L_x_1127) ;  /* 0xfffffffc00ec9947 */ /* 0x004fea000383ffff */
[----:B------:R-:W-:Y:S05]  /*1dad0*/  BRA `(.L_x_1124) ;  /* 0xffffff1400307947 */ /* 0x000fea000383ffff */
.L_x_1141:
[----:B-1----:R-:W-:-:S04]  /*1dae0*/  IMAD.U32 R7, RZ, RZ, UR9 ;  /* 0x00000009ff077e24 */ /* 0x002fc8000f8e00ff */
[----:B------:R1:W2:Y:S03]  /*1daf0*/  SYNCS.PHASECHK.TRANS64.TRYWAIT P1, [R7+URZ+0x29850], R4 ;  /* 0x02985004070075a7 */ /* 0x0002a6000802017f */
[----:B--2---:R-:W-:Y:S05]  /*1db00*/  @!P1 NANOSLEEP.SYNCS 0x989680 ;  /* 0x009896800000995d */ /* 0x004fea0003900000 */
[----:B------:R-:W2:Y:S02]  /*1db10*/  @!P1 SYNCS.PHASECHK.TRANS64 P1, [R7+URZ+0x29850], R4 ;  /* 0x02985004070095a7 */ /* 0x000ea4000802007f */
[----:B--2---:R-:W-:Y:S05]  /*1db20*/  @!P1 BRA `(.L_x_1141) ;  /* 0xfffffffc00ec9947 */ /* 0x004fea000383ffff */
[----:B------:R-:W-:Y:S05]  /*1db30*/  BRA `(.L_x_1140) ;  /* 0xffffff50002c7947 */ /* 0x000fea000383ffff */
.L_x_1197:
[----:B------:R-:W-:Y:S02]  /*1db40*/  IMAD.MOV.U32 R13, RZ, RZ, R0 ;  /* 0x000000ffff0d7224 */ /* 0x000fe400078e0000 */
[----:B------:R-:W-:Y:S02]  /*1db50*/  IMAD.MOV.U32 R12, RZ, RZ, RZ ;  /* 0x000000ffff0c7224 */ /* 0x000fe400078e00ff */
[----:B------:R-:W-:Y:S02]  /*1db60*/  IMAD.MOV.U32 R11, RZ, RZ, 0x1f ;  /* 0x0000001fff0b7424 */ /* 0x000fe400078e00ff */
[----:B------:R-:W-:-:S07]  /*1db70*/  IMAD.MOV.U32 R15, RZ, RZ, -0x1 ;  /* 0xffffffffff0f7424 */ /* 0x000fce00078e00ff */
[----:B01----:R-:W-:Y:S05]  /*1db80*/  WARPSYNC.COLLECTIVE R15, `(.L_x_1271) ;  /* 0x000000000f087348 */ /* 0x003fea0003c00000 */
[----:B------:R2:W3:Y:S02]  /*1db90*/  SHFL.IDX P6, R14, R13, R12, R11 ;  /* 0x0000000c0d0e7389 */ /* 0x0004e400000c000b */
[----:B0123--:R-:W-:Y:S01]  /*1dba0*/  ENDCOLLECTIVE ;  /* 0x000000000000791b */ /* 0x00ffe20003800000 */
.L_x_1271:
[----:B------:R-:W-:Y:S05]  /*1dbb0*/  BRA `(.L_x_1272) ;  /* 0xffffffbc006c7947 */ /* 0x000fea000383ffff */
.L_x_1199:
[----:B------:R-:W-:Y:S01]  /*1dbc0*/  BSSY B0, `(.L_x_1273) ;  /* 0x0000006000007945 */ /* 0x000fe20003800000 */
[----:B------:R-:W-:-:S07]  /*1dbd0*/  IMAD.MOV.U32 R15, RZ, RZ, -0x1 ;  /* 0xffffffffff0f7424 */ /* 0x000fce00078e00ff */
[----:B01----:R-:W-:Y:S05]  /*1dbe0*/  WARPSYNC.COLLECTIVE R15, `(.L_x_1274) ;  /* 0x000000000f0c7348 */ /* 0x003fea0003c00000 */
[----:B------:R-:W-:Y:S02]  /*1dbf0*/  ELECT P6, UR62, PT ;  /* 0x00000000003e782f */ /* 0x000fe400038c0000 */
[----:B------:R-:W-:Y:S01]  /*1dc00*/  MOV R14, UR62 ;  /* 0x0000003e000e7c02 */ /* 0x000fe20008000f00 */
[----:B01----:R-:W-:Y:S10]  /*1dc10*/  ENDCOLLECTIVE ;  /* 0x000000000000791b */ /* 0x003ff40003800000 */
.L_x_1274:
[----:B------:R-:W-:Y:S05]  /*1dc20*/  BSYNC B0 ;  /* 0x0000000000007941 */ /* 0x000fea0003800000 */
.L_x_1273:
[----:B------:R-:W-:Y:S05]  /*1dc30*/  BRA `(.L_x_1275) ;  /* 0xffffffbc00747947 */ /* 0x000fea000383ffff */
.L_x_1201:
[----:B0-----:R0:W2:Y:S02]  /*1dc40*/  SYNCS.PHASECHK.TRANS64.TRYWAIT P0, [R2+URZ+0x29880], R3 ;  /* 0x02988003020075a7 */ /* 0x0010a4000800017f */
[----:B--2---:R-:W-:Y:S05]  /*1dc50*/  @!P0 NANOSLEEP.SYNCS 0x989680 ;  /* 0x009896800000895d */ /* 0x004fea0003900000 */
[----:B------:R-:W2:Y:S02]  /*1dc60*/  @!P0 SYNCS.PHASECHK.TRANS64 P0, [R2+URZ+0x29880], R3 ;  /* 0x02988003020085a7 */ /* 0x000ea4000800007f */
[----:B--2---:R-:W-:Y:S05]  /*1dc70*/  @!P0 BRA `(.L_x_1201) ;  /* 0xfffffffc00f08947 */ /* 0x004fea000383ffff */
[----:B------:R-:W-:Y:S05]  /*1dc80*/  BRA `(.L_x_1276) ;  /* 0xffffffbc00d47947 */ /* 0x000fea000383ffff */
.L_x_1203:
[----:B-1----:R1:W2:Y:S02]  /*1dc90*/  SYNCS.PHASECHK.TRANS64.TRYWAIT P0, [R2+URZ+0x29840], R3 ;  /* 0x02984003020075a7 */ /* 0x0022a4000800017f */
[----:B--2---:R-:W-:Y:S05]  /*1dca0*/  @!P0 NANOSLEEP.SYNCS 0x989680 ;  /* 0x009896800000895d */ /* 0x004fea0003900000 */
[----:B------:R-:W2:Y:S02]  /*1dcb0*/  @!P0 SYNCS.PHASECHK.TRANS64 P0, [R2+URZ+0x29840], R3 ;  /* 0x02984003020085a7 */ /* 0x000ea4000800007f */
[----:B--2---:R-:W-:Y:S05]  /*1dcc0*/  @!P0 BRA `(.L_x_1203) ;  /* 0xfffffffc00f08947 */ /* 0x004fea000383ffff */
[----:B------:R-:W-:Y:S05]  /*1dcd0*/  BRA `(.L_x_1277) ;  /* 0xffffffc000247947 */ /* 0x000fea000383ffff */
.L_x_1207:
[----:B------:R-:W2:Y:S01]  /*1dce0*/  LDL.LU R11, [R1+0x1c] ;  /* 0x00001c00010b7983 */ /* 0x000ea20000300800 */
[----:B------:R-:W-:Y:S01]  /*1dcf0*/  IMAD.MOV.U32 R2, RZ, RZ, R12 ;  /* 0x000000ffff027224 */ /* 0x000fe200078e000c */
[----:B------:R-:W-:Y:S01]  /*1dd00*/  LOP3.LUT R7, R7, 0x7f, RZ, 0xc0, !PT ;  /* 0x0000007f07077812 */ /* 0x000fe200078ec0ff */
[----:B------:R-:W-:Y:S02]  /*1dd10*/  IMAD.MOV.U32 R13, RZ, RZ, R3 ;  /* 0x000000ffff0d7224 */ /* 0x000fe400078e0003 */
[----:B------:R-:W-:Y:S01]  /*1dd20*/  IMAD.MOV.U32 R12, RZ, RZ, RZ ;  /* 0x000000ffff0c7224 */ /* 0x000fe200078e00ff */
[----:B------:R-:W-:Y:S01]  /*1dd30*/  SHF.R.U32.HI R7, RZ, 0x2, R7 ;  /* 0x00000002ff077819 */ /* 0x000fe20000011607 */
[----:B------:R-:W-:-:S04]  /*1dd40*/  IMAD.MOV.U32 R15, RZ, RZ, -0x1 ;  /* 0xffffffffff0f7424 */ /* 0x000fc800078e00ff */
[----:B------:R-:W-:Y:S02]  /*1dd50*/  IMAD.IADD R2, R7, 0x1, R2 ;  /* 0x0000000107027824 */ /* 0x000fe400078e0202 */
[----:B--2---:R-:W-:Y:S02]  /*1dd60*/  IMAD R0, R11, R8, RZ ;  /* 0x000000080b007224 */ /* 0x004fe400078e02ff */
[----:B------:R-:W-:-:S03]  /*1dd70*/  IMAD.MOV.U32 R11, RZ, RZ, 0x1c1f ;  /* 0x00001c1fff0b7424 */ /* 0x000fc600078e00ff */
[----:B------:R-:W-:-:S13]  /*1dd80*/  ISETP.GE.AND P4, PT, R2, R0, PT ;  /* 0x000000000200720c */ /* 0x000fda0003f86270 */
[----:B-----5:R-:W-:Y:S05]  /*1dd90*/  WARPSYNC.COLLECTIVE R15, `(.L_x_1278) ;  /* 0x000000000f087348 */ /* 0x020fea0003c00000 */
[----:B------:R0:W1:Y:S02]  /*1dda0*/  SHFL.IDX P6, R14, R13, R12, R11 ;  /* 0x0000000c0d0e7389 */ /* 0x00006400000c000b */
[----:B01---5:R-:W-:Y:S01]  /*1ddb0*/  ENDCOLLECTIVE ;  /* 0x000000000000791b */ /* 0x023fe20003800000 */
.L_x_1278:
[----:B------:R-:W-:Y:S02]  /*1ddc0*/  IMAD.MOV.U32 R13, RZ, RZ, R4 ;  /* 0x000000ffff0d7224 */ /* 0x000fe400078e0004 */
[----:B------:R-:W-:-:S07]  /*1ddd0*/  IMAD.MOV.U32 R6, RZ, RZ, R14 ;  /* 0x000000ffff067224 */ /* 0x000fce00078e000e */
[----:B------:R-:W-:Y:S05]  /*1dde0*/  WARPSYNC.COLLECTIVE R15, `(.L_x_1279) ;  /* 0x000000000f087348 */ /* 0x000fea0003c00000 */
[----:B------:R0:W1:Y:S02]  /*1ddf0*/  SHFL.IDX P6, R14, R13, R12, R11 ;  /* 0x0000000c0d0e7389 */ /* 0x00006400000c000b */
[----:B01----:R-:W-:Y:S01]  /*1de00*/  ENDCOLLECTIVE ;  /* 0x000000000000791b */ /* 0x003fe20003800000 */
.L_x_1279:
[----:B------:R-:W-:Y:S02]  /*1de10*/  IMAD.MOV.U32 R13, RZ, RZ, R3 ;  /* 0x000000ffff0d7224 */ /* 0x000fe400078e0003 */
[----:B------:R-:W-:Y:S02]  /*1de20*/  IMAD.MOV.U32 R12, RZ, RZ, 0x1 ;  /* 0x00000001ff0c7424 */ /* 0x000fe400078e00ff */
[----:B------:R-:W-:-:S07]  /*1de30*/  IMAD.MOV.U32 R5, RZ, RZ, R14 ;  /* 0x000000ffff057224 */ /* 0x000fce00078e000e */
[----:B------:R-:W-:Y:S05]  /*1de40*/  WARPSYNC.COLLECTIVE R15, `(.L_x_1280) ;  /* 0x000000000f087348 */ /* 0x000fea0003c00000 */
[----:B------:R0:W1:Y:S02]  /*1de50*/  SHFL.IDX P6, R14, R13, R12, R11 ;  /* 0x0000000c0d0e7389 */ /* 0x00006400000c000b */
[----:B01----:R-:W-:Y:S01]  /*1de60*/  ENDCOLLECTIVE ;  /* 0x000000000000791b */ /* 0x003fe20003800000 */
.L_x_1280:
[----:B------:R-:W-:-:S05]  /*1de70*/  @!P4 IADD3 R5, P3, R10, R5, RZ ;  /* 0x000000050a05c210 */ /* 0x000fca0007f7e0ff */
[----:B------:R-:W-:-:S04]  /*1de80*/  @!P4 IMAD.X R6, RZ, RZ, R6, P3 ;  /* 0x000000ffff06c224 */ /* 0x000fc800018e0606 */
[----:B------:R-:W-:Y:S02]  /*1de90*/  @!P4 IMAD.MOV.U32 R7, RZ, RZ, R6 ;  /* 0x000000ffff07c224 */ /* 0x000fe400078e0006 */
[----:B------:R-:W-:Y:S02]  /*1dea0*/  @!P4 IMAD.MOV.U32 R6, RZ, RZ, R5 ;  /* 0x000000ffff06c224 */ /* 0x000fe400078e0005 */
[----:B------:R-:W-:Y:S02]  /*1deb0*/  VIADD R5, R2, 0x20 ;  /* 0x0000002002057836 */ /* 0x000fe40000000000 */
[----:B------:R-:W-:Y:S01]  /*1dec0*/  IMAD.MOV.U32 R13, RZ, RZ, R4 ;  /* 0x000000ffff0d7224 */ /* 0x000fe200078e0004 */
[----:B------:R-:W-:Y:S01]  /*1ded0*/  @!PT LDS RZ, [RZ] ;  /* 0x00000000fffff984 */ /* 0x000fe20000000800 */
[----:B------:R-:W-:Y:S01]  /*1dee0*/  @!PT LDS RZ, [RZ] ;  /* 0x00000000fffff984 */ /* 0x000fe20000000800 */
[----:B------:R-:W-:Y:S01]  /*1def0*/  @!PT LDS RZ, [RZ] ;  /* 0x00000000fffff984 */ /* 0x000fe20000000800 */
[----:B------:R0:W-:Y:S02]  /*1df00*/  @!P4 LDGSTS.E.BYPASS.LTC128B.128 [R9+0x14400], desc[UR52][R6.64], !P0 ;  /* 0x144000000609cfae */ /* 0x0001e4000c101d74 */
[----:B------:R-:W-:Y:S02]  /*1df10*/  ISETP.GE.AND P3, PT, R5, R0, PT ;  /* 0x000000000500720c */ /* 0x000fe40003f66270 */
[----:B------:R0:W-:Y:S01]  /*1df20*/  @!P4 LDGSTS.E.BYPASS.LTC128B.128 [R9+0x16400], desc[UR52][R6.64+0x40], !P1 ;  /* 0x164000400609cfae */ /* 0x0001e2000c901d74 */
[----:B------:R-:W-:-:S10]  /*1df30*/  IMAD.MOV.U32 R5, RZ, RZ, R14 ;  /* 0x000000ffff057224 */ /* 0x000fd400078e000e */
[----:B0-----:R-:W-:Y:S05]  /*1df40*/  WARPSYNC.COLLECTIVE R15, `(.L_x_1281) ;  /* 0x000000000f087348 */ /* 0x001fea0003c00000 */
[----:B------:R1:W2:Y:S02]  /*1df50*/  SHFL.IDX P6, R14, R13, R12, R11 ;  /* 0x0000000c0d0e7389 */ /* 0x0002a400000c000b */
[----:B012---:R-:W-:Y:S01]  /*1df60*/  ENDCOLLECTIVE ;  /* 0x000000000000791b */ /* 0x007fe20003800000 */
.L_x_1281:
[----:B------:R-:W-:Y:S01]  /*1df70*/  @!PT LDS RZ, [RZ] ;  /* 0x00000000fffff984 */ /* 0x000fe20000000800 */
[----:B------:R-:W-:Y:S01]  /*1df80*/  @!PT LDS RZ, [RZ] ;  /* 0x00000000fffff984 */ /* 0x000fe20000000800 */
[----:B------:R-:W-:Y:S01]  /*1df90*/  @!PT LDS RZ, [RZ] ;  /* 0x00000000fffff984 */ /* 0x000fe20000000800 */
[----:B------:R0:W-:Y:S01]  /*1dfa0*/  @!P4 LDGSTS.E.BYPASS.LTC128B.128 [R9+0x18400], desc[UR52][R6.64+0x80], !P2 ;  /* 0x184000800609cfae */ /* 0x0001e2000d101d74 */
[----:B------:R-:W-:Y:S02]  /*1dfb0*/  IMAD.MOV.U32 R13, RZ, RZ, R3 ;  /* 0x000000ffff0d7224 */ /* 0x000fe400078e0003 */
[----:B------:R-:W-:Y:S02]  /*1dfc0*/  IMAD.MOV.U32 R12, RZ, RZ, 0x2 ;  /* 0x00000002ff0c7424 */ /* 0x000fe400078e00ff */
[----:B0-----:R-:W-:-:S07]  /*1dfd0*/  IMAD.MOV.U32 R6, RZ, RZ, R14 ;  /* 0x000000ffff067224 */ /* 0x001fce00078e000e */
[----:B------:R-:W-:Y:S05]  /*1dfe0*/  WARPSYNC.COLLECTIVE R15, `(.L_x_1282) ;  /* 0x000000000f087348 */ /* 0x000fea0003c00000 */
[----:B------:R0:W1:Y:S02]  /*1dff0*/  SHFL.IDX P6, R14, R13, R12, R11 ;  /* 0x0000000c0d0e7389 */ /* 0x00006400000c000b */
[----:B01----:R-:W-:Y:S01]  /*1e000*/  ENDCOLLECTIVE ;  /* 0x000000000000791b */ /* 0x003fe20003800000 */
.L_x_1282:
        /* <DEDUP_REMOVED lines=16> */
.L_x_1283:
[----:B------:R-:W-:Y:S02]  /*1e110*/  IMAD.MOV.U32 R13, RZ, RZ, R3 ;  /* 0x000000ffff0d7224 */ /* 0x000fe400078e0003 */
[----:B------:R-:W-:Y:S02]  /*1e120*/  IMAD.MOV.U32 R12, RZ, RZ, 0x3 ;  /* 0x00000003ff0c7424 */ /* 0x000fe400078e00ff */
[----:B------:R-:W-:-:S07]  /*1e130*/  IMAD.MOV.U32 R6, RZ, RZ, R14 ;  /* 0x000000ffff067224 */ /* 0x000fce00078e000e */
[----:B------:R-:W-:Y:S05]  /*1e140*/  WARPSYNC.COLLECTIVE R15, `(.L_x_1284) ;  /* 0x000000000f087348 */ /* 0x000fea0003c00000 */
[----:B------:R0:W1:Y:S02]  /*1e150*/  SHFL.IDX P6, R14, R13, R12, R11 ;  /* 0x0000000c0d0e7389 */ /* 0x00006400000c000b */
[----:B01----:R-:W-:Y:S01]  /*1e160*/  ENDCOLLECTIVE ;  /* 0x000000000000791b */ /* 0x003fe20003800000 */
.L_x_1284:
        /* <DEDUP_REMOVED lines=14> */
.L_x_1285:
[----:B------:R-:W-:Y:S01]  /*1e250*/  IMAD.MOV.U32 R4, RZ, RZ, R14 ;  /* 0x000000ffff047224 */ /* 0x000fe200078e000e */
[----:B------:R-:W-:Y:S06]  /*1e260*/  BRA `(.L_x_1286) ;  /* 0xffffffc4007c7947 */ /* 0x000fec000383ffff */
.L_x_1212:
[----:B-1----:R1:W2:Y:S02]  /*1e270*/  SYNCS.PHASECHK.TRANS64.TRYWAIT P0, [R18+URZ+0x29820], R0 ;  /* 0x02982000120075a7 */ /* 0x0022a4000800017f */
[----:B--2---:R-:W-:Y:S05]  /*1e280*/  @!P0 NANOSLEEP.SYNCS 0x989680 ;  /* 0x009896800000895d */ /* 0x004fea0003900000 */
[----:B------:R-:W2:Y:S02]  /*1e290*/  @!P0 SYNCS.PHASECHK.TRANS64 P0, [R18+URZ+0x29820], R0 ;  /* 0x02982000120085a7 */ /* 0x000ea4000800007f */
[----:B--2---:R-:W-:Y:S05]  /*1e2a0*/  @!P0 BRA `(.L_x_1212) ;  /* 0xfffffffc00f08947 */ /* 0x004fea000383ffff */
[----:B------:R-:W-:Y:S05]  /*1e2b0*/  BRA `(.L_x_1287) ;  /* 0xffffffc400ec7947 */ /* 0x000fea000383ffff */
.L_x_1218:
[----:B-1----:R1:W3:Y:S02]  /*1e2c0*/  SYNCS.PHASECHK.TRANS64.TRYWAIT P0, [R5+URZ+0x29880], R4 ;  /* 0x02988004050075a7 */ /* 0x0022e4000800017f */
[----:B---3--:R-:W-:Y:S05]  /*1e2d0*/  @!P0 NANOSLEEP.SYNCS 0x989680 ;  /* 0x009896800000895d */ /* 0x008fea0003900000 */
[----:B------:R-:W3:Y:S02]  /*1e2e0*/  @!P0 SYNCS.PHASECHK.TRANS64 P0, [R5+URZ+0x29880], R4 ;  /* 0x02988004050085a7 */ /* 0x000ee4000800007f */
[----:B---3--:R-:W-:Y:S05]  /*1e2f0*/  @!P0 BRA `(.L_x_1218) ;  /* 0xfffffffc00f08947 */ /* 0x008fea000383ffff */
[----:B------:R-:W-:Y:S05]  /*1e300*/  BRA `(.L_x_1288) ;  /* 0xffffffc800a07947 */ /* 0x000fea000383ffff */
.L_x_1223:
[----:B---3--:R3:W4:Y:S02]  /*1e310*/  SYNCS.PHASECHK.TRANS64.TRYWAIT P0, [R5+URZ+0x29840], R4 ;  /* 0x02984004050075a7 */ /* 0x008724000800017f */
[----:B----4-:R-:W-:Y:S05]  /*1e320*/  @!P0 NANOSLEEP.SYNCS 0x989680 ;  /* 0x009896800000895d */ /* 0x010fea0003900000 */
[----:B------:R-:W4:Y:S02]  /*1e330*/  @!P0 SYNCS.PHASECHK.TRANS64 P0, [R5+URZ+0x29840], R4 ;  /* 0x02984004050085a7 */ /* 0x000f24000800007f */
[----:B----4-:R-:W-:Y:S05]  /*1e340*/  @!P0 BRA `(.L_x_1223) ;  /* 0xfffffffc00f08947 */ /* 0x010fea000383ffff */
[----:B------:R-:W-:Y:S05]  /*1e350*/  BRA `(.L_x_1289) ;  /* 0xffffffcc001c7947 */ /* 0x000fea000383ffff */
.L_x_1231:
[----:B-1----:R1:W3:Y:S02]  /*1e360*/  SYNCS.PHASECHK.TRANS64.TRYWAIT P0, [R20+URZ+0x29870], R4 ;  /* 0x02987004140075a7 */ /* 0x0022e4000800017f */
[----:B---3--:R-:W-:Y:S05]  /*1e370*/  @!P0 NANOSLEEP.SYNCS 0x989680 ;  /* 0x009896800000895d */ /* 0x008fea0003900000 */
[----:B------:R-:W3:Y:S02]  /*1e380*/  @!P0 SYNCS.PHASECHK.TRANS64 P0, [R20+URZ+0x29870], R4 ;  /* 0x02987004140085a7 */ /* 0x000ee4000800007f */
[----:B---3--:R-:W-:Y:S05]  /*1e390*/  @!P0 BRA `(.L_x_1231) ;  /* 0xfffffffc00f08947 */ /* 0x008fea000383ffff */
[----:B------:R-:W-:Y:S05]  /*1e3a0*/  BRA `(.L_x_1290) ;  /* 0xffffffd000347947 */ /* 0x000fea000383ffff */
.L_x_1233:
[----:B---3--:R3:W4:Y:S02]  /*1e3b0*/  SYNCS.PHASECHK.TRANS64.TRYWAIT P0, [R20+URZ+0x29860], R3 ;  /* 0x02986003140075a7 */ /* 0x008724000800017f */
[----:B----4-:R-:W-:Y:S05]  /*1e3c0*/  @!P0 NANOSLEEP.SYNCS 0x989680 ;  /* 0x009896800000895d */ /* 0x010fea0003900000 */
[----:B------:R-:W4:Y:S02]  /*1e3d0*/  @!P0 SYNCS.PHASECHK.TRANS64 P0, [R20+URZ+0x29860], R3 ;  /* 0x02986003140085a7 */ /* 0x000f24000800007f */
[----:B----4-:R-:W-:Y:S05]  /*1e3e0*/  @!P0 BRA `(.L_x_1233) ;  /* 0xfffffffc00f08947 */ /* 0x010fea000383ffff */
[----:B------:R-:W-:Y:S05]  /*1e3f0*/  BRA `(.L_x_1291) ;  /* 0xffffffd0003c7947 */ /* 0x000fea000383ffff */
.L_x_1240:
[----:B-1----:R1:W3:Y:S02]  /*1e400*/  SYNCS.PHASECHK.TRANS64.TRYWAIT P1, [R17+URZ+0x29870], R0 ;  /* 0x02987000110075a7 */ /* 0x0022e4000802017f */
[----:B---3--:R-:W-:Y:S05]  /*1e410*/  @!P1 NANOSLEEP.SYNCS 0x989680 ;  /* 0x009896800000995d */ /* 0x008fea0003900000 */
[----:B------:R-:W3:Y:S02]  /*1e420*/  @!P1 SYNCS.PHASECHK.TRANS64 P1, [R17+URZ+0x29870], R0 ;  /* 0x02987000110095a7 */ /* 0x000ee4000802007f */
[----:B---3--:R-:W-:Y:S05]  /*1e430*/  @!P1 BRA `(.L_x_1240) ;  /* 0xfffffffc00f09947 */ /* 0x008fea000383ffff */
[----:B------:R-:W-:Y:S05]  /*1e440*/  BRA `(.L_x_1292) ;  /* 0xffffffd800207947 */ /* 0x000fea000383ffff */
.L_x_1242:
[----:B-1----:R1:W3:Y:S02]  /*1e450*/  SYNCS.PHASECHK.TRANS64.TRYWAIT P1, [R17+URZ+0x29860], R0 ;  /* 0x02986000110075a7 */ /* 0x0022e4000802017f */
[----:B---3--:R-:W-:Y:S05]  /*1e460*/  @!P1 NANOSLEEP.SYNCS 0x989680 ;  /* 0x009896800000995d */ /* 0x008fea0003900000 */
[----:B------:R-:W3:Y:S02]  /*1e470*/  @!P1 SYNCS.PHASECHK.TRANS64 P1, [R17+URZ+0x29860], R0 ;  /* 0x02986000110095a7 */ /* 0x000ee4000802007f */
[----:B---3--:R-:W-:Y:S05]  /*1e480*/  @!P1 BRA `(.L_x_1242) ;  /* 0xfffffffc00f09947 */ /* 0x008fea000383ffff */
[----:B------:R-:W-:Y:S05]  /*1e490*/  BRA `(.L_x_1293) ;  /* 0xffffffd800287947 */ /* 0x000fea000383ffff */
.L_x_1255:
[----:B0-----:R0:W1:Y:S02]  /*1e4a0*/  SYNCS.PHASECHK.TRANS64.TRYWAIT P0, [R0+URZ+0x29820], R3 ;  /* 0x02982003000075a7 */ /* 0x001064000800017f */
[----:B-1----:R-:W-:Y:S05]  /*1e4b0*/  @!P0 NANOSLEEP.SYNCS 0x989680 ;  /* 0x009896800000895d */ /* 0x002fea0003900000 */
[----:B------:R-:W1:Y:S02]  /*1e4c0*/  @!P0 SYNCS.PHASECHK.TRANS64 P0, [R0+URZ+0x29820], R3 ;  /* 0x02982003000085a7 */ /* 0x000e64000800007f */
[----:B-1----:R-:W-:Y:S05]  /*1e4d0*/  @!P0 BRA `(.L_x_1255) ;  /* 0xfffffffc00f08947 */ /* 0x002fea000383ffff */
[----:B------:R-:W-:Y:S05]  /*1e4e0*/  BRA `(.L_x_1294) ;  /* 0xffffffec00e87947 */ /* 0x000fea000383ffff */
.L_x_1256:
        /* <DEDUP_REMOVED lines=8> */
[----:B0-2---:R-:W-:Y:S05]  /*1e570*/  WARPSYNC.COLLECTIVE R15, `(.L_x_1296) ;  /* 0x000000000f087348 */ /* 0x005fea0003c00000 */
[----:B------:R1:W3:Y:S02]  /*1e580*/  SHFL.IDX P6, R14, R13, R12, R11 ;  /* 0x0000000c0d0e7389 */ /* 0x0002e400000c000b */
[----:B0123--:R-:W-:Y:S01]  /*1e590*/  ENDCOLLECTIVE ;  /* 0x000000000000791b */ /* 0x00ffe20003800000 */
.L_x_1296:
[----:B------:R-:W-:Y:S05]  /*1e5a0*/  BSYNC B0 ;  /* 0x0000000000007941 */ /* 0x000fea0003800000 */
.L_x_1295:
[----:B------:R-:W-:Y:S05]  /*1e5b0*/  BRA `(.L_x_1297) ;  /* 0xffffffec00d07947 */ /* 0x000fea000383ffff */
.L_x_1259:
[----:B------:R-:W-:Y:S01]  /*1e5c0*/  BSSY B1, `(.L_x_1298) ;  /* 0x0000006000017945 */ /* 0x000fe20003800000 */
[----:B------:R-:W-:-:S07]  /*1e5d0*/  IMAD.MOV.U32 R15, RZ, RZ, -0x1 ;  /* 0xffffffffff0f7424 */ /* 0x000fce00078e00ff */
[----:B012---:R-:W-:Y:S05]  /*1e5e0*/  WARPSYNC.COLLECTIVE R15, `(.L_x_1299) ;  /* 0x000000000f0c7348 */ /* 0x007fea0003c00000 */
[----:B------:R-:W-:Y:S02]  /*1e5f0*/  ELECT P6, UR62, PT ;  /* 0x00000000003e782f */ /* 0x000fe400038c0000 */
[----:B------:R-:W-:Y:S01]  /*1e600*/  MOV R14, UR62 ;  /* 0x0000003e000e7c02 */ /* 0x000fe20008000f00 */
[----:B012---:R-:W-:Y:S10]  /*1e610*/  ENDCOLLECTIVE ;  /* 0x000000000000791b */ /* 0x007ff40003800000 */
.L_x_1299:
[----:B------:R-:W-:Y:S05]  /*1e620*/  BSYNC B1 ;  /* 0x0000000000017941 */ /* 0x000fea0003800000 */
.L_x_1298:
[----:B------:R-:W-:Y:S05]  /*1e630*/  BRA `(.L_x_1300) ;  /* 0xffffffec00c87947 */ /* 0x000fea000383ffff */
.L_x_1261:
[----:B0-----:R0:W1:Y:S02]  /*1e640*/  SYNCS.PHASECHK.TRANS64.TRYWAIT P1, [R6+URZ], R5 ;  /* 0x00000005060075a7 */ /* 0x001064000802017f */
[----:B-1----:R-:W-:Y:S05]  /*1e650*/  @!P1 NANOSLEEP.SYNCS 0x989680 ;  /* 0x009896800000995d */ /* 0x002fea0003900000 */
[----:B------:R-:W1:Y:S02]  /*1e660*/  @!P1 SYNCS.PHASECHK.TRANS64 P1, [R6+URZ], R5 ;  /* 0x00000005060095a7 */ /* 0x000e64000802007f */
[----:B-1----:R-:W-:Y:S05]  /*1e670*/  @!P1 BRA `(.L_x_1261) ;  /* 0xfffffffc00f09947 */ /* 0x002fea000383ffff */
[----:B------:R-:W-:Y:S05]  /*1e680*/  BRA `(.L_x_1301) ;  /* 0xfffffff000007947 */ /* 0x000fea000383ffff */
.L_x_1262:
[----:B-1----:R1:W3:Y:S02]  /*1e690*/  SYNCS.PHASECHK.TRANS64.TRYWAIT P1, [R7+URZ], R2 ;  /* 0x00000002070075a7 */ /* 0x0022e4000802017f */
[----:B---3--:R-:W-:Y:S05]  /*1e6a0*/  @!P1 NANOSLEEP.SYNCS 0x989680 ;  /* 0x009896800000995d */ /* 0x008fea0003900000 */
[----:B------:R-:W3:Y:S02]  /*1e6b0*/  @!P1 SYNCS.PHASECHK.TRANS64 P1, [R7+URZ], R2 ;  /* 0x00000002070095a7 */ /* 0x000ee4000802007f */
[----:B---3--:R-:W-:Y:S05]  /*1e6c0*/  @!P1 BRA `(.L_x_1262) ;  /* 0xfffffffc00f09947 */ /* 0x008fea000383ffff */
[----:B------:R-:W-:Y:S05]  /*1e6d0*/  BRA `(.L_x_1302) ;  /* 0xffffffec00f47947 */ /* 0x000fea000383ffff */
.L_x_1264:
[----:B---3--:R3:W4:Y:S02]  /*1e6e0*/  SYNCS.PHASECHK.TRANS64.TRYWAIT P1, [R4+URZ+0x29860], R5 ;  /* 0x02986005040075a7 */ /* 0x008724000802017f */
[----:B----4-:R-:W-:Y:S05]  /*1e6f0*/  @!P1 NANOSLEEP.SYNCS 0x989680 ;  /* 0x009896800000995d */ /* 0x010fea0003900000 */
[----:B------:R-:W4:Y:S02]  /*1e700*/  @!P1 SYNCS.PHASECHK.TRANS64 P1, [R4+URZ+0x29860], R5 ;  /* 0x02986005040095a7 */ /* 0x000f24000802007f */
[----:B----4-:R-:W-:Y:S05]  /*1e710*/  @!P1 BRA `(.L_x_1264) ;  /* 0xfffffffc00f09947 */ /* 0x010fea000383ffff */
[----:B------:R-:W-:Y:S05]  /*1e720*/  BRA `(.L_x_1303) ;  /* 0xffffffec00f47947 */ /* 0x000fea000383ffff */
.L_x_1266:
[----:B----4-:R4:W0:Y:S02]  /*1e730*/  SYNCS.PHASECHK.TRANS64.TRYWAIT P1, [R3+URZ+0x29860], R2 ;  /* 0x02986002030075a7 */ /* 0x010824000802017f */
[----:B0-----:R-:W-:Y:S05]  /*1e740*/  @!P1 NANOSLEEP.SYNCS 0x989680 ;  /* 0x009896800000995d */ /* 0x001fea0003900000 */
[----:B------:R-:W0:Y:S02]  /*1e750*/  @!P1 SYNCS.PHASECHK.TRANS64 P1, [R3+URZ+0x29860], R2 ;  /* 0x02986002030095a7 */ /* 0x000e24000802007f */
[----:B0-----:R-:W-:Y:S05]  /*1e760*/  @!P1 BRA `(.L_x_1266) ;  /* 0xfffffffc00f09947 */ /* 0x001fea000383ffff */
[----:B------:R-:W-:Y:S05]  /*1e770*/  BRA `(.L_x_1304) ;  /* 0xffffffec00f47947 */ /* 0x000fea000383ffff */
.L_x_1268:
[----:B------:R0:W0:Y:S02]  /*1e780*/  SYNCS.PHASECHK.TRANS64.TRYWAIT P0, [R4+URZ+0x29880], R5 ;  /* 0x02988005040075a7 */ /* 0x000024000800017f */
[----:B0-----:R-:W-:Y:S05]  /*1e790*/  @!P0 NANOSLEEP.SYNCS 0x989680 ;  /* 0x009896800000895d */ /* 0x001fea0003900000 */
[----:B------:R-:W0:Y:S02]  /*1e7a0*/  @!P0 SYNCS.PHASECHK.TRANS64 P0, [R4+URZ+0x29880], R5 ;  /* 0x02988005040085a7 */ /* 0x000e24000800007f */
[----:B0-----:R-:W-:Y:S05]  /*1e7b0*/  @!P0 BRA `(.L_x_1268) ;  /* 0xfffffffc00f08947 */ /* 0x001fea000383ffff */
[----:B------:R-:W-:Y:S05]  /*1e7c0*/  BRA `(.L_x_1269) ;  /* 0xffffffec00f07947 */ /* 0x000fea000383ffff */
.L_x_1305:
        /* <DEDUP_REMOVED lines=11> */
.L_x_2848:


//--------------------- .text._ZN7cutlass13device_kernelIN5flash11enable_sm90INS1_16FlashAttnFwdSm90INS1_25CollectiveMainloopFwdSm90ILi2EN4cute5tupleIJNS5_1CILi1EEES8_S8_EEENS6_IJNS7_ILi128EEENS7_ILi160EEENS7_ILi192EEEEEELi128ENS_12float_e4m3_tEfNS_4arch4Sm90ELb0ELb1ELb0ELb1ELb0ELb1ELb0ELb1ELb1ELb1ELb1ELb0EEENS1_21CollectiveEpilogueFwdINS6_IJSA_SA_SB_EEES9_NS_10bfloat16_tESG_Li256ELb1ELb1ELb1ELb1EEENS1_36VarlenDynamicPersistentTileSchedulerILi128ELi160ELi256ELi128ELb1ELb1ELb1ELb1ELb0ELb1EEEEEEEEEvNT_6ParamsE --------------------------
	.section	.text._ZN7cutlass13device_kernelIN5flash11enable_sm90INS1_16FlashAttnFwdSm90INS1_25CollectiveMainloopFwdSm90ILi2EN4cute5tupleIJNS5_1CILi1EEES8_S8_EEENS6_IJNS7_ILi128EEENS7_ILi160EEENS7_ILi192EEEEEELi128ENS_12float_e4m3_tEfNS_4arch4Sm90ELb0ELb1ELb0ELb1ELb0ELb1ELb0ELb1ELb1ELb1ELb1ELb0EEENS1_21CollectiveEpilogueFwdINS6_IJSA_SA_SB_EEES9_NS_10bfloat16_tESG_Li256ELb1ELb1ELb1ELb1EEENS1_36VarlenDynamicPersistentTileSchedulerILi128ELi160ELi256ELi128ELb1ELb1ELb1ELb1ELb0ELb1EEEEEEEEEvNT_6ParamsE,"ax",@progbits
	.align	128
.text._ZN7cutlass13device_kernelIN5flash11enable_sm90INS1_16FlashAttnFwdSm90INS1_25CollectiveMainloopFwdSm90ILi2EN4cute5tupleIJNS5_1CILi1EEES8_S8_EEENS6_IJNS7_ILi128EEENS7_ILi160EEENS7_ILi192EEEEEELi128ENS_12float_e4m3_tEfNS_4arch4Sm90ELb0ELb1ELb0ELb1ELb0ELb1ELb0ELb1ELb1ELb1ELb1ELb0EEENS1_21CollectiveEpilogueFwdINS6_IJSA_SA_SB_EEES9_NS_10bfloat16_tESG_Li256ELb1ELb1ELb1ELb1EEENS1_36VarlenDynamicPersistentTileSchedulerILi128ELi160ELi256ELi128ELb1ELb1ELb1ELb1ELb0ELb1EEEEEEEEEvNT_6ParamsE:
        .type           _ZN7cutlass13device_kernelIN5flash11enable_sm90INS1_16FlashAttnFwdSm90INS1_25CollectiveMainloopFwdSm90ILi2EN4cute5tupleIJNS5_1CILi1EEES8_S8_EEENS6_IJNS7_ILi128EEENS7_ILi160EEENS7_ILi192EEEEEELi128ENS_12float_e4m3_tEfNS_4arch4Sm90ELb0ELb1ELb0ELb1ELb0ELb1ELb0ELb1ELb1ELb1ELb1ELb0EEENS1_21CollectiveEpilogueFwdINS6_IJSA_SA_SB_EEES9_NS_10bfloat16_tESG_Li256ELb1ELb1ELb1ELb1EEENS1_36VarlenDynamicPersistentTileSchedulerILi128ELi160ELi256ELi128ELb1ELb1ELb1ELb1ELb0ELb1EEEEEEEEEvNT_6ParamsE,@function
        .size           _ZN7cutlass13device_kernelIN5flash11enable_sm90INS1_16FlashAttnFwdSm90INS1_25CollectiveMainloopFwdSm90ILi2EN4cute5tupleIJNS5_1CILi1EEES8_S8_EEENS6_IJNS7_ILi128EEENS7_ILi160EEENS7_ILi192EEEEEELi128ENS_12float_e4m3_tEfNS_4arch4Sm90ELb0ELb1ELb0ELb1ELb0ELb1ELb0ELb1ELb1ELb1ELb1ELb0EEENS1_21CollectiveEpilogueFwdINS6_IJSA_SA_SB_EEES9_NS_10bfloat16_tESG_Li256ELb1ELb1ELb1ELb1EEENS1_36VarlenDynamicPersistentTileSchedulerILi128ELi160ELi256ELi128ELb1ELb1ELb1ELb1ELb0ELb1EEEEEEEEEvNT_6ParamsE,(.L_x_2849 - _ZN7cutlass13device_kernelIN5flash11enable_sm90INS1_16FlashAttnFwdSm90INS1_25CollectiveMainloopFwdSm90ILi2EN4cute5tupleIJNS5_1CILi1EEES8_S8_EEENS6_IJNS7_ILi128EEENS7_ILi160EEENS7_ILi192EEEEEELi128ENS_12float_e4m3_tEfNS_4arch4Sm90ELb0ELb1ELb0ELb1ELb0ELb1ELb0ELb1ELb1ELb1ELb1ELb0EEENS1_21CollectiveEpilogueFwdINS6_IJSA_SA_SB_EEES9_NS_10bfloat16_tESG_Li256ELb1ELb1ELb1ELb1EEENS1_36VarlenDynamicPersistentTileSchedulerILi128ELi160ELi256ELi128ELb1ELb1ELb1ELb1ELb0ELb1EEEEEEEEEvNT_6ParamsE)
        .other          _ZN7cutlass13device_kernelIN5flash11enable_sm90INS1_16FlashAttnFwdSm90INS1_25CollectiveMainloopFwdSm90ILi2EN4cute5tupleIJNS5_1CILi1EEES8_S8_EEENS6_IJNS7_ILi128EEENS7_ILi160EEENS7_ILi192EEEEEELi128ENS_12float_e4m3_tEfNS_4arch4Sm90ELb0ELb1ELb0ELb1ELb0ELb1ELb0ELb1ELb1ELb1ELb1ELb0EEENS1_21CollectiveEpilogueFwdINS6_IJSA_SA_SB_EEES9_NS_10bfloat16_tESG_Li256ELb1ELb1ELb1ELb1EEENS1_36VarlenDynamicPersistentTileSchedulerILi128ELi160ELi256ELi128ELb1ELb1ELb1ELb1ELb0ELb1EEEEEEEEEvNT_6ParamsE,@"STO_CUDA_ENTRY STV_DEFAULT"
_ZN7cutlass13device_kernelIN5flash11enable_sm90INS1_16FlashAttnFwdSm90INS1_25CollectiveMainloopFwdSm90ILi2EN4cute5tupleIJNS5_1CILi1EEES8_S8_EEENS6_IJNS7_ILi128EEENS7_ILi160EEENS7_ILi192EEEEEELi128ENS_12float_e4m3_tEfNS_4arch4Sm90ELb0ELb1ELb0ELb1ELb0ELb1ELb0ELb1ELb1ELb1ELb1ELb0EEENS1_21CollectiveEpilogueFwdINS6_IJSA_SA_SB_EEES9_NS_10bfloat16_tESG_Li256ELb1ELb1ELb1ELb1EEENS1_36VarlenDynamicPersistentTileSchedulerILi128ELi160ELi256ELi128ELb1ELb1ELb1ELb1ELb0ELb1EEEEEEEEEvNT_6ParamsE:
        /* <DEDUP_REMOVED lines=24> */
.L_x_1307:
[----:B------:R-:W-:Y:S05]  /*0180*/  BSYNC B0 ;  /* 0x0000000000007941 */ /* 0x000fea0003800000 */
.L_x_1306:
        /* <DEDUP_REMOVED lines=41> */
.L_x_1308:
        /* <DEDUP_REMOVED lines=22> */
.L_x_1309:
        /* <DEDUP_REMOVED lines=18> */
.L_x_1310:
        /* <DEDUP_REMOVED lines=22> */
.L_x_1311:
        /* <DEDUP_REMOVED lines=22> */
.L_x_1312:
        /* <DEDUP_REMOVED lines=8> */
.L_x_1315:
[----:B------:R-:W-:-:S08]  /*09e0*/  NOP ;  /* 0x0000000000007918 */ /* 0x000fd00000000000 */
[----:B------:R-:W0:Y:S02]  /*09f0*/  USETMAXREG.TRY_ALLOC.CTAPOOL UP0, 0xf0 ;  /* 0x000000f0000079c8 */ /* 0x000e240008000600 */
[----:B0-----:R-:W-:-:S13]  /*0a00*/  PLOP3.LUT P0, PT, PT, PT, UP0, 0x80, 0x0 ;  /* 0x000000000000781c */ /* 0x001fda0003f0f008 */
[----:B------:R-:W-:Y:S05]  /*0a10*/  @!P0 BRA `(.L_x_1315) ;  /* 0xfffffffc00f08947 */ /* 0x000fea000383ffff */
[----:B------:R-:W0:Y:S01]  /*0a20*/  S2R R0, SR_TID.X ;  /* 0x0000000000007919 */ /* 0x000e220000002100 */
[----:B------:R-:W1:Y:S01]  /*0a30*/  S2UR UR37, SR_CgaCtaId ;  /* 0x00000000002579c3 */ /* 0x000e620000008800 */
[----:B------:R-:W-:Y:S01]  /*0a40*/  UMOV UR4, 0x400 ;  /* 0x0000040000047882 */ /* 0x000fe20000000000 */
[----:B------:R-:W-:-:S06]  /*0a50*/  LOP3.LUT R18, R18, 0xffffffbf, RZ, 0xc0, !PT ;  /* 0xffffffbf12127812 */ /* 0x000fcc00078ec0ff */
[----:B------:R-:W-:Y:S06]  /*0a60*/  BAR.ARV 0x8, 0x180 ;  /* 0x0206000000007b1d */ /* 0x000fec0000002000 */
[----:B-1----:R-:W-:-:S06]  /*0a70*/  ULEA UR4, UR37, UR4, 0x18 ;  /* 0x0000000425047291 */ /* 0x002fcc000f8ec03f */
[----:B------:R-:W-:Y:S01]  /*0a80*/  IMAD.U32 R16, RZ, RZ, UR4 ;  /* 0x00000004ff107e24 */ /* 0x000fe2000f8e00ff */
[----:B0-----:R-:W-:Y:S01]  /*0a90*/  SHF.R.U32.HI R0, RZ, 0x7, R0 ;  /* 0x00000007ff007819 */ /* 0x001fe20000011600 */
[----:B------:R-:W-:-:S03]  /*0aa0*/  ULDC UR4, c[0x0][0xc3c] ;  /* 0x00030f0000047ab9 */ /* 0x000fc60000000800 */
[----:B------:R-:W-:-:S13]  /*0ab0*/  ISETP.NE.AND P0, PT, R0, 0x1, PT ;  /* 0x000000010000780c */ /* 0x000fda0003f05270 */
[----:B------:R-:W-:Y:S01]  /*0ac0*/  @P0 LOP3.LUT R18, R18, 0x40, RZ, 0xfc, !PT ;  /* 0x0000004012120812 */ /* 0x000fe200078efcff */
[----:B------:R-:W-:Y:S08]  /*0ad0*/  @!P0 BAR.ARV 0x9, 0x100 ;  /* 0x0244000000008b1d */ /* 0x000ff00000002000 */
[----:B------:R-:W-:Y:S06]  /*0ae0*/  BAR.SYNC.DEFER_BLOCKING 0x5, 0x180 ;  /* 0x0146000000007b1d */ /* 0x000fec0000010000 */
[----:B------:R-:W0:Y:S02]  /*0af0*/  LDS.128 R212, [R16+0x298d0] ;  /* 0x0298d00010d47984 */ /* 0x000e240000000c00 */
[----:B------:R-:W-:Y:S06]  /*0b00*/  BAR.ARV 0x4, 0x180 ;  /* 0x0106000000007b1d */ /* 0x000fec0000002000 */
[----:B0-----:R-:W-:-:S13]  /*0b10*/  ISETP.GE.AND P0, PT, R215, UR4, PT ;  /* 0x00000004d7007c0c */ /* 0x001fda000bf06270 */
[----:B------:R-:W-:Y:S05]  /*0b20*/  @P0 BRA `(.L_x_1316) ;  /* 0x0000035800840947 */ /* 0x000fea0003800000 */
[----:B------:R-:W0:Y:S01]  /*0b30*/  S2R R0, SR_TID.X ;  /* 0x0000000000007919 */ /* 0x000e220000002100 */
[----:B------:R-:W-:Y:S01]  /*0b40*/  R2UR UR52, R16 ;  /* 0x00000000103472ca */ /* 0x000fe200000e0000 */
[----:B------:R-:W-:Y:S01]  /*0b50*/  IMAD.MOV.U32 R19, RZ, RZ, RZ ;  /* 0x000000ffff137224 */ /* 0x000fe200078e00ff */
[----:B------:R-:W-:Y:S01]  /*0b60*/  CS2R R188, SRZ ;  /* 0x0000000000bc7805 */ /* 0x000fe2000001ff00 */
[----:B------:R-:W-:Y:S01]  /*0b70*/  IMAD.MOV.U32 R197, RZ, RZ, RZ ;  /* 0x000000ffffc57224 */ /* 0x000fe200078e00ff */
[----:B------:R-:W-:Y:S01]  /*0b80*/  ULOP3.LUT UR53, UR36, 0x1, URZ, 0xfc, !UPT ;  /* 0x0000000124357892 */ /* 0x000fe2000f8efc3f */
[----:B------:R-:W-:-:S08]  /*0b90*/  UMOV UR43, URZ ;  /* 0x0000003f002b7c82 */ /* 0x000fd00008000000 */
[----:B------:R-:W-:Y:S01]  /*0ba0*/  UIADD3 UR52, UR52, 0x14400, URZ ;  /* 0x0001440034347890 */ /* 0x000fe2000fffe03f */
[----:B0-----:R-:W-:-:S05]  /*0bb0*/  VIADD R0, R0, 0xffffff80 ;  /* 0xffffff8000007836 */ /* 0x001fca0000000000 */
[CC--:B------:R-:W-:Y:S02]  /*0bc0*/  LEA.HI R5, R0.reuse, R0.reuse, RZ, 0x1 ;  /* 0x0000000000057211 */ /* 0x0c0fe400078f08ff */
[----:B------:R-:W-:Y:S02]  /*0bd0*/  SHF.R.S32.HI R3, RZ, 0x1f, R0 ;  /* 0x0000001fff037819 */ /* 0x000fe40000011400 */
[----:B------:R-:W-:Y:S02]  /*0be0*/  LOP3.LUT R7, R5, 0xfffffffe, RZ, 0xc0, !PT ;  /* 0xfffffffe05077812 */ /* 0x000fe400078ec0ff */
[CC--:B------:R-:W-:Y:S02]  /*0bf0*/  LEA.HI R8, R3.reuse, R0.reuse, RZ, 0x4 ;  /* 0x0000000003087211 */ /* 0x0c0fe400078f20ff */
[CC--:B------:R-:W-:Y:S01]  /*0c00*/  LEA.HI R6, R3.reuse, R0.reuse, RZ, 0x5 ;  /* 0x0000000003067211 */ /* 0x0c0fe200078f28ff */
[----:B------:R-:W-:Y:S01]  /*0c10*/  IMAD.IADD R232, R0, 0x1, -R7 ;  /* 0x0000000100e87824 */ /* 0x000fe200078e0a07 */
[----:B------:R-:W-:-:S02]  /*0c20*/  LEA.HI R2, R3, R0, RZ, 0x7 ;  /* 0x0000000003027211 */ /* 0x000fc400078f38ff */
[CC--:B------:R-:W-:Y:S01]  /*0c30*/  LEA.HI R4, R3.reuse, R0.reuse, RZ, 0x2 ;  /* 0x0000000003047211 */ /* 0x0c0fe200078f10ff */
[----:B------:R-:W-:Y:S01]  /*0c40*/  IMAD.SHL.U32 R9, R6, 0x20, RZ ;  /* 0x0000002006097824 */ /* 0x000fe200078e00ff */
[----:B------:R-:W-:Y:S01]  /*0c50*/  LEA.HI R230, R3, R0, RZ, 0x3 ;  /* 0x0000000003e67211 */ /* 0x000fe200078f18ff */
[C---:B------:R-:W-:Y:S01]  /*0c60*/  IMAD.SHL.U32 R190, R232.reuse, 0x8, RZ ;  /* 0x00000008e8be7824 */ /* 0x040fe200078e00ff */
[----:B------:R-:W-:Y:S01]  /*0c70*/  SHF.R.S32.HI R219, RZ, 0x4, R8 ;  /* 0x00000004ffdb7819 */ /* 0x000fe20000011408 */
[----:B------:R-:W-:Y:S01]  /*0c80*/  IMAD.SHL.U32 R22, R232, 0x10, RZ ;  /* 0x00000010e8167824 */ /* 0x000fe200078e00ff */
[----:B------:R-:W-:Y:S01]  /*0c90*/  LOP3.LUT R13, R4, 0xfffffffc, RZ, 0xc0, !PT ;  /* 0xfffffffc040d7812 */ /* 0x000fe200078ec0ff */
[----:B------:R-:W-:Y:S01]  /*0ca0*/  VIADD R200, R190, 0x20 ;  /* 0x00000020bec87836 */ /* 0x000fe20000000000 */
[----:B------:R-:W-:Y:S01]  /*0cb0*/  LOP3.LUT R7, R8, 0x3fffff0, RZ, 0xc0, !PT ;  /* 0x03fffff008077812 */ /* 0x000fe200078ec0ff */
[----:B------:R-:W-:Y:S01]  /*0cc0*/  VIADD R199, R190, 0x40 ;  /* 0x00000040bec77836 */ /* 0x000fe20000000000 */
[----:B------:R-:W-:Y:S01]  /*0cd0*/  LOP3.LUT R11, R2, 0xffffff80, RZ, 0xc0, !PT ;  /* 0xffffff80020b7812 */ /* 0x000fe200078ec0ff */
[----:B------:R-:W-:Y:S01]  /*0ce0*/  IMAD.IADD R13, R0, 0x1, -R13 ;  /* 0x00000001000d7824 */ /* 0x000fe200078e0a0d */
[----:B------:R-:W-:Y:S01]  /*0cf0*/  LOP3.LUT R221, R230, 0xfffffff8, RZ, 0xc0, !PT ;  /* 0xfffffff8e6dd7812 */ /* 0x000fe200078ec0ff */
[C---:B------:R-:W-:Y:S01]  /*0d00*/  IMAD.IADD R7, R0.reuse, 0x1, -R7 ;  /* 0x0000000100077824 */ /* 0x040fe200078e0a07 */
[--C-:B------:R-:W-:Y:S01]  /*0d10*/  SHF.R.S32.HI R3, RZ, 0x2, R4.reuse ;  /* 0x00000002ff037819 */ /* 0x100fe20000011404 */
[C---:B------:R-:W-:Y:S01]  /*0d20*/  IMAD.IADD R234, R0.reuse, 0x1, -R11 ;  /* 0x0000000100ea7824 */ /* 0x040fe200078e0a0b */
[----:B------:R-:W-:Y:S01]  /*0d30*/  SHF.R.S32.HI R6, RZ, 0x1f, R4 ;  /* 0x0000001fff067819 */ /* 0x000fe20000011404 */
[----:B------:R-:W-:Y:S01]  /*0d40*/  IMAD.IADD R221, R0, 0x1, -R221 ;  /* 0x0000000100dd7824 */ /* 0x000fe200078e0add */
[----:B------:R-:W-:Y:S01]  /*0d50*/  LEA.HI R8, R8, R219, RZ, 0x1 ;  /* 0x000000db08087211 */ /* 0x000fe200078f08ff */
[----:B------:R-:W-:Y:S01]  /*0d60*/  VIADD R198, R190, 0x10 ;  /* 0x00000010bec67836 */ /* 0x000fe20000000000 */
[----:B------:R-:W-:Y:S01]  /*0d70*/  LEA.HI R6, R6, R3, RZ, 0x2 ;  /* 0x0000000306067211 */ /* 0x000fe200078f10ff */
[----:B------:R-:W-:Y:S01]  /*0d80*/  IMAD.SHL.U32 R211, R221, 0x8, RZ ;  /* 0x00000008ddd37824 */ /* 0x000fe200078e00ff */
[--C-:B------:R-:W-:Y:S01]  /*0d90*/  SHF.R.S32.HI R192, RZ, 0x1, R5.reuse ;  /* 0x00000001ffc07819 */ /* 0x100fe20000011405 */
[----:B------:R-:W-:Y:S01]  /*0da0*/  VIADD R201, R190, 0x30 ;  /* 0x00000030bec97836 */ /* 0x000fe20000000000 */
[----:B------:R-:W-:Y:S01]  /*0db0*/  LOP3.LUT R0, R9, 0xfffffc00, RZ, 0xc0, !PT ;  /* 0xfffffc0009007812 */ /* 0x000fe200078ec0ff */
[----:B------:R-:W-:Y:S01]  /*0dc0*/  VIADD R220, R211, 0x40 ;  /* 0x00000040d3dc7836 */ /* 0x000fe20000000000 */
[----:B------:R-:W-:Y:S01]  /*0dd0*/  LOP3.LUT R8, R8, 0x1ffffffe, RZ, 0xc0, !PT ;  /* 0x1ffffffe08087812 */ /* 0x000fe200078ec0ff */
[----:B------:R-:W-:Y:S01]  /*0de0*/  VIADD R224, R192, 0x80 ;  /* 0x00000080c0e07836 */ /* 0x000fe20000000000 */
[----:B------:R-:W-:Y:S01]  /*0df0*/  LOP3.LUT R6, R6, 0xfffffffc, RZ, 0xc0, !PT ;  /* 0xfffffffc06067812 */ /* 0x000fe200078ec0ff */
[----:B------:R-:W-:Y:S01]  /*0e00*/  IMAD R9, R7, 0x40, R0 ;  /* 0x0000004007097824 */ /* 0x000fe200078e0200 */
[----:B------:R-:W-:Y:S01]  /*0e10*/  SHF.R.S32.HI R7, RZ, 0x1f, R5 ;  /* 0x0000001fff077819 */ /* 0x000fe20000011405 */
[----:B------:R-:W-:Y:S01]  /*0e20*/  IMAD.IADD R8, R219, 0x1, -R8 ;  /* 0x00000001db087824 */ /* 0x000fe200078e0a08 */
[----:B------:R-:W-:Y:S01]  /*0e30*/  LEA.HI R11, R224, R224, RZ, 0x1 ;  /* 0x000000e0e00b7211 */ /* 0x000fe200078f08ff */
[----:B------:R-:W-:Y:S01]  /*0e40*/  IMAD.IADD R6, R3, 0x1, -R6 ;  /* 0x0000000103067824 */ /* 0x000fe200078e0a06 */
[----:B------:R-:W-:Y:S01]  /*0e50*/  SHF.R.S32.HI R3, RZ, 0x1f, R224 ;  /* 0x0000001fff037819 */ /* 0x000fe200000114e0 */
[----:B------:R-:W-:Y:S01]  /*0e60*/  IMAD R0, R8, 0x8, R9 ;  /* 0x0000000808007824 */ /* 0x000fe200078e0209 */
[----:B------:R-:W-:Y:S01]  /*0e70*/  LEA.HI R7, R7, R192, RZ, 0x3 ;  /* 0x000000c007077211 */ /* 0x000fe200078f18ff */
[----:B------:R-:W-:Y:S01]  /*0e80*/  IMAD.SHL.U32 R204, R6, 0x80, RZ ;  /* 0x0000008006cc7824 */ /* 0x000fe200078e00ff */
[----:B------:R-:W-:Y:S01]  /*0e90*/  LEA.HI R4, R3, R224, RZ, 0x3 ;  /* 0x000000e003047211 */ /* 0x000fe200078f18ff */
[----:B------:R-:W-:Y:S01]  /*0ea0*/  VIADD R202, R190, 0x50 ;  /* 0x00000050beca7836 */ /* 0x000fe20000000000 */
[----:B------:R0:W-:Y:S01]  /*0eb0*/  STL [R1+0x18], R0 ;  /* 0x0000180001007387 */ /* 0x0001e20000100800 */
[----:B------:R-:W-:-:S02]  /*0ec0*/  LOP3.LUT R3, R11, 0x3fffffe, RZ, 0xc0, !PT ;  /* 0x03fffffe0b037812 */ /* 0x000fc400078ec0ff */
[----:B------:R-:W-:Y:S01]  /*0ed0*/  LOP3.LUT R7, R7, 0xfffffff8, RZ, 0xc0, !PT ;  /* 0xfffffff807077812 */ /* 0x000fe200078ec0ff */
[----:B------:R-:W-:Y:S01]  /*0ee0*/  IMAD.SHL.U32 R4, R4, 0x40, RZ ;  /* 0x0000004004047824 */ /* 0x000fe200078e00ff */
[----:B------:R-:W-:Y:S01]  /*0ef0*/  LEA.HI R5, R5, R192, RZ, 0x1 ;  /* 0x000000c005057211 */ /* 0x000fe200078f08ff */
[----:B------:R-:W-:Y:S01]  /*0f00*/  IMAD.IADD R208, R224, 0x1, -R3 ;  /* 0x00000001e0d07824 */ /* 0x000fe200078e0a03 */
[----:B------:R-:W-:Y:S01]  /*0f10*/  LOP3.LUT R204, R204, 0x180, RZ, 0xc0, !PT ;  /* 0x00000180cccc7812 */ /* 0x000fe200078ec0ff */
[----:B------:R-:W-:Y:S01]  /*0f20*/  IMAD.IADD R3, R190, 0x1, R200 ;  /* 0x00000001be037824 */ /* 0x000fe200078e02c8 */
[----:B------:R-:W-:Y:S01]  /*0f30*/  LOP3.LUT R5, R5, 0x3fffffe, RZ, 0xc0, !PT ;  /* 0x03fffffe05057812 */ /* 0x000fe200078ec0ff */
[C---:B------:R-:W-:Y:S01]  /*0f40*/  IMAD.IADD R10, R192.reuse, 0x1, -R7 ;  /* 0x00000001c00a7824 */ /* 0x040fe200078e0a07 */
[----:B0-----:R-:W-:Y:S02]  /*0f50*/  LEA.HI R0, R13, R13, RZ, 0x1 ;  /* 0x0000000d0d007211 */ /* 0x001fe400078f08ff */
[----:B------:R-:W-:Y:S01]  /*0f60*/  SHF.R.S32.HI R7, RZ, 0x1f, R234 ;  /* 0x0000001fff077819 */ /* 0x000fe200000114ea */
[----:B------:R-:W-:Y:S01]  /*0f70*/  IMAD.IADD R5, R192, 0x1, -R5 ;  /* 0x00000001c0057824 */ /* 0x000fe200078e0a05 */
[----:B------:R-:W-:Y:S01]  /*0f80*/  LOP3.LUT R0, R0, 0x1ffffffe, RZ, 0xc0, !PT ;  /* 0x1ffffffe00007812 */ /* 0x000fe200078ec0ff */
[----:B------:R0:W-:Y:S01]  /*0f90*/  STL [R1+0x14], R10 ;  /* 0x0000140a01007387 */ /* 0x0001e20000100800 */
[----:B------:R-:W-:Y:S01]  /*0fa0*/  LOP3.LUT R9, R4, 0xfffffe00, RZ, 0xc0, !PT ;  /* 0xfffffe0004097812 */ /* 0x000fe200078ec0ff */
[----:B------:R-:W-:Y:S01]  /*0fb0*/  IMAD R5, R219, 0x8, R5 ;  /* 0x00000008db057824 */ /* 0x000fe200078e0205 */
[----:B------:R-:W-:Y:S01]  /*0fc0*/  LEA.HI R4, R7, R234, RZ, 0x2 ;  /* 0x000000ea07047211 */ /* 0x000fe200078f10ff */
[----:B------:R-:W-:Y:S01]  /*0fd0*/  IMAD.IADD R210, R13, 0x1, -R0 ;  /* 0x000000010dd27824 */ /* 0x000fe200078e0a00 */
[----:B------:R-:W-:Y:S01]  /*0fe0*/  SHF.R.S32.HI R0, RZ, 0x1f, R3 ;  /* 0x0000001fff007819 */ /* 0x000fe20000011403 */
[----:B------:R-:W-:Y:S01]  /*0ff0*/  IMAD R208, R208, 0x40, R9 ;  /* 0x00000040d0d07824 */ /* 0x000fe200078e0209 */
[----:B------:R-:W-:Y:S01]  /*1000*/  SHF.R.U32.HI R205, RZ, 0x3, R204 ;  /* 0x00000003ffcd7819 */ /* 0x000fe200000116cc */
[----:B------:R-:W-:Y:S01]  /*1010*/  IMAD.SHL.U32 R206, R5, 0x40, RZ ;  /* 0x0000004005ce7824 */ /* 0x000fe200078e00ff */
[----:B------:R-:W-:-:S02]  /*1020*/  LEA.HI R231, R0, R3, RZ, 0x4 ;  /* 0x0000000300e77211 */ /* 0x000fc400078f20ff */
[----:B------:R-:W-:Y:S01]  /*1030*/  LEA.HI R12, R0, R3, RZ, 0x6 ;  /* 0x00000003000c7211 */ /* 0x000fe200078f30ff */
[----:B------:R-:W-:Y:S01]  /*1040*/  IMAD.SHL.U32 R0, R10, 0x80, RZ ;  /* 0x000000800a007824 */ /* 0x000fe200078e00ff */
[--C-:B------:R-:W-:Y:S01]  /*1050*/  SHF.R.S32.HI R8, RZ, 0x2, R4.reuse ;  /* 0x00000002ff087819 */ /* 0x100fe20000011404 */
[----:B0-----:R-:W-:Y:S01]  /*1060*/  IMAD.IADD R10, R190, 0x1, R199 ;  /* 0x00000001be0a7824 */ /* 0x001fe200078e02c7 */
[----:B------:R-:W-:Y:S01]  /*1070*/  SHF.R.S32.HI R9, RZ, 0x1f, R4 ;  /* 0x0000001fff097819 */ /* 0x000fe20000011404 */
[----:B------:R-:W-:Y:S01]  /*1080*/  IMAD.SHL.U32 R12, R12, 0x80, RZ ;  /* 0x000000800c0c7824 */ /* 0x000fe200078e00ff */
[----:B------:R-:W-:Y:S02]  /*1090*/  LOP3.LUT R3, R0, 0x380, RZ, 0xc0, !PT ;  /* 0x0000038000037812 */ /* 0x000fe400078ec0ff */
[----:B------:R-:W-:Y:S02]  /*10a0*/  LEA.HI R9, R9, R8, RZ, 0x3 ;  /* 0x0000000809097211 */ /* 0x000fe400078f18ff */
[----:B------:R-:W-:-:S02]  /*10b0*/  SHF.R.U32.HI R0, RZ, 0x3, R3 ;  /* 0x00000003ff007819 */ /* 0x000fc40000011603 */
[----:B------:R-:W-:Y:S02]  /*10c0*/  LOP3.LUT R3, R3, 0x10, R22, 0xf8, !PT ;  /* 0x0000001003037812 */ /* 0x000fe400078ef816 */
[----:B------:R-:W-:Y:S02]  /*10d0*/  SHF.R.S32.HI R14, RZ, 0x7, R2 ;  /* 0x00000007ff0e7819 */ /* 0x000fe40000011402 */
[----:B------:R-:W-:Y:S02]  /*10e0*/  LOP3.LUT R0, R3, R0, RZ, 0x3c, !PT ;  /* 0x0000000003007212 */ /* 0x000fe400078e3cff */
[----:B------:R-:W-:Y:S02]  /*10f0*/  LOP3.LUT R3, R12, 0xffffe000, RZ, 0xc0, !PT ;  /* 0xffffe0000c037812 */ /* 0x000fe400078ec0ff */
[----:B------:R-:W-:Y:S01]  /*1100*/  LOP3.LUT R9, R9, 0xfffffff8, RZ, 0xc0, !PT ;  /* 0xfffffff809097812 */ /* 0x000fe200078ec0ff */
[----:B------:R-:W-:Y:S01]  /*1110*/  IMAD R219, R219, 0x400, R0 ;  /* 0x00000400dbdb7824 */ /* 0x000fe200078e0200 */
[----:B------:R-:W-:-:S02]  /*1120*/  LOP3.LUT R0, R204, 0x30, R231, 0xf8, !PT ;  /* 0x00000030cc007812 */ /* 0x000fc400078ef8e7 */
[----:B------:R-:W-:Y:S01]  /*1130*/  LEA.HI R7, R7, R234, RZ, 0x5 ;  /* 0x000000ea07077211 */ /* 0x000fe200078f28ff */
[----:B------:R-:W-:Y:S01]  /*1140*/  IMAD.IADD R8, R8, 0x1, -R9 ;  /* 0x0000000108087824 */ /* 0x000fe200078e0a09 */
[----:B------:R-:W-:Y:S02]  /*1150*/  LOP3.LUT R0, R0, R205, RZ, 0x3c, !PT ;  /* 0x000000cd00007212 */ /* 0x000fe400078e3cff */
[----:B------:R-:W-:Y:S02]  /*1160*/  LEA.HI R2, R2, R14, RZ, 0x1 ;  /* 0x0000000e02027211 */ /* 0x000fe400078f08ff */
[----:B------:R-:W-:Y:S02]  /*1170*/  IADD3 R5, R0, R206, R3 ;  /* 0x000000ce00057210 */ /* 0x000fe40007ffe003 */
[----:B------:R-:W-:Y:S02]  /*1180*/  LOP3.LUT R3, R4, 0x7ffffffc, RZ, 0xc0, !PT ;  /* 0x7ffffffc04037812 */ /* 0x000fe400078ec0ff */
[----:B------:R-:W-:-:S02]  /*1190*/  SHF.R.S32.HI R7, RZ, 0x5, R7 ;  /* 0x00000005ff077819 */ /* 0x000fc40000011407 */
[----:B------:R-:W-:Y:S01]  /*11a0*/  LOP3.LUT R2, R2, 0x3fffffe, RZ, 0xc0, !PT ;  /* 0x03fffffe02027812 */ /* 0x000fe200078ec0ff */
[----:B------:R-:W-:Y:S01]  /*11b0*/  IMAD.IADD R3, R234, 0x1, -R3 ;  /* 0x00000001ea037824 */ /* 0x000fe200078e0a03 */
[----:B------:R-:W-:Y:S01]  /*11c0*/  LOP3.LUT R4, R204, 0x30, R22, 0xf8, !PT ;  /* 0x00000030cc047812 */ /* 0x000fe200078ef816 */
[----:B------:R-:W-:Y:S01]  /*11d0*/  IMAD R7, R7, 0x10, R8 ;  /* 0x0000001007077824 */ /* 0x000fe200078e0208 */
[----:B------:R-:W-:Y:S01]  /*11e0*/  SHF.R.S32.HI R0, RZ, 0x1f, R211 ;  /* 0x0000001fff007819 */ /* 0x000fe200000114d3 */
[----:B------:R-:W-:Y:S01]  /*11f0*/  IMAD.IADD R2, R14, 0x1, -R2 ;  /* 0x000000010e027824 */ /* 0x000fe200078e0a02 */
[----:B------:R-:W-:Y:S01]  /*1200*/  SHF.R.S32.HI R0, RZ, 0x1f, R220 ;  /* 0x0000001fff007819 */ /* 0x000fe200000114dc */
[----:B------:R-:W-:Y:S01]  /*1210*/  IMAD.SHL.U32 R195, R3, 0x2, RZ ;  /* 0x0000000203c37824 */ /* 0x000fe200078e00ff */
[----:B------:R-:W-:Y:S01]  /*1220*/  LOP3.LUT R0, R204, 0x10, R22, 0xf8, !PT ;  /* 0x00000010cc007812 */ /* 0x000fe200078ef816 */
[----:B------:R-:W-:Y:S01]  /*1230*/  IMAD R7, R2, 0x40, R7 ;  /* 0x0000004002077824 */ /* 0x000fe200078e0207 */
[-C--:B------:R-:W-:Y:S01]  /*1240*/  LOP3.LUT R3, R4, R205.reuse, RZ, 0x3c, !PT ;  /* 0x000000cd04037212 */ /* 0x080fe200078e3cff */
[----:B------:R-:W-:Y:S01]  /*1250*/  IMAD.MOV.U32 R2, RZ, RZ, 0x20 ;  /* 0x00000020ff027424 */ /* 0x000fe200078e00ff */
[----:B------:R-:W-:Y:S01]  /*1260*/  LOP3.LUT R217, R0, R205, RZ, 0x3c, !PT ;  /* 0x000000cd00d97212 */ /* 0x000fe200078e3cff */
[C---:B------:R-:W-:Y:S01]  /*1270*/  VIADD R228, R195.reuse, 0x70 ;  /* 0x00000070c3e47836 */ /* 0x040fe20000000000 */
[----:B------:R-:W-:Y:S01]  /*1280*/  IADD3 R0, R16, R206, R3 ;  /* 0x000000ce10007210 */ /* 0x000fe20007ffe003 */
[----:B------:R-:W-:Y:S01]  /*1290*/  STL [R1+0x10], R7 ;  /* 0x0000100701007387 */ /* 0x000fe20000100800 */
[----:B------:R-:W-:Y:S01]  /*12a0*/  SHF.R.S32.HI R13, RZ, 0x1f, R10 ;  /* 0x0000001fff0d7819 */ /* 0x000fe2000001140a */
[----:B------:R-:W-:Y:S01]  /*12b0*/  VIADD R227, R195, 0x78 ;  /* 0x00000078c3e37836 */ /* 0x000fe20000000000 */
[----:B------:R-:W-:Y:S01]  /*12c0*/  LOP3.LUT P0, RZ, R6, 0x2, RZ, 0xc0, !PT ;  /* 0x0000000206ff7812 */ /* 0x000fe2000780c0ff */
[----:B------:R0:W-:Y:S01]  /*12d0*/  STL [R1+0x8], R0 ;  /* 0x0000080001007387 */ /* 0x0001e20000100800 */
[CC--:B------:R-:W-:Y:S01]  /*12e0*/  LEA.HI R233, R13.reuse, R10.reuse, RZ, 0x4 ;  /* 0x0000000a0de97211 */ /* 0x0c0fe200078f20ff */
[----:B------:R-:W-:Y:S01]  /*12f0*/  IMAD.IADD R217, R206, 0x1, R217 ;  /* 0x00000001ced97824 */ /* 0x000fe200078e02d9 */
[----:B------:R-:W-:Y:S01]  /*1300*/  LEA.HI R10, R13, R10, RZ, 0x6 ;  /* 0x0000000a0d0a7211 */ /* 0x000fe200078f30ff */
[----:B------:R-:W-:Y:S01]  /*1310*/  IMAD R210, R210, 0x8, R7 ;  /* 0x00000008d2d27824 */ /* 0x000fe200078e0207 */
[----:B------:R-:W-:-:S02]  /*1320*/  LOP3.LUT R6, R204, 0x30, R233, 0xf8, !PT ;  /* 0x00000030cc067812 */ /* 0x000fc400078ef8e9 */
[----:B------:R-:W-:Y:S01]  /*1330*/  SHF.R.S32.HI R11, RZ, 0x1, R11 ;  /* 0x00000001ff0b7819 */ /* 0x000fe2000001140b */
[----:B------:R-:W-:Y:S01]  /*1340*/  IMAD.SHL.U32 R10, R10, 0x80, RZ ;  /* 0x000000800a0a7824 */ /* 0x000fe200078e00ff */
[----:B------:R-:W-:Y:S01]  /*1350*/  LOP3.LUT R6, R6, R205, RZ, 0x3c, !PT ;  /* 0x000000cd06067212 */ /* 0x000fe200078e3cff */
[----:B0-----:R-:W-:Y:S01]  /*1360*/  IMAD.IADD R0, R16, 0x1, R5 ;  /* 0x0000000110007824 */ /* 0x001fe200078e0205 */
[----:B------:R-:W-:Y:S01]  /*1370*/  SEL R2, R2, 0xffffffe0, !P0 ;  /* 0xffffffe002027807 */ /* 0x000fe20004000000 */
[----:B------:R-:W-:Y:S01]  /*1380*/  IMAD.SHL.U32 R11, R11, 0x80, RZ ;  /* 0x000000800b0b7824 */ /* 0x000fe200078e00ff */
[----:B------:R-:W-:Y:S02]  /*1390*/  LOP3.LUT R9, R10, 0xffffe000, RZ, 0xc0, !PT ;  /* 0xffffe0000a097812 */ /* 0x000fe400078ec0ff */
[----:B------:R0:W-:Y:S01]  /*13a0*/  STL [R1+0x4], R0 ;  /* 0x0000040001007387 */ /* 0x0001e20000100800 */
[----:B------:R-:W-:Y:S01]  /*13b0*/  SHF.R.S32.HI R230, RZ, 0x3, R230 ;  /* 0x00000003ffe67819 */ /* 0x000fe200000114e6 */
[----:B------:R-:W-:Y:S01]  /*13c0*/  IMAD.IADD R218, R2, 0x1, R217 ;  /* 0x0000000102da7824 */ /* 0x000fe200078e02d9 */
[----:B------:R-:W-:-:S02]  /*13d0*/  IADD3 R9, R6, R206, R9 ;  /* 0x000000ce06097210 */ /* 0x000fc40007ffe009 */
[----:B------:R-:W-:Y:S02]  /*13e0*/  SHF.R.S32.HI R226, RZ, 0x1f, R192 ;  /* 0x0000001fffe27819 */ /* 0x000fe400000114c0 */
[----:B------:R-:W-:Y:S01]  /*13f0*/  LOP3.LUT R207, R11, 0x180, RZ, 0xc0, !PT ;  /* 0x000001800bcf7812 */ /* 0x000fe200078ec0ff */
[----:B------:R-:W-:Y:S01]  /*1400*/  IMAD.IADD R237, R16, 0x1, R9 ;  /* 0x0000000110ed7824 */ /* 0x000fe200078e0209 */
[----:B------:R-:W-:Y:S02]  /*1410*/  SHF.R.S32.HI R231, RZ, 0x4, R231 ;  /* 0x00000004ffe77819 */ /* 0x000fe400000114e7 */
[----:B------:R-:W-:Y:S02]  /*1420*/  SHF.R.S32.HI R233, RZ, 0x4, R233 ;  /* 0x00000004ffe97819 */ /* 0x000fe400000114e9 */
[----:B------:R-:W-:Y:S02]  /*1430*/  SHF.R.S32.HI R236, RZ, 0x1f, R228 ;  /* 0x0000001fffec7819 */ /* 0x000fe400000114e4 */
[----:B------:R-:W-:-:S02]  /*1440*/  SHF.R.S32.HI R235, RZ, 0x1f, R227 ;  /* 0x0000001fffeb7819 */ /* 0x000fc400000114e3 */
[----:B0-----:R-:W-:-:S07]  /*1450*/  IADD3 R229, R2, UR52, R217 ;  /* 0x0000003402e57c10 */ /* 0x001fce000fffe0d9 */
.L_x_1592:
[----:B------:R-:W-:Y:S05]  /*1460*/  YIELD ;  /* 0x0000000000007946 */ /* 0x000fea0003800000 */
[----:B------:R-:W-:Y:S01]  /*1470*/  ULDC.64 UR4, c[0x0][0xa28] ;  /* 0x00028a0000047ab9 */ /* 0x000fe20000000a00 */
[----:B01-3--:R-:W0:Y:S01]  /*1480*/  LDC.64 R4, c[0x0][0xa08] ;  /* 0x00028200ff047b82 */ /* 0x00be220000000a00 */
[----:B------:R-:W-:Y:S01]  /*1490*/  ISETP.NE.U32.AND P1, PT, RZ, UR4, PT ;  /* 0x00000004ff007c0c */ /* 0x000fe2000bf25070 */
[----:B------:R-:W-:Y:S02]  /*14a0*/  IMAD.MOV.U32 R26, RZ, RZ, RZ ;  /* 0x000000ffff1a7224 */ /* 0x000fe400078e00ff */
[----:B------:R-:W-:Y:S01]  /*14b0*/  IMAD.MOV.U32 R10, RZ, RZ, RZ ;  /* 0x000000ffff0a7224 */ /* 0x000fe200078e00ff */
[----:B------:R-:W-:Y:S01]  /*14c0*/  ISETP.NE.AND.EX P1, PT, RZ, UR5, PT, P1 ;  /* 0x00000005ff007c0c */ /* 0x000fe2000bf25310 */
[----:B------:R-:W-:-:S02]  /*14d0*/  ULDC.64 UR4, c[0x0][0xa18] ;  /* 0x0002860000047ab9 */ /* 0x000fc40000000a00 */
[----:B------:R-:W-:-:S04]  /*14e0*/  ISETP.NE.U32.AND P2, PT, RZ, UR4, PT ;  /* 0x00000004ff007c0c */ /* 0x000fc8000bf45070 */
[----:B------:R-:W-:Y:S01]  /*14f0*/  ISETP.NE.AND.EX P2, PT, RZ, UR5, PT, P2 ;  /* 0x00000005ff007c0c */ /* 0x000fe2000bf45320 */
[----:B------:R-:W-:Y:S02]  /*1500*/  ULDC.64 UR4, c[0x0][0xa08] ;  /* 0x0002820000047ab9 */ /* 0x000fe40000000a00 */
[----:B------:R-:W-:-:S03]  /*1510*/  ISETP.NE.U32.AND P0, PT, RZ, UR4, PT ;  /* 0x00000004ff007c0c */ /* 0x000fc6000bf05070 */
[----:B----4-:R-:W1:Y:S01]  /*1520*/  @P1 LDC.64 R2, c[0x0][0xa28] ;  /* 0x00028a00ff021b82 */ /* 0x010e620000000a00 */
[----:B------:R-:W-:Y:S01]  /*1530*/  ISETP.NE.AND.EX P0, PT, RZ, UR5, PT, P0 ;  /* 0x00000005ff007c0c */ /* 0x000fe2000bf05300 */
[----:B0-----:R-:W-:-:S06]  /*1540*/  IMAD.WIDE R8, R215, 0x4, R4 ;  /* 0x00000004d7087825 */ /* 0x001fcc00078e0204 */
[----:B------:R-:W0:Y:S01]  /*1550*/  @P2 LDC.64 R6, c[0x0][0xa18] ;  /* 0x00028600ff062b82 */ /* 0x000e220000000a00 */
[----:B------:R-:W-:Y:S02]  /*1560*/  ULDC UR4, c[0x0][0x288] ;  /* 0x0000a20000047ab9 */ /* 0x000fe40000000800 */
[----:B------:R-:W-:Y:S01]  /*1570*/  IMAD.U32 R193, RZ, RZ, UR4 ;  /* 0x00000004ffc17e24 */ /* 0x000fe2000f8e00ff */
[----:B------:R-:W-:Y:S02]  /*1580*/  ULDC.64 UR4, c[0x0][0x418] ;  /* 0x0001060000047ab9 */ /* 0x000fe40000000a00 */
[----:B------:R-:W5:Y:S01]  /*1590*/  @P0 LDG.E R26, desc[UR60][R8.64] ;  /* 0x0000003c081a0981 */ /* 0x000f62000c1e1900 */
[----:B-1----:R-:W-:-:S04]  /*15a0*/  @P1 IMAD.WIDE R2, R215, 0x4, R2 ;  /* 0x00000004d7021825 */ /* 0x002fc800078e0202 */
[----:B0-----:R-:W-:Y:S01]  /*15b0*/  @P2 IMAD.WIDE R4, R215, 0x4, R6 ;  /* 0x00000004d7042825 */ /* 0x001fe200078e0206 */
[----:B------:R-:W-:Y:S01]  /*15c0*/  UISETP.NE.U32.AND UP0, UPT, UR4, URZ, UPT ;  /* 0x0000003f0400728c */ /* 0x000fe2000bf05070 */
[----:B------:R0:W5:Y:S02]  /*15d0*/  @P1 LDG.E R10, desc[UR60][R2.64] ;  /* 0x0000003c020a1981 */ /* 0x000164000c1e1900 */
[----:B------:R-:W-:Y:S02]  /*15e0*/  ULDC UR4, c[0x0][0x424] ;  /* 0x0001090000047ab9 */ /* 0x000fe40000000800 */
[----:B------:R1:W5:Y:S01]  /*15f0*/  @P2 LDG.E R193, desc[UR60][R4.64] ;  /* 0x0000003c04c12981 */ /* 0x000362000c1e1900 */
[----:B------:R-:W-:-:S03]  /*1600*/  UISETP.NE.AND.EX UP0, UPT, UR5, URZ, UPT, UP0 ;  /* 0x0000003f0500728c */ /* 0x000fc6000bf05300 */
[----:B------:R-:W-:Y:S01]  /*1610*/  ULDC UR5, c[0x0][0x2f0] ;  /* 0x0000bc0000057ab9 */ /* 0x000fe20000000800 */
[----:B------:R-:W-:-:S04]  /*1620*/  USEL UR4, UR4, 0x1, UP0 ;  /* 0x0000000104047887 */ /* 0x000fc80008000000 */
[----:B------:R-:W-:-:S03]  /*1630*/  UIMAD UR4, UR4, UR5, URZ ;  /* 0x00000005040472a4 */ /* 0x000fc6000f8e023f */
[----:B------:R-:W-:Y:S02]  /*1640*/  ULDC UR5, c[0x0][0x348] ;  /* 0x0000d20000057ab9 */ /* 0x000fe40000000800 */
[----:B0-----:R-:W-:Y:S02]  /*1650*/  IMAD.U32 R2, RZ, RZ, UR5 ;  /* 0x00000005ff027e24 */ /* 0x001fe4000f8e00ff */
[----:B------:R-:W-:Y:S01]  /*1660*/  IMAD.U32 R25, RZ, RZ, UR4 ;  /* 0x00000004ff197e24 */ /* 0x000fe2000f8e00ff */
[----:B-1----:R-:W-:Y:S06]  /*1670*/  @P2 BRA `(.L_x_1317) ;  /* 0x0000000000242947 */ /* 0x002fec0003800000 */
[----:B------:R-:W-:Y:S02]  /*1680*/  ULDC.64 UR4, c[0x0][0xa00] ;  /* 0x0002800000047ab9 */ /* 0x000fe40000000a00 */
[----:B------:R-:W-:-:S04]  /*1690*/  ISETP.NE.U32.AND P1, PT, RZ, UR4, PT ;  /* 0x00000004ff007c0c */ /* 0x000fc8000bf25070 */
[----:B------:R-:W-:-:S13]  /*16a0*/  ISETP.NE.AND.EX P1, PT, RZ, UR5, PT, P1 ;  /* 0x00000005ff007c0c */ /* 0x000fda000bf25310 */
[----:B------:R-:W-:Y:S05]  /*16b0*/  @!P1 BRA `(.L_x_1317) ;  /* 0x0000000000149947 */ /* 0x000fea0003800000 */
[----:B------:R-:W0:Y:S02]  /*16c0*/  LDC.64 R4, c[0x0][0xa00] ;  /* 0x00028000ff047b82 */ /* 0x000e240000000a00 */
[----:B0-----:R-:W-:-:S05]  /*16d0*/  IMAD.WIDE R4, R215, 0x4, R4 ;  /* 0x00000004d7047825 */ /* 0x001fca00078e0204 */
[----:B-----5:R-:W2:Y:S04]  /*16e0*/  LDG.E R193, desc[UR60][R4.64] ;  /* 0x0000003c04c17981 */ /* 0x020ea8000c1e1900 */
[----:B------:R-:W2:Y:S02]  /*16f0*/  LDG.E R0, desc[UR60][R4.64+0x4] ;  /* 0x0000043c04007981 */ /* 0x000ea4000c1e1900 */
[----:B--2---:R-:W-:-:S07]  /*1700*/  IMAD.IADD R193, R0, 0x1, -R193 ;  /* 0x0000000100c17824 */ /* 0x004fce00078e0ac1 */
.L_x_1317:
[----:B------:R-:W-:Y:S01]  /*1710*/  ULDC.64 UR4, c[0x0][0xa20] ;  /* 0x0002880000047ab9 */ /* 0x000fe20000000a00 */
[C---:B------:R-:W-:Y:S01]  /*1720*/  LOP3.LUT R3, R214.reuse, 0xff000000, RZ, 0xc0, !PT ;  /* 0xff000000d6037812 */ /* 0x040fe200078ec0ff */
[----:B------:R-:W-:Y:S01]  /*1730*/  IMAD.MOV.U32 R223, RZ, RZ, R215 ;  /* 0x000000ffffdf7224 */ /* 0x000fe200078e00d7 */
[----:B------:R-:W-:Y:S02]  /*1740*/  ISETP.NE.U32.AND P1, PT, RZ, UR4, PT ;  /* 0x00000004ff007c0c */ /* 0x000fe4000bf25070 */
[C---:B------:R-:W-:Y:S02]  /*1750*/  LOP3.LUT R0, R214.reuse, 0xff0000, RZ, 0xc0, !PT ;  /* 0x00ff0000d6007812 */ /* 0x040fe400078ec0ff */
[----:B------:R-:W-:Y:S02]  /*1760*/  ISETP.NE.AND.EX P1, PT, RZ, UR5, PT, P1 ;  /* 0x00000005ff007c0c */ /* 0x000fe4000bf25310 */
[----:B------:R-:W-:Y:S02]  /*1770*/  SHF.R.U32.HI R3, RZ, 0x8, R3 ;  /* 0x00000008ff037819 */ /* 0x000fe40000011603 */
[----:B------:R-:W-:-:S02]  /*1780*/  LOP3.LUT R216, R214, 0xffff, RZ, 0xc0, !PT ;  /* 0x0000ffffd6d87812 */ /* 0x000fc400078ec0ff */
[----:B------:R-:W-:-:S07]  /*1790*/  LEA.HI R222, R0, R3, RZ, 0x10 ;  /* 0x0000000300de7211 */ /* 0x000fce00078f80ff */
[----:B------:R-:W-:Y:S05]  /*17a0*/  @!P1 BRA `(.L_x_1318) ;  /* 0x0000000000109947 */ /* 0x000fea0003800000 */
[----:B------:R-:W0:Y:S02]  /*17b0*/  LDC.64 R4, c[0x0][0xa20] ;  /* 0x00028800ff047b82 */ /* 0x000e240000000a00 */
[----:B0-----:R-:W-:-:S05]  /*17c0*/  IMAD.WIDE R4, R215, 0x4, R4 ;  /* 0x00000004d7047825 */ /* 0x001fca00078e0204 */
[----:B------:R0:W5:Y:S01]  /*17d0*/  LDG.E R25, desc[UR60][R4.64] ;  /* 0x0000003c04197981 */ /* 0x000162000c1e1900 */
[----:B------:R-:W-:Y:S05]  /*17e0*/  BRA `(.L_x_1319) ;  /* 0x0000000000107947 */ /* 0x000fea0003800000 */
.L_x_1318:
[----:B------:R-:W-:Y:S05]  /*17f0*/  @!P0 BRA `(.L_x_1319) ;  /* 0x00000000000c8947 */ /* 0x000fea0003800000 */
[----:B------:R-:W2:Y:S04]  /*1800*/  LDG.E R0, desc[UR60][R8.64] ;  /* 0x0000003c08007981 */ /* 0x000ea8000c1e1900 */
[----:B------:R-:W2:Y:S02]  /*1810*/  LDG.E R25, desc[UR60][R8.64+0x4] ;  /* 0x0000043c08197981 */ /* 0x000ea4000c1e1900 */
[----:B--2---:R-:W-:-:S07]  /*1820*/  IMAD.IADD R25, R25, 0x1, -R0 ;  /* 0x0000000119197824 */ /* 0x004fce00078e0a00 */
.L_x_1319:
[----:B------:R-:W-:Y:S01]  /*1830*/  ULDC.64 UR4, c[0x0][0xa10] ;  /* 0x0002840000047ab9 */ /* 0x000fe20000000a00 */
[----:B------:R-:W1:Y:S01]  /*1840*/  LDC R8, c[0x0][0x448] ;  /* 0x00011200ff087b82 */ /* 0x000e620000000800 */
[----:B------:R-:W-:-:S04]  /*1850*/  ISETP.NE.U32.AND P0, PT, RZ, UR4, PT ;  /* 0x00000004ff007c0c */ /* 0x000fc8000bf05070 */
[----:B------:R-:W-:Y:S01]  /*1860*/  ISETP.NE.AND.EX P0, PT, RZ, UR5, PT, P0 ;  /* 0x00000005ff007c0c */ /* 0x000fe2000bf05300 */
[----:B------:R-:W-:Y:S02]  /*1870*/  ULDC.64 UR4, c[0x0][0xa30] ;  /* 0x00028c0000047ab9 */ /* 0x000fe40000000a00 */
[----:B------:R-:W-:Y:S01]  /*1880*/  ISETP.NE.U32.AND P1, PT, RZ, UR4, PT ;  /* 0x00000004ff007c0c */ /* 0x000fe2000bf25070 */
[----:B-----5:R-:W-:Y:S01]  /*1890*/  IMAD.MOV.U32 R144, RZ, RZ, R25 ;  /* 0x000000ffff907224 */ /* 0x020fe200078e0019 */
[----:B------:R-:W2:Y:S02]  /*18a0*/  LDC.64 R12, c[0x0][0x9e0] ;  /* 0x00027800ff0c7b82 */ /* 0x000ea40000000a00 */
[----:B------:R-:W-:-:S06]  /*18b0*/  ISETP.NE.AND.EX P1, PT, RZ, UR5, PT, P1 ;  /* 0x00000005ff007c0c */ /* 0x000fcc000bf25310 */
[----:B0-----:R-:W0:Y:S08]  /*18c0*/  @P0 LDC.64 R4, c[0x0][0xa10] ;  /* 0x00028400ff040b82 */ /* 0x001e300000000a00 */
[----:B------:R-:W3:Y:S01]  /*18d0*/  @P1 LDC.64 R6, c[0x0][0xa30] ;  /* 0x00028c00ff061b82 */ /* 0x000ee20000000a00 */
[----:B0-----:R-:W-:-:S05]  /*18e0*/  @P0 IMAD.WIDE R4, R215, 0x4, R4 ;  /* 0x00000004d7040825 */ /* 0x001fca00078e0204 */
[----:B------:R-:W4:Y:S04]  /*18f0*/  @P0 LDG.E R0, desc[UR60][R4.64] ;  /* 0x0000003c04000981 */ /* 0x000f28000c1e1900 */
[----:B------:R-:W4:Y:S01]  /*1900*/  @P0 LDG.E R3, desc[UR60][R4.64+0x4] ;  /* 0x0000043c04030981 */ /* 0x000f22000c1e1900 */
[----:B---3--:R-:W-:-:S05]  /*1910*/  @P1 IMAD.WIDE R6, R215, 0x4, R6 ;  /* 0x00000004d7061825 */ /* 0x008fca00078e0206 */
[----:B------:R0:W5:Y:S01]  /*1920*/  @P1 LDG.E R144, desc[UR60][R6.64] ;  /* 0x0000003c06901981 */ /* 0x000162000c1e1900 */
[----:B-1----:R-:W-:Y:S01]  /*1930*/  ISETP.NE.AND P1, PT, R8, 0x1, PT ;  /* 0x000000010800780c */ /* 0x002fe20003f25270 */
[----:B------:R-:W-:Y:S01]  /*1940*/  IMAD.SHL.U32 R203, R213, 0x80, RZ ;  /* 0x00000080d5cb7824 */ /* 0x000fe200078e00ff */
[----:B--2---:R-:W-:Y:S01]  /*1950*/  ISETP.GE.AND P2, PT, R13, 0x1, PT ;  /* 0x000000010d00780c */ /* 0x004fe20003f46270 */
[----:B------:R-:W-:-:S10]  /*1960*/  IMAD.IADD R11, R25, 0x1, -R10 ;  /* 0x00000001190b7824 */ /* 0x000fd400078e0a0a */
[----:B------:R-:W1:Y:S08]  /*1970*/  @P1 LDC R8, c[0x0][0x44c] ;  /* 0x00011300ff081b82 */ /* 0x000e700000000800 */
[----:B------:R-:W2:Y:S01]  /*1980*/  @P1 LDC R9, c[0x0][0x450] ;  /* 0x00011400ff091b82 */ /* 0x000ea20000000800 */
[----:B----4-:R-:W-:Y:S02]  /*1990*/  @P0 IMAD.IADD R2, R3, 0x1, -R0 ;  /* 0x0000000103020824 */ /* 0x010fe400078e0a00 */
[----:B------:R-:W-:-:S02]  /*19a0*/  VIADD R3, R203, 0x7f ;  /* 0x0000007fcb037836 */ /* 0x000fc40000000000 */
[----:B------:R-:W-:Y:S02]  /*19b0*/  IMAD.IADD R194, R11, 0x1, R2 ;  /* 0x000000010bc27824 */ /* 0x000fe400078e0202 */
[----:B-1----:R-:W-:-:S03]  /*19c0*/  @P1 IMAD.HI.U32 R4, R3, R8, RZ ;  /* 0x0000000803041227 */ /* 0x002fc600078e00ff */
[C---:B------:R-:W-:Y:S01]  /*19d0*/  IADD3 R162, R194.reuse, 0x1, -R193 ;  /* 0x00000001c2a27810 */ /* 0x040fe20007ffe8c1 */
[----:B------:R-:W-:Y:S01]  /*19e0*/  VIADD R0, R194, 0x9f ;  /* 0x0000009fc2007836 */ /* 0x000fe20000000000 */
[----:B--2---:R-:W-:-:S03]  /*19f0*/  @P1 SHF.R.U32.HI R3, RZ, R9, R4 ;  /* 0x00000009ff031219 */ /* 0x004fc60000011604 */
[----:B------:R-:W-:-:S04]  /*1a00*/  IMAD.HI R0, R0, 0x66666667, RZ ;  /* 0x6666666700007827 */ /* 0x000fc800078e02ff */
[----:B0-----:R-:W-:Y:S01]  /*1a10*/  IMAD.IADD R7, R162, 0x1, R3 ;  /* 0x00000001a2077824 */ /* 0x001fe200078e0203 */
[----:B------:R-:W-:-:S04]  /*1a20*/  SHF.R.U32.HI R163, RZ, 0x1f, R0 ;  /* 0x0000001fffa37819 */ /* 0x000fc80000011600 */
[----:B------:R-:W-:Y:S01]  /*1a30*/  LEA.HI.SX32 R163, R0, R163, 0x1a ;  /* 0x000000a300a37211 */ /* 0x000fe200078fd2ff */
[----:B------:R-:W-:Y:S01]  /*1a40*/  IMAD.IADD R0, R7, 0x1, R12 ;  /* 0x0000000107007824 */ /* 0x000fe200078e020c */
[----:B------:R-:W-:Y:S06]  /*1a50*/  @!P2 BRA `(.L_x_1320) ;  /* 0x000000000048a947 */ /* 0x000fec0003800000 */
[C---:B------:R-:W-:Y:S01]  /*1a60*/  ISETP.GT.AND P0, PT, R7.reuse, RZ, PT ;  /* 0x000000ff0700720c */ /* 0x040fe20003f04270 */
[----:B------:R-:W-:Y:S01]  /*1a70*/  BSSY B0, `(.L_x_1321) ;  /* 0x000000e000007945 */ /* 0x000fe20003800000 */
[----:B------:R-:W-:-:S11]  /*1a80*/  VIADD R3, R7, 0xffffffff ;  /* 0xffffffff07037836 */ /* 0x000fd60000000000 */
[----:B------:R-:W-:Y:S05]  /*1a90*/  @P0 BRA `(.L_x_1322) ;  /* 0x00000000001c0947 */ /* 0x000fea0003800000 */
[----:B------:R-:W-:Y:S01]  /*1aa0*/  ISETP.NE.AND P0, PT, R13, 0x1, PT ;  /* 0x000000010d00780c */ /* 0x000fe20003f05270 */
[----:B------:R-:W-:-:S12]  /*1ab0*/  IMAD.MOV R3, RZ, RZ, -R7 ;  /* 0x000000ffff037224 */ /* 0x000fd800078e0a07 */
[----:B------:R-:W0:Y:S02]  /*1ac0*/  @P0 LDC.64 R4, c[0x0][0x9e8] ;  /* 0x00027a00ff040b82 */ /* 0x000e240000000a00 */
[----:B0-----:R-:W-:-:S05]  /*1ad0*/  @P0 IMAD.HI.U32 R4, R3, R4, RZ ;  /* 0x0000000403040227 */ /* 0x001fca00078e00ff */
[----:B------:R-:W-:-:S04]  /*1ae0*/  @P0 SHF.R.U32.HI R3, RZ, R5, R4 ;  /* 0x00000005ff030219 */ /* 0x000fc80000011604 */
[----:B------:R-:W-:Y:S01]  /*1af0*/  LOP3.LUT R3, RZ, R3, RZ, 0x33, !PT ;  /* 0x00000003ff037212 */ /* 0x000fe200078e33ff */
[----:B------:R-:W-:Y:S06]  /*1b00*/  BRA `(.L_x_1323) ;  /* 0x0000000000107947 */ /* 0x000fec0003800000 */
.L_x_1322:
[----:B------:R-:W-:-:S13]  /*1b10*/  ISETP.NE.AND P0, PT, R13, 0x1, PT ;  /* 0x000000010d00780c */ /* 0x000fda0003f05270 */
[----:B------:R-:W0:Y:S02]  /*1b20*/  @P0 LDC.64 R4, c[0x0][0x9e8] ;  /* 0x00027a00ff040b82 */ /* 0x000e240000000a00 */
[----:B0-----:R-:W-:-:S05]  /*1b30*/  @P0 IMAD.HI.U32 R4, R3, R4, RZ ;  /* 0x0000000403040227 */ /* 0x001fca00078e00ff */
[----:B------:R-:W-:-:S07]  /*1b40*/  @P0 SHF.R.U32.HI R3, RZ, R5, R4 ;  /* 0x00000005ff030219 */ /* 0x000fce0000011604 */
.L_x_1323:
[----:B------:R-:W-:Y:S05]  /*1b50*/  BSYNC B0 ;  /* 0x0000000000007941 */ /* 0x000fea0003800000 */
.L_x_1321:
[----:B------:R-:W-:-:S05]  /*1b60*/  IMAD R3, R3, R13, R13 ;  /* 0x0000000d03037224 */ /* 0x000fca00078e020d */
[----:B------:R-:W-:-:S07]  /*1b70*/  VIMNMX R0, R0, R3, PT ;  /* 0x0000000300007248 */ /* 0x000fce0003fe0100 */
.L_x_1320:
[----:B------:R-:W0:Y:S01]  /*1b80*/  @P1 LDC R4, c[0x0][0x44c] ;  /* 0x00011300ff041b82 */ /* 0x000e220000000800 */
[----:B------:R-:W-:Y:S01]  /*1b90*/  VIADD R0, R0, 0x9f ;  /* 0x0000009f00007836 */ /* 0x000fe20000000000 */
[----:B------:R-:W-:Y:S01]  /*1ba0*/  ULDC UR4, c[0x0][0x9dc] ;  /* 0x0002770000047ab9 */ /* 0x000fe20000000800 */
[----:B------:R-:W-:Y:S02]  /*1bb0*/  IMAD.MOV.U32 R5, RZ, RZ, R203 ;  /* 0x000000ffff057224 */ /* 0x000fe400078e00cb */
[----:B------:R-:W-:-:S03]  /*1bc0*/  IMAD.HI R0, R0, 0x66666667, RZ ;  /* 0x6666666700007827 */ /* 0x000fc600078e02ff */
[----:B------:R-:W1:Y:S01]  /*1bd0*/  @P1 LDC R7, c[0x0][0x450] ;  /* 0x00011400ff071b82 */ /* 0x000e620000000800 */
[----:B------:R-:W-:Y:S01]  /*1be0*/  IMAD.IADD R156, R194, 0x1, -R193 ;  /* 0x00000001c29c7824 */ /* 0x000fe200078e0ac1 */
[----:B------:R-:W-:-:S04]  /*1bf0*/  SHF.R.U32.HI R3, RZ, 0x1f, R0 ;  /* 0x0000001fff037819 */ /* 0x000fc80000011600 */
[----:B------:R-:W-:-:S04]  /*1c00*/  LEA.HI.SX32 R0, R0, R3, 0x1a ;  /* 0x0000000300007211 */ /* 0x000fc800078fd2ff */
[----:B------:R-:W-:Y:S01]  /*1c10*/  VIMNMX R8, R163, R0, PT ;  /* 0x00000000a3087248 */ /* 0x000fe20003fe0100 */
[----:B0-----:R-:W-:-:S05]  /*1c20*/  @P1 IMAD.HI.U32 R4, R203, R4, RZ ;  /* 0x00000004cb041227 */ /* 0x001fca00078e00ff */
[----:B-1----:R-:W-:-:S05]  /*1c30*/  @P1 SHF.R.U32.HI R5, RZ, R7, R4 ;  /* 0x00000007ff051219 */ /* 0x002fca0000011604 */
[----:B------:R-:W-:-:S04]  /*1c40*/  IMAD.IADD R3, R156, 0x1, R5 ;  /* 0x000000019c037824 */ /* 0x000fc800078e0205 */
[----:B------:R-:W-:Y:S01]  /*1c50*/  VIADD R0, R3, -UR4 ;  /* 0x8000000403007c36 */ /* 0x000fe20008000000 */
[----:B------:R-:W-:Y:S06]  /*1c60*/  @!P2 BRA `(.L_x_1324) ;  /* 0x000000000044a947 */ /* 0x000fec0003800000 */
[----:B------:R-:W-:Y:S01]  /*1c70*/  ISETP.GT.AND P0, PT, R3, -0x1, PT ;  /* 0xffffffff0300780c */ /* 0x000fe20003f04270 */
[----:B------:R-:W-:-:S12]  /*1c80*/  BSSY B0, `(.L_x_1325) ;  /* 0x000000d000007945 */ /* 0x000fd80003800000 */
[----:B------:R-:W-:Y:S05]  /*1c90*/  @P0 BRA `(.L_x_1326) ;  /* 0x00000000001c0947 */ /* 0x000fea0003800000 */
[----:B------:R-:W-:Y:S02]  /*1ca0*/  ISETP.NE.AND P0, PT, R13, 0x1, PT ;  /* 0x000000010d00780c */ /* 0x000fe40003f05270 */
[----:B------:R-:W-:-:S11]  /*1cb0*/  LOP3.LUT R3, RZ, R3, RZ, 0x33, !PT ;  /* 0x00000003ff037212 */ /* 0x000fd600078e33ff */
[----:B------:R-:W0:Y:S02]  /*1cc0*/  @P0 LDC.64 R4, c[0x0][0x9e8] ;  /* 0x00027a00ff040b82 */ /* 0x000e240000000a00 */
[----:B0-----:R-:W-:-:S05]  /*1cd0*/  @P0 IMAD.HI.U32 R4, R3, R4, RZ ;  /* 0x0000000403040227 */ /* 0x001fca00078e00ff */
[----:B------:R-:W-:-:S04]  /*1ce0*/  @P0 SHF.R.U32.HI R3, RZ, R5, R4 ;  /* 0x00000005ff030219 */ /* 0x000fc80000011604 */
[----:B------:R-:W-:Y:S01]  /*1cf0*/  LOP3.LUT R3, RZ, R3, RZ, 0x33, !PT ;  /* 0x00000003ff037212 */ /* 0x000fe200078e33ff */
[----:B------:R-:W-:Y:S06]  /*1d00*/  BRA `(.L_x_1327) ;  /* 0x0000000000107947 */ /* 0x000fec0003800000 */
.L_x_1326:
[----:B------:R-:W-:-:S13]  /*1d10*/  ISETP.NE.AND P0, PT, R13, 0x1, PT ;  /* 0x000000010d00780c */ /* 0x000fda0003f05270 */
[----:B------:R-:W0:Y:S02]  /*1d20*/  @P0 LDC.64 R4, c[0x0][0x9e8] ;  /* 0x00027a00ff040b82 */ /* 0x000e240000000a00 */
[----:B0-----:R-:W-:-:S05]  /*1d30*/  @P0 IMAD.HI.U32 R4, R3, R4, RZ ;  /* 0x0000000403040227 */ /* 0x001fca00078e00ff */
[----:B------:R-:W-:-:S07]  /*1d40*/  @P0 SHF.R.U32.HI R3, RZ, R5, R4 ;  /* 0x00000005ff030219 */ /* 0x000fce0000011604 */
.L_x_1327:
[----:B------:R-:W-:Y:S05]  /*1d50*/  BSYNC B0 ;  /* 0x0000000000007941 */ /* 0x000fea0003800000 */
.L_x_1325:
[----:B------:R-:W-:-:S05]  /*1d60*/  IMAD R3, R3, R13, RZ ;  /* 0x0000000d03037224 */ /* 0x000fca00078e02ff */
[----:B------:R-:W-:-:S07]  /*1d70*/  VIMNMX R0, R0, R3, !PT ;  /* 0x0000000300007248 */ /* 0x000fce0007fe0100 */
.L_x_1324:
[----:B------:R-:W-:Y:S01]  /*1d80*/  IMAD.HI R0, R0, 0x66666667, RZ ;  /* 0x6666666700007827 */ /* 0x000fe200078e02ff */
[----:B------:R-:W-:Y:S01]  /*1d90*/  BSSY B0, `(.L_x_1328) ;  /* 0x0000028000007945 */ /* 0x000fe20003800000 */
[----:B------:R-:W-:Y:S02]  /*1da0*/  LOP3.LUT R225, R222, 0xff, RZ, 0xc0, !PT ;  /* 0x000000ffdee17812 */ /* 0x000fe400078ec0ff */
[----:B------:R-:W-:Y:S02]  /*1db0*/  SHF.R.U32.HI R222, RZ, 0x10, R222 ;  /* 0x00000010ffde7819 */ /* 0x000fe400000116de */
[----:B------:R-:W-:-:S04]  /*1dc0*/  SHF.R.U32.HI R3, RZ, 0x1f, R0 ;  /* 0x0000001fff037819 */ /* 0x000fc80000011600 */
[----:B------:R-:W-:Y:S01]  /*1dd0*/  LEA.HI.SX32 R3, R0, R3, 0x1a ;  /* 0x0000000300037211 */ /* 0x000fe200078fd2ff */
[----:B------:R-:W-:-:S03]  /*1de0*/  IMAD.MOV.U32 R0, RZ, RZ, RZ ;  /* 0x000000ffff007224 */ /* 0x000fc600078e00ff */
[----:B------:R-:W-:-:S04]  /*1df0*/  VIMNMX R9, RZ, R3, !PT ;  /* 0x00000003ff097248 */ /* 0x000fc80007fe0100 */
[----:B------:R-:W-:-:S13]  /*1e00*/  ISETP.GT.AND P0, PT, R8, R9, PT ;  /* 0x000000090800720c */ /* 0x000fda0003f04270 */
[----:B------:R-:W-:Y:S05]  /*1e10*/  @!P0 BRA `(.L_x_1329) ;  /* 0x00000000007c8947 */ /* 0x000fea0003800000 */
[----:B------:R-:W-:Y:S01]  /*1e20*/  ISETP.NE.AND P0, PT, R222, RZ, PT ;  /* 0x000000ffde00720c */ /* 0x000fe20003f05270 */
[----:B------:R-:W-:-:S03]  /*1e30*/  ULDC UR4, c[0x0][0x9f0] ;  /* 0x00027c0000047ab9 */ /* 0x000fc60000000800 */
[----:B------:R-:W-:-:S04]  /*1e40*/  SEL R13, R222, UR4, P0 ;  /* 0x00000004de0d7c07 */ /* 0x000fc80008000000 */
[-C--:B------:R-:W-:Y:S02]  /*1e50*/  IABS R6, R13.reuse ;  /* 0x0000000d00067213 */ /* 0x080fe40000000000 */
[----:B------:R-:W-:Y:S02]  /*1e60*/  IADD3 R0, R13, -0x1, R8 ;  /* 0xffffffff0d007810 */ /* 0x000fe40007ffe008 */
[----:B------:R-:W0:Y:S01]  /*1e70*/  I2F.RP R3, R6 ;  /* 0x0000000600037306 */ /* 0x000e220000209400 */
[----:B------:R-:W-:Y:S02]  /*1e80*/  IABS R12, R13 ;  /* 0x0000000d000c7213 */ /* 0x000fe40000000000 */
[----:B------:R-:W-:-:S05]  /*1e90*/  IMAD.IADD R0, R0, 0x1, -R9 ;  /* 0x0000000100007824 */ /* 0x000fca00078e0a09 */
        /* <DEDUP_REMOVED lines=10> */
[----:B------:R-:W-:-:S04]  /*1f40*/  IMAD.HI.U32 R5, R5, R7, R4 ;  /* 0x0000000705057227 */ /* 0x000fc800078e0004 */
[----:B------:R-:W-:-:S04]  /*1f50*/  IMAD.MOV.U32 R4, RZ, RZ, R10 ;  /* 0x000000ffff047224 */ /* 0x000fc800078e000a */
        /* <DEDUP_REMOVED lines=11> */
.L_x_1329:
[----:B------:R-:W-:Y:S05]  /*2010*/  BSYNC B0 ;  /* 0x0000000000007941 */ /* 0x000fea0003800000 */
.L_x_1328:
[----:B------:R-:W-:-:S05]  /*2020*/  IMAD R3, R225, R0, R9 ;  /* 0x00000000e1037224 */ /* 0x000fca00078e0209 */
[C---:B------:R-:W-:Y:S01]  /*2030*/  VIADDMNMX R0, R3.reuse, R0, R8, PT ;  /* 0x0000000003007246 */ /* 0x040fe20003800108 */
[----:B------:R-:W-:-:S04]  /*2040*/  IMAD R3, R3, 0xa0, -R11 ;  /* 0x000000a003037824 */ /* 0x000fc800078e0a0b */
[----:B------:R-:W-:Y:S01]  /*2050*/  IMAD R5, R0, 0xa0, -R11 ;  /* 0x000000a000057824 */ /* 0x000fe200078e0a0b */
[----:B------:R-:W-:-:S04]  /*2060*/  VIMNMX R3, RZ, R3, !PT ;  /* 0x00000003ff037248 */ /* 0x000fc80007fe0100 */
[----:B------:R-:W-:Y:S01]  /*2070*/  VIMNMX R0, R5, R2, PT ;  /* 0x0000000205007248 */ /* 0x000fe20003fe0100 */
[----:B------:R-:W-:-:S03]  /*2080*/  IMAD.WIDE.U32 R122, R3, -0x33333333, RZ ;  /* 0xcccccccd037a7825 */ /* 0x000fc600078e00ff */
[----:B------:R-:W-:Y:S02]  /*2090*/  ISETP.GT.AND P0, PT, R0, R3, PT ;  /* 0x000000030000720c */ /* 0x000fe40003f04270 */
[----:B------:R-:W-:-:S05]  /*20a0*/  SHF.R.U32.HI R122, RZ, 0x7, R123 ;  /* 0x00000007ff7a7819 */ /* 0x000fca000001167b */
[----:B------:R-:W-:-:S06]  /*20b0*/  IMAD.MOV.U32 R24, RZ, RZ, R122 ;  /* 0x000000ffff187224 */ /* 0x000fcc00078e007a */
        /* <DEDUP_REMOVED lines=26> */
[----:B-1---5:R-:W-:Y:S05]  /*2260*/  CALL.ABS.NOINC R14 ;  /* 0x000000000e007343 */ /* 0x022fea0003c00000 */
.L_x_1332:
[----:B------:R-:W-:Y:S05]  /*2270*/  BSYNC B6 ;  /* 0x0000000000067941 */ /* 0x000fea0003800000 */
.L_x_1331:
        /* <DEDUP_REMOVED lines=20> */
.L_x_1334:
[----:B------:R-:W-:Y:S05]  /*23c0*/  BSYNC B6 ;  /* 0x0000000000067941 */ /* 0x000fea0003800000 */
.L_x_1333:
[----:B------:R-:W-:Y:S01]  /*23d0*/  ULDC.64 UR4, c[0x0][0x9f8] ;  /* 0x00027e0000047ab9 */ /* 0x000fe20000000a00 */
[----:B------:R-:W-:Y:S01]  /*23e0*/  IMAD.MOV.U32 R0, RZ, RZ, R215 ;  /* 0x000000ffff007224 */ /* 0x000fe200078e00d7 */
[----:B------:R-:W-:Y:S01]  /*23f0*/  ISETP.NE.U32.AND P0, PT, RZ, UR4, PT ;  /* 0x00000004ff007c0c */ /* 0x000fe2000bf05070 */
[----:B------:R-:W-:Y:S01]  /*2400*/  IMAD.IADD R119, R26, 0x1, R25 ;  /* 0x000000011a777824 */ /* 0x000fe200078e0219 */
[----:B------:R-:W0:Y:S01]  /*2410*/  S2R R20, SR_TID.X ;  /* 0x0000000000147919 */ /* 0x000e220000002100 */
[----:B------:R-:W1:Y:S01]  /*2420*/  LDC.64 R112, c[0x0][0x300] ;  /* 0x0000c000ff707b82 */ /* 0x000e620000000a00 */
[----:B------:R-:W-:Y:S01]  /*2430*/  ISETP.NE.AND.EX P0, PT, RZ, UR5, PT, P0 ;  /* 0x00000005ff007c0c */ /* 0x000fe2000bf05300 */
[----:B------:R-:W-:Y:S01]  /*2440*/  ULDC.64 UR4, c[0x0][0xa08] ;  /* 0x0002820000047ab9 */ /* 0x000fe20000000a00 */
[----:B------:R-:W2:Y:S01]  /*2450*/  LDL R26, [R1+0x14] ;  /* 0x00001400011a7983 */ /* 0x000ea20000100800 */
[----:B------:R-:W-:-:S04]  /*2460*/  SHF.R.S32.HI R23, RZ, 0x1f, R22 ;  /* 0x0000001fff177819 */ /* 0x000fc80000011416 */
[----:B------:R-:W3:Y:S08]  /*2470*/  LDC.64 R106, c[0x0][0x3f8] ;  /* 0x0000fe00ff6a7b82 */ /* 0x000ef00000000a00 */
[----:B------:R-:W4:Y:S01]  /*2480*/  @P0 LDC.64 R4, c[0x0][0x9f8] ;  /* 0x00027e00ff040b82 */ /* 0x000f220000000a00 */
[----:B------:R-:W-:-:S07]  /*2490*/  VIADD R9, R22, 0xa0 ;  /* 0x000000a016097836 */ /* 0x000fce0000000000 */
[----:B------:R-:W2:Y:S08]  /*24a0*/  LDC R99, c[0x0][0x3f4] ;  /* 0x0000fd00ff637b82 */ /* 0x000eb00000000800 */
[----:B------:R-:W3:Y:S01]  /*24b0*/  LDC.64 R100, c[0x0][0x408] ;  /* 0x00010200ff647b82 */ /* 0x000ee20000000a00 */
[----:B----4-:R-:W-:-:S05]  /*24c0*/  @P0 IMAD.WIDE R4, R215, 0x4, R4 ;  /* 0x00000004d7040825 */ /* 0x010fca00078e0204 */
[----:B------:R4:W2:Y:S01]  /*24d0*/  @P0 LDG.E R0, desc[UR60][R4.64] ;  /* 0x0000003c04000981 */ /* 0x0008a2000c1e1900 */
[----:B------:R-:W-:Y:S01]  /*24e0*/  SHF.R.S32.HI R37, RZ, 0x1f, R119 ;  /* 0x0000001fff257819 */ /* 0x000fe20000011477 */
[-C--:B-1----:R-:W-:Y:S01]  /*24f0*/  IMAD.WIDE.U32 R6, R119, R112.reuse, RZ ;  /* 0x0000007077067225 */ /* 0x082fe200078e00ff */
[----:B------:R-:W-:Y:S02]  /*2500*/  ISETP.NE.U32.AND P0, PT, RZ, UR4, PT ;  /* 0x00000004ff007c0c */ /* 0x000fe4000bf05070 */
[----:B0-----:R-:W-:Y:S01]  /*2510*/  SHF.R.U32.HI R20, RZ, 0x7, R20 ;  /* 0x00000007ff147819 */ /* 0x001fe20000011614 */
[----:B------:R-:W-:Y:S01]  /*2520*/  IMAD R8, R37, R112, RZ ;  /* 0x0000007025087224 */ /* 0x000fe200078e02ff */
[----:B------:R-:W-:Y:S01]  /*2530*/  ISETP.NE.AND.EX P0, PT, RZ, UR5, PT, P0 ;  /* 0x00000005ff007c0c */ /* 0x000fe2000bf05300 */
[----:B------:R-:W-:Y:S02]  /*2540*/  ULDC.64 UR4, c[0x0][0x308] ;  /* 0x0000c20000047ab9 */ /* 0x000fe40000000a00 */
[----:B------:R-:W-:Y:S01]  /*2550*/  IMAD R3, R119, R113, R8 ;  /* 0x0000007177037224 */ /* 0x000fe200078e0208 */
[----:B------:R-:W-:-:S03]  /*2560*/  ISETP.NE.AND P6, PT, R20, 0x1, PT ;  /* 0x000000011400780c */ /* 0x000fc60003fc5270 */
[----:B------:R-:W-:Y:S02]  /*2570*/  IMAD.IADD R7, R7, 0x1, R3 ;  /* 0x0000000107077824 */ /* 0x000fe400078e0203 */
[----:B----4-:R-:W-:-:S04]  /*2580*/  IMAD.WIDE.U32 R4, R216, UR4, R6 ;  /* 0x00000004d8047c25 */ /* 0x010fc8000f8e0006 */
[----:B------:R-:W-:Y:S01]  /*2590*/  IMAD R5, R216, UR5, R5 ;  /* 0x00000005d8057c24 */ /* 0x000fe2000f8e0205 */
[----:B------:R-:W-:Y:S01]  /*25a0*/  ULDC.64 UR4, c[0x0][0x310] ;  /* 0x0000c40000047ab9 */ /* 0x000fe20000000a00 */
[----:B------:R-:W-:-:S04]  /*25b0*/  IMAD R8, R226, R112, RZ ;  /* 0x00000070e2087224 */ /* 0x000fc800078e02ff */
[----:B------:R-:W-:Y:S01]  /*25c0*/  IMAD R8, R192, R113, R8 ;  /* 0x00000071c0087224 */ /* 0x000fe200078e0208 */
[----:B------:R-:W-:Y:S01]  /*25d0*/  SHF.R.S32.HI R191, RZ, 0x1f, R190 ;  /* 0x0000001fffbf7819 */ /* 0x000fe200000114be */
[-C--:B---3--:R-:W-:Y:S02]  /*25e0*/  IMAD R11, R226, R106.reuse, RZ ;  /* 0x0000006ae20b7224 */ /* 0x088fe400078e02ff */
[----:B------:R-:W-:-:S04]  /*25f0*/  IMAD.WIDE.U32 R108, R192, R106, R22 ;  /* 0x0000006ac06c7225 */ /* 0x000fc800078e0016 */
[C---:B------:R-:W-:Y:S02]  /*2600*/  IMAD R11, R192.reuse, R107, R11 ;  /* 0x0000006bc00b7224 */ /* 0x040fe400078e020b */
[----:B------:R-:W-:-:S04]  /*2610*/  IMAD.WIDE.U32 R110, R192, R106, R190 ;  /* 0x0000006ac06e7225 */ /* 0x000fc800078e00be */
[----:B------:R-:W-:Y:S02]  /*2620*/  IMAD.IADD R111, R111, 0x1, R11 ;  /* 0x000000016f6f7824 */ /* 0x000fe400078e020b */
[----:B------:R-:W-:Y:S02]  /*2630*/  IMAD.IADD R109, R11, 0x1, R109 ;  /* 0x000000010b6d7824 */ /* 0x000fe400078e026d */
[----:B------:R-:W-:-:S04]  /*2640*/  IMAD.WIDE.U32 R104, R192, R100, R190 ;  /* 0x00000064c0687225 */ /* 0x000fc800078e00be */
[----:B------:R-:W-:-:S04]  /*2650*/  IMAD.WIDE.U32 R102, R192, R100, R22 ;  /* 0x00000064c0667225 */ /* 0x000fc800078e0016 */
[----:B------:R-:W-:Y:S02]  /*2660*/  IMAD.MOV.U32 R124, RZ, RZ, 0x20 ;  /* 0x00000020ff7c7424 */ /* 0x000fe400078e00ff */
[----:B-----5:R-:W-:-:S04]  /*2670*/  IMAD.WIDE.U32 R110, R144, R106, R110 ;  /* 0x0000006a906e7225 */ /* 0x020fc800078e006e */
[----:B------:R-:W-:-:S04]  /*2680*/  IMAD.WIDE.U32 R108, R144, R106, R108 ;  /* 0x0000006a906c7225 */ /* 0x000fc800078e006c */
[----:B------:R-:W-:Y:S01]  /*2690*/  IMAD.MOV.U32 R123, RZ, RZ, 0x40 ;  /* 0x00000040ff7b7424 */ /* 0x000fe200078e00ff */
[C---:B------:R-:W-:Y:S01]  /*26a0*/  SHF.L.U64.HI R129, R112.reuse, 0x7, R113 ;  /* 0x0000000770817819 */ /* 0x040fe20000010271 */
[----:B------:R-:W-:Y:S01]  /*26b0*/  IMAD R125, R113, 0xa0, RZ ;  /* 0x000000a0717d7824 */ /* 0x000fe200078e02ff */
[----:B------:R-:W-:Y:S01]  /*26c0*/  LOP3.LUT R17, R17, 0xfffffffe, RZ, 0xc0, !PT ;  /* 0xfffffffe11117812 */ /* 0x000fe200078ec0ff */
[----:B------:R-:W-:Y:S02]  /*26d0*/  IMAD.SHL.U32 R136, R112, 0x80, RZ ;  /* 0x0000008070887824 */ /* 0x000fe400078e00ff */
[----:B------:R-:W-:Y:S01]  /*26e0*/  VIADD R157, R20, 0x8 ;  /* 0x00000008149d7836 */ /* 0x000fe20000000000 */
[----:B------:R-:W-:Y:S02]  /*26f0*/  SHF.R.S32.HI R145, RZ, 0x1f, R224 ;  /* 0x0000001fff917819 */ /* 0x000fe400000114e0 */
[----:B--2---:R-:W-:-:S04]  /*2700*/  SHF.R.S32.HI R3, RZ, 0x1f, R0 ;  /* 0x0000001fff037819 */ /* 0x004fc80000011400 */
[----:B------:R-:W-:Y:S02]  /*2710*/  SEL R12, R3, RZ, !P0 ;  /* 0x000000ff030c7207 */ /* 0x000fe40004000000 */
[----:B------:R-:W-:-:S03]  /*2720*/  SEL R13, R0, RZ, !P0 ;  /* 0x000000ff000d7207 */ /* 0x000fc60004000000 */
[----:B------:R-:W-:Y:S02]  /*2730*/  IMAD R0, R12, UR4, RZ ;  /* 0x000000040c007c24 */ /* 0x000fe4000f8e02ff */
[----:B------:R-:W-:-:S04]  /*2740*/  IMAD.WIDE.U32 R116, R13, UR4, R4 ;  /* 0x000000040d747c25 */ /* 0x000fc8000f8e0004 */
[----:B------:R-:W-:Y:S01]  /*2750*/  IMAD R3, R13, UR5, R0 ;  /* 0x000000050d037c24 */ /* 0x000fe2000f8e0200 */
[----:B------:R-:W-:Y:S05]  /*2760*/  @!P6 WARPSYNC.ALL ;  /* 0x000000000000e948 */ /* 0x000fea0003800000 */
[----:B------:R-:W-:Y:S02]  /*2770*/  ULDC.64 UR4, c[0x0][0x330] ;  /* 0x0000cc0000047ab9 */ /* 0x000fe40000000a00 */
[----:B------:R-:W-:Y:S01]  /*2780*/  IMAD.WIDE.U32 R6, R216, UR4, R22 ;  /* 0x00000004d8067c25 */ /* 0x000fe2000f8e0016 */
[----:B------:R-:W-:-:S03]  /*2790*/  ULDC UR4, c[0x0][0x2f4] ;  /* 0x0000bd0000047ab9 */ /* 0x000fc60000000800 */
[----:B------:R-:W-:Y:S02]  /*27a0*/  VIADD R0, R22, 0x20 ;  /* 0x0000002016007836 */ /* 0x000fe40000000000 */
[----:B------:R-:W-:Y:S02]  /*27b0*/  IMAD R115, R216, UR5, R7 ;  /* 0x00000005d8737c24 */ /* 0x000fe4000f8e0207 */
[----:B------:R-:W-:Y:S01]  /*27c0*/  VIADD R7, R22, 0x80 ;  /* 0x0000008016077836 */ /* 0x000fe20000000000 */
[----:B------:R-:W-:Y:S01]  /*27d0*/  @!P6 BAR.SYNC.DEFER_BLOCKING 0x9, 0x100 ;  /* 0x024400000000eb1d */ /* 0x000fe20000010000 */
[----:B------:R-:W-:Y:S01]  /*27e0*/  IMAD.WIDE.U32 R4, R192, R112, R22 ;  /* 0x00000070c0047225 */ /* 0x000fe200078e0016 */
[----:B------:R-:W-:Y:S02]  /*27f0*/  ISETP.GE.AND P1, PT, R0, UR4, PT ;  /* 0x0000000400007c0c */ /* 0x000fe4000bf26270 */
[----:B------:R-:W-:Y:S01]  /*2800*/  ISETP.GE.AND P2, PT, R7, UR4, PT ;  /* 0x0000000407007c0c */ /* 0x000fe2000bf46270 */
[----:B------:R-:W-:Y:S01]  /*2810*/  IMAD.IADD R3, R117, 0x1, R3 ;  /* 0x0000000175037824 */ /* 0x000fe200078e0203 */
[----:B------:R-:W-:-:S02]  /*2820*/  SEL R7, RZ, 0xffffffff, P1 ;  /* 0xffffffffff077807 */ /* 0x000fc40000800000 */
[----:B------:R-:W-:Y:S01]  /*2830*/  IADD3 R4, P0, R116, R4, RZ ;  /* 0x0000000474047210 */ /* 0x000fe20007f1e0ff */
[----:B------:R-:W-:Y:S01]  /*2840*/  IMAD.MOV.U32 R114, RZ, RZ, R6 ;  /* 0x000000ffff727224 */ /* 0x000fe200078e0006 */
[----:B------:R-:W-:Y:S01]  /*2850*/  ISETP.GE.AND P4, PT, R9, UR4, PT ;  /* 0x0000000409007c0c */ /* 0x000fe2000bf86270 */
[----:B------:R-:W-:Y:S01]  /*2860*/  IMAD.SHL.U32 R9, R7, 0x2, RZ ;  /* 0x0000000207097824 */ /* 0x000fe200078e00ff */
[----:B------:R-:W-:Y:S01]  /*2870*/  IADD3.X R5, R3, R5, R8, P0, !PT ;  /* 0x0000000503057210 */ /* 0x000fe200007fe408 */
[C---:B------:R-:W-:Y:S01]  /*2880*/  VIADD R6, R22.reuse, 0x40 ;  /* 0x0000004016067836 */ /* 0x040fe20000000000 */
[C---:B------:R-:W-:Y:S01]  /*2890*/  ISETP.GE.AND P0, PT, R22.reuse, UR4, PT ;  /* 0x0000000416007c0c */ /* 0x040fe2000bf06270 */
[----:B------:R-:W-:-:S03]  /*28a0*/  VIADD R7, R22, 0x60 ;  /* 0x0000006016077836 */ /* 0x000fc60000000000 */
[----:B------:R-:W-:Y:S02]  /*28b0*/  SEL R8, RZ, 0x1, P0 ;  /* 0x00000001ff087807 */ /* 0x000fe40000000000 */
[----:B------:R-:W-:Y:S02]  /*28c0*/  ISETP.GE.AND P0, PT, R6, UR4, PT ;  /* 0x0000000406007c0c */ /* 0x000fe4000bf06270 */
[----:B------:R-:W-:Y:S01]  /*28d0*/  ISETP.GE.AND P1, PT, R7, UR4, PT ;  /* 0x0000000407007c0c */ /* 0x000fe2000bf26270 */
[----:B------:R-:W-:Y:S01]  /*28e0*/  ULDC.64 UR4, c[0x0][0x338] ;  /* 0x0000ce0000047ab9 */ /* 0x000fe20000000a00 */
[----:B------:R-:W-:Y:S02]  /*28f0*/  LOP3.LUT R8, R9, 0x2, R8, 0xe2, !PT ;  /* 0x0000000209087812 */ /* 0x000fe400078ee208 */
[----:B------:R-:W-:Y:S02]  /*2900*/  SEL R9, RZ, 0x4, P0 ;  /* 0x00000004ff097807 */ /* 0x000fe40000000000 */
[----:B------:R-:W-:-:S02]  /*2910*/  SEL R10, RZ, 0x8, P1 ;  /* 0x00000008ff0a7807 */ /* 0x000fc40000800000 */
[-C--:B------:R-:W-:Y:S02]  /*2920*/  ISETP.GE.AND P0, PT, R22, R99.reuse, PT ;  /* 0x000000631600720c */ /* 0x080fe40003f06270 */
[----:B------:R-:W-:Y:S02]  /*2930*/  LOP3.LUT R8, R10, R8, R9, 0xfe, !PT ;  /* 0x000000080a087212 */ /* 0x000fe400078efe09 */
[----:B------:R-:W-:Y:S02]  /*2940*/  SEL R9, RZ, 0x10, P2 ;  /* 0x00000010ff097807 */ /* 0x000fe40001000000 */
[----:B------:R-:W-:Y:S02]  /*2950*/  ISETP.GE.AND P3, PT, R0, R99, PT ;  /* 0x000000630000720c */ /* 0x000fe40003f66270 */
[----:B------:R-:W-:Y:S02]  /*2960*/  LOP3.LUT R35, R8, R9, RZ, 0xfc, !PT ;  /* 0x0000000908237212 */ /* 0x000fe400078efcff */
[C---:B------:R-:W-:Y:S01]  /*2970*/  SEL R9, R99.reuse, RZ, P0 ;  /* 0x000000ff63097207 */ /* 0x040fe20000000000 */
[----:B------:R-:W-:Y:S01]  /*2980*/  IMAD R10, R12, UR4, RZ ;  /* 0x000000040c0a7c24 */ /* 0x000fe2000f8e02ff */
[----:B------:R-:W-:Y:S01]  /*2990*/  SEL R11, R99, RZ, P3 ;  /* 0x000000ff630b7207 */ /* 0x000fe20001800000 */
[----:B------:R-:W-:-:S02]  /*29a0*/  IMAD R8, R226, R100, RZ ;  /* 0x00000064e2087224 */ /* 0x000fc400078e02ff */
[----:B------:R-:W-:Y:S02]  /*29b0*/  IMAD.IADD R9, R22, 0x1, R9 ;  /* 0x0000000116097824 */ /* 0x000fe400078e0209 */
[C---:B------:R-:W-:Y:S02]  /*29c0*/  IMAD R33, R13.reuse, UR5, R10 ;  /* 0x000000050d217c24 */ /* 0x040fe4000f8e020a */
[----:B------:R-:W-:Y:S01]  /*29d0*/  IMAD.WIDE.U32 R114, R13, UR4, R114 ;  /* 0x000000040d727c25 */ /* 0x000fe2000f8e0072 */
[----:B------:R-:W-:-:S03]  /*29e0*/  ISETP.GE.AND P5, PT, R6, R99, PT ;  /* 0x000000630600720c */ /* 0x000fc60003fa6270 */
[----:B------:R-:W-:Y:S02]  /*29f0*/  IMAD R13, R192, R101, R8 ;  /* 0x00000065c00d7224 */ /* 0x000fe400078e0208 */
[----:B------:R-:W-:Y:S01]  /*2a00*/  IMAD.IADD R11, R0, 0x1, R11 ;  /* 0x00000001000b7824 */ /* 0x000fe200078e020b */
[----:B------:R-:W-:Y:S01]  /*2a10*/  SHF.R.S32.HI R8, RZ, 0x1f, R9 ;  /* 0x0000001fff087819 */ /* 0x000fe20000011409 */
[----:B------:R-:W-:Y:S02]  /*2a20*/  IMAD.IADD R105, R105, 0x1, R13 ;  /* 0x0000000169697824 */ /* 0x000fe400078e020d */
[----:B------:R-:W-:Y:S01]  /*2a30*/  IMAD.IADD R103, R13, 0x1, R103 ;  /* 0x000000010d677824 */ /* 0x000fe200078e0267 */
[----:B------:R-:W-:Y:S02]  /*2a40*/  SEL R13, R99, RZ, P5 ;  /* 0x000000ff630d7207 */ /* 0x000fe40002800000 */
[----:B------:R-:W-:Y:S02]  /*2a50*/  SHF.R.S32.HI R10, RZ, 0x1f, R11 ;  /* 0x0000001fff0a7819 */ /* 0x000fe4000001140b */
[----:B------:R-:W-:-:S02]  /*2a60*/  LEA.HI R25, R8, R9, RZ, 0x4 ;  /* 0x0000000908197211 */ /* 0x000fc400078f20ff */
[----:B------:R-:W-:Y:S01]  /*2a70*/  LEA.HI R9, R8, R9, RZ, 0x6 ;  /* 0x0000000908097211 */ /* 0x000fe200078f30ff */
[----:B------:R-:W-:Y:S01]  /*2a80*/  IMAD.IADD R14, R6, 0x1, R13 ;  /* 0x00000001060e7824 */ /* 0x000fe200078e020d */
[CC--:B------:R-:W-:Y:S02]  /*2a90*/  LEA.HI R27, R10.reuse, R11.reuse, RZ, 0x4 ;  /* 0x0000000b0a1b7211 */ /* 0x0c0fe400078f20ff */
[----:B------:R-:W-:Y:S02]  /*2aa0*/  LEA.HI R10, R10, R11, RZ, 0x6 ;  /* 0x0000000b0a0a7211 */ /* 0x000fe400078f30ff */
[----:B------:R-:W-:Y:S02]  /*2ab0*/  SHF.R.S32.HI R9, RZ, 0x6, R9 ;  /* 0x00000006ff097819 */ /* 0x000fe40000011409 */
[----:B------:R-:W-:Y:S02]  /*2ac0*/  SHF.R.S32.HI R11, RZ, 0x6, R10 ;  /* 0x00000006ff0b7819 */ /* 0x000fe4000001140a */
[----:B------:R-:W-:-:S02]  /*2ad0*/  LOP3.LUT R12, R204, 0x30, R27, 0xf8, !PT ;  /* 0x00000030cc0c7812 */ /* 0x000fc400078ef81b */
[----:B------:R-:W-:Y:S01]  /*2ae0*/  SHF.R.S32.HI R15, RZ, 0x1f, R14 ;  /* 0x0000001fff0f7819 */ /* 0x000fe2000001140e */
[C---:B------:R-:W-:Y:S01]  /*2af0*/  IMAD R143, R9.reuse, 0x2800, R206 ;  /* 0x00002800098f7824 */ /* 0x040fe200078e02ce */
[----:B------:R-:W-:Y:S01]  /*2b00*/  LOP3.LUT R10, R204, 0x30, R25, 0xf8, !PT ;  /* 0x00000030cc0a7812 */ /* 0x000fe200078ef819 */
[----:B------:R-:W-:Y:S01]  /*2b10*/  IMAD R141, R9, 0x2800, R208 ;  /* 0x00002800098d7824 */ /* 0x000fe200078e02d0 */
[-C--:B------:R-:W-:Y:S01]  /*2b20*/  LOP3.LUT R9, R12, R205.reuse, RZ, 0x3c, !PT ;  /* 0x000000cd0c097212 */ /* 0x080fe200078e3cff */
[----:B------:R-:W-:Y:S01]  /*2b30*/  IMAD R142, R11, 0x2800, R206 ;  /* 0x000028000b8e7824 */ /* 0x000fe200078e02ce */
[CC--:B------:R-:W-:Y:S02]  /*2b40*/  LEA.HI R29, R15.reuse, R14.reuse, RZ, 0x4 ;  /* 0x0000000e0f1d7211 */ /* 0x0c0fe400078f20ff */
[----:B------:R-:W-:Y:S02]  /*2b50*/  LOP3.LUT R10, R10, R205, RZ, 0x3c, !PT ;  /* 0x000000cd0a0a7212 */ /* 0x000fe400078e3cff */
[----:B------:R-:W-:Y:S01]  /*2b60*/  LEA.HI R14, R15, R14, RZ, 0x6 ;  /* 0x0000000e0f0e7211 */ /* 0x000fe200078f30ff */
[----:B------:R-:W-:-:S02]  /*2b70*/  IMAD.IADD R142, R142, 0x1, R9 ;  /* 0x000000018e8e7824 */ /* 0x000fc400078e0209 */
[----:B------:R-:W-:Y:S01]  /*2b80*/  IMAD.IADD R143, R143, 0x1, R10 ;  /* 0x000000018f8f7824 */ /* 0x000fe200078e020a */
[----:B------:R-:W-:Y:S02]  /*2b90*/  SHF.R.S32.HI R9, RZ, 0x6, R14 ;  /* 0x00000006ff097819 */ /* 0x000fe4000001140e */
[----:B------:R-:W-:Y:S01]  /*2ba0*/  LOP3.LUT R10, R204, 0x30, R29, 0xf8, !PT ;  /* 0x00000030cc0a7812 */ /* 0x000fe200078ef81d */
[----:B------:R-:W-:Y:S01]  /*2bb0*/  IMAD R139, R11, 0x2800, R208 ;  /* 0x000028000b8b7824 */ /* 0x000fe200078e02d0 */
[----:B------:R-:W-:Y:S01]  /*2bc0*/  SHF.R.U32.HI R8, RZ, 0x3, R207 ;  /* 0x00000003ff087819 */ /* 0x000fe200000116cf */
[----:B------:R-:W-:Y:S01]  /*2bd0*/  IMAD R140, R9, 0x2800, R206 ;  /* 0x00002800098c7824 */ /* 0x000fe200078e02ce */
[----:B------:R-:W-:Y:S01]  /*2be0*/  LOP3.LUT R13, R207, 0x30, R25, 0xf8, !PT ;  /* 0x00000030cf0d7812 */ /* 0x000fe200078ef819 */
[----:B------:R-:W-:Y:S01]  /*2bf0*/  IMAD R138, R9, 0x2800, R208 ;  /* 0x00002800098a7824 */ /* 0x000fe200078e02d0 */
[----:B------:R-:W-:Y:S02]  /*2c00*/  LOP3.LUT R9, R10, R205, RZ, 0x3c, !PT ;  /* 0x000000cd0a097212 */ /* 0x000fe400078e3cff */
[----:B------:R-:W-:-:S02]  /*2c10*/  SHF.R.S32.HI R11, RZ, 0x1f, R144 ;  /* 0x0000001fff0b7819 */ /* 0x000fc40000011490 */
[----:B------:R-:W-:Y:S01]  /*2c20*/  LOP3.LUT R12, R13, R8, RZ, 0x3c, !PT ;  /* 0x000000080d0c7212 */ /* 0x000fe200078e3cff */
[----:B------:R-:W-:Y:S01]  /*2c30*/  IMAD.IADD R140, R140, 0x1, R9 ;  /* 0x000000018c8c7824 */ /* 0x000fe200078e0209 */
[----:B------:R-:W-:Y:S01]  /*2c40*/  LOP3.LUT R13, R207, 0x30, R27, 0xf8, !PT ;  /* 0x00000030cf0d7812 */ /* 0x000fe200078ef81b */
[----:B------:R-:W-:Y:S01]  /*2c50*/  IMAD R9, R11, R106, RZ ;  /* 0x0000006a0b097224 */ /* 0x000fe200078e02ff */
[----:B------:R-:W-:Y:S01]  /*2c60*/  LOP3.LUT R15, R207, 0x30, R29, 0xf8, !PT ;  /* 0x00000030cf0f7812 */ /* 0x000fe200078ef81d */
[----:B------:R-:W-:Y:S01]  /*2c70*/  IMAD.IADD R141, R141, 0x1, R12 ;  /* 0x000000018d8d7824 */ /* 0x000fe200078e020c */
[-C--:B------:R-:W-:Y:S01]  /*2c80*/  LOP3.LUT R12, R13, R8.reuse, RZ, 0x3c, !PT ;  /* 0x000000080d0c7212 */ /* 0x080fe200078e3cff */
[----:B------:R-:W-:Y:S01]  /*2c90*/  IMAD R21, R144, R107, R9 ;  /* 0x0000006b90157224 */ /* 0x000fe200078e0209 */
[----:B------:R-:W-:Y:S01]  /*2ca0*/  LOP3.LUT R15, R15, R8, RZ, 0x3c, !PT ;  /* 0x000000080f0f7212 */ /* 0x000fe200078e3cff */
[----:B------:R-:W-:Y:S01]  /*2cb0*/  IMAD R13, R107, 0xa0, RZ ;  /* 0x000000a06b0d7824 */ /* 0x000fe200078e02ff */
[----:B------:R-:W-:Y:S01]  /*2cc0*/  R2P PR, R26, 0x6 ;  /* 0x000000061a007804 */ /* 0x000fe20000000000 */
[C---:B------:R-:W-:Y:S01]  /*2cd0*/  IMAD.SHL.U32 R10, R106.reuse, 0x80, RZ ;  /* 0x000000806a0a7824 */ /* 0x040fe200078e00ff */
[----:B------:R-:W-:Y:S01]  /*2ce0*/  SHF.L.U64.HI R9, R106, 0x7, R107 ;  /* 0x000000076a097819 */ /* 0x000fe2000001026b */
[----:B------:R-:W-:-:S02]  /*2cf0*/  IMAD R11, R11, R100, RZ ;  /* 0x000000640b0b7224 */ /* 0x000fc400078e02ff */
[----:B------:R-:W-:Y:S01]  /*2d00*/  IMAD.WIDE.U32 R106, R106, 0xa0, RZ ;  /* 0x000000a06a6a7825 */ /* 0x000fe200078e00ff */
[----:B------:R-:W-:Y:S02]  /*2d10*/  SEL R32, RZ, 0x20, P4 ;  /* 0x00000020ff207807 */ /* 0x000fe40002000000 */
[----:B------:R-:W-:Y:S01]  /*2d20*/  SEL R124, R124, 0xffffffe0, !P1 ;  /* 0xffffffe07c7c7807 */ /* 0x000fe20004800000 */
[----:B------:R-:W-:Y:S01]  /*2d30*/  IMAD.IADD R139, R139, 0x1, R12 ;  /* 0x000000018b8b7824 */ /* 0x000fe200078e020c */
[----:B------:R-:W-:Y:S01]  /*2d40*/  IADD3 R118, P1, R192, R119, RZ ;  /* 0x00000077c0767210 */ /* 0x000fe20007f3e0ff */
[----:B------:R-:W-:Y:S02]  /*2d50*/  IMAD.IADD R138, R138, 0x1, R15 ;  /* 0x000000018a8a7824 */ /* 0x000fe400078e020f */
[----:B------:R-:W-:Y:S01]  /*2d60*/  IMAD R31, R144, R101, R11 ;  /* 0x00000065901f7224 */ /* 0x000fe200078e020b */
[----:B------:R-:W-:Y:S01]  /*2d70*/  SHF.L.U64.HI R11, R100, 0x7, R101 ;  /* 0x00000007640b7819 */ /* 0x000fe20000010265 */
[----:B------:R-:W-:-:S02]  /*2d80*/  IMAD R15, R101, 0xa0, RZ ;  /* 0x000000a0650f7824 */ /* 0x000fc400078e02ff */
[----:B------:R-:W-:Y:S02]  /*2d90*/  IMAD.SHL.U32 R12, R100, 0x80, RZ ;  /* 0x00000080640c7824 */ /* 0x000fe400078e00ff */
[----:B------:R-:W-:Y:S01]  /*2da0*/  IMAD.WIDE.U32 R104, R144, R100, R104 ;  /* 0x0000006490687225 */ /* 0x000fe200078e0068 */
[----:B------:R-:W-:-:S03]  /*2db0*/  SEL R123, R123, 0xffffffc0, !P2 ;  /* 0xffffffc07b7b7807 */ /* 0x000fc60005000000 */
[----:B------:R-:W-:Y:S01]  /*2dc0*/  IMAD.WIDE.U32 R102, R144, R100, R102 ;  /* 0x0000006490667225 */ /* 0x000fe200078e0066 */
[----:B------:R-:W-:-:S03]  /*2dd0*/  SHF.R.S32.HI R26, RZ, 0x4, R27 ;  /* 0x00000004ff1a7819 */ /* 0x000fc6000001141b */
[----:B------:R-:W-:Y:S01]  /*2de0*/  IMAD.IADD R126, R107, 0x1, R13 ;  /* 0x000000016b7e7824 */ /* 0x000fe200078e020d */
[----:B------:R-:W-:Y:S01]  /*2df0*/  SHF.R.S32.HI R28, RZ, 0x4, R29 ;  /* 0x00000004ff1c7819 */ /* 0x000fe2000001141d */
[----:B------:R-:W-:Y:S01]  /*2e00*/  IMAD.WIDE.U32 R100, R100, 0xa0, RZ ;  /* 0x000000a064647825 */ /* 0x000fe200078e00ff */
[----:B------:R-:W-:-:S03]  /*2e10*/  LOP3.LUT R39, R35, R32, RZ, 0xfc, !PT ;  /* 0x0000002023277212 */ /* 0x000fc600078efcff */
[----:B------:R-:W-:Y:S02]  /*2e20*/  IMAD.IADD R13, R111, 0x1, R21 ;  /* 0x000000016f0d7824 */ /* 0x000fe400078e0215 */
[----:B------:R-:W-:Y:S01]  /*2e30*/  IMAD.IADD R14, R21, 0x1, R109 ;  /* 0x00000001150e7824 */ /* 0x000fe200078e026d */
[----:B------:R-:W-:Y:S01]  /*2e40*/  SHF.R.S32.HI R21, RZ, 0x4, R25 ;  /* 0x00000004ff157819 */ /* 0x000fe20000011419 */
[----:B------:R-:W-:Y:S01]  /*2e50*/  IMAD.WIDE.U32 R112, R112, 0xa0, RZ ;  /* 0x000000a070707825 */ /* 0x000fe200078e00ff */
[----:B------:R-:W-:Y:S02]  /*2e60*/  LOP3.LUT R25, R25, 0xfffffff0, RZ, 0xc0, !PT ;  /* 0xfffffff019197812 */ /* 0x000fe400078ec0ff */
[----:B------:R-:W-:Y:S02]  /*2e70*/  LOP3.LUT R27, R27, 0xfffffff0, RZ, 0xc0, !PT ;  /* 0xfffffff01b1b7812 */ /* 0x000fe400078ec0ff */
[----:B------:R-:W-:Y:S01]  /*2e80*/  LOP3.LUT R29, R29, 0xfffffff0, RZ, 0xc0, !PT ;  /* 0xfffffff01d1d7812 */ /* 0x000fe200078ec0ff */
[----:B------:R-:W-:Y:S01]  /*2e90*/  IMAD.X R119, R226, 0x1, R37, P1 ;  /* 0x00000001e2777824 */ /* 0x000fe200008e0625 */
[----:B------:R-:W-:Y:S01]  /*2ea0*/  LOP3.LUT R34, R35, 0x1, RZ, 0xc0, !PT ;  /* 0x0000000123227812 */ /* 0x000fe200078ec0ff */
[----:B------:R-:W-:Y:S01]  /*2eb0*/  IMAD.IADD R128, R101, 0x1, R15 ;  /* 0x0000000165807824 */ /* 0x000fe200078e020f */
[----:B------:R-:W-:Y:S01]  /*2ec0*/  LOP3.LUT R35, R39, 0x2, RZ, 0xc0, !PT ;  /* 0x0000000227237812 */ /* 0x000fe200078ec0ff */
[----:B------:R-:W-:Y:S01]  /*2ed0*/  IMAD.IADD R15, R105, 0x1, R31 ;  /* 0x00000001690f7824 */ /* 0x000fe200078e021f */
[----:B------:R-:W-:Y:S01]  /*2ee0*/  LOP3.LUT R36, R39, 0x4, RZ, 0xc0, !PT ;  /* 0x0000000427247812 */ /* 0x000fe200078ec0ff */
[----:B------:R-:W-:Y:S01]  /*2ef0*/  IMAD.IADD R20, R31, 0x1, R103 ;  /* 0x000000011f147824 */ /* 0x000fe200078e0267 */
[----:B------:R-:W-:Y:S01]  /*2f00*/  LOP3.LUT R37, R39, 0x8, RZ, 0xc0, !PT ;  /* 0x0000000827257812 */ /* 0x000fe200078ec0ff */
[----:B------:R-:W-:Y:S01]  /*2f10*/  IMAD.SHL.U32 R99, R99, 0x2, RZ ;  /* 0x0000000263637824 */ /* 0x000fe200078e00ff */
[----:B------:R-:W-:Y:S01]  /*2f20*/  LOP3.LUT R38, R39, 0x10, RZ, 0xc0, !PT ;  /* 0x0000001027267812 */ /* 0x000fe200078ec0ff */
[----:B------:R-:W-:Y:S01]  /*2f30*/  IMAD.IADD R137, R124, 0x1, R123 ;  /* 0x000000017c897824 */ /* 0x000fe200078e027b */
[----:B------:R-:W-:Y:S01]  /*2f40*/  @P5 LOP3.LUT R17, R17, 0x1, RZ, 0xfc, !PT ;  /* 0x0000000111115812 */ /* 0x000fe200078efcff */
[----:B------:R-:W-:Y:S01]  /*2f50*/  IMAD.IADD R125, R113, 0x1, R125 ;  /* 0x00000001717d7824 */ /* 0x000fe200078e027d */
[----:B------:R-:W-:Y:S01]  /*2f60*/  SHF.R.S32.HI R30, RZ, 0x1f, R25 ;  /* 0x0000001fff1e7819 */ /* 0x000fe20000011419 */
[----:B------:R-:W-:Y:S01]  /*2f70*/  IMAD.IADD R33, R115, 0x1, R33 ;  /* 0x0000000173217824 */ /* 0x000fe200078e0221 */
[----:B------:R-:W-:-:S02]  /*2f80*/  SHF.R.S32.HI R31, RZ, 0x1f, R27 ;  /* 0x0000001fff1f7819 */ /* 0x000fc4000001141b */
[----:B------:R-:W-:Y:S02]  /*2f90*/  SHF.R.S32.HI R32, RZ, 0x1f, R29 ;  /* 0x0000001fff207819 */ /* 0x000fe4000001141d */
[----:B------:R-:W-:-:S07]  /*2fa0*/  LOP3.LUT R39, R39, 0x20, RZ, 0xc0, !PT ;  /* 0x0000002027277812 */ /* 0x000fce00078ec0ff */
.L_x_1434:
[----:B------:R-:W0:Y:S01]  /*2fb0*/  LDC.64 R120, c[0x0][0x2e8] ;  /* 0x0000ba00ff787b82 */ /* 0x000e220000000a00 */
[----:B------:R-:W-:Y:S01]  /*2fc0*/  VIADD R51, R24, 0xffffffff ;  /* 0xffffffff18337836 */ /* 0x000fe20000000000 */
[----:B------:R-:W-:Y:S01]  /*2fd0*/  LOP3.LUT R17, R17, 0xfffffffd, RZ, 0xc0, !PT ;  /* 0xfffffffd11117812 */ /* 0x000fe200078ec0ff */
[----:B------:R-:W-:Y:S01]  /*2fe0*/  IMAD R47, R19, 0x7800, R217 ;  /* 0x00007800132f7824 */ /* 0x000fe200078e02d9 */
[----:B------:R-:W-:Y:S05]  /*2ff0*/  YIELD ;  /* 0x0000000000007946 */ /* 0x000fea0003800000 */
[----:B------:R-:W1:Y:S01]  /*3000*/  LDC R127, c[0x0][0x3f4] ;  /* 0x0000fd00ff7f7b82 */ /* 0x000e620000000800 */
[----:B------:R-:W-:Y:S01]  /*3010*/  SHF.R.S32.HI R40, RZ, 0x1f, R51 ;  /* 0x0000001fff287819 */ /* 0x000fe20000011433 */
[-C--:B------:R-:W-:Y:S01]  /*3020*/  IMAD R41, R125, R51.reuse, RZ ;  /* 0x000000337d297224 */ /* 0x080fe200078e02ff */
[----:B------:R-:W-:Y:S01]  /*3030*/  ISETP.GT.AND P4, PT, R51, R122, PT ;  /* 0x0000007a3300720c */ /* 0x000fe20003f84270 */
[----:B------:R-:W-:Y:S01]  /*3040*/  IMAD.WIDE.U32 R132, R112, R51, RZ ;  /* 0x0000003370847225 */ /* 0x000fe200078e00ff */
[----:B------:R-:W-:Y:S03]  /*3050*/  BSSY B0, `(.L_x_1335) ;  /* 0x0000c9a000007945 */ /* 0x000fe60003800000 */
[----:B------:R-:W-:Y:S01]  /*3060*/  IMAD R41, R40, R112, R41 ;  /* 0x0000007028297224 */ /* 0x000fe200078e0229 */
[----:B------:R-:W-:Y:S01]  /*3070*/  IADD3 R45, P1, P2, R4, R132, R136 ;  /* 0x00000084042d7210 */ /* 0x000fe20007a3e088 */
[----:B------:R-:W-:-:S02]  /*3080*/  IMAD.IADD R47, R16, 0x1, R47 ;  /* 0x00000001102f7824 */ /* 0x000fc400078e022f */
[----:B------:R-:W-:Y:S02]  /*3090*/  IMAD.IADD R92, R133, 0x1, R41 ;  /* 0x00000001855c7824 */ /* 0x000fe400078e0229 */
[----:B------:R-:W-:Y:S02]  /*30a0*/  IMAD R41, R19, 0x7800, R218 ;  /* 0x0000780013297824 */ /* 0x000fe400078e02da */
[----:B------:R-:W-:Y:S02]  /*30b0*/  @P4 LOP3.LUT R17, R17, 0x2, RZ, 0xfc, !PT ;  /* 0x0000000211114812 */ /* 0x000fe400078efcff */
[----:B------:R-:W-:Y:S01]  /*30c0*/  IADD3.X R24, R5, R92, R129, P1, P2 ;  /* 0x0000005c05187210 */ /* 0x000fe20000fe4481 */
[----:B------:R-:W-:Y:S01]  /*30d0*/  IMAD.IADD R46, R16, 0x1, R41 ;  /* 0x00000001102e7824 */ /* 0x000fe200078e0229 */
[----:B0-----:R-:W-:-:S04]  /*30e0*/  IADD3 R48, P1, P2, R132, R120, R4 ;  /* 0x0000007884307210 */ /* 0x001fc80007a3e004 */
[----:B------:R-:W-:Y:S02]  /*30f0*/  IADD3.X R49, R92, R121, R5, P1, P2 ;  /* 0x000000795c317210 */ /* 0x000fe40000fe4405 */
[----:B-1----:R-:W-:Y:S02]  /*3100*/  ISETP.GE.AND P1, PT, R127, 0x1, PT ;  /* 0x000000017f00780c */ /* 0x002fe40003f26270 */
[----:B------:R-:W-:-:S05]  /*3110*/  IADD3 R44, P2, R45, R120, RZ ;  /* 0x000000782d2c7210 */ /* 0x000fca0007f5e0ff */
[----:B------:R-:W-:Y:S02]  /*3120*/  IMAD.X R45, R24, 0x1, R121, P2 ;  /* 0x00000001182d7824 */ /* 0x000fe400010e0679 */
[----:B------:R-:W-:-:S04]  /*3130*/  IMAD.MOV.U32 R24, RZ, RZ, R51 ;  /* 0x000000ffff187224 */ /* 0x000fc800078e0033 */
[----:B----4-:R-:W-:Y:S05]  /*3140*/  @!P1 BRA `(.L_x_1336) ;  /* 0x000000c400509947 */ /* 0x010fea0003800000 */
        /* <DEDUP_REMOVED lines=29> */
[----:B------:R-:W-:Y:S01]  /*3320*/  ULDC.64 UR4, c[0x0][0x3e8] ;  /* 0x0000fa0000047ab9 */ /* 0x000fe20000000a00 */
[----:B------:R-:W-:Y:S02]  /*3330*/  CS2R R130, SRZ ;  /* 0x0000000000827805 */ /* 0x000fe4000001ff00 */
[----:B------:R-:W-:Y:S02]  /*3340*/  IADD3 R40, P1, P4, R110, UR4, R90 ;  /* 0x000000046e287c10 */ /* 0x000fe4000fc3e05a */
        /* <DEDUP_REMOVED lines=33> */
.L_x_1339:
[----:B------:R-:W-:Y:S05]  /*3560*/  BSYNC B1 ;  /* 0x0000000000017941 */ /* 0x000fea0003800000 */
.L_x_1338:
        /* <DEDUP_REMOVED lines=12> */
[----:B-----5:R-:W-:Y:S01]  /*3630*/  IMAD.MOV.U32 R148, RZ, RZ, R74 ;  /* 0x000000ffff947224 */ /* 0x020fe200078e004a */
[----:B------:R-:W-:Y:S01]  /*3640*/  CS2R R72, SRZ ;  /* 0x0000000000487805 */ /* 0x000fe2000001ff00 */
[----:B------:R-:W-:Y:S01]  /*3650*/  IMAD.MOV.U32 R151, RZ, RZ, R78 ;  /* 0x000000ffff977224 */ /* 0x000fe200078e004e */
[----:B------:R-:W-:Y:S06]  /*3660*/  @P4 BRA `(.L_x_1341) ;  /* 0x0000000000a04947 */ /* 0x000fec0003800000 */
[----:B0-----:R-:W-:Y:S01]  /*3670*/  IADD3 R40, P1, P5, R110, R90, R10 ;  /* 0x0000005a6e287210 */ /* 0x001fe20007d3e00a */
[----:B------:R-:W-:Y:S01]  /*3680*/  ULDC.64 UR4, c[0x0][0x3e8] ;  /* 0x0000fa0000047ab9 */ /* 0x000fe20000000a00 */
[----:B------:R-:W-:Y:S02]  /*3690*/  CS2R R70, SRZ ;  /* 0x0000000000467805 */ /* 0x000fe4000001ff00 */
[----:B------:R-:W-:Y:S02]  /*36a0*/  CS2R R72, SRZ ;  /* 0x0000000000487805 */ /* 0x000fe4000001ff00 */
[----:B------:R-:W-:Y:S02]  /*36b0*/  IADD3.X R97, R13, R97, R9, P1, P5 ;  /* 0x000000610d617210 */ /* 0x000fe40000fea409 */
[----:B------:R-:W-:-:S04]  /*36c0*/  IADD3 R42, P1, P5, R104, R88, R12 ;  /* 0x00000058682a7210 */ /* 0x000fc80007d3e00c */
        /* <DEDUP_REMOVED lines=34> */
.L_x_1341:
[----:B------:R-:W-:Y:S05]  /*38f0*/  BSYNC B1 ;  /* 0x0000000000017941 */ /* 0x000fea0003800000 */
.L_x_1340:
[----:B------:R-:W-:Y:S01]  /*3900*/  UISETP.NE.AND UP0, UPT, UR53, 0x3, UPT ;  /* 0x000000033500788c */ /* 0x000fe2000bf05270 */
[----:B------:R-:W-:Y:S02]  /*3910*/  IMAD.MOV.U32 R158, RZ, RZ, R82 ;  /* 0x000000ffff9e7224 */ /* 0x000fe400078e0052 */
[----:B------:R-:W-:Y:S02]  /*3920*/  IMAD.MOV.U32 R160, RZ, RZ, R86 ;  /* 0x000000ffffa07224 */ /* 0x000fe400078e0056 */
[----:B------:R-:W-:Y:S01]  /*3930*/  IMAD.MOV.U32 R164, RZ, RZ, R94 ;  /* 0x000000ffffa47224 */ /* 0x000fe200078e005e */
[----:B------:R-:W-:Y:S01]  /*3940*/  PLOP3.LUT P1, PT, PT, PT, UP0, 0x80, 0x0 ;  /* 0x000000000000781c */ /* 0x000fe20003f2f008 */
[----:B------:R-:W-:Y:S02]  /*3950*/  IMAD.MOV.U32 R166, RZ, RZ, R130 ;  /* 0x000000ffffa67224 */ /* 0x000fe400078e0082 */
[----:B------:R-:W-:Y:S02]  /*3960*/  IMAD.MOV.U32 R154, RZ, RZ, R76 ;  /* 0x000000ffff9a7224 */ /* 0x000fe400078e004c */
[----:B------:R-:W-:-:S02]  /*3970*/  IMAD.MOV.U32 R155, RZ, RZ, R80 ;  /* 0x000000ffff9b7224 */ /* 0x000fc400078e0050 */
[----:B------:R-:W-:Y:S02]  /*3980*/  IMAD.MOV.U32 R159, RZ, RZ, R84 ;  /* 0x000000ffff9f7224 */ /* 0x000fe400078e0054 */
[----:B------:R-:W-:Y:S02]  /*3990*/  IMAD.MOV.U32 R161, RZ, RZ, R92 ;  /* 0x000000ffffa17224 */ /* 0x000fe400078e005c */
[----:B------:R-:W-:Y:S02]  /*39a0*/  IMAD.MOV.U32 R165, RZ, RZ, R120 ;  /* 0x000000ffffa57224 */ /* 0x000fe400078e0078 */
[----:B------:R-:W-:Y:S02]  /*39b0*/  IMAD.MOV.U32 R168, RZ, RZ, R132 ;  /* 0x000000ffffa87224 */ /* 0x000fe400078e0084 */
[----:B-----5:R-:W-:Y:S02]  /*39c0*/  IMAD.MOV.U32 R88, RZ, RZ, R50 ;  /* 0x000000ffff587224 */ /* 0x020fe400078e0032 */
        /* <DEDUP_REMOVED lines=10> */
[----:B------:R-:W-:Y:S01]  /*3a70*/  IMAD.MOV.U32 R153, RZ, RZ, R72 ;  /* 0x000000ffff997224 */ /* 0x000fe200078e0048 */
[----:B------:R-:W-:Y:S06]  /*3a80*/  @!P1 BRA `(.L_x_1342) ;  /* 0x0000000000049947 */ /* 0x000fec0003800000 */
[----:B------:R-:W-:Y:S01]  /*3a90*/  BPT.TRAP 0x1 ;  /* 0x000000040000795c */ /* 0x000fe20000300000 */
.L_x_1342:
[----:B------:R-:W-:Y:S01]  /*3aa0*/  IMAD R97, R19, 0x8, R16 ;  /* 0x0000000813617824 */ /* 0x000fe200078e0210 */
[----:B------:R-:W-:Y:S01]  /*3ab0*/  SHF.L.U32 R98, R197, 0x1f, RZ ;  /* 0x0000001fc5627819 */ /* 0x000fe200000006ff */
[----:B------:R-:W-:Y:S03]  /*3ac0*/  BSSY B1, `(.L_x_1343) ;  /* 0x0000003000017945 */ /* 0x000fe60003800000 */
[----:B------:R-:W2:Y:S02]  /*3ad0*/  SYNCS.PHASECHK.TRANS64.TRYWAIT P5, [R97+URZ+0x29890], R98 ;  /* 0x02989062610075a7 */ /* 0x000ea400080a017f */
[----:B--2---:R-:W-:Y:S05]  /*3ae0*/  @!P5 BRA `(.L_x_1344) ;  /* 0x00000328009cd947 */ /* 0x004fea0003800000 */
.L_x_1747:
[----:B------:R-:W-:Y:S05]  /*3af0*/  BSYNC B1 ;  /* 0x0000000000017941 */ /* 0x000fea0003800000 */
.L_x_1343:
[----:B------:R-:W-:Y:S04]  /*3b00*/  BSSY B1, `(.L_x_1345) ;  /* 0x00002ad000017945 */ /* 0x000fe80003800000 */
[----:B------:R-:W-:Y:S05]  /*3b10*/  @P2 BRA `(.L_x_1346) ;  /* 0x0000002800ac2947 */ /* 0x000fea0003800000 */
[----:B------:R-:W-:Y:S01]  /*3b20*/  ISETP.NE.AND P2, PT, R34, RZ, PT ;  /* 0x000000ff2200720c */ /* 0x000fe20003f45270 */
[----:B------:R-:W-:-:S12]  /*3b30*/  BSSY B2, `(.L_x_1347) ;  /* 0x0000073000027945 */ /* 0x000fd80003800000 */
[----:B------:R-:W-:Y:S05]  /*3b40*/  @!P2 BRA `(.L_x_1348) ;  /* 0x0000000400c4a947 */ /* 0x000fea0003800000 */
[----:B01----:R0:W1:Y:S01]  /*3b50*/  LDS.128 R40, [R47+0x1a400] ;  /* 0x01a400002f287984 */ /* 0x0030620000000c00 */
[----:B------:R-:W-:Y:S01]  /*3b60*/  ISETP.GE.AND P2, PT, R190, R127, PT ;  /* 0x0000007fbe00720c */ /* 0x000fe20003f46270 */
[----:B------:R-:W-:-:S12]  /*3b70*/  BSSY B3, `(.L_x_1349) ;  /* 0x000006d000037945 */ /* 0x000fd80003800000 */
[----:B0-----:R-:W-:Y:S05]  /*3b80*/  @P2 BRA `(.L_x_1350) ;  /* 0x0000000400ac2947 */ /* 0x001fea0003800000 */
[----:B-1----:R-:W-:Y:S01]  /*3b90*/  IMAD.MOV.U32 R132, RZ, RZ, R41 ;  /* 0x000000ffff847224 */ /* 0x002fe200078e0029 */
[----:B------:R-:W-:Y:S02]  /*3ba0*/  F2FP.F16.E4M3.UNPACK_B R171, R168.H1 ;  /* 0x000000a8ffab723e */ /* 0x000fe400030006ff */
[----:B------:R-:W-:Y:S02]  /*3bb0*/  F2FP.F16.E4M3.UNPACK_B R41, R166.H1 ;  /* 0x000000a6ff29723e */ /* 0x000fe400030006ff */
[----:B------:R-:W-:Y:S01]  /*3bc0*/  F2FP.F16.E4M3.UNPACK_B R130, R132 ;  /* 0x00000084ff82723e */ /* 0x000fe200020006ff */
[----:B------:R-:W-:Y:S01]  /*3bd0*/  HADD2.F32 R167, -RZ, R171.H0_H0 ;  /* 0x200000abffa77230 */ /* 0x000fe20000004100 */
[----:B------:R-:W-:Y:S01]  /*3be0*/  F2FP.F16.E4M3.UNPACK_B R168, R168 ;  /* 0x000000a8ffa8723e */ /* 0x000fe200020006ff */
[----:B------:R-:W-:Y:S01]  /*3bf0*/  HADD2.F32 R170, -RZ, R41.H0_H0 ;  /* 0x20000029ffaa7230 */ /* 0x000fe20000004100 */
[----:B------:R-:W-:Y:S01]  /*3c00*/  F2FP.F16.E4M3.UNPACK_B R166, R166 ;  /* 0x000000a6ffa6723e */ /* 0x000fe200020006ff */
        /* <DEDUP_REMOVED lines=8> */
[----:B------:R-:W-:Y:S01]  /*3c90*/  F2FP.F16.E4M3.UNPACK_B R169, R132.H1 ;  /* 0x00000084ffa9723e */ /* 0x000fe200030006ff */
[----:B------:R-:W-:Y:S02]  /*3ca0*/  IMAD.MOV.U32 R132, RZ, RZ, R40 ;  /* 0x000000ffff847224 */ /* 0x000fe400078e0028 */
[--C-:B------:R-:W-:Y:S02]  /*3cb0*/  HADD2.F32 R172, -RZ, R168.reuse.H1_H1 ;  /* 0x300000a8ffac7230 */ /* 0x100fe40000004100 */
[--C-:B------:R-:W-:Y:S02]  /*3cc0*/  HADD2.F32 R170, -RZ, R169.reuse.H1_H1 ;  /* 0x300000a9ffaa7230 */ /* 0x100fe40000004100 */
[----:B------:R-:W-:Y:S02]  /*3cd0*/  HADD2.F32 R169, -RZ, R169.H0_H0 ;  /* 0x200000a9ffa97230 */ /* 0x000fe40000004100 */
[----:B------:R-:W-:-:S02]  /*3ce0*/  HADD2.F32 R168, -RZ, R168.H0_H0 ;  /* 0x200000a8ffa87230 */ /* 0x000fc40000004100 */
[-C--:B------:R-:W-:Y:S01]  /*3cf0*/  FMUL.FTZ R40, R170, R171.reuse ;  /* 0x000000abaa287220 */ /* 0x080fe20000410000 */
[----:B------:R-:W-:-:S03]  /*3d00*/  FMUL.FTZ R171, R169, R171 ;  /* 0x000000aba9ab7220 */ /* 0x000fc60000410000 */
[-C--:B------:R-:W-:Y:S01]  /*3d10*/  FFMA.FTZ R169, R169, R41.reuse, -R40 ;  /* 0x00000029a9a97223 */ /* 0x080fe20000010828 */
[-C--:B------:R-:W-:Y:S01]  /*3d20*/  F2FP.F16.E4M3.UNPACK_B R40, R132.reuse.H1 ;  /* 0x00000084ff28723e */ /* 0x080fe200030006ff */
[----:B------:R-:W-:Y:S01]  /*3d30*/  FFMA.FTZ R170, R170, R41, R171 ;  /* 0x00000029aaaa7223 */ /* 0x000fe200000100ab */
[----:B------:R-:W-:Y:S01]  /*3d40*/  F2FP.F16.E4M3.UNPACK_B R132, R132 ;  /* 0x00000084ff84723e */ /* 0x000fe200020006ff */
[----:B------:R-:W-:Y:S02]  /*3d50*/  HADD2.F32 R171, -RZ, R166.H1_H1 ;  /* 0x300000a6ffab7230 */ /* 0x000fe40000004100 */
[--C-:B------:R-:W-:Y:S01]  /*3d60*/  HADD2.F32 R41, -RZ, R40.reuse.H1_H1 ;  /* 0x30000028ff297230 */ /* 0x100fe20000004100 */
[----:B------:R-:W-:Y:S01]  /*3d70*/  F2FP.SATFINITE.E4M3.F32.PACK_AB_MERGE_C R170, R170, R169, RZ ;  /* 0x000000a9aaaa723e */ /* 0x000fe200048070ff */
[----:B------:R-:W-:Y:S02]  /*3d80*/  HADD2.F32 R40, -RZ, R40.H0_H0 ;  /* 0x20000028ff287230 */ /* 0x000fe40000004100 */
[----:B------:R-:W-:-:S02]  /*3d90*/  HADD2.F32 R169, -RZ, R132.H1_H1 ;  /* 0x30000084ffa97230 */ /* 0x000fc40000004100 */
[CC--:B------:R-:W-:Y:S01]  /*3da0*/  FMUL.FTZ R173, R41.reuse, R172.reuse ;  /* 0x000000ac29ad7220 */ /* 0x0c0fe20000410000 */
[----:B------:R-:W-:Y:S02]  /*3db0*/  HADD2.F32 R132, -RZ, R132.H0_H0 ;  /* 0x20000084ff847230 */ /* 0x000fe40000004100 */
[C---:B------:R-:W-:Y:S01]  /*3dc0*/  FMUL.FTZ R172, R40.reuse, R172 ;  /* 0x000000ac28ac7220 */ /* 0x040fe20000410000 */
[----:B------:R-:W-:Y:S02]  /*3dd0*/  HADD2.F32 R166, -RZ, R166.H0_H0 ;  /* 0x200000a6ffa67230 */ /* 0x000fe40000004100 */
[----:B------:R-:W-:Y:S01]  /*3de0*/  FFMA.FTZ R40, R40, R171, -R173 ;  /* 0x000000ab28287223 */ /* 0x000fe200000108ad */
[----:B------:R-:W-:Y:S01]  /*3df0*/  F2FP.SATFINITE.E4M3.F32.PACK_AB_MERGE_C R130, R130, R167, R170 ;  /* 0x000000a78282723e */ /* 0x000fe200048070aa */
[----:B------:R-:W-:Y:S01]  /*3e00*/  FFMA.FTZ R41, R41, R171, R172 ;  /* 0x000000ab29297223 */ /* 0x000fe200000100ac */
[-C--:B------:R-:W-:Y:S01]  /*3e10*/  FMUL.FTZ R171, R169, R168.reuse ;  /* 0x000000a8a9ab7220 */ /* 0x080fe20000410000 */
[----:B------:R-:W-:Y:S01]  /*3e20*/  FMUL.FTZ R168, R132, R168 ;  /* 0x000000a884a87220 */ /* 0x000fe20000410000 */
[----:B------:R-:W-:-:S02]  /*3e30*/  SHF.R.U32.HI R167, RZ, 0x10, R133 ;  /* 0x00000010ffa77819 */ /* 0x000fc40000011685 */
[-C--:B------:R-:W-:Y:S01]  /*3e40*/  FFMA.FTZ R132, R132, R166.reuse, -R171 ;  /* 0x000000a684847223 */ /* 0x080fe200000108ab */
[----:B------:R-:W-:Y:S01]  /*3e50*/  FFMA.FTZ R169, R169, R166, R168 ;  /* 0x000000a6a9a97223 */ /* 0x000fe200000100a8 */
[----:B------:R-:W-:Y:S02]  /*3e60*/  SHF.R.U32.HI R166, RZ, 0x8, R133 ;  /* 0x00000008ffa67819 */ /* 0x000fe40000011685 */
[----:B------:R-:W-:Y:S02]  /*3e70*/  LOP3.LUT R168, R133, 0xff0000ff, RZ, 0xc0, !PT ;  /* 0xff0000ff85a87812 */ /* 0x000fe400078ec0ff */
[--C-:B------:R-:W-:Y:S01]  /*3e80*/  SHF.R.U32.HI R170, RZ, 0x8, R131.reuse ;  /* 0x00000008ffaa7819 */ /* 0x100fe20000011683 */
[----:B------:R-:W-:Y:S01]  /*3e90*/  IMAD.SHL.U32 R133, R166, 0x100, RZ ;  /* 0x00000100a6857824 */ /* 0x000fe200078e00ff */
[----:B------:R-:W-:Y:S02]  /*3ea0*/  SHF.R.U32.HI R171, RZ, 0x10, R131 ;  /* 0x00000010ffab7819 */ /* 0x000fe40000011683 */
[----:B------:R-:W-:Y:S01]  /*3eb0*/  LOP3.LUT R166, R131, 0xff0000ff, RZ, 0xc0, !PT ;  /* 0xff0000ff83a67812 */ /* 0x000fe200078ec0ff */
[----:B------:R-:W-:Y:S01]  /*3ec0*/  IMAD.SHL.U32 R131, R170, 0x100, RZ ;  /* 0x00000100aa837824 */ /* 0x000fe200078e00ff */
[----:B------:R-:W-:Y:S01]  /*3ed0*/  LOP3.LUT R168, R168, 0xff00, R133, 0xf8, !PT ;  /* 0x0000ff00a8a87812 */ /* 0x000fe200078ef885 */
[----:B------:R-:W-:Y:S01]  /*3ee0*/  IMAD.U32 R133, R167, 0x10000, RZ ;  /* 0x00010000a7857824 */ /* 0x000fe200078e00ff */
[----:B------:R-:W-:Y:S01]  /*3ef0*/  F2FP.SATFINITE.E4M3.F32.PACK_AB_MERGE_C R40, R41, R40, RZ ;  /* 0x000000282928723e */ /* 0x000fe200048070ff */
[----:B------:R-:W-:Y:S01]  /*3f00*/  IMAD.MOV.U32 R167, RZ, RZ, R43 ;  /* 0x000000ffffa77224 */ /* 0x000fe200078e002b */
[----:B------:R-:W-:Y:S01]  /*3f10*/  LOP3.LUT R166, R166, 0xff00, R131, 0xf8, !PT ;  /* 0x0000ff00a6a67812 */ /* 0x000fe200078ef883 */
[----:B------:R-:W-:Y:S01]  /*3f20*/  IMAD.MOV.U32 R41, RZ, RZ, R130 ;  /* 0x000000ffff297224 */ /* 0x000fe200078e0082 */
[----:B------:R-:W-:Y:S01]  /*3f30*/  LOP3.LUT R131, R168, 0xff0000, R133, 0xf8, !PT ;  /* 0x00ff0000a8837812 */ /* 0x000fe200078ef885 */
[----:B------:R-:W-:Y:S01]  /*3f40*/  IMAD.U32 R133, R171, 0x10000, RZ ;  /* 0x00010000ab857824 */ /* 0x000fe200078e00ff */
[----:B------:R-:W-:-:S02]  /*3f50*/  F2FP.F16.E4M3.UNPACK_B R43, R167 ;  /* 0x000000a7ff2b723e */ /* 0x000fc400020006ff */
[----:B------:R-:W-:Y:S02]  /*3f60*/  F2FP.F16.E4M3.UNPACK_B R172, R131.H1 ;  /* 0x00000083ffac723e */ /* 0x000fe400030006ff */
[----:B------:R-:W-:Y:S01]  /*3f70*/  LOP3.LUT R133, R166, 0xff0000, R133, 0xf8, !PT ;  /* 0x00ff0000a6857812 */ /* 0x000fe200078ef885 */
[--C-:B------:R-:W-:Y:S01]  /*3f80*/  HADD2.F32 R170, -RZ, R43.reuse.H1_H1 ;  /* 0x3000002bffaa7230 */ /* 0x100fe20000004100 */
[----:B------:R-:W-:Y:S01]  /*3f90*/  F2FP.SATFINITE.E4M3.F32.PACK_AB_MERGE_C R40, R169, R132, R40 ;  /* 0x00000084a928723e */ /* 0x000fe20004807028 */
[--C-:B------:R-:W-:Y:S01]  /*3fa0*/  HADD2.F32 R166, -RZ, R172.reuse.H0_H0 ;  /* 0x200000acffa67230 */ /* 0x100fe20000004100 */
[-C--:B------:R-:W-:Y:S01]  /*3fb0*/  F2FP.F16.E4M3.UNPACK_B R168, R133.reuse.H1 ;  /* 0x00000085ffa8723e */ /* 0x080fe200030006ff */
[----:B------:R-:W-:Y:S01]  /*3fc0*/  HADD2.F32 R43, -RZ, R43.H0_H0 ;  /* 0x2000002bff2b7230 */ /* 0x000fe20000004100 */
[----:B------:R-:W-:Y:S01]  /*3fd0*/  F2FP.F16.E4M3.UNPACK_B R133, R133 ;  /* 0x00000085ff85723e */ /* 0x000fe200020006ff */
[----:B------:R-:W-:Y:S02]  /*3fe0*/  HADD2.F32 R172, -RZ, R172.H1_H1 ;  /* 0x300000acffac7230 */ /* 0x000fe40000004100 */
[----:B------:R-:W-:Y:S01]  /*3ff0*/  FMUL.FTZ R174, R170, R166 ;  /* 0x000000a6aaae7220 */ /* 0x000fe20000410000 */
[----:B------:R-:W-:-:S02]  /*4000*/  HADD2.F32 R171, -RZ, R168.H0_H0 ;  /* 0x200000a8ffab7230 */ /* 0x000fc40000004100 */
[C---:B------:R-:W-:Y:S01]  /*4010*/  FMUL.FTZ R173, R43.reuse, R166 ;  /* 0x000000a62bad7220 */ /* 0x040fe20000410000 */
[----:B------:R-:W-:Y:S02]  /*4020*/  HADD2.F32 R168, -RZ, R168.H1_H1 ;  /* 0x300000a8ffa87230 */ /* 0x000fe40000004100 */
[-C--:B------:R-:W-:Y:S01]  /*4030*/  FFMA.FTZ R166, R43, R171.reuse, -R174 ;  /* 0x000000ab2ba67223 */ /* 0x080fe200000108ae */
[----:B------:R-:W-:Y:S01]  /*4040*/  FFMA.FTZ R43, R170, R171, R173 ;  /* 0x000000abaa2b7223 */ /* 0x000fe200000100ad */
[----:B------:R-:W-:Y:S01]  /*4050*/  F2FP.F16.E4M3.UNPACK_B R170, R167.H1 ;  /* 0x000000a7ffaa723e */ /* 0x000fe200030006ff */
[----:B------:R-:W-:-:S04]  /*4060*/  IMAD.MOV.U32 R167, RZ, RZ, R42 ;  /* 0x000000ffffa77224 */ /* 0x000fc800078e002a */
[--C-:B------:R-:W-:Y:S02]  /*4070*/  HADD2.F32 R171, -RZ, R170.reuse.H1_H1 ;  /* 0x300000aaffab7230 */ /* 0x100fe40000004100 */
[----:B------:R-:W-:-:S03]  /*4080*/  HADD2.F32 R170, -RZ, R170.H0_H0 ;  /* 0x200000aaffaa7230 */ /* 0x000fc60000004100 */
[CC--:B------:R-:W-:Y:S02]  /*4090*/  FMUL.FTZ R173, R171.reuse, R172.reuse ;  /* 0x000000acabad7220 */ /* 0x0c0fe40000410000 */
[C---:B------:R-:W-:Y:S02]  /*40a0*/  FMUL.FTZ R172, R170.reuse, R172 ;  /* 0x000000acaaac7220 */ /* 0x040fe40000410000 */
[-C--:B------:R-:W-:Y:S01]  /*40b0*/  FFMA.FTZ R42, R170, R168.reuse, -R173 ;  /* 0x000000a8aa2a7223 */ /* 0x080fe200000108ad */
[--C-:B------:R-:W-:Y:S02]  /*40c0*/  HADD2.F32 R170, -RZ, R133.reuse.H1_H1 ;  /* 0x30000085ffaa7230 */ /* 0x100fe40000004100 */
[----:B------:R-:W-:Y:S01]  /*40d0*/  FFMA.FTZ R171, R171, R168, R172 ;  /* 0x000000a8abab7223 */ /* 0x000fe200000100ac */
[----:B------:R-:W-:Y:S01]  /*40e0*/  F2FP.F16.E4M3.UNPACK_B R172, R131 ;  /* 0x00000083ffac723e */ /* 0x000fe200020006ff */
[----:B------:R-:W-:Y:S01]  /*40f0*/  HADD2.F32 R133, -RZ, R133.H0_H0 ;  /* 0x20000085ff857230 */ /* 0x000fe20000004100 */
[----:B------:R-:W-:-:S02]  /*4100*/  F2FP.F16.E4M3.UNPACK_B R131, R167.H1 ;  /* 0x000000a7ff83723e */ /* 0x000fc400030006ff */
[----:B------:R-:W-:Y:S01]  /*4110*/  F2FP.F16.E4M3.UNPACK_B R167, R167 ;  /* 0x000000a7ffa7723e */ /* 0x000fe200020006ff */
[--C-:B------:R-:W-:Y:S01]  /*4120*/  HADD2.F32 R173, -RZ, R172.reuse.H1_H1 ;  /* 0x300000acffad7230 */ /* 0x100fe20000004100 */
[----:B------:R-:W-:Y:S01]  /*4130*/  F2FP.SATFINITE.E4M3.F32.PACK_AB_MERGE_C R171, R171, R42, RZ ;  /* 0x0000002aabab723e */ /* 0x000fe200048070ff */
[--C-:B------:R-:W-:Y:S02]  /*4140*/  HADD2.F32 R168, -RZ, R131.reuse.H1_H1 ;  /* 0x30000083ffa87230 */ /* 0x100fe40000004100 */
[----:B------:R-:W-:Y:S01]  /*4150*/  HADD2.F32 R131, -RZ, R131.H0_H0 ;  /* 0x20000083ff837230 */ /* 0x000fe20000004100 */
[----:B------:R-:W-:Y:S01]  /*4160*/  F2FP.SATFINITE.E4M3.F32.PACK_AB_MERGE_C R43, R43, R166, R171 ;  /* 0x000000a62b2b723e */ /* 0x000fe200048070ab */
[----:B------:R-:W-:Y:S02]  /*4170*/  HADD2.F32 R172, -RZ, R172.H0_H0 ;  /* 0x200000acffac7230 */ /* 0x000fe40000004100 */
[-C--:B------:R-:W-:Y:S01]  /*4180*/  FMUL.FTZ R174, R168, R173.reuse ;  /* 0x000000ada8ae7220 */ /* 0x080fe20000410000 */
[----:B------:R-:W-:-:S03]  /*4190*/  FMUL.FTZ R173, R131, R173 ;  /* 0x000000ad83ad7220 */ /* 0x000fc60000410000 */
[-C--:B------:R-:W-:Y:S01]  /*41a0*/  FFMA.FTZ R131, R131, R170.reuse, -R174 ;  /* 0x000000aa83837223 */ /* 0x080fe200000108ae */
[----:B------:R-:W-:Y:S01]  /*41b0*/  FFMA.FTZ R174, R168, R170, R173 ;  /* 0x000000aaa8ae7223 */ /* 0x000fe200000100ad */
[--C-:B------:R-:W-:Y:S02]  /*41c0*/  HADD2.F32 R168, -RZ, R167.reuse.H1_H1 ;  /* 0x300000a7ffa87230 */ /* 0x100fe40000004100 */
[----:B------:R-:W-:Y:S02]  /*41d0*/  HADD2.F32 R167, -RZ, R167.H0_H0 ;  /* 0x200000a7ffa77230 */ /* 0x000fe40000004100 */
[----:B------:R-:W-:Y:S01]  /*41e0*/  F2FP.SATFINITE.E4M3.F32.PACK_AB_MERGE_C R131, R174, R131, RZ ;  /* 0x00000083ae83723e */ /* 0x000fe200048070ff */
[-C--:B------:R-:W-:Y:S02]  /*41f0*/  FMUL.FTZ R170, R168, R172.reuse ;  /* 0x000000aca8aa7220 */ /* 0x080fe40000410000 */
[C---:B------:R-:W-:Y:S02]  /*4200*/  FMUL.FTZ R173, R167.reuse, R172 ;  /* 0x000000aca7ad7220 */ /* 0x040fe40000410000 */
[----:B------:R-:W-:-:S02]  /*4210*/  FFMA.FTZ R170, R167, R133, -R170 ;  /* 0x00000085a7aa7223 */ /* 0x000fc400000108aa */
[----:B------:R-:W-:-:S05]  /*4220*/  FFMA.FTZ R173, R168, R133, R173 ;  /* 0x00000085a8ad7223 */ /* 0x000fca00000100ad */
[----:B------:R-:W-:-:S07]  /*4230*/  F2FP.SATFINITE.E4M3.F32.PACK_AB_MERGE_C R42, R173, R170, R131 ;  /* 0x000000aaad2a723e */ /* 0x000fce0004807083 */
.L_x_1350:
[----:B------:R-:W-:Y:S05]  /*4240*/  BSYNC B3 ;  /* 0x0000000000037941 */ /* 0x000fea0003800000 */
.L_x_1349:
[----:B-1----:R3:W-:Y:S02]  /*4250*/  STG.E.128 desc[UR60][R48.64], R40 ;  /* 0x0000002830007986 */ /* 0x0027e4000c101d3c */
.L_x_1348:
[----:B------:R-:W-:Y:S05]  /*4260*/  BSYNC B2 ;  /* 0x0000000000027941 */ /* 0x000fea0003800000 */
.L_x_1347:
[----:B------:R-:W-:Y:S01]  /*4270*/  ISETP.NE.AND P2, PT, R35, RZ, PT ;  /* 0x000000ff2300720c */ /* 0x000fe20003f45270 */
[----:B------:R-:W-:-:S12]  /*4280*/  BSSY B2, `(.L_x_1351) ;  /* 0x0000072000027945 */ /* 0x000fd80003800000 */
[----:B------:R-:W-:Y:S05]  /*4290*/  @!P2 BRA `(.L_x_1352) ;  /* 0x0000000400c0a947 */ /* 0x000fea0003800000 */
[----:B01-3--:R0:W1:Y:S01]  /*42a0*/  LDS.128 R40, [R46+0x1a400] ;  /* 0x01a400002e287984 */ /* 0x00b0620000000c00 */
[----:B------:R-:W-:Y:S01]  /*42b0*/  ISETP.GE.AND P2, PT, R198, R127, PT ;  /* 0x0000007fc600720c */ /* 0x000fe20003f46270 */
[----:B------:R-:W-:-:S12]  /*42c0*/  BSSY B3, `(.L_x_1353) ;  /* 0x000006c000037945 */ /* 0x000fd80003800000 */
[----:B0-----:R-:W-:Y:S05]  /*42d0*/  @P2 BRA `(.L_x_1354) ;  /* 0x0000000400a82947 */ /* 0x001fea0003800000 */
[----:B------:R-:W-:Y:S01]  /*42e0*/  SHF.R.U32.HI R94, RZ, 0x8, R95 ;  /* 0x00000008ff5e7819 */ /* 0x000fe2000001165f */
[----:B-1----:R-:W-:Y:S01]  /*42f0*/  IMAD.MOV.U32 R130, RZ, RZ, R40 ;  /* 0x000000ffff827224 */ /* 0x002fe200078e0028 */
[----:B------:R-:W-:Y:S02]  /*4300*/  SHF.R.U32.HI R132, RZ, 0x8, R121 ;  /* 0x00000008ff847819 */ /* 0x000fe40000011679 */
[----:B------:R-:W-:Y:S02]  /*4310*/  LOP3.LUT R120, R95, 0xff0000ff, RZ, 0xc0, !PT ;  /* 0xff0000ff5f787812 */ /* 0x000fe400078ec0ff */
[----:B------:R-:W-:Y:S01]  /*4320*/  SHF.R.U32.HI R166, RZ, 0x10, R95 ;  /* 0x00000010ffa67819 */ /* 0x000fe2000001165f */
[----:B------:R-:W-:Y:S01]  /*4330*/  IMAD.SHL.U32 R95, R94, 0x100, RZ ;  /* 0x000001005e5f7824 */ /* 0x000fe200078e00ff */
[----:B------:R-:W-:Y:S01]  /*4340*/  LOP3.LUT R131, R121, 0xff0000ff, RZ, 0xc0, !PT ;  /* 0xff0000ff79837812 */ /* 0x000fe200078ec0ff */
[----:B------:R-:W-:Y:S01]  /*4350*/  IMAD.MOV.U32 R94, RZ, RZ, R41 ;  /* 0x000000ffff5e7224 */ /* 0x000fe200078e0029 */
[----:B------:R-:W-:Y:S01]  /*4360*/  SHF.R.U32.HI R133, RZ, 0x10, R121 ;  /* 0x00000010ff857819 */ /* 0x000fe20000011679 */
[----:B------:R-:W-:Y:S01]  /*4370*/  IMAD.SHL.U32 R132, R132, 0x100, RZ ;  /* 0x0000010084847824 */ /* 0x000fe200078e00ff */
[----:B------:R-:W-:Y:S01]  /*4380*/  LOP3.LUT R40, R120, 0xff00, R95, 0xf8, !PT ;  /* 0x0000ff0078287812 */ /* 0x000fe200078ef85f */
[----:B------:R-:W-:Y:S01]  /*4390*/  IMAD.U32 R95, R166, 0x10000, RZ ;  /* 0x00010000a65f7824 */ /* 0x000fe200078e00ff */
[----:B------:R-:W-:Y:S01]  /*43a0*/  F2FP.F16.E4M3.UNPACK_B R41, R94 ;  /* 0x0000005eff29723e */ /* 0x000fe200020006ff */
[----:B------:R-:W-:Y:S01]  /*43b0*/  IMAD.U32 R133, R133, 0x10000, RZ ;  /* 0x0001000085857824 */ /* 0x000fe200078e00ff */
[----:B------:R-:W-:-:S02]  /*43c0*/  LOP3.LUT R120, R131, 0xff00, R132, 0xf8, !PT ;  /* 0x0000ff0083787812 */ /* 0x000fc400078ef884 */
[-C--:B------:R-:W-:Y:S01]  /*43d0*/  F2FP.F16.E4M3.UNPACK_B R132, R165.reuse.H1 ;  /* 0x000000a5ff84723e */ /* 0x080fe200030006ff */
[--C-:B------:R-:W-:Y:S01]  /*43e0*/  HADD2.F32 R121, -RZ, R41.reuse.H1_H1 ;  /* 0x30000029ff797230 */ /* 0x100fe20000004100 */
[----:B------:R-:W-:Y:S01]  /*43f0*/  LOP3.LUT R40, R40, 0xff0000, R95, 0xf8, !PT ;  /* 0x00ff000028287812 */ /* 0x000fe200078ef85f */
[----:B------:R-:W-:Y:S01]  /*4400*/  HADD2.F32 R95, -RZ, R41.H0_H0 ;  /* 0x20000029ff5f7230 */ /* 0x000fe20000004100 */
[----:B------:R-:W-:Y:S01]  /*4410*/  F2FP.F16.E4M3.UNPACK_B R131, R164.H1 ;  /* 0x000000a4ff83723e */ /* 0x000fe200030006ff */
[--C-:B------:R-:W-:Y:S01]  /*4420*/  HADD2.F32 R168, -RZ, R132.reuse.H0_H0 ;  /* 0x20000084ffa87230 */ /* 0x100fe20000004100 */
[----:B------:R-:W-:Y:S01]  /*4430*/  LOP3.LUT R41, R120, 0xff0000, R133, 0xf8, !PT ;  /* 0x00ff000078297812 */ /* 0x000fe200078ef885 */
[----:B------:R-:W-:Y:S01]  /*4440*/  HADD2.F32 R169, -RZ, R132.H1_H1 ;  /* 0x30000084ffa97230 */ /* 0x000fe20000004100 */
[----:B------:R-:W-:Y:S01]  /*4450*/  F2FP.F16.E4M3.UNPACK_B R120, R94.H1 ;  /* 0x0000005eff78723e */ /* 0x000fe200030006ff */
[--C-:B------:R-:W-:Y:S02]  /*4460*/  HADD2.F32 R166, -RZ, R131.reuse.H0_H0 ;  /* 0x20000083ffa67230 */ /* 0x100fe40000004100 */
[-C--:B------:R-:W-:Y:S01]  /*4470*/  FMUL.FTZ R94, R121, R168.reuse ;  /* 0x000000a8795e7220 */ /* 0x080fe20000410000 */
[----:B------:R-:W-:Y:S01]  /*4480*/  FMUL.FTZ R168, R95, R168 ;  /* 0x000000a85fa87220 */ /* 0x000fe20000410000 */
[----:B------:R-:W-:Y:S01]  /*4490*/  HADD2.F32 R133, -RZ, R131.H1_H1 ;  /* 0x30000083ff857230 */ /* 0x000fe20000004100 */
[----:B------:R-:W-:Y:S01]  /*44a0*/  F2FP.F16.E4M3.UNPACK_B R167, R165 ;  /* 0x000000a5ffa7723e */ /* 0x000fe200020006ff */
[----:B------:R-:W-:-:S02]  /*44b0*/  HADD2.F32 R132, -RZ, R120.H1_H1 ;  /* 0x30000078ff847230 */ /* 0x000fc40000004100 */
[-C--:B------:R-:W-:Y:S01]  /*44c0*/  FFMA.FTZ R94, R95, R166.reuse, -R94 ;  /* 0x000000a65f5e7223 */ /* 0x080fe2000001085e */
[----:B------:R-:W-:Y:S02]  /*44d0*/  HADD2.F32 R120, -RZ, R120.H0_H0 ;  /* 0x20000078ff787230 */ /* 0x000fe40000004100 */
[----:B------:R-:W-:Y:S01]  /*44e0*/  FFMA.FTZ R95, R121, R166, R168 ;  /* 0x000000a6795f7223 */ /* 0x000fe200000100a8 */
[----:B------:R-:W-:Y:S01]  /*44f0*/  F2FP.F16.E4M3.UNPACK_B R121, R130.H1 ;  /* 0x00000082ff79723e */ /* 0x000fe200030006ff */
[-C--:B------:R-:W-:Y:S01]  /*4500*/  FMUL.FTZ R131, R132, R169.reuse ;  /* 0x000000a984837220 */ /* 0x080fe20000410000 */
[----:B------:R-:W-:Y:S01]  /*4510*/  F2FP.F16.E4M3.UNPACK_B R165, R164 ;  /* 0x000000a4ffa5723e */ /* 0x000fe200020006ff */
[C---:B------:R-:W-:Y:S01]  /*4520*/  FMUL.FTZ R169, R120.reuse, R169 ;  /* 0x000000a978a97220 */ /* 0x040fe20000410000 */
[----:B------:R-:W-:Y:S02]  /*4530*/  HADD2.F32 R168, -RZ, R167.H1_H1 ;  /* 0x300000a7ffa87230 */ /* 0x000fe40000004100 */
[----:B------:R-:W-:Y:S01]  /*4540*/  FFMA.FTZ R120, R120, R133, -R131 ;  /* 0x0000008578787223 */ /* 0x000fe20000010883 */
[----:B------:R-:W-:-:S02]  /*4550*/  HADD2.F32 R164, -RZ, R121.H1_H1 ;  /* 0x30000079ffa47230 */ /* 0x000fc40000004100 */
[----:B------:R-:W-:Y:S02]  /*4560*/  HADD2.F32 R131, -RZ, R121.H0_H0 ;  /* 0x20000079ff837230 */ /* 0x000fe40000004100 */
[----:B------:R-:W-:Y:S01]  /*4570*/  FFMA.FTZ R121, R132, R133, R169 ;  /* 0x0000008584797223 */ /* 0x000fe200000100a9 */
[----:B------:R-:W-:Y:S01]  /*4580*/  F2FP.F16.E4M3.UNPACK_B R132, R130 ;  /* 0x00000082ff84723e */ /* 0x000fe200020006ff */
[----:B------:R-:W-:Y:S02]  /*4590*/  HADD2.F32 R166, -RZ, R165.H1_H1 ;  /* 0x300000a5ffa67230 */ /* 0x000fe40000004100 */
[-C--:B------:R-:W-:Y:S01]  /*45a0*/  FMUL.FTZ R130, R164, R168.reuse ;  /* 0x000000a8a4827220 */ /* 0x080fe20000410000 */
[----:B------:R-:W-:Y:S01]  /*45b0*/  FMUL.FTZ R169, R131, R168 ;  /* 0x000000a883a97220 */ /* 0x000fe20000410000 */
[----:B------:R-:W-:Y:S02]  /*45c0*/  HADD2.F32 R167, -RZ, R167.H0_H0 ;  /* 0x200000a7ffa77230 */ /* 0x000fe40000004100 */
[----:B------:R-:W-:-:S02]  /*45d0*/  HADD2.F32 R133, -RZ, R132.H1_H1 ;  /* 0x30000084ff857230 */ /* 0x000fc40000004100 */
[-C--:B------:R-:W-:Y:S01]  /*45e0*/  FFMA.FTZ R130, R131, R166.reuse, -R130 ;  /* 0x000000a683827223 */ /* 0x080fe20000010882 */
[----:B------:R-:W-:Y:S01]  /*45f0*/  FFMA.FTZ R131, R164, R166, R169 ;  /* 0x000000a6a4837223 */ /* 0x000fe200000100a9 */
[----:B------:R-:W-:Y:S02]  /*4600*/  HADD2.F32 R132, -RZ, R132.H0_H0 ;  /* 0x20000084ff847230 */ /* 0x000fe40000004100 */
[----:B------:R-:W-:Y:S02]  /*4610*/  HADD2.F32 R166, -RZ, R165.H0_H0 ;  /* 0x200000a5ffa67230 */ /* 0x000fe40000004100 */
[-C--:B------:R-:W-:Y:S01]  /*4620*/  FMUL.FTZ R169, R133, R167.reuse ;  /* 0x000000a785a97220 */ /* 0x080fe20000410000 */
[----:B------:R-:W-:Y:S02]  /*4630*/  IMAD.MOV.U32 R165, RZ, RZ, R43 ;  /* 0x000000ffffa57224 */ /* 0x000fe400078e002b */
[C---:B------:R-:W-:Y:S01]  /*4640*/  FMUL.FTZ R168, R132.reuse, R167 ;  /* 0x000000a784a87220 */ /* 0x040fe20000410000 */
[----:B------:R-:W-:Y:S01]  /*4650*/  F2FP.SATFINITE.E4M3.F32.PACK_AB_MERGE_C R130, R131, R130, RZ ;  /* 0x000000828382723e */ /* 0x000fe200048070ff */
[-C--:B------:R-:W-:Y:S01]  /*4660*/  FFMA.FTZ R43, R132, R166.reuse, -R169 ;  /* 0x000000a6842b7223 */ /* 0x080fe200000108a9 */
[----:B------:R-:W-:Y:S01]  /*4670*/  F2FP.F16.E4M3.UNPACK_B R169, R41.H1 ;  /* 0x00000029ffa9723e */ /* 0x000fe200030006ff */
[----:B------:R-:W-:Y:S01]  /*4680*/  FFMA.FTZ R132, R133, R166, R168 ;  /* 0x000000a685847223 */ /* 0x000fe200000100a8 */
[----:B------:R-:W-:-:S02]  /*4690*/  F2FP.F16.E4M3.UNPACK_B R164, R165 ;  /* 0x000000a5ffa4723e */ /* 0x000fc400020006ff */
[----:B------:R-:W-:Y:S01]  /*46a0*/  F2FP.F16.E4M3.UNPACK_B R168, R40.H1 ;  /* 0x00000028ffa8723e */ /* 0x000fe200030006ff */
[----:B------:R-:W-:Y:S01]  /*46b0*/  HADD2.F32 R133, -RZ, R169.H0_H0 ;  /* 0x200000a9ff857230 */ /* 0x000fe20000004100 */
[----:B------:R-:W-:Y:S01]  /*46c0*/  F2FP.F16.E4M3.UNPACK_B R165, R165.H1 ;  /* 0x000000a5ffa5723e */ /* 0x000fe200030006ff */
[--C-:B------:R-:W-:Y:S02]  /*46d0*/  HADD2.F32 R166, -RZ, R164.reuse.H1_H1 ;  /* 0x300000a4ffa67230 */ /* 0x100fe40000004100 */
[----:B------:R-:W-:Y:S02]  /*46e0*/  HADD2.F32 R164, -RZ, R164.H0_H0 ;  /* 0x200000a4ffa47230 */ /* 0x000fe40000004100 */
[--C-:B------:R-:W-:Y:S02]  /*46f0*/  HADD2.F32 R167, -RZ, R168.reuse.H0_H0 ;  /* 0x200000a8ffa77230 */ /* 0x100fe40000004100 */
[----:B------:R-:W-:Y:S01]  /*4700*/  FMUL.FTZ R171, R166, R133 ;  /* 0x00000085a6ab7220 */ /* 0x000fe20000410000 */
[----:B------:R-:W-:-:S02]  /*4710*/  HADD2.F32 R168, -RZ, R168.H1_H1 ;  /* 0x300000a8ffa87230 */ /* 0x000fc40000004100 */
[C---:B------:R-:W-:Y:S01]  /*4720*/  FMUL.FTZ R173, R164.reuse, R133 ;  /* 0x00000085a4ad7220 */ /* 0x040fe20000410000 */
[----:B------:R-:W-:-:S03]  /*4730*/  FFMA.FTZ R133, R164, R167, -R171 ;  /* 0x000000a7a4857223 */ /* 0x000fc600000108ab */
[----:B------:R-:W-:Y:S01]  /*4740*/  FFMA.FTZ R164, R166, R167, R173 ;  /* 0x000000a7a6a47223 */ /* 0x000fe200000100ad */
[----:B------:R-:W-:Y:S02]  /*4750*/  IMAD.MOV.U32 R166, RZ, RZ, R42 ;  /* 0x000000ffffa67224 */ /* 0x000fe400078e002a */
[----:B------:R-:W-:Y:S01]  /*4760*/  HADD2.F32 R42, -RZ, R169.H1_H1 ;  /* 0x300000a9ff2a7230 */ /* 0x000fe20000004100 */
[----:B------:R-:W-:Y:S01]  /*4770*/  F2FP.F16.E4M3.UNPACK_B R169, R41 ;  /* 0x00000029ffa9723e */ /* 0x000fe200020006ff */
[--C-:B------:R-:W-:Y:S02]  /*4780*/  HADD2.F32 R167, -RZ, R165.reuse.H1_H1 ;  /* 0x300000a5ffa77230 */ /* 0x100fe40000004100 */
[----:B------:R-:W-:-:S03]  /*4790*/  HADD2.F32 R165, -RZ, R165.H0_H0 ;  /* 0x200000a5ffa57230 */ /* 0x000fc60000004100 */
[-C--:B------:R-:W-:Y:S02]  /*47a0*/  FMUL.FTZ R170, R167, R42.reuse ;  /* 0x0000002aa7aa7220 */ /* 0x080fe40000410000 */
[C---:B------:R-:W-:Y:S02]  /*47b0*/  FMUL.FTZ R172, R165.reuse, R42 ;  /* 0x0000002aa5ac7220 */ /* 0x040fe40000410000 */
[-C--:B------:R-:W-:Y:S02]  /*47c0*/  FFMA.FTZ R42, R165, R168.reuse, -R170 ;  /* 0x000000a8a52a7223 */ /* 0x080fe400000108aa */
[----:B------:R-:W-:Y:S01]  /*47d0*/  FFMA.FTZ R165, R167, R168, R172 ;  /* 0x000000a8a7a57223 */ /* 0x000fe200000100ac */
[----:B------:R-:W-:Y:S02]  /*47e0*/  F2FP.F16.E4M3.UNPACK_B R167, R166.H1 ;  /* 0x000000a6ffa7723e */ /* 0x000fe400030006ff */
        /* <DEDUP_REMOVED lines=12> */
[----:B------:R-:W-:Y:S01]  /*48b0*/  FFMA.FTZ R167, R41, R170, R174 ;  /* 0x000000aa29a77223 */ /* 0x000fe200000100ae */
[--C-:B------:R-:W-:Y:S01]  /*48c0*/  HADD2.F32 R41, -RZ, R166.reuse.H1_H1 ;  /* 0x300000a6ff297230 */ /* 0x100fe20000004100 */
[----:B------:R-:W-:Y:S01]  /*48d0*/  F2FP.SATFINITE.E4M3.F32.PACK_AB_MERGE_C R170, R121, R120, RZ ;  /* 0x0000007879aa723e */ /* 0x000fe200048070ff */
[----:B------:R-:W-:-:S02]  /*48e0*/  HADD2.F32 R166, -RZ, R166.H0_H0 ;  /* 0x200000a6ffa67230 */ /* 0x000fc40000004100 */
[----:B------:R-:W-:Y:S01]  /*48f0*/  F2FP.SATFINITE.E4M3.F32.PACK_AB_MERGE_C R167, R167, R40, RZ ;  /* 0x00000028a7a7723e */ /* 0x000fe200048070ff */
[C---:B------:R-:W-:Y:S01]  /*4900*/  FMUL.FTZ R121, R41.reuse, R169 ;  /* 0x000000a929797220 */ /* 0x040fe20000410000 */
[----:B------:R-:W-:Y:S01]  /*4910*/  F2FP.SATFINITE.E4M3.F32.PACK_AB_MERGE_C R40, R132, R43, R130 ;  /* 0x0000002b8428723e */ /* 0x000fe20004807082 */
[----:B------:R-:W-:Y:S01]  /*4920*/  FMUL.FTZ R120, R166, R169 ;  /* 0x000000a9a6787220 */ /* 0x000fe20000410000 */
[----:B------:R-:W-:Y:S01]  /*4930*/  F2FP.SATFINITE.E4M3.F32.PACK_AB_MERGE_C R43, R164, R133, R165 ;  /* 0x00000085a42b723e */ /* 0x000fe200048070a5 */
[-C--:B------:R-:W-:Y:S02]  /*4940*/  FFMA.FTZ R121, R166, R168.reuse, -R121 ;  /* 0x000000a8a6797223 */ /* 0x080fe40000010879 */
[----:B------:R-:W-:Y:S01]  /*4950*/  FFMA.FTZ R120, R41, R168, R120 ;  /* 0x000000a829787223 */ /* 0x000fe20000010078 */
[----:B------:R-:W-:-:S04]  /*4960*/  F2FP.SATFINITE.E4M3.F32.PACK_AB_MERGE_C R41, R95, R94, R170 ;  /* 0x0000005e5f29723e */ /* 0x000fc800048070aa */
[----:B------:R-:W-:-:S07]  /*4970*/  F2FP.SATFINITE.E4M3.F32.PACK_AB_MERGE_C R42, R120, R121, R167 ;  /* 0x00000079782a723e */ /* 0x000fce00048070a7 */
.L_x_1354:
[----:B------:R-:W-:Y:S05]  /*4980*/  BSYNC B3 ;  /* 0x0000000000037941 */ /* 0x000fea0003800000 */
.L_x_1353:
[----:B-1----:R4:W-:Y:S02]  /*4990*/  STG.E.128 desc[UR60][R48.64+0x20], R40 ;  /* 0x0000202830007986 */ /* 0x0029e4000c101d3c */
.L_x_1352:
[----:B------:R-:W-:Y:S05]  /*49a0*/  BSYNC B2 ;  /* 0x0000000000027941 */ /* 0x000fea0003800000 */
.L_x_1351:
[----:B------:R-:W-:Y:S01]  /*49b0*/  ISETP.NE.AND P2, PT, R36, RZ, PT ;  /* 0x000000ff2400720c */ /* 0x000fe20003f45270 */
[----:B------:R-:W-:-:S12]  /*49c0*/  BSSY B2, `(.L_x_1355) ;  /* 0x000006f000027945 */ /* 0x000fd80003800000 */
        /* <DEDUP_REMOVED lines=9> */
[----:B------:R-:W-:Y:S02]  /*4a60*/  SHF.R.U32.HI R95, RZ, 0x10, R93 ;  /* 0x00000010ff5f7819 */ /* 0x000fe4000001165d */
[----:B------:R-:W-:Y:S01]  /*4a70*/  LOP3.LUT R94, R93, 0xff0000ff, RZ, 0xc0, !PT ;  /* 0xff0000ff5d5e7812 */ /* 0x000fe200078ec0ff */
[----:B------:R-:W-:Y:S01]  /*4a80*/  IMAD.SHL.U32 R93, R92, 0x100, RZ ;  /* 0x000001005c5d7824 */ /* 0x000fe200078e00ff */
[----:B------:R-:W-:Y:S01]  /*4a90*/  LOP3.LUT R87, R87, 0xff0000ff, RZ, 0xc0, !PT ;  /* 0xff0000ff57577812 */ /* 0x000fe200078ec0ff */
[----:B-1----:R-:W-:Y:S01]  /*4aa0*/  IMAD.MOV.U32 R92, RZ, RZ, R40 ;  /* 0x000000ffff5c7224 */ /* 0x002fe200078e0028 */
[----:B------:R-:W-:-:S02]  /*4ab0*/  F2FP.F16.E4M3.UNPACK_B R40, R41 ;  /* 0x00000029ff28723e */ /* 0x000fc400020006ff */
[----:B------:R-:W-:Y:S01]  /*4ac0*/  LOP3.LUT R87, R87, 0xff00, R86, 0xf8, !PT ;  /* 0x0000ff0057577812 */ /* 0x000fe200078ef856 */
[----:B------:R-:W-:Y:S01]  /*4ad0*/  IMAD.U32 R86, R121, 0x10000, RZ ;  /* 0x0001000079567824 */ /* 0x000fe200078e00ff */
[----:B------:R-:W-:Y:S01]  /*4ae0*/  LOP3.LUT R120, R94, 0xff00, R93, 0xf8, !PT ;  /* 0x0000ff005e787812 */ /* 0x000fe200078ef85d */
[----:B------:R-:W-:Y:S01]  /*4af0*/  IMAD.U32 R93, R95, 0x10000, RZ ;  /* 0x000100005f5d7824 */ /* 0x000fe200078e00ff */
        /* <DEDUP_REMOVED lines=26> */
[----:B------:R-:W-:-:S02]  /*4ca0*/  HADD2.F32 R120, -RZ, R93.H1_H1 ;  /* 0x3000005dff787230 */ /* 0x000fc40000004100 */
[----:B------:R-:W-:Y:S02]  /*4cb0*/  HADD2.F32 R95, -RZ, R93.H0_H0 ;  /* 0x2000005dff5f7230 */ /* 0x000fe40000004100 */
[----:B------:R-:W-:Y:S02]  /*4cc0*/  HADD2.F32 R161, -RZ, R161.H0_H0 ;  /* 0x200000a1ffa17230 */ /* 0x000fe40000004100 */
[-C--:B------:R-:W-:Y:S01]  /*4cd0*/  FMUL.FTZ R132, R120, R121.reuse ;  /* 0x0000007978847220 */ /* 0x080fe20000410000 */
[--C-:B------:R-:W-:Y:S02]  /*4ce0*/  HADD2.F32 R94, -RZ, R92.reuse.H1_H1 ;  /* 0x3000005cff5e7230 */ /* 0x100fe40000004100 */
[----:B------:R-:W-:Y:S01]  /*4cf0*/  FMUL.FTZ R121, R95, R121 ;  /* 0x000000795f797220 */ /* 0x000fe20000410000 */
[----:B------:R-:W-:Y:S02]  /*4d00*/  HADD2.F32 R93, -RZ, R92.H0_H0 ;  /* 0x2000005cff5d7230 */ /* 0x000fe40000004100 */
[----:B------:R-:W-:-:S02]  /*4d10*/  HADD2.F32 R92, -RZ, R160.H1_H1 ;  /* 0x300000a0ff5c7230 */ /* 0x000fc40000004100 */
[-C--:B------:R-:W-:Y:S01]  /*4d20*/  FMUL.FTZ R130, R94, R161.reuse ;  /* 0x000000a15e827220 */ /* 0x080fe20000410000 */
[----:B------:R-:W-:Y:S02]  /*4d30*/  HADD2.F32 R160, -RZ, R160.H0_H0 ;  /* 0x200000a0ffa07230 */ /* 0x000fe40000004100 */
[----:B------:R-:W-:Y:S01]  /*4d40*/  FMUL.FTZ R161, R93, R161 ;  /* 0x000000a15da17220 */ /* 0x000fe20000410000 */
[-C--:B------:R-:W-:Y:S01]  /*4d50*/  FFMA.FTZ R95, R95, R92.reuse, -R132 ;  /* 0x0000005c5f5f7223 */ /* 0x080fe20000010884 */
[----:B------:R-:W-:Y:S01]  /*4d60*/  FFMA.FTZ R132, R120, R92, R121 ;  /* 0x0000005c78847223 */ /* 0x000fe20000010079 */
[-C--:B------:R-:W-:Y:S01]  /*4d70*/  FFMA.FTZ R92, R93, R160.reuse, -R130 ;  /* 0x000000a05d5c7223 */ /* 0x080fe20000010882 */
[----:B------:R-:W-:Y:S01]  /*4d80*/  FFMA.FTZ R93, R94, R160, R161 ;  /* 0x000000a05e5d7223 */ /* 0x000fe200000100a1 */
[----:B------:R-:W-:Y:S02]  /*4d90*/  F2FP.F16.E4M3.UNPACK_B R120, R43.H1 ;  /* 0x0000002bff78723e */ /* 0x000fe400030006ff */
[----:B------:R-:W-:-:S02]  /*4da0*/  F2FP.SATFINITE.E4M3.F32.PACK_AB_MERGE_C R94, R164, R133, RZ ;  /* 0x00000085a45e723e */ /* 0x000fc400048070ff */
[----:B------:R-:W-:Y:S01]  /*4db0*/  F2FP.F16.E4M3.UNPACK_B R164, R87.H1 ;  /* 0x00000057ffa4723e */ /* 0x000fe200030006ff */
[--C-:B------:R-:W-:Y:S01]  /*4dc0*/  HADD2.F32 R133, -RZ, R120.reuse.H1_H1 ;  /* 0x30000078ff857230 */ /* 0x100fe20000004100 */
[----:B------:R-:W-:Y:S01]  /*4dd0*/  F2FP.SATFINITE.E4M3.F32.PACK_AB_MERGE_C R95, R132, R95, RZ ;  /* 0x0000005f845f723e */ /* 0x000fe200048070ff */
[----:B------:R-:W-:Y:S01]  /*4de0*/  HADD2.F32 R132, -RZ, R120.H0_H0 ;  /* 0x20000078ff847230 */ /* 0x000fe20000004100 */
[----:B------:R-:W-:Y:S01]  /*4df0*/  F2FP.F16.E4M3.UNPACK_B R120, R86.H1 ;  /* 0x00000056ff78723e */ /* 0x000fe200030006ff */
[--C-:B------:R-:W-:Y:S01]  /*4e00*/  HADD2.F32 R160, -RZ, R164.reuse.H1_H1 ;  /* 0x300000a4ffa07230 */ /* 0x100fe20000004100 */
[----:B------:R-:W-:Y:S01]  /*4e10*/  F2FP.F16.E4M3.UNPACK_B R130, R42.H1 ;  /* 0x0000002aff82723e */ /* 0x000fe200030006ff */
        /* <DEDUP_REMOVED lines=39> */
.L_x_1358:
[----:B------:R-:W-:Y:S05]  /*5090*/  BSYNC B3 ;  /* 0x0000000000037941 */ /* 0x000fea0003800000 */
.L_x_1357:
[----:B-1----:R0:W-:Y:S02]  /*50a0*/  STG.E.128 desc[UR60][R48.64+0x40], R40 ;  /* 0x0000402830007986 */ /* 0x0021e4000c101d3c */
.L_x_1356:
[----:B------:R-:W-:Y:S05]  /*50b0*/  BSYNC B2 ;  /* 0x0000000000027941 */ /* 0x000fea0003800000 */
.L_x_1355:
        /* <DEDUP_REMOVED lines=9> */
[----:B------:R-:W-:Y:S02]  /*5150*/  LOP3.LUT R82, R83, 0xff0000ff, RZ, 0xc0, !PT ;  /* 0xff0000ff53527812 */ /* 0x000fe400078ec0ff */
[----:B------:R-:W-:Y:S01]  /*5160*/  SHF.R.U32.HI R87, RZ, 0x10, R83 ;  /* 0x00000010ff577819 */ /* 0x000fe20000011653 */
[----:B------:R-:W-:Y:S01]  /*5170*/  IMAD.SHL.U32 R83, R93, 0x100, RZ ;  /* 0x000001005d537824 */ /* 0x000fe200078e00ff */
[----:B------:R-:W-:Y:S02]  /*5180*/  LOP3.LUT R86, R85, 0xff0000ff, RZ, 0xc0, !PT ;  /* 0xff0000ff55567812 */ /* 0x000fe400078ec0ff */
[----:B------:R-:W-:Y:S01]  /*5190*/  SHF.R.U32.HI R92, RZ, 0x10, R85 ;  /* 0x00000010ff5c7819 */ /* 0x000fe20000011655 */
[----:B------:R-:W-:Y:S01]  /*51a0*/  IMAD.SHL.U32 R85, R84, 0x100, RZ ;  /* 0x0000010054557824 */ /* 0x000fe200078e00ff */
[----:B------:R-:W-:Y:S01]  /*51b0*/  LOP3.LUT R82, R82, 0xff00, R83, 0xf8, !PT ;  /* 0x0000ff0052527812 */ /* 0x000fe200078ef853 */
[----:B------:R-:W-:-:S02]  /*51c0*/  IMAD.U32 R83, R87, 0x10000, RZ ;  /* 0x0001000057537824 */ /* 0x000fc400078e00ff */
[----:B-1----:R-:W-:Y:S01]  /*51d0*/  IMAD.MOV.U32 R84, RZ, RZ, R40 ;  /* 0x000000ffff547224 */ /* 0x002fe200078e0028 */
        /* <DEDUP_REMOVED lines=32> */
[--C-:B------:R-:W-:Y:S02]  /*53e0*/  HADD2.F32 R85, -RZ, R84.reuse.H0_H0 ;  /* 0x20000054ff557230 */ /* 0x100fe40000004100 */
[----:B------:R-:W-:Y:S01]  /*53f0*/  FMUL.FTZ R120, R92, R93 ;  /* 0x0000005d5c787220 */ /* 0x000fe20000410000 */
[----:B------:R-:W-:-:S02]  /*5400*/  HADD2.F32 R86, -RZ, R84.H1_H1 ;  /* 0x30000054ff567230 */ /* 0x000fc40000004100 */
[----:B------:R-:W-:Y:S01]  /*5410*/  FMUL.FTZ R93, R87, R93 ;  /* 0x0000005d575d7220 */ /* 0x000fe20000410000 */
[----:B------:R-:W-:Y:S01]  /*5420*/  HADD2.F32 R159, -RZ, R159.H0_H0 ;  /* 0x2000009fff9f7230 */ /* 0x000fe20000004100 */
[----:B------:R-:W-:Y:S01]  /*5430*/  F2FP.F16.E4M3.UNPACK_B R95, R82 ;  /* 0x00000052ff5f723e */ /* 0x000fe200020006ff */
        /* <DEDUP_REMOVED lines=54> */
.L_x_1362:
[----:B------:R-:W-:Y:S05]  /*57a0*/  BSYNC B3 ;  /* 0x0000000000037941 */ /* 0x000fea0003800000 */
.L_x_1361:
[----:B-1----:R0:W-:Y:S02]  /*57b0*/  STG.E.128 desc[UR60][R48.64+0x60], R40 ;  /* 0x0000602830007986 */ /* 0x0021e4000c101d3c */
.L_x_1360:
[----:B------:R-:W-:Y:S05]  /*57c0*/  BSYNC B2 ;  /* 0x0000000000027941 */ /* 0x000fea0003800000 */
.L_x_1359:
        /* <DEDUP_REMOVED lines=51> */
[----:B------:R-:W-:Y:S02]  /*5b00*/  HADD2.F32 R155, -RZ, R155.H0_H0 ;  /* 0x2000009bff9b7230 */ /* 0x000fe40000004100 */
[----:B------:R-:W-:Y:S01]  /*5b10*/  FMUL.FTZ R92, R84, R85 ;  /* 0x00000055545c7220 */ /* 0x000fe20000410000 */
[----:B------:R-:W-:-:S02]  /*5b20*/  HADD2.F32 R81, -RZ, R80.H0_H0 ;  /* 0x20000050ff517230 */ /* 0x000fc40000004100 */
[----:B------:R-:W-:Y:S01]  /*5b30*/  FMUL.FTZ R85, R83, R85 ;  /* 0x0000005553557220 */ /* 0x000fe20000410000 */
[----:B------:R-:W-:Y:S02]  /*5b40*/  HADD2.F32 R82, -RZ, R80.H1_H1 ;  /* 0x30000050ff527230 */ /* 0x000fe40000004100 */
        /* <DEDUP_REMOVED lines=54> */
.L_x_1366:
[----:B------:R-:W-:Y:S05]  /*5eb0*/  BSYNC B3 ;  /* 0x0000000000037941 */ /* 0x000fea0003800000 */
.L_x_1365:
[----:B-1----:R0:W-:Y:S02]  /*5ec0*/  STG.E.128 desc[UR60][R48.64+0x80], R40 ;  /* 0x0000802830007986 */ /* 0x0021e4000c101d3c */
.L_x_1364:
[----:B------:R-:W-:Y:S05]  /*5ed0*/  BSYNC B2 ;  /* 0x0000000000027941 */ /* 0x000fea0003800000 */
.L_x_1363:
        /* <DEDUP_REMOVED lines=46> */
[----:B------:R-:W-:-:S02]  /*61c0*/  HADD2.F32 R79, -RZ, R77.H0_H0 ;  /* 0x2000004dff4f7230 */ /* 0x000fc40000004100 */
[----:B------:R-:W-:Y:S01]  /*61d0*/  HADD2.F32 R80, -RZ, R77.H1_H1 ;  /* 0x3000004dff507230 */ /* 0x000fe20000004100 */
[----:B------:R-:W-:Y:S01]  /*61e0*/  F2FP.SATFINITE.E4M3.F32.PACK_AB_MERGE_C R95, R86, R85, RZ ;  /* 0x00000055565f723e */ /* 0x000fe200048070ff */
[--C-:B------:R-:W-:Y:S02]  /*61f0*/  HADD2.F32 R77, -RZ, R76.reuse.H0_H0 ;  /* 0x2000004cff4d7230 */ /* 0x100fe40000004100 */
[-C--:B------:R-:W-:Y:S01]  /*6200*/  FMUL.FTZ R83, R79, R81.reuse ;  /* 0x000000514f537220 */ /* 0x080fe20000410000 */
[----:B------:R-:W-:Y:S02]  /*6210*/  HADD2.F32 R78, -RZ, R76.H1_H1 ;  /* 0x3000004cff4e7230 */ /* 0x000fe40000004100 */
[----:B------:R-:W-:Y:S01]  /*6220*/  FMUL.FTZ R84, R80, R81 ;  /* 0x0000005150547220 */ /* 0x000fe20000410000 */
[----:B------:R-:W-:Y:S01]  /*6230*/  HADD2.F32 R154, -RZ, R154.H0_H0 ;  /* 0x2000009aff9a7230 */ /* 0x000fe20000004100 */
[----:B------:R-:W-:Y:S01]  /*6240*/  F2FP.F16.E4M3.UNPACK_B R85, R75.H1 ;  /* 0x0000004bff55723e */ /* 0x000fe200030006ff */
[--C-:B------:R-:W-:Y:S01]  /*6250*/  HADD2.F32 R76, -RZ, R148.reuse.H1_H1 ;  /* 0x30000094ff4c7230 */ /* 0x100fe20000004100 */
[----:B------:R-:W-:Y:S01]  /*6260*/  F2FP.SATFINITE.E4M3.F32.PACK_AB_MERGE_C R41, R41, R40, R95 ;  /* 0x000000282929723e */ /* 0x000fe2000480705f */
[----:B------:R-:W-:-:S02]  /*6270*/  HADD2.F32 R148, -RZ, R148.H0_H0 ;  /* 0x20000094ff947230 */ /* 0x000fc40000004100 */
        /* <DEDUP_REMOVED lines=51> */
.L_x_1368:
[----:B------:R-:W-:Y:S05]  /*65b0*/  BSYNC B2 ;  /* 0x0000000000027941 */ /* 0x000fea0003800000 */
.L_x_1367:
[----:B-1----:R0:W-:Y:S02]  /*65c0*/  STG.E.128 desc[UR60][R48.64+0xa0], R40 ;  /* 0x0000a02830007986 */ /* 0x0021e4000c101d3c */
.L_x_1346:
[----:B------:R-:W-:Y:S05]  /*65d0*/  BSYNC B1 ;  /* 0x0000000000017941 */ /* 0x000fea0003800000 */
.L_x_1345:
        /* <DEDUP_REMOVED lines=15> */
[----:B------:R-:W-:Y:S02]  /*66d0*/  LOP3.LUT R71, R73, 0xff0000ff, RZ, 0xc0, !PT ;  /* 0xff0000ff49477812 */ /* 0x000fe400078ec0ff */
[----:B------:R-:W-:-:S02]  /*66e0*/  SHF.R.U32.HI R73, RZ, 0x10, R73 ;  /* 0x00000010ff497819 */ /* 0x000fc40000011649 */
[----:B------:R-:W-:Y:S01]  /*66f0*/  LOP3.LUT R49, R49, 0xff00, R70, 0xf8, !PT ;  /* 0x0000ff0031317812 */ /* 0x000fe200078ef846 */
[----:B------:R-:W-:Y:S01]  /*6700*/  IMAD.U32 R70, R74, 0x10000, RZ ;  /* 0x000100004a467824 */ /* 0x000fe200078e00ff */
[----:B------:R-:W-:Y:S01]  /*6710*/  LOP3.LUT R72, R71, 0xff00, R72, 0xf8, !PT ;  /* 0x0000ff0047487812 */ /* 0x000fe200078ef848 */
[----:B------:R-:W-:Y:S01]  /*6720*/  IMAD.U32 R73, R73, 0x10000, RZ ;  /* 0x0001000049497824 */ /* 0x000fe200078e00ff */
        /* <DEDUP_REMOVED lines=90> */
.L_x_1373:
[----:B------:R-:W-:Y:S05]  /*6cd0*/  BSYNC B2 ;  /* 0x0000000000027941 */ /* 0x000fea0003800000 */
.L_x_1372:
[----:B-1----:R0:W-:Y:S02]  /*6ce0*/  STG.E.128 desc[UR60][R44.64], R40 ;  /* 0x000000282c007986 */ /* 0x0021e4000c101d3c */
.L_x_1371:
[----:B------:R-:W-:Y:S05]  /*6cf0*/  BSYNC B1 ;  /* 0x0000000000017941 */ /* 0x000fea0003800000 */
.L_x_1370:
        /* <DEDUP_REMOVED lines=18> */
[----:B------:R-:W-:-:S02]  /*6e20*/  F2FP.F16.E4M3.UNPACK_B R40, R41 ;  /* 0x00000029ff28723e */ /* 0x000fc400020006ff */
[----:B------:R-:W-:Y:S01]  /*6e30*/  LOP3.LUT R69, R68, 0xff00, R67, 0xf8, !PT ;  /* 0x0000ff0044457812 */ /* 0x000fe200078ef843 */
[----:B------:R-:W-:Y:S01]  /*6e40*/  IMAD.U32 R68, R70, 0x10000, RZ ;  /* 0x0001000046447824 */ /* 0x000fe200078e00ff */
        /* <DEDUP_REMOVED lines=39> */
[CC--:B------:R-:W-:Y:S01]  /*70c0*/  FMUL.FTZ R69, R49.reuse, R150.reuse ;  /* 0x0000009631457220 */ /* 0x0c0fe20000410000 */
[----:B------:R-:W-:Y:S01]  /*70d0*/  FMUL.FTZ R72, R48, R150 ;  /* 0x0000009630487220 */ /* 0x000fe20000410000 */
[----:B------:R-:W-:Y:S02]  /*70e0*/  F2FP.F16.E4M3.UNPACK_B R68, R70.H1 ;  /* 0x00000046ff44723e */ /* 0x000fe400030006ff */
[----:B------:R-:W-:Y:S01]  /*70f0*/  F2FP.SATFINITE.E4M3.F32.PACK_AB_MERGE_C R79, R74, R71, RZ ;  /* 0x000000474a4f723e */ /* 0x000fe200048070ff */
[----:B------:R-:W-:Y:S01]  /*7100*/  FFMA.FTZ R75, R49, R149, -R72 ;  /* 0x00000095314b7223 */ /* 0x000fe20000010848 */
[----:B------:R-:W-:Y:S01]  /*7110*/  F2FP.F16.E4M3.UNPACK_B R49, R43.H1 ;  /* 0x0000002bff31723e */ /* 0x000fe200030006ff */
[----:B------:R-:W-:Y:S01]  /*7120*/  FFMA.FTZ R76, R48, R149, R69 ;  /* 0x00000095304c7223 */ /* 0x000fe20000010045 */
[-C--:B------:R-:W-:Y:S01]  /*7130*/  F2FP.F16.E4M3.UNPACK_B R71, R73.reuse.H1 ;  /* 0x00000049ff47723e */ /* 0x080fe200030006ff */
[----:B------:R-:W-:Y:S01]  /*7140*/  HADD2.F32 R69, -RZ, R68.H1_H1 ;  /* 0x30000044ff457230 */ /* 0x000fe20000004100 */
[----:B------:R-:W-:Y:S01]  /*7150*/  F2FP.F16.E4M3.UNPACK_B R48, R42.H1 ;  /* 0x0000002aff30723e */ /* 0x000fe200030006ff */
        /* <DEDUP_REMOVED lines=14> */
[----:B------:R-:W-:Y:S01]  /*7240*/  F2FP.F16.E4M3.UNPACK_B R42, R42 ;  /* 0x0000002aff2a723e */ /* 0x000fe200020006ff */
[----:B------:R-:W-:Y:S01]  /*7250*/  FMUL.FTZ R72, R48, R72 ;  /* 0x0000004830487220 */ /* 0x000fe20000410000 */
[----:B------:R-:W-:-:S02]  /*7260*/  HADD2.F32 R73, -RZ, R73.H0_H0 ;  /* 0x20000049ff497230 */ /* 0x000fc40000004100 */
[-C--:B------:R-:W-:Y:S01]  /*7270*/  FFMA.FTZ R77, R48, R66.reuse, -R77 ;  /* 0x00000042304d7223 */ /* 0x080fe2000001084d */
[--C-:B------:R-:W-:Y:S02]  /*7280*/  HADD2.F32 R48, -RZ, R43.reuse.H0_H0 ;  /* 0x2000002bff307230 */ /* 0x100fe40000004100 */
[----:B------:R-:W-:Y:S01]  /*7290*/  FFMA.FTZ R72, R49, R66, R72 ;  /* 0x0000004231487223 */ /* 0x000fe20000010048 */
[----:B------:R-:W-:Y:S02]  /*72a0*/  HADD2.F32 R49, -RZ, R43.H1_H1 ;  /* 0x3000002bff317230 */ /* 0x000fe40000004100 */
[----:B------:R-:W-:Y:S01]  /*72b0*/  FFMA.FTZ R69, R67, R69, R74 ;  /* 0x0000004543457223 */ /* 0x000fe2000001004a */
[--C-:B------:R-:W-:Y:S01]  /*72c0*/  HADD2.F32 R43, -RZ, R42.reuse.H0_H0 ;  /* 0x2000002aff2b7230 */ /* 0x100fe20000004100 */
[----:B------:R-:W-:Y:S01]  /*72d0*/  F2FP.SATFINITE.E4M3.F32.PACK_AB_MERGE_C R40, R76, R75, R79 ;  /* 0x0000004b4c28723e */ /* 0x000fe2000480704f */
[----:B------:R-:W-:Y:S01]  /*72e0*/  HADD2.F32 R42, -RZ, R42.H1_H1 ;  /* 0x3000002aff2a7230 */ /* 0x000fe20000004100 */
[----:B------:R-:W-:Y:S01]  /*72f0*/  F2FP.SATFINITE.E4M3.F32.PACK_AB_MERGE_C R72, R72, R77, RZ ;  /* 0x0000004d4848723e */ /* 0x000fe200048070ff */
[----:B------:R-:W-:Y:S01]  /*7300*/  HADD2.F32 R71, -RZ, R71.H0_H0 ;  /* 0x20000047ff477230 */ /* 0x000fe20000004100 */
[----:B------:R-:W-:Y:S01]  /*7310*/  F2FP.SATFINITE.E4M3.F32.PACK_AB_MERGE_C R69, R69, R78, RZ ;  /* 0x0000004e4545723e */ /* 0x000fe200048070ff */
[----:B------:R-:W-:-:S02]  /*7320*/  HADD2.F32 R68, -RZ, R68.H0_H0 ;  /* 0x20000044ff447230 */ /* 0x000fc40000004100 */
[----:B------:R-:W-:Y:S01]  /*7330*/  FMUL.FTZ R66, R42, R73 ;  /* 0x000000492a427220 */ /* 0x000fe20000410000 */
[----:B------:R-:W-:Y:S02]  /*7340*/  HADD2.F32 R70, -RZ, R70.H0_H0 ;  /* 0x20000046ff467230 */ /* 0x000fe40000004100 */
[-C--:B------:R-:W-:Y:S01]  /*7350*/  FMUL.FTZ R67, R49, R71.reuse ;  /* 0x0000004731437220 */ /* 0x080fe20000410000 */
[C---:B------:R-:W-:Y:S01]  /*7360*/  FMUL.FTZ R74, R48.reuse, R71 ;  /* 0x00000047304a7220 */ /* 0x040fe20000410000 */
[----:B------:R-:W-:Y:S02]  /*7370*/  FMUL.FTZ R73, R43, R73 ;  /* 0x000000492b497220 */ /* 0x000fe40000410000 */
[-C--:B------:R-:W-:Y:S01]  /*7380*/  FFMA.FTZ R67, R48, R68.reuse, -R67 ;  /* 0x0000004430437223 */ /* 0x080fe20000010843 */
[----:B------:R-:W-:Y:S01]  /*7390*/  FFMA.FTZ R74, R49, R68, R74 ;  /* 0x00000044314a7223 */ /* 0x000fe2000001004a */
[-C--:B------:R-:W-:Y:S01]  /*73a0*/  FFMA.FTZ R66, R43, R70.reuse, -R66 ;  /* 0x000000462b427223 */ /* 0x080fe20000010842 */
[----:B------:R-:W-:-:S03]  /*73b0*/  FFMA.FTZ R73, R42, R70, R73 ;  /* 0x000000462a497223 */ /* 0x000fc60000010049 */
[----:B------:R-:W-:Y:S02]  /*73c0*/  F2FP.SATFINITE.E4M3.F32.PACK_AB_MERGE_C R43, R74, R67, R69 ;  /* 0x000000434a2b723e */ /* 0x000fe40004807045 */
[----:B------:R-:W-:-:S07]  /*73d0*/  F2FP.SATFINITE.E4M3.F32.PACK_AB_MERGE_C R42, R73, R66, R72 ;  /* 0x00000042492a723e */ /* 0x000fce0004807048 */
.L_x_1377:
[----:B------:R-:W-:Y:S05]  /*73e0*/  BSYNC B2 ;  /* 0x0000000000027941 */ /* 0x000fea0003800000 */
.L_x_1376:
[----:B-1----:R0:W-:Y:S02]  /*73f0*/  STG.E.128 desc[UR60][R44.64+0x20], R40 ;  /* 0x000020282c007986 */ /* 0x0021e4000c101d3c */
.L_x_1375:
[----:B------:R-:W-:Y:S05]  /*7400*/  BSYNC B1 ;  /* 0x0000000000017941 */ /* 0x000fea0003800000 */
.L_x_1374:
        /* <DEDUP_REMOVED lines=110> */
.L_x_1381:
[----:B------:R-:W-:Y:S05]  /*7af0*/  BSYNC B2 ;  /* 0x0000000000027941 */ /* 0x000fea0003800000 */
.L_x_1380:
[----:B-1----:R0:W-:Y:S02]  /*7b00*/  STG.E.128 desc[UR60][R44.64+0x40], R40 ;  /* 0x000040282c007986 */ /* 0x0021e4000c101d3c */
.L_x_1379:
[----:B------:R-:W-:Y:S05]  /*7b10*/  BSYNC B1 ;  /* 0x0000000000017941 */ /* 0x000fea0003800000 */
.L_x_1378:
        /* <DEDUP_REMOVED lines=22> */
[----:B------:R-:W-:Y:S02]  /*7c80*/  F2FP.F16.E4M3.UNPACK_B R41, R41.H1 ;  /* 0x00000029ff29723e */ /* 0x000fe400030006ff */
[----:B------:R-:W-:Y:S01]  /*7c90*/  LOP3.LUT R64, R62, 0xff0000, R59, 0xf8, !PT ;  /* 0x00ff00003e407812 */ /* 0x000fe200078ef83b */
[----:B------:R-:W-:Y:S01]  /*7ca0*/  HADD2.F32 R62, -RZ, R60.H0_H0 ;  /* 0x2000003cff3e7230 */ /* 0x000fe20000004100 */
[----:B------:R-:W-:Y:S01]  /*7cb0*/  LOP3.LUT R61, R58, 0xff0000, R49, 0xf8, !PT ;  /* 0x00ff00003a3d7812 */ /* 0x000fe200078ef831 */
[----:B------:R-:W-:Y:S01]  /*7cc0*/  HADD2.F32 R49, -RZ, R40.H1_H1 ;  /* 0x30000028ff317230 */ /* 0x000fe20000004100 */
[----:B------:R-:W-:Y:S01]  /*7cd0*/  F2FP.F16.E4M3.UNPACK_B R59, R134.H1 ;  /* 0x00000086ff3b723e */ /* 0x000fe200030006ff */
[----:B------:R-:W-:Y:S01]  /*7ce0*/  HADD2.F32 R63, -RZ, R60.H1_H1 ;  /* 0x3000003cff3f7230 */ /* 0x000fe20000004100 */
[----:B------:R-:W-:Y:S01]  /*7cf0*/  F2FP.F16.E4M3.UNPACK_B R135, R135 ;  /* 0x00000087ff87723e */ /* 0x000fe200020006ff */
[----:B------:R-:W-:-:S02]  /*7d00*/  HADD2.F32 R58, -RZ, R41.H1_H1 ;  /* 0x30000029ff3a7230 */ /* 0x000fc40000004100 */
[----:B------:R-:W-:Y:S01]  /*7d10*/  FMUL.FTZ R65, R49, R62 ;  /* 0x0000003e31417220 */ /* 0x000fe20000410000 */
[----:B------:R-:W-:Y:S01]  /*7d20*/  HADD2.F32 R40, -RZ, R40.H0_H0 ;  /* 0x20000028ff287230 */ /* 0x000fe20000004100 */
[----:B------:R-:W-:Y:S01]  /*7d30*/  F2FP.F16.E4M3.UNPACK_B R134, R134 ;  /* 0x00000086ff86723e */ /* 0x000fe200020006ff */
[----:B------:R-:W-:Y:S02]  /*7d40*/  HADD2.F32 R60, -RZ, R59.H0_H0 ;  /* 0x2000003bff3c7230 */ /* 0x000fe40000004100 */
[-C--:B------:R-:W-:Y:S01]  /*7d50*/  FMUL.FTZ R66, R58, R63.reuse ;  /* 0x0000003f3a427220 */ /* 0x080fe20000410000 */
[----:B------:R-:W-:Y:S02]  /*7d60*/  HADD2.F32 R41, -RZ, R41.H0_H0 ;  /* 0x20000029ff297230 */ /* 0x000fe40000004100 */
[C---:B------:R-:W-:Y:S01]  /*7d70*/  FMUL.FTZ R62, R40.reuse, R62 ;  /* 0x0000003e283e7220 */ /* 0x040fe20000410000 */
[----:B------:R-:W-:Y:S02]  /*7d80*/  HADD2.F32 R59, -RZ, R59.H1_H1 ;  /* 0x3000003bff3b7230 */ /* 0x000fe40000004100 */
[-C--:B------:R-:W-:Y:S01]  /*7d90*/  FFMA.FTZ R40, R40, R60.reuse, -R65 ;  /* 0x0000003c28287223 */ /* 0x080fe20000010841 */
[----:B------:R-:W-:Y:S01]  /*7da0*/  FMUL.FTZ R63, R41, R63 ;  /* 0x0000003f293f7220 */ /* 0x000fe20000410000 */
[----:B------:R-:W-:Y:S01]  /*7db0*/  FFMA.FTZ R67, R49, R60, R62 ;  /* 0x0000003c31437223 */ /* 0x000fe2000001003e */
[-C--:B------:R-:W-:Y:S01]  /*7dc0*/  FFMA.FTZ R65, R41, R59.reuse, -R66 ;  /* 0x0000003b29417223 */ /* 0x080fe20000010842 */
[-C--:B------:R-:W-:Y:S01]  /*7dd0*/  F2FP.F16.E4M3.UNPACK_B R41, R48.reuse.H1 ;  /* 0x00000030ff29723e */ /* 0x080fe200030006ff */
[----:B------:R-:W-:Y:S01]  /*7de0*/  FFMA.FTZ R68, R58, R59, R63 ;  /* 0x0000003b3a447223 */ /* 0x000fe2000001003f */
[----:B------:R-:W-:Y:S01]  /*7df0*/  F2FP.F16.E4M3.UNPACK_B R48, R48 ;  /* 0x00000030ff30723e */ /* 0x000fe200020006ff */
[----:B------:R-:W-:-:S02]  /*7e00*/  HADD2.F32 R60, -RZ, R135.H1_H1 ;  /* 0x30000087ff3c7230 */ /* 0x000fc40000004100 */
[--C-:B------:R-:W-:Y:S01]  /*7e10*/  HADD2.F32 R49, -RZ, R41.reuse.H0_H0 ;  /* 0x20000029ff317230 */ /* 0x100fe20000004100 */
[----:B------:R-:W-:Y:S01]  /*7e20*/  F2FP.SATFINITE.E4M3.F32.PACK_AB_MERGE_C R71, R68, R65, RZ ;  /* 0x000000414447723e */ /* 0x000fe200048070ff */
[----:B------:R-:W-:Y:S02]  /*7e30*/  HADD2.F32 R58, -RZ, R41.H1_H1 ;  /* 0x30000029ff3a7230 */ /* 0x000fe40000004100 */
[--C-:B------:R-:W-:Y:S02]  /*7e40*/  HADD2.F32 R41, -RZ, R48.reuse.H0_H0 ;  /* 0x20000030ff297230 */ /* 0x100fe40000004100 */
[-C--:B------:R-:W-:Y:S01]  /*7e50*/  FMUL.FTZ R63, R49, R60.reuse ;  /* 0x0000003c313f7220 */ /* 0x080fe20000410000 */
[----:B------:R-:W-:Y:S02]  /*7e60*/  HADD2.F32 R135, -RZ, R135.H0_H0 ;  /* 0x20000087ff877230 */ /* 0x000fe40000004100 */
[----:B------:R-:W-:Y:S01]  /*7e70*/  FMUL.FTZ R62, R58, R60 ;  /* 0x0000003c3a3e7220 */ /* 0x000fe20000410000 */
[----:B------:R-:W-:-:S02]  /*7e80*/  HADD2.F32 R48, -RZ, R48.H1_H1 ;  /* 0x30000030ff307230 */ /* 0x000fc40000004100 */
        /* <DEDUP_REMOVED lines=8> */
[----:B------:R-:W-:-:S02]  /*7f10*/  F2FP.F16.E4M3.UNPACK_B R48, R43.H1 ;  /* 0x0000002bff30723e */ /* 0x000fc400030006ff */
[----:B------:R-:W-:Y:S02]  /*7f20*/  F2FP.SATFINITE.E4M3.F32.PACK_AB_MERGE_C R70, R63, R62, RZ ;  /* 0x0000003e3f46723e */ /* 0x000fe400048070ff */
[----:B------:R-:W-:Y:S01]  /*7f30*/  F2FP.F16.E4M3.UNPACK_B R62, R64.H1 ;  /* 0x00000040ff3e723e */ /* 0x000fe200030006ff */
[--C-:B------:R-:W-:Y:S01]  /*7f40*/  HADD2.F32 R58, -RZ, R48.reuse.H1_H1 ;  /* 0x30000030ff3a7230 */ /* 0x100fe20000004100 */
[-C--:B------:R-:W-:Y:S01]  /*7f50*/  F2FP.F16.E4M3.UNPACK_B R59, R61.reuse.H1 ;  /* 0x0000003dff3b723e */ /* 0x080fe200030006ff */
[----:B------:R-:W-:Y:S01]  /*7f60*/  HADD2.F32 R49, -RZ, R48.H0_H0 ;  /* 0x20000030ff317230 */ /* 0x000fe20000004100 */
[----:B------:R-:W-:Y:S01]  /*7f70*/  F2FP.F16.E4M3.UNPACK_B R41, R42.H1 ;  /* 0x0000002aff29723e */ /* 0x000fe200030006ff */
[----:B------:R-:W-:Y:S01]  /*7f80*/  HADD2.F32 R65, -RZ, R62.H1_H1 ;  /* 0x3000003eff417230 */ /* 0x000fe20000004100 */
        /* <DEDUP_REMOVED lines=19> */
[----:B------:R-:W-:Y:S02]  /*80c0*/  HADD2.F32 R43, -RZ, R43.H1_H1 ;  /* 0x3000002bff2b7230 */ /* 0x000fe40000004100 */
[--C-:B------:R-:W-:Y:S01]  /*80d0*/  HADD2.F32 R41, -RZ, R42.reuse.H0_H0 ;  /* 0x2000002aff297230 */ /* 0x100fe20000004100 */
[----:B------:R-:W-:Y:S01]  /*80e0*/  F2FP.SATFINITE.E4M3.F32.PACK_AB_MERGE_C R63, R63, R68, RZ ;  /* 0x000000443f3f723e */ /* 0x000fe200048070ff */
[----:B------:R-:W-:Y:S02]  /*80f0*/  HADD2.F32 R42, -RZ, R42.H1_H1 ;  /* 0x3000002aff2a7230 */ /* 0x000fe40000004100 */
[----:B------:R-:W-:Y:S01]  /*8100*/  FMUL.FTZ R65, R43, R62 ;  /* 0x0000003e2b417220 */ /* 0x000fe20000410000 */
[----:B------:R-:W-:-:S02]  /*8110*/  HADD2.F32 R64, -RZ, R64.H0_H0 ;  /* 0x20000040ff407230 */ /* 0x000fc40000004100 */
[----:B------:R-:W-:Y:S01]  /*8120*/  FMUL.FTZ R62, R48, R62 ;  /* 0x0000003e303e7220 */ /* 0x000fe20000410000 */
[----:B------:R-:W-:Y:S01]  /*8130*/  HADD2.F32 R59, -RZ, R59.H0_H0 ;  /* 0x2000003bff3b7230 */ /* 0x000fe20000004100 */
[----:B------:R-:W-:Y:S01]  /*8140*/  F2FP.SATFINITE.E4M3.F32.PACK_AB_MERGE_C R60, R60, R69, RZ ;  /* 0x000000453c3c723e */ /* 0x000fe200048070ff */
[----:B------:R-:W-:Y:S02]  /*8150*/  HADD2.F32 R61, -RZ, R61.H0_H0 ;  /* 0x2000003dff3d7230 */ /* 0x000fe40000004100 */
[-C--:B------:R-:W-:Y:S01]  /*8160*/  FMUL.FTZ R58, R42, R64.reuse ;  /* 0x000000402a3a7220 */ /* 0x080fe20000410000 */
[----:B------:R-:W-:Y:S01]  /*8170*/  FMUL.FTZ R49, R41, R64 ;  /* 0x0000004029317220 */ /* 0x000fe20000410000 */
[-C--:B------:R-:W-:Y:S01]  /*8180*/  FFMA.FTZ R65, R48, R59.reuse, -R65 ;  /* 0x0000003b30417223 */ /* 0x080fe20000010841 */
[----:B------:R-:W-:Y:S01]  /*8190*/  FFMA.FTZ R62, R43, R59, R62 ;  /* 0x0000003b2b3e7223 */ /* 0x000fe2000001003e */
[-C--:B------:R-:W-:Y:S01]  /*81a0*/  FFMA.FTZ R58, R41, R61.reuse, -R58 ;  /* 0x0000003d293a7223 */ /* 0x080fe2000001083a */
[----:B------:R-:W-:Y:S01]  /*81b0*/  FFMA.FTZ R49, R42, R61, R49 ;  /* 0x0000003d2a317223 */ /* 0x000fe20000010031 */
[----:B------:R-:W-:-:S02]  /*81c0*/  F2FP.SATFINITE.E4M3.F32.PACK_AB_MERGE_C R41, R67, R40, R71 ;  /* 0x000000284329723e */ /* 0x000fc40004807047 */
[----:B------:R-:W-:Y:S02]  /*81d0*/  F2FP.SATFINITE.E4M3.F32.PACK_AB_MERGE_C R40, R135, R66, R70 ;  /* 0x000000428728723e */ /* 0x000fe40004807046 */
[----:B------:R-:W-:Y:S02]  /*81e0*/  F2FP.SATFINITE.E4M3.F32.PACK_AB_MERGE_C R42, R49, R58, R63 ;  /* 0x0000003a312a723e */ /* 0x000fe4000480703f */
[----:B------:R-:W-:-:S07]  /*81f0*/  F2FP.SATFINITE.E4M3.F32.PACK_AB_MERGE_C R43, R62, R65, R60 ;  /* 0x000000413e2b723e */ /* 0x000fce000480703c */
.L_x_1385:
[----:B------:R-:W-:Y:S05]  /*8200*/  BSYNC B2 ;  /* 0x0000000000027941 */ /* 0x000fea0003800000 */
.L_x_1384:
[----:B-1----:R0:W-:Y:S02]  /*8210*/  STG.E.128 desc[UR60][R44.64+0x60], R40 ;  /* 0x000060282c007986 */ /* 0x0021e4000c101d3c */
.L_x_1383:
[----:B------:R-:W-:Y:S05]  /*8220*/  BSYNC B1 ;  /* 0x0000000000017941 */ /* 0x000fea0003800000 */
.L_x_1382:
        /* <DEDUP_REMOVED lines=9> */
[----:B------:R-:W-:Y:S01]  /*82c0*/  LOP3.LUT R47, R55, 0xff0000ff, RZ, 0xc0, !PT ;  /* 0xff0000ff372f7812 */ /* 0x000fe200078ec0ff */
[----:B------:R-:W-:Y:S01]  /*82d0*/  IMAD.MOV.U32 R48, RZ, RZ, R42 ;  /* 0x000000ffff307224 */ /* 0x000fe200078e002a */
[----:B------:R-:W-:Y:S01]  /*82e0*/  SHF.R.U32.HI R56, RZ, 0x10, R55 ;  /* 0x00000010ff387819 */ /* 0x000fe20000011637 */
[----:B------:R-:W-:Y:S01]  /*82f0*/  IMAD.SHL.U32 R42, R59, 0x100, RZ ;  /* 0x000001003b2a7824 */ /* 0x000fe200078e00ff */
[--C-:B------:R-:W-:Y:S02]  /*8300*/  SHF.R.U32.HI R55, RZ, 0x8, R57.reuse ;  /* 0x00000008ff377819 */ /* 0x100fe40000011639 */
[----:B------:R-:W-:Y:S02]  /*8310*/  LOP3.LUT R54, R57, 0xff0000ff, RZ, 0xc0, !PT ;  /* 0xff0000ff39367812 */ /* 0x000fe400078ec0ff */
[----:B------:R-:W-:Y:S01]  /*8320*/  SHF.R.U32.HI R58, RZ, 0x10, R57 ;  /* 0x00000010ff3a7819 */ /* 0x000fe20000011639 */
[----:B------:R-:W-:Y:S01]  /*8330*/  IMAD.SHL.U32 R43, R55, 0x100, RZ ;  /* 0x00000100372b7824 */ /* 0x000fe200078e00ff */
[----:B------:R-:W-:-:S02]  /*8340*/  LOP3.LUT R47, R47, 0xff00, R42, 0xf8, !PT ;  /* 0x0000ff002f2f7812 */ /* 0x000fc400078ef82a */
[----:B------:R-:W-:Y:S01]  /*8350*/  F2FP.F16.E4M3.UNPACK_B R55, R91.H1 ;  /* 0x0000005bff37723e */ /* 0x000fe200030006ff */
[----:B------:R-:W-:Y:S01]  /*8360*/  IMAD.U32 R58, R58, 0x10000, RZ ;  /* 0x000100003a3a7824 */ /* 0x000fe200078e00ff */
[----:B------:R-:W-:Y:S01]  /*8370*/  LOP3.LUT R43, R54, 0xff00, R43, 0xf8, !PT ;  /* 0x0000ff00362b7812 */ /* 0x000fe200078ef82b */
[----:B------:R-:W-:Y:S01]  /*8380*/  IMAD.U32 R54, R56, 0x10000, RZ ;  /* 0x0001000038367824 */ /* 0x000fe200078e00ff */
[-C--:B------:R-:W-:Y:S01]  /*8390*/  F2FP.F16.E4M3.UNPACK_B R42, R41.reuse ;  /* 0x00000029ff2a723e */ /* 0x080fe200020006ff */
[--C-:B------:R-:W-:Y:S01]  /*83a0*/  HADD2.F32 R57, -RZ, R55.reuse.H0_H0 ;  /* 0x20000037ff397230 */ /* 0x100fe20000004100 */
[----:B------:R-:W-:Y:S01]  /*83b0*/  LOP3.LUT R59, R43, 0xff0000, R58, 0xf8, !PT ;  /* 0x00ff00002b3b7812 */ /* 0x000fe200078ef83a */
[----:B------:R-:W-:Y:S01]  /*83c0*/  HADD2.F32 R58, -RZ, R55.H1_H1 ;  /* 0x30000037ff3a7230 */ /* 0x000fe20000004100 */
[----:B------:R-:W-:Y:S01]  /*83d0*/  LOP3.LUT R56, R47, 0xff0000, R54, 0xf8, !PT ;  /* 0x00ff00002f387812 */ /* 0x000fe200078ef836 */
[--C-:B------:R-:W-:Y:S01]  /*83e0*/  HADD2.F32 R43, -RZ, R42.reuse.H1_H1 ;  /* 0x3000002aff2b7230 */ /* 0x100fe20000004100 */
[----:B------:R-:W-:Y:S01]  /*83f0*/  F2FP.F16.E4M3.UNPACK_B R54, R90.H1 ;  /* 0x0000005aff36723e */ /* 0x000fe200030006ff */
[----:B------:R-:W-:Y:S01]  /*8400*/  HADD2.F32 R42, -RZ, R42.H0_H0 ;  /* 0x2000002aff2a7230 */ /* 0x000fe20000004100 */
[----:B------:R-:W-:-:S02]  /*8410*/  F2FP.F16.E4M3.UNPACK_B R41, R41.H1 ;  /* 0x00000029ff29723e */ /* 0x000fc400030006ff */
[-C--:B------:R-:W-:Y:S01]  /*8420*/  FMUL.FTZ R61, R43, R57.reuse ;  /* 0x000000392b3d7220 */ /* 0x080fe20000410000 */
[--C-:B------:R-:W-:Y:S02]  /*8430*/  HADD2.F32 R55, -RZ, R54.reuse.H0_H0 ;  /* 0x20000036ff377230 */ /* 0x100fe40000004100 */
[C---:B------:R-:W-:Y:S01]  /*8440*/  FMUL.FTZ R60, R42.reuse, R57 ;  /* 0x000000392a3c7220 */ /* 0x040fe20000410000 */
[--C-:B------:R-:W-:Y:S01]  /*8450*/  HADD2.F32 R47, -RZ, R41.reuse.H1_H1 ;  /* 0x30000029ff2f7230 */ /* 0x100fe20000004100 */
[----:B------:R-:W-:Y:S01]  /*8460*/  F2FP.F16.E4M3.UNPACK_B R91, R91 ;  /* 0x0000005bff5b723e */ /* 0x000fe200020006ff */
[----:B------:R-:W-:Y:S02]  /*8470*/  HADD2.F32 R41, -RZ, R41.H0_H0 ;  /* 0x20000029ff297230 */ /* 0x000fe40000004100 */
[-C--:B------:R-:W-:Y:S01]  /*8480*/  FFMA.FTZ R61, R42, R55.reuse, -R61 ;  /* 0x000000372a3d7223 */ /* 0x080fe2000001083d */
[----:B------:R-:W-:Y:S02]  /*8490*/  HADD2.F32 R54, -RZ, R54.H1_H1 ;  /* 0x30000036ff367230 */ /* 0x000fe40000004100 */
[-C--:B------:R-:W-:Y:S01]  /*84a0*/  FMUL.FTZ R42, R47, R58.reuse ;  /* 0x0000003a2f2a7220 */ /* 0x080fe20000410000 */
[----:B------:R-:W-:Y:S01]  /*84b0*/  FFMA.FTZ R62, R43, R55, R60 ;  /* 0x000000372b3e7223 */ /* 0x000fe2000001003c */
[C---:B------:R-:W-:Y:S01]  /*84c0*/  FMUL.FTZ R58, R41.reuse, R58 ;  /* 0x0000003a293a7220 */ /* 0x040fe20000410000 */
[----:B------:R-:W-:Y:S01]  /*84d0*/  F2FP.F16.E4M3.UNPACK_B R90, R90 ;  /* 0x0000005aff5a723e */ /* 0x000fe200020006ff */
[----:B------:R-:W-:Y:S01]  /*84e0*/  FFMA.FTZ R57, R41, R54, -R42 ;  /* 0x0000003629397223 */ /* 0x000fe2000001082a */
[----:B------:R-:W-:Y:S01]  /*84f0*/  F2FP.F16.E4M3.UNPACK_B R41, R40.H1 ;  /* 0x00000028ff29723e */ /* 0x000fe200030006ff */
        /* <DEDUP_REMOVED lines=10> */
[----:B------:R-:W-:-:S02]  /*85a0*/  HADD2.F32 R91, -RZ, R91.H0_H0 ;  /* 0x2000005bff5b7230 */ /* 0x000fc40000004100 */
[----:B------:R-:W-:Y:S02]  /*85b0*/  HADD2.F32 R40, -RZ, R40.H1_H1 ;  /* 0x30000028ff287230 */ /* 0x000fe40000004100 */
        /* <DEDUP_REMOVED lines=11> */
[----:B------:R-:W-:Y:S01]  /*8670*/  HADD2.F32 R54, -RZ, R47.H1_H1 ;  /* 0x3000002fff367230 */ /* 0x000fe20000004100 */
[----:B------:R-:W-:-:S02]  /*8680*/  F2FP.F16.E4M3.UNPACK_B R55, R59.H1 ;  /* 0x0000003bff37723e */ /* 0x000fc400030006ff */
[-C--:B------:R-:W-:Y:S01]  /*8690*/  F2FP.F16.E4M3.UNPACK_B R40, R48.reuse.H1 ;  /* 0x00000030ff28723e */ /* 0x080fe200030006ff */
[----:B------:R-:W-:Y:S01]  /*86a0*/  HADD2.F32 R43, -RZ, R41.H1_H1 ;  /* 0x30000029ff2b7230 */ /* 0x000fe20000004100 */
[----:B------:R-:W-:Y:S01]  /*86b0*/  F2FP.F16.E4M3.UNPACK_B R59, R59 ;  /* 0x0000003bff3b723e */ /* 0x000fe200020006ff */
[----:B------:R-:W-:Y:S01]  /*86c0*/  HADD2.F32 R58, -RZ, R55.H1_H1 ;  /* 0x30000037ff3a7230 */ /* 0x000fe20000004100 */
[----:B------:R-:W-:Y:S01]  /*86d0*/  F2FP.F16.E4M3.UNPACK_B R49, R49 ;  /* 0x00000031ff31723e */ /* 0x000fe200020006ff */
[----:B------:R-:W-:Y:S01]  /*86e0*/  HADD2.F32 R42, -RZ, R41.H0_H0 ;  /* 0x20000029ff2a7230 */ /* 0x000fe20000004100 */
[----:B------:R-:W-:Y:S01]  /*86f0*/  F2FP.F16.E4M3.UNPACK_B R48, R48 ;  /* 0x00000030ff30723e */ /* 0x000fe200020006ff */
[----:B------:R-:W-:Y:S02]  /*8700*/  HADD2.F32 R41, -RZ, R40.H1_H1 ;  /* 0x30000028ff297230 */ /* 0x000fe40000004100 */
[----:B------:R-:W-:Y:S01]  /*8710*/  FMUL.FTZ R63, R43, R58 ;  /* 0x0000003a2b3f7220 */ /* 0x000fe20000410000 */
[----:B------:R-:W-:-:S02]  /*8720*/  HADD2.F32 R57, -RZ, R59.H1_H1 ;  /* 0x3000003bff397230 */ /* 0x000fc40000004100 */
[C---:B------:R-:W-:Y:S01]  /*8730*/  FMUL.FTZ R66, R42.reuse, R58 ;  /* 0x0000003a2a427220 */ /* 0x040fe20000410000 */
[----:B------:R-:W-:Y:S02]  /*8740*/  HADD2.F32 R40, -RZ, R40.H0_H0 ;  /* 0x20000028ff287230 */ /* 0x000fe40000004100 */
[-C--:B------:R-:W-:Y:S01]  /*8750*/  FFMA.FTZ R64, R42, R54.reuse, -R63 ;  /* 0x000000362a407223 */ /* 0x080fe2000001083f */
[----:B------:R-:W-:Y:S02]  /*8760*/  HADD2.F32 R42, -RZ, R56.H1_H1 ;  /* 0x30000038ff2a7230 */ /* 0x000fe40000004100 */
[-C--:B------:R-:W-:Y:S01]  /*8770*/  FMUL.FTZ R63, R41, R57.reuse ;  /* 0x00000039293f7220 */ /* 0x080fe20000410000 */
[----:B------:R-:W-:Y:S02]  /*8780*/  HADD2.F32 R59, -RZ, R59.H0_H0 ;  /* 0x2000003bff3b7230 */ /* 0x000fe40000004100 */
[C---:B------:R-:W-:Y:S01]  /*8790*/  FMUL.FTZ R58, R40.reuse, R57 ;  /* 0x00000039283a7220 */ /* 0x040fe20000410000 */
[----:B------:R-:W-:Y:S01]  /*87a0*/  FFMA.FTZ R57, R43, R54, R66 ;  /* 0x000000362b397223 */ /* 0x000fe20000010042 */
[----:B------:R-:W-:Y:S01]  /*87b0*/  FFMA.FTZ R63, R40, R42, -R63 ;  /* 0x0000002a283f7223 */ /* 0x000fe2000001083f */
[----:B------:R-:W-:-:S02]  /*87c0*/  HADD2.F32 R40, -RZ, R48.H0_H0 ;  /* 0x20000030ff287230 */ /* 0x000fc40000004100 */
[----:B------:R-:W-:Y:S01]  /*87d0*/  FFMA.FTZ R58, R41, R42, R58 ;  /* 0x0000002a293a7223 */ /* 0x000fe2000001003a */
[--C-:B------:R-:W-:Y:S01]  /*87e0*/  HADD2.F32 R41, -RZ, R49.reuse.H0_H0 ;  /* 0x20000031ff297230 */ /* 0x100fe20000004100 */
[----:B------:R-:W-:Y:S01]  /*87f0*/  F2FP.SATFINITE.E4M3.F32.PACK_AB_MERGE_C R57, R57, R64, RZ ;  /* 0x000000403939723e */ /* 0x000fe200048070ff */
[----:B------:R-:W-:Y:S02]  /*8800*/  HADD2.F32 R49, -RZ, R49.H1_H1 ;  /* 0x30000031ff317230 */ /* 0x000fe40000004100 */
[----:B------:R-:W-:Y:S01]  /*8810*/  HADD2.F32 R54, -RZ, R55.H0_H0 ;  /* 0x20000037ff367230 */ /* 0x000fe20000004100 */
[----:B------:R-:W-:Y:S01]  /*8820*/  F2FP.SATFINITE.E4M3.F32.PACK_AB_MERGE_C R58, R58, R63, RZ ;  /* 0x0000003f3a3a723e */ /* 0x000fe200048070ff */
[----:B------:R-:W-:Y:S02]  /*8830*/  HADD2.F32 R48, -RZ, R48.H1_H1 ;  /* 0x30000030ff307230 */ /* 0x000fe40000004100 */
[----:B------:R-:W-:Y:S02]  /*8840*/  HADD2.F32 R42, -RZ, R47.H0_H0 ;  /* 0x2000002fff2a7230 */ /* 0x000fe40000004100 */
[----:B------:R-:W-:-:S02]  /*8850*/  HADD2.F32 R43, -RZ, R56.H0_H0 ;  /* 0x20000038ff2b7230 */ /* 0x000fc40000004100 */
[-C--:B------:R-:W-:Y:S01]  /*8860*/  FMUL.FTZ R56, R49, R54.reuse ;  /* 0x0000003631387220 */ /* 0x080fe20000410000 */
[-C--:B------:R-:W-:Y:S01]  /*8870*/  FMUL.FTZ R47, R48, R59.reuse ;  /* 0x0000003b302f7220 */ /* 0x080fe20000410000 */
[C---:B------:R-:W-:Y:S01]  /*8880*/  FMUL.FTZ R54, R41.reuse, R54 ;  /* 0x0000003629367220 */ /* 0x040fe20000410000 */
[C---:B------:R-:W-:Y:S01]  /*8890*/  FMUL.FTZ R59, R40.reuse, R59 ;  /* 0x0000003b283b7220 */ /* 0x040fe20000410000 */
[-C--:B------:R-:W-:Y:S01]  /*88a0*/  FFMA.FTZ R56, R41, R42.reuse, -R56 ;  /* 0x0000002a29387223 */ /* 0x080fe20000010838 */
[-C--:B------:R-:W-:Y:S01]  /*88b0*/  FFMA.FTZ R47, R40, R43.reuse, -R47 ;  /* 0x0000002b282f7223 */ /* 0x080fe2000001082f */
[----:B------:R-:W-:Y:S01]  /*88c0*/  FFMA.FTZ R49, R49, R42, R54 ;  /* 0x0000002a31317223 */ /* 0x000fe20000010036 */
[----:B------:R-:W-:Y:S01]  /*88d0*/  FFMA.FTZ R48, R48, R43, R59 ;  /* 0x0000002b30307223 */ /* 0x000fe2000001003b */
[----:B------:R-:W-:Y:S02]  /*88e0*/  F2FP.SATFINITE.E4M3.F32.PACK_AB_MERGE_C R41, R62, R61, R67 ;  /* 0x0000003d3e29723e */ /* 0x000fe40004807043 */
[----:B------:R-:W-:-:S02]  /*88f0*/  F2FP.SATFINITE.E4M3.F32.PACK_AB_MERGE_C R40, R91, R60, R65 ;  /* 0x0000003c5b28723e */ /* 0x000fc40004807041 */
[----:B------:R-:W-:Y:S02]  /*8900*/  F2FP.SATFINITE.E4M3.F32.PACK_AB_MERGE_C R42, R48, R47, R58 ;  /* 0x0000002f302a723e */ /* 0x000fe4000480703a */
[----:B------:R-:W-:-:S07]  /*8910*/  F2FP.SATFINITE.E4M3.F32.PACK_AB_MERGE_C R43, R49, R56, R57 ;  /* 0x00000038312b723e */ /* 0x000fce0004807039 */
.L_x_1389:
[----:B------:R-:W-:Y:S05]  /*8920*/  BSYNC B2 ;  /* 0x0000000000027941 */ /* 0x000fea0003800000 */
.L_x_1388:
[----:B-1----:R0:W-:Y:S02]  /*8930*/  STG.E.128 desc[UR60][R44.64+0x80], R40 ;  /* 0x000080282c007986 */ /* 0x0021e4000c101d3c */
.L_x_1387:
[----:B------:R-:W-:Y:S05]  /*8940*/  BSYNC B1 ;  /* 0x0000000000017941 */ /* 0x000fea0003800000 */
.L_x_1386:
[----:B------:R-:W-:-:S13]  /*8950*/  ISETP.NE.AND P2, PT, R39, RZ, PT ;  /* 0x000000ff2700720c */ /* 0x000fda0003f45270 */
[----:B------:R-:W-:Y:S05]  /*8960*/  @!P2 BRA `(.L_x_1369) ;  /* 0x000000700020a947 */ /* 0x000fea0003800000 */
[----:B01-34-:R0:W1:Y:S01]  /*8970*/  LDS.128 R40, [R46+0x21400] ;  /* 0x021400002e287984 */ /* 0x01b0620000000c00 */
[----:B------:R-:W-:Y:S01]  /*8980*/  ISETP.GE.AND P2, PT, R202, R127, PT ;  /* 0x0000007fca00720c */ /* 0x000fe20003f46270 */
[----:B------:R-:W-:-:S12]  /*8990*/  BSSY B1, `(.L_x_1390) ;  /* 0x000006b000017945 */ /* 0x000fd80003800000 */
[----:B0-----:R-:W-:Y:S05]  /*89a0*/  @P2 BRA `(.L_x_1391) ;  /* 0x0000000400a42947 */ /* 0x001fea0003800000 */
[----:B------:R-:W-:Y:S01]  /*89b0*/  SHF.R.U32.HI R52, RZ, 0x8, R51 ;  /* 0x00000008ff347819 */ /* 0x000fe20000011633 */
[----:B-1----:R-:W-:Y:S01]  /*89c0*/  IMAD.MOV.U32 R47, RZ, RZ, R42 ;  /* 0x000000ffff2f7224 */ /* 0x002fe200078e002a */
[----:B------:R-:W-:Y:S01]  /*89d0*/  SHF.R.U32.HI R46, RZ, 0x8, R53 ;  /* 0x00000008ff2e7819 */ /* 0x000fe20000011635 */
[----:B------:R-:W-:Y:S01]  /*89e0*/  IMAD.MOV.U32 R48, RZ, RZ, R43 ;  /* 0x000000ffff307224 */ /* 0x000fe200078e002b */
        /* <DEDUP_REMOVED lines=15> */
[----:B------:R-:W-:Y:S01]  /*8ae0*/  HADD2.F32 R43, -RZ, R42.H1_H1 ;  /* 0x3000002aff2b7230 */ /* 0x000fe20000004100 */
[----:B------:R-:W-:Y:S01]  /*8af0*/  F2FP.F16.E4M3.UNPACK_B R49, R88.H1 ;  /* 0x00000058ff31723e */ /* 0x000fe200030006ff */
[----:B------:R-:W-:Y:S01]  /*8b00*/  HADD2.F32 R53, -RZ, R50.H1_H1 ;  /* 0x30000032ff357230 */ /* 0x000fe20000004100 */
[----:B------:R-:W-:Y:S01]  /*8b10*/  F2FP.F16.E4M3.UNPACK_B R41, R41.H1 ;  /* 0x00000029ff29723e */ /* 0x000fe200030006ff */
[----:B------:R-:W-:-:S02]  /*8b20*/  HADD2.F32 R42, -RZ, R42.H0_H0 ;  /* 0x2000002aff2a7230 */ /* 0x000fc40000004100 */
[CC--:B------:R-:W-:Y:S01]  /*8b30*/  FMUL.FTZ R55, R43.reuse, R52.reuse ;  /* 0x000000342b377220 */ /* 0x0c0fe20000410000 */
[----:B------:R-:W-:Y:S01]  /*8b40*/  HADD2.F32 R50, -RZ, R49.H0_H0 ;  /* 0x20000031ff327230 */ /* 0x000fe20000004100 */
[----:B------:R-:W-:Y:S01]  /*8b50*/  F2FP.F16.E4M3.UNPACK_B R89, R89 ;  /* 0x00000059ff59723e */ /* 0x000fe200020006ff */
[--C-:B------:R-:W-:Y:S02]  /*8b60*/  HADD2.F32 R46, -RZ, R41.reuse.H1_H1 ;  /* 0x30000029ff2e7230 */ /* 0x100fe40000004100 */
[C---:B------:R-:W-:Y:S01]  /*8b70*/  FMUL.FTZ R52, R42.reuse, R52 ;  /* 0x000000342a347220 */ /* 0x040fe20000410000 */
[----:B------:R-:W-:Y:S02]  /*8b80*/  HADD2.F32 R41, -RZ, R41.H0_H0 ;  /* 0x20000029ff297230 */ /* 0x000fe40000004100 */
[-C--:B------:R-:W-:Y:S01]  /*8b90*/  FFMA.FTZ R56, R42, R50.reuse, -R55 ;  /* 0x000000322a387223 */ /* 0x080fe20000010837 */
[----:B------:R-:W-:Y:S02]  /*8ba0*/  HADD2.F32 R49, -RZ, R49.H1_H1 ;  /* 0x30000031ff317230 */ /* 0x000fe40000004100 */
[CC--:B------:R-:W-:Y:S01]  /*8bb0*/  FMUL.FTZ R42, R46.reuse, R53.reuse ;  /* 0x000000352e2a7220 */ /* 0x0c0fe20000410000 */
[----:B------:R-:W-:Y:S01]  /*8bc0*/  FFMA.FTZ R57, R43, R50, R52 ;  /* 0x000000322b397223 */ /* 0x000fe20000010034 */
[C---:B------:R-:W-:Y:S01]  /*8bd0*/  FMUL.FTZ R53, R41.reuse, R53 ;  /* 0x0000003529357220 */ /* 0x040fe20000410000 */
[----:B------:R-:W-:Y:S01]  /*8be0*/  F2FP.F16.E4M3.UNPACK_B R88, R88 ;  /* 0x00000058ff58723e */ /* 0x000fe200020006ff */
        /* <DEDUP_REMOVED lines=19> */
[----:B------:R-:W-:Y:S01]  /*8d20*/  FFMA.FTZ R55, R41, R88, -R50 ;  /* 0x0000005829377223 */ /* 0x000fe20000010832 */
[----:B------:R-:W-:Y:S01]  /*8d30*/  F2FP.F16.E4M3.UNPACK_B R41, R48.H1 ;  /* 0x00000030ff29723e */ /* 0x000fe200030006ff */
[----:B------:R-:W-:Y:S01]  /*8d40*/  FFMA.FTZ R88, R40, R88, R89 ;  /* 0x0000005828587223 */ /* 0x000fe20000010059 */
[----:B------:R-:W-:-:S02]  /*8d50*/  F2FP.F16.E4M3.UNPACK_B R50, R54.H1 ;  /* 0x00000036ff32723e */ /* 0x000fc400030006ff */
[----:B------:R-:W-:Y:S01]  /*8d60*/  F2FP.SATFINITE.E4M3.F32.PACK_AB_MERGE_C R60, R52, R53, RZ ;  /* 0x00000035343c723e */ /* 0x000fe200048070ff */
[--C-:B------:R-:W-:Y:S01]  /*8d70*/  HADD2.F32 R43, -RZ, R41.reuse.H1_H1 ;  /* 0x30000029ff2b7230 */ /* 0x100fe20000004100 */
[----:B------:R-:W-:Y:S01]  /*8d80*/  F2FP.F16.E4M3.UNPACK_B R46, R51.H1 ;  /* 0x00000033ff2e723e */ /* 0x000fe200030006ff */
[----:B------:R-:W-:Y:S01]  /*8d90*/  HADD2.F32 R53, -RZ, R50.H1_H1 ;  /* 0x30000032ff357230 */ /* 0x000fe20000004100 */
[----:B------:R-:W-:Y:S01]  /*8da0*/  F2FP.F16.E4M3.UNPACK_B R40, R47.H1 ;  /* 0x0000002fff28723e */ /* 0x000fe200030006ff */
[----:B------:R-:W-:Y:S01]  /*8db0*/  HADD2.F32 R42, -RZ, R41.H0_H0 ;  /* 0x20000029ff2a7230 */ /* 0x000fe20000004100 */
[----:B------:R-:W-:Y:S01]  /*8dc0*/  F2FP.F16.E4M3.UNPACK_B R54, R54 ;  /* 0x00000036ff36723e */ /* 0x000fe200020006ff */
[----:B------:R-:W-:Y:S01]  /*8dd0*/  HADD2.F32 R49, -RZ, R46.H1_H1 ;  /* 0x3000002eff317230 */ /* 0x000fe20000004100 */
[----:B------:R-:W-:Y:S01]  /*8de0*/  F2FP.F16.E4M3.UNPACK_B R51, R51 ;  /* 0x00000033ff33723e */ /* 0x000fe200020006ff */
[----:B------:R-:W-:Y:S01]  /*8df0*/  FMUL.FTZ R59, R43, R53 ;  /* 0x000000352b3b7220 */ /* 0x000fe20000410000 */
[----:B------:R-:W-:-:S02]  /*8e00*/  HADD2.F32 R41, -RZ, R40.H1_H1 ;  /* 0x30000028ff297230 */ /* 0x000fc40000004100 */
        /* <DEDUP_REMOVED lines=15> */
[--C-:B------:R-:W-:Y:S02]  /*8f00*/  HADD2.F32 R41, -RZ, R48.reuse.H0_H0 ;  /* 0x20000030ff297230 */ /* 0x100fe40000004100 */
        /* <DEDUP_REMOVED lines=13> */
[----:B------:R-:W-:-:S02]  /*8fe0*/  F2FP.SATFINITE.E4M3.F32.PACK_AB_MERGE_C R58, R58, R59, RZ ;  /* 0x0000003b3a3a723e */ /* 0x000fc400048070ff */
[----:B------:R-:W-:Y:S02]  /*8ff0*/  F2FP.SATFINITE.E4M3.F32.PACK_AB_MERGE_C R52, R54, R43, R52 ;  /* 0x0000002b3634723e */ /* 0x000fe40004807034 */
[----:B------:R-:W-:Y:S02]  /*9000*/  F2FP.SATFINITE.E4M3.F32.PACK_AB_MERGE_C R43, R49, R42, R58 ;  /* 0x0000002a312b723e */ /* 0x000fe4000480703a */
[----:B------:R-:W-:Y:S01]  /*9010*/  F2FP.SATFINITE.E4M3.F32.PACK_AB_MERGE_C R41, R57, R56, R61 ;  /* 0x000000383929723e */ /* 0x000fe2000480703d */
[----:B------:R-:W-:Y:S01]  /*9020*/  IMAD.MOV.U32 R42, RZ, RZ, R52 ;  /* 0x000000ffff2a7224 */ /* 0x000fe200078e0034 */
[----:B------:R-:W-:-:S07]  /*9030*/  F2FP.SATFINITE.E4M3.F32.PACK_AB_MERGE_C R40, R88, R55, R60 ;  /* 0x000000375828723e */ /* 0x000fce000480703c */
.L_x_1391:
[----:B------:R-:W-:Y:S05]  /*9040*/  BSYNC B1 ;  /* 0x0000000000017941 */ /* 0x000fea0003800000 */
.L_x_1390:
[----:B-1----:R0:W-:Y:S01]  /*9050*/  STG.E.128 desc[UR60][R44.64+0xa0], R40 ;  /* 0x0000a0282c007986 */ /* 0x0021e2000c101d3c */
[----:B------:R-:W-:Y:S05]  /*9060*/  BRA `(.L_x_1369) ;  /* 0x0000006800607947 */ /* 0x000fea0003800000 */
.L_x_1337:
        /* <DEDUP_REMOVED lines=43> */
.L_x_1393:
[----:B------:R-:W-:Y:S05]  /*9320*/  BSYNC B1 ;  /* 0x0000000000017941 */ /* 0x000fea0003800000 */
.L_x_1392:
[----:B------:R-:W-:Y:S01]  /*9330*/  ISETP.GE.AND P2, PT, R224, R96, PT ;  /* 0x00000060e000720c */ /* 0x000fe20003f46270 */
[----:B------:R-:W-:Y:S01]  /*9340*/  BSSY B1, `(.L_x_1394) ;  /* 0x000002e000017945 */ /* 0x000fe20003800000 */
[----:B0-----:R-:W-:Y:S02]  /*9350*/  CS2R R66, SRZ ;  /* 0x0000000000427805 */ /* 0x001fe4000001ff00 */
        /* <DEDUP_REMOVED lines=44> */
.L_x_1395:
[----:B------:R-:W-:Y:S05]  /*9620*/  BSYNC B1 ;  /* 0x0000000000017941 */ /* 0x000fea0003800000 */
.L_x_1394:
        /* <DEDUP_REMOVED lines=26> */
.L_x_1396:
[----:B------:R-:W-:Y:S01]  /*97d0*/  IMAD R97, R19, 0x8, R16 ;  /* 0x0000000813617824 */ /* 0x000fe200078e0210 */
[----:B------:R-:W-:Y:S01]  /*97e0*/  SHF.L.U32 R98, R197, 0x1f, RZ ;  /* 0x0000001fc5627819 */ /* 0x000fe200000006ff */
[----:B------:R-:W1:Y:S01]  /*97f0*/  LDC R150, c[0x0][0x2f4] ;  /* 0x0000bd00ff967b82 */ /* 0x000e620000000800 */
[----:B------:R-:W-:Y:S02]  /*9800*/  BSSY B1, `(.L_x_1397) ;  /* 0x0000004000017945 */ /* 0x000fe40003800000 */
[----:B------:R-:W2:Y:S05]  /*9810*/  SYNCS.PHASECHK.TRANS64.TRYWAIT P5, [R97+URZ+0x29890], R98 ;  /* 0x02989062610075a7 */ /* 0x000eaa00080a017f */
[----:B------:R-:W3:Y:S01]  /*9820*/  LDC.64 R130, c[0x0][0x300] ;  /* 0x0000c000ff827b82 */ /* 0x000ee20000000a00 */
[----:B--2---:R-:W-:Y:S05]  /*9830*/  @!P5 BRA `(.L_x_1398) ;  /* 0x000002cc005cd947 */ /* 0x004fea0003800000 */
.L_x_1748:
[----:B------:R-:W-:Y:S05]  /*9840*/  BSYNC B1 ;  /* 0x0000000000017941 */ /* 0x000fea0003800000 */
.L_x_1397:
[----:B------:R-:W-:Y:S01]  /*9850*/  BSSY B1, `(.L_x_1399) ;  /* 0x00002f0000017945 */ /* 0x000fe20003800000 */
[----:B-1----:R-:W-:Y:S02]  /*9860*/  IMAD.IADD R155, R150, 0x1, -R99 ;  /* 0x00000001969b7824 */ /* 0x002fe400078e0a63 */
[----:B------:R-:W-:Y:S01]  /*9870*/  IMAD.MOV.U32 R133, RZ, RZ, R92 ;  /* 0x000000ffff857224 */ /* 0x000fe200078e005c */
[----:B------:R-:W-:Y:S06]  /*9880*/  @P4 BRA `(.L_x_1400) ;  /* 0x0000002c00b04947 */ /* 0x000fec0003800000 */
[----:B------:R-:W-:Y:S01]  /*9890*/  ISETP.NE.AND P4, PT, R34, RZ, PT ;  /* 0x000000ff2200720c */ /* 0x000fe20003f85270 */
[-C--:B0--3--:R-:W-:Y:S01]  /*98a0*/  IMAD R88, R226, R130.reuse, RZ ;  /* 0x00000082e2587224 */ /* 0x089fe200078e02ff */
[----:B------:R-:W-:Y:S01]  /*98b0*/  BSSY B2, `(.L_x_1401) ;  /* 0x00000f8000027945 */ /* 0x000fe20003800000 */
[----:B------:R-:W-:-:S04]  /*98c0*/  IMAD.WIDE.U32 R134, R192, R130, R132 ;  /* 0x00000082c0867225 */ /* 0x000fc800078e0084 */
[----:B------:R-:W-:-:S04]  /*98d0*/  IMAD R89, R192, R131, R88 ;  /* 0x00000083c0597224 */ /* 0x000fc800078e0258 */
[----:B------:R-:W-:Y:S02]  /*98e0*/  IMAD.IADD R168, R89, 0x1, R135 ;  /* 0x0000000159a87824 */ /* 0x000fe400078e0287 */
[----:B------:R-:W-:Y:S05]  /*98f0*/  @!P4 BRA `(.L_x_1402) ;  /* 0x0000000c00ccc947 */ /* 0x000fea0003800000 */
[----:B------:R-:W-:Y:S01]  /*9900*/  SEL R88, R99, R155, !P0 ;  /* 0x0000009b63587207 */ /* 0x000fe20004000000 */
[----:B------:R-:W-:Y:S01]  /*9910*/  BSSY B3, `(.L_x_1403) ;  /* 0x00000e5000037945 */ /* 0x000fe20003800000 */
[----:B------:R-:W-:Y:S02]  /*9920*/  ISETP.GE.AND P4, PT, R22, R127, PT ;  /* 0x0000007f1600720c */ /* 0x000fe40003f86270 */
        /* <DEDUP_REMOVED lines=20> */
[----:B------:R-:W-:Y:S02]  /*9a70*/  LOP3.LUT R52, R53, 0xff0000ff, RZ, 0xc0, !PT ;  /* 0xff0000ff35347812 */ /* 0x000fe400078ec0ff */
[--C-:B------:R-:W-:Y:S01]  /*9a80*/  SHF.R.U32.HI R42, RZ, 0x10, R55.reuse ;  /* 0x00000010ff2a7819 */ /* 0x100fe20000011637 */
[----:B------:R-:W-:Y:S01]  /*9a90*/  IMAD.SHL.U32 R181, R54, 0x100, RZ ;  /* 0x0000010036b57824 */ /* 0x000fe200078e00ff */
[----:B------:R-:W-:Y:S02]  /*9aa0*/  SHF.R.U32.HI R53, RZ, 0x8, R55 ;  /* 0x00000008ff357819 */ /* 0x000fe40000011637 */
[----:B------:R-:W-:Y:S01]  /*9ab0*/  LOP3.LUT R179, R55, 0xff0000ff, RZ, 0xc0, !PT ;  /* 0xff0000ff37b37812 */ /* 0x000fe200078ec0ff */
[----:B------:R-:W-:Y:S01]  /*9ac0*/  IMAD.U32 R42, R42, 0x10000, RZ ;  /* 0x000100002a2a7824 */ /* 0x000fe200078e00ff */
[----:B------:R-:W-:Y:S01]  /*9ad0*/  SHF.R.U32.HI R55, RZ, 0x8, R41 ;  /* 0x00000008ff377819 */ /* 0x000fe20000011629 */
[----:B------:R-:W-:Y:S01]  /*9ae0*/  IMAD.SHL.U32 R182, R53, 0x100, RZ ;  /* 0x0000010035b67824 */ /* 0x000fe200078e00ff */
[----:B------:R-:W-:-:S02]  /*9af0*/  LOP3.LUT R180, R41, 0xff0000ff, RZ, 0xc0, !PT ;  /* 0xff0000ff29b47812 */ /* 0x000fc400078ec0ff */
[----:B------:R-:W-:Y:S01]  /*9b00*/  SHF.R.U32.HI R178, RZ, 0x10, R41 ;  /* 0x00000010ffb27819 */ /* 0x000fe20000011629 */
[----:B------:R-:W-:Y:S01]  /*9b10*/  IMAD.SHL.U32 R53, R55, 0x100, RZ ;  /* 0x0000010037357824 */ /* 0x000fe200078e00ff */
[----:B------:R-:W-:Y:S02]  /*9b20*/  LOP3.LUT R55, R179, 0xff00, R182, 0xf8, !PT ;  /* 0x0000ff00b3377812 */ /* 0x000fe400078ef8b6 */
[----:B------:R-:W-:Y:S02]  /*9b30*/  LOP3.LUT R52, R52, 0xff00, R181, 0xf8, !PT ;  /* 0x0000ff0034347812 */ /* 0x000fe400078ef8b5 */
[----:B------:R-:W-:Y:S01]  /*9b40*/  LOP3.LUT R179, R180, 0xff00, R53, 0xf8, !PT ;  /* 0x0000ff00b4b37812 */ /* 0x000fe200078ef835 */
[----:B------:R-:W-:Y:S01]  /*9b50*/  IMAD.U32 R53, R40, 0x10000, RZ ;  /* 0x0001000028357824 */ /* 0x000fe200078e00ff */
[--C-:B------:R-:W-:Y:S01]  /*9b60*/  SHF.R.U32.HI R54, RZ, 0x8, R43.reuse ;  /* 0x00000008ff367819 */ /* 0x100fe2000001162b */
[----:B------:R-:W-:Y:S01]  /*9b70*/  IMAD.U32 R40, R178, 0x10000, RZ ;  /* 0x00010000b2287824 */ /* 0x000fe200078e00ff */
[----:B------:R-:W-:-:S02]  /*9b80*/  SHF.R.U32.HI R41, RZ, 0x10, R43 ;  /* 0x00000010ff297819 */ /* 0x000fc4000001162b */
[----:B------:R-:W-:Y:S01]  /*9b90*/  LOP3.LUT R178, R52, 0xff0000, R53, 0xf8, !PT ;  /* 0x00ff000034b27812 */ /* 0x000fe200078ef835 */
[----:B------:R-:W-:Y:S01]  /*9ba0*/  IMAD.SHL.U32 R54, R54, 0x100, RZ ;  /* 0x0000010036367824 */ /* 0x000fe200078e00ff */
[----:B------:R-:W-:Y:S01]  /*9bb0*/  LOP3.LUT R40, R179, 0xff0000, R40, 0xf8, !PT ;  /* 0x00ff0000b3287812 */ /* 0x000fe200078ef828 */
[----:B------:R-:W-:Y:S01]  /*9bc0*/  IMAD.U32 R41, R41, 0x10000, RZ ;  /* 0x0001000029297824 */ /* 0x000fe200078e00ff */
[----:B-1----:R-:W-:Y:S02]  /*9bd0*/  F2FP.F16.E4M3.UNPACK_B R179, R93 ;  /* 0x0000005dffb3723e */ /* 0x002fe400020006ff */
[----:B------:R-:W-:Y:S02]  /*9be0*/  F2FP.F16.E4M3.UNPACK_B R181, R40 ;  /* 0x00000028ffb5723e */ /* 0x000fe400020006ff */
[----:B0-----:R-:W-:Y:S01]  /*9bf0*/  F2FP.F16.E4M3.UNPACK_B R52, R89 ;  /* 0x00000059ff34723e */ /* 0x001fe200020006ff */
        /* <DEDUP_REMOVED lines=15> */
[----:B------:R-:W-:-:S04]  /*9cf0*/  LOP3.LUT R43, R43, 0xff0000ff, RZ, 0xc0, !PT ;  /* 0xff0000ff2b2b7812 */ /* 0x000fc800078ec0ff */
[-C--:B------:R-:W-:Y:S01]  /*9d00*/  FMUL.FTZ R179, R183, R181.reuse ;  /* 0x000000b5b7b37220 */ /* 0x080fe20000410000 */
[C---:B------:R-:W-:Y:S01]  /*9d10*/  FMUL.FTZ R181, R52.reuse, R181 ;  /* 0x000000b534b57220 */ /* 0x040fe20000410000 */
[----:B------:R-:W-:Y:S02]  /*9d20*/  LOP3.LUT R43, R43, 0xff00, R54, 0xf8, !PT ;  /* 0x0000ff002b2b7812 */ /* 0x000fe400078ef836 */
        /* <DEDUP_REMOVED lines=57> */
[----:B------:R-:W-:-:S02]  /*a0c0*/  HADD2.F32 R42, -RZ, R42.H1_H1 ;  /* 0x3000002aff2a7230 */ /* 0x000fc40000004100 */
[--C-:B------:R-:W-:Y:S02]  /*a0d0*/  HADD2.F32 R182, -RZ, R55.reuse.H0_H0 ;  /* 0x20000037ffb67230 */ /* 0x100fe40000004100 */
        /* <DEDUP_REMOVED lines=48> */
[CC--:B------:R-:W-:Y:S01]  /*a3e0*/  FMUL.FTZ R89, R92.reuse, R173.reuse ;  /* 0x000000ad5c597220 */ /* 0x0c0fe20000410000 */
[-C--:B------:R-:W-:Y:S01]  /*a3f0*/  F2FP.F16.E4M3.UNPACK_B R95, R176.reuse.H1 ;  /* 0x000000b0ff5f723e */ /* 0x080fe200030006ff */
        /* <DEDUP_REMOVED lines=42> */
[-C--:B------:R-:W-:Y:S01]  /*a6a0*/  FMUL.FTZ R92, R94, R174.reuse ;  /* 0x000000ae5e5c7220 */ /* 0x080fe20000410000 */
[----:B------:R-:W-:Y:S01]  /*a6b0*/  F2FP.SATFINITE.E4M3.F32.PACK_AB_MERGE_C R88, R88, R185, RZ ;  /* 0x000000b95858723e */ /* 0x000fe200048070ff */
[----:B------:R-:W-:Y:S01]  /*a6c0*/  FMUL.FTZ R174, R90, R174 ;  /* 0x000000ae5aae7220 */ /* 0x000fe20000410000 */
[----:B------:R-:W-:Y:S01]  /*a6d0*/  F2FP.SATFINITE.E4M3.F32.PACK_AB_MERGE_C R93, R52, R53, R40 ;  /* 0x00000035345d723e */ /* 0x000fe20004807028 */
[-C--:B------:R-:W-:Y:S01]  /*a6e0*/  FFMA.FTZ R92, R90, R176.reuse, -R92 ;  /* 0x000000b05a5c7223 */ /* 0x080fe2000001085c */
[----:B------:R-:W-:Y:S01]  /*a6f0*/  F2FP.SATFINITE.E4M3.F32.PACK_AB_MERGE_C R95, R43, R183, R42 ;  /* 0x000000b72b5f723e */ /* 0x000fe2000480702a */
[----:B------:R-:W-:-:S03]  /*a700*/  FFMA.FTZ R174, R94, R176, R174 ;  /* 0x000000b05eae7223 */ /* 0x000fc600000100ae */
[----:B------:R-:W-:Y:S01]  /*a710*/  F2FP.SATFINITE.E4M3.F32.PACK_AB_MERGE_C R90, R92, R173, R89 ;  /* 0x000000ad5c5a723e */ /* 0x000fe20004807059 */
[----:B------:R-:W-:Y:S01]  /*a720*/  IMAD.MOV.U32 R89, RZ, RZ, R179 ;  /* 0x000000ffff597224 */ /* 0x000fe200078e00b3 */
[----:B------:R-:W-:Y:S01]  /*a730*/  F2FP.SATFINITE.E4M3.F32.PACK_AB_MERGE_C R94, R174, R175, R88 ;  /* 0x000000afae5e723e */ /* 0x000fe20004807058 */
[----:B------:R-:W-:Y:S02]  /*a740*/  IMAD.MOV.U32 R88, RZ, RZ, R178 ;  /* 0x000000ffff587224 */ /* 0x000fe400078e00b2 */
[----:B------:R-:W-:-:S07]  /*a750*/  IMAD.MOV.U32 R92, RZ, RZ, R41 ;  /* 0x000000ffff5c7224 */ /* 0x000fce00078e0029 */
.L_x_1404:
[----:B------:R-:W-:Y:S05]  /*a760*/  BSYNC B3 ;  /* 0x0000000000037941 */ /* 0x000fea0003800000 */
.L_x_1403:
        /* <DEDUP_REMOVED lines=9> */
[----:B0-----:R0:W-:Y:S01]  /*a800*/  STG.E.128 desc[UR60][R40.64], R88 ;  /* 0x0000005828007986 */ /* 0x0011e2000c101d3c */
[----:B------:R-:W-:-:S05]  /*a810*/  @!P4 IMAD.X R43, R52, 0x1, R121, P5 ;  /* 0x00000001342bc824 */ /* 0x000fca00028e0679 */
[----:B-1----:R0:W-:Y:S03]  /*a820*/  @!P4 STG.E.128 desc[UR60][R42.64], R92 ;  /* 0x0000005c2a00c986 */ /* 0x0021e6000c101d3c */
.L_x_1402:
[----:B------:R-:W-:Y:S05]  /*a830*/  BSYNC B2 ;  /* 0x0000000000027941 */ /* 0x000fea0003800000 */
.L_x_1401:
[----:B------:R-:W-:Y:S01]  /*a840*/  ISETP.NE.AND P4, PT, R35, RZ, PT ;  /* 0x000000ff2300720c */ /* 0x000fe20003f85270 */
[----:B------:R-:W-:-:S12]  /*a850*/  BSSY B2, `(.L_x_1405) ;  /* 0x00000f6000027945 */ /* 0x000fd80003800000 */
[----:B------:R-:W-:Y:S05]  /*a860*/  @!P4 BRA `(.L_x_1406) ;  /* 0x0000000c00d0c947 */ /* 0x000fea0003800000 */
[----:B0-----:R-:W-:Y:S01]  /*a870*/  SEL R40, R99, R155, !P3 ;  /* 0x0000009b63287207 */ /* 0x001fe20005800000 */
        /* <DEDUP_REMOVED lines=23> */
[----:B------:R-:W-:Y:S02]  /*a9f0*/  LOP3.LUT R44, R57, 0xff0000ff, RZ, 0xc0, !PT ;  /* 0xff0000ff392c7812 */ /* 0x000fe400078ec0ff */
[----:B------:R-:W-:Y:S02]  /*aa00*/  SHF.R.U32.HI R58, RZ, 0x10, R57 ;  /* 0x00000010ff3a7819 */ /* 0x000fe40000011639 */
[--C-:B------:R-:W-:Y:S02]  /*aa10*/  SHF.R.U32.HI R57, RZ, 0x8, R45.reuse ;  /* 0x00000008ff397819 */ /* 0x100fe4000001162d */
[----:B------:R-:W-:Y:S02]  /*aa20*/  SHF.R.U32.HI R56, RZ, 0x10, R45 ;  /* 0x00000010ff387819 */ /* 0x000fe4000001162d */
[----:B------:R-:W-:Y:S01]  /*aa30*/  LOP3.LUT R46, R45, 0xff0000ff, RZ, 0xc0, !PT ;  /* 0xff0000ff2d2e7812 */ /* 0x000fe200078ec0ff */
[----:B------:R-:W-:-:S02]  /*aa40*/  IMAD.SHL.U32 R57, R57, 0x100, RZ ;  /* 0x0000010039397824 */ /* 0x000fc400078e00ff */
[----:B------:R-:W-:Y:S02]  /*aa50*/  IMAD.SHL.U32 R45, R91, 0x100, RZ ;  /* 0x000001005b2d7824 */ /* 0x000fe400078e00ff */
[----:B------:R-:W-:Y:S01]  /*aa60*/  IMAD.U32 R56, R56, 0x10000, RZ ;  /* 0x0001000038387824 */ /* 0x000fe200078e00ff */
[----:B------:R-:W-:Y:S01]  /*aa70*/  LOP3.LUT R57, R46, 0xff00, R57, 0xf8, !PT ;  /* 0x0000ff002e397812 */ /* 0x000fe200078ef839 */
[----:B------:R-:W-:Y:S01]  /*aa80*/  IMAD.U32 R46, R58, 0x10000, RZ ;  /* 0x000100003a2e7824 */ /* 0x000fe200078e00ff */
[----:B------:R-:W-:Y:S01]  /*aa90*/  LOP3.LUT R45, R44, 0xff00, R45, 0xf8, !PT ;  /* 0x0000ff002c2d7812 */ /* 0x000fe200078ef82d */
[----:B-1----:R-:W-:Y:S01]  /*aaa0*/  IMAD.MOV.U32 R58, RZ, RZ, R53 ;  /* 0x000000ffff3a7224 */ /* 0x002fe200078e0035 */
[----:B------:R-:W-:Y:S02]  /*aab0*/  LOP3.LUT R44, R57, 0xff0000, R56, 0xf8, !PT ;  /* 0x00ff0000392c7812 */ /* 0x000fe400078ef838 */
[----:B0-----:R-:W-:Y:S02]  /*aac0*/  F2FP.F16.E4M3.UNPACK_B R53, R41 ;  /* 0x00000029ff35723e */ /* 0x001fe400020006ff */
[----:B------:R-:W-:-:S02]  /*aad0*/  F2FP.F16.E4M3.UNPACK_B R91, R58 ;  /* 0x0000003aff5b723e */ /* 0x000fc400020006ff */
[----:B------:R-:W-:Y:S01]  /*aae0*/  F2FP.F16.E4M3.UNPACK_B R92, R44 ;  /* 0x0000002cff5c723e */ /* 0x000fe200020006ff */
[----:B------:R-:W-:Y:S01]  /*aaf0*/  HADD2.F32 R56, -RZ, R53.H0_H0 ;  /* 0x20000035ff387230 */ /* 0x000fe20000004100 */
[----:B------:R-:W-:Y:S01]  /*ab00*/  LOP3.LUT R57, R45, 0xff0000, R46, 0xf8, !PT ;  /* 0x00ff00002d397812 */ /* 0x000fe200078ef82e */
[--C-:B------:R-:W-:Y:S01]  /*ab10*/  HADD2.F32 R46, -RZ, R91.reuse.H0_H0 ;  /* 0x2000005bff2e7230 */ /* 0x100fe20000004100 */
[----:B------:R-:W-:Y:S01]  /*ab20*/  F2FP.F16.E4M3.UNPACK_B R58, R58.H1 ;  /* 0x0000003aff3a723e */ /* 0x000fe200030006ff */
[----:B------:R-:W-:Y:S01]  /*ab30*/  HADD2.F32 R91, -RZ, R91.H1_H1 ;  /* 0x3000005bff5b7230 */ /* 0x000fe20000004100 */
[-C--:B------:R-:W-:Y:S01]  /*ab40*/  F2FP.F16.E4M3.UNPACK_B R45, R57.reuse ;  /* 0x00000039ff2d723e */ /* 0x080fe200020006ff */
[--C-:B------:R-:W-:Y:S01]  /*ab50*/  HADD2.F32 R94, -RZ, R92.reuse.H1_H1 ;  /* 0x3000005cff5e7230 */ /* 0x100fe20000004100 */
[----:B------:R-:W-:Y:S01]  /*ab60*/  F2FP.F16.E4M3.UNPACK_B R57, R57.H1 ;  /* 0x00000039ff39723e */ /* 0x000fe200030006ff */
[----:B------:R-:W-:Y:S02]  /*ab70*/  HADD2.F32 R53, -RZ, R53.H1_H1 ;  /* 0x30000035ff357230 */ /* 0x000fe40000004100 */
[----:B------:R-:W-:-:S02]  /*ab80*/  HADD2.F32 R95, -RZ, R92.H0_H0 ;  /* 0x2000005cff5f7230 */ /* 0x000fc40000004100 */
[-C--:B------:R-:W-:Y:S01]  /*ab90*/  FMUL.FTZ R174, R91, R94.reuse ;  /* 0x0000005e5bae7220 */ /* 0x080fe20000410000 */
[--C-:B------:R-:W-:Y:S02]  /*aba0*/  HADD2.F32 R92, -RZ, R45.reuse.H1_H1 ;  /* 0x3000002dff5c7230 */ /* 0x100fe40000004100 */
[C---:B------:R-:W-:Y:S01]  /*abb0*/  FMUL.FTZ R94, R53.reuse, R94 ;  /* 0x0000005e355e7220 */ /* 0x040fe20000410000 */
[----:B------:R-:W-:Y:S02]  /*abc0*/  HADD2.F32 R93, -RZ, R45.H0_H0 ;  /* 0x2000002dff5d7230 */ /* 0x000fe40000004100 */
[-C--:B------:R-:W-:Y:S01]  /*abd0*/  FMUL.FTZ R173, R46, R95.reuse ;  /* 0x0000005f2ead7220 */ /* 0x080fe20000410000 */
[C---:B------:R-:W-:Y:S01]  /*abe0*/  FMUL.FTZ R95, R56.reuse, R95 ;  /* 0x0000005f385f7220 */ /* 0x040fe20000410000 */
[-C--:B------:R-:W-:Y:S01]  /*abf0*/  FFMA.FTZ R53, R53, R92.reuse, -R174 ;  /* 0x0000005c35357223 */ /* 0x080fe200000108ae */
[----:B------:R-:W-:Y:S01]  /*ac00*/  FFMA.FTZ R45, R91, R92, R94 ;  /* 0x0000005c5b2d7223 */ /* 0x000fe2000001005e */
[----:B------:R-:W-:Y:S01]  /*ac10*/  F2FP.F16.E4M3.UNPACK_B R92, R44.H1 ;  /* 0x0000002cff5c723e */ /* 0x000fe200030006ff */
[----:B------:R-:W-:Y:S01]  /*ac20*/  FFMA.FTZ R56, R56, R93, -R173 ;  /* 0x0000005d38387223 */ /* 0x000fe200000108ad */
[----:B------:R-:W-:Y:S01]  /*ac30*/  F2FP.F16.E4M3.UNPACK_B R91, R41.H1 ;  /* 0x00000029ff5b723e */ /* 0x000fe200030006ff */
[----:B------:R-:W-:-:S02]  /*ac40*/  HADD2.F32 R41, -RZ, R58.H0_H0 ;  /* 0x2000003aff297230 */ /* 0x000fc40000004100 */
[----:B------:R-:W-:Y:S01]  /*ac50*/  FFMA.FTZ R46, R46, R93, R95 ;  /* 0x0000005d2e2e7223 */ /* 0x000fe2000001005f */
[----:B------:R-:W-:Y:S02]  /*ac60*/  HADD2.F32 R94, -RZ, R92.H0_H0 ;  /* 0x2000005cff5e7230 */ /* 0x000fe40000004100 */
[----:B------:R-:W-:Y:S02]  /*ac70*/  HADD2.F32 R44, -RZ, R91.H0_H0 ;  /* 0x2000005bff2c7230 */ /* 0x000fe40000004100 */
[----:B------:R-:W-:Y:S02]  /*ac80*/  HADD2.F32 R93, -RZ, R57.H0_H0 ;  /* 0x20000039ff5d7230 */ /* 0x000fe40000004100 */
[-C--:B------:R-:W-:Y:S01]  /*ac90*/  FMUL.FTZ R95, R41, R94.reuse ;  /* 0x0000005e295f7220 */ /* 0x080fe20000410000 */
[----:B------:R-:W-:Y:S02]  /*aca0*/  HADD2.F32 R91, -RZ, R91.H1_H1 ;  /* 0x3000005bff5b7230 */ /* 0x000fe40000004100 */
[C---:B------:R-:W-:Y:S01]  /*acb0*/  FMUL.FTZ R94, R44.reuse, R94 ;  /* 0x0000005e2c5e7220 */ /* 0x040fe20000410000 */
[----:B------:R-:W-:-:S03]  /*acc0*/  FFMA.FTZ R44, R44, R93, -R95 ;  /* 0x0000005d2c2c7223 */ /* 0x000fc6000001085f */
[----:B------:R-:W-:Y:S01]  /*acd0*/  FFMA.FTZ R41, R41, R93, R94 ;  /* 0x0000005d29297223 */ /* 0x000fe2000001005e */
[----:B------:R-:W-:Y:S02]  /*ace0*/  HADD2.F32 R93, -RZ, R58.H1_H1 ;  /* 0x3000003aff5d7230 */ /* 0x000fe40000004100 */
[----:B------:R-:W-:Y:S02]  /*acf0*/  HADD2.F32 R58, -RZ, R92.H1_H1 ;  /* 0x3000005cff3a7230 */ /* 0x000fe40000004100 */
[----:B------:R-:W-:-:S03]  /*ad00*/  HADD2.F32 R92, -RZ, R57.H1_H1 ;  /* 0x30000039ff5c7230 */ /* 0x000fc60000004100 */
[-C--:B------:R-:W-:Y:S01]  /*ad10*/  FMUL.FTZ R94, R93, R58.reuse ;  /* 0x0000003a5d5e7220 */ /* 0x080fe20000410000 */
[----:B------:R-:W-:-:S03]  /*ad20*/  FMUL.FTZ R174, R91, R58 ;  /* 0x0000003a5bae7220 */ /* 0x000fc60000410000 */
[-C--:B------:R-:W-:Y:S01]  /*ad30*/  FFMA.FTZ R58, R91, R92.reuse, -R94 ;  /* 0x0000005c5b3a7223 */ /* 0x080fe2000001085e */
[----:B------:R-:W-:Y:S01]  /*ad40*/  SHF.R.U32.HI R94, RZ, 0x8, R47 ;  /* 0x00000008ff5e7819 */ /* 0x000fe2000001162f */
[----:B------:R-:W-:Y:S01]  /*ad50*/  FFMA.FTZ R57, R93, R92, R174 ;  /* 0x0000005c5d397223 */ /* 0x000fe200000100ae */
[----:B------:R-:W-:Y:S02]  /*ad60*/  SHF.R.U32.HI R92, RZ, 0x8, R59 ;  /* 0x00000008ff5c7819 */ /* 0x000fe4000001163b */
[----:B------:R-:W-:Y:S01]  /*ad70*/  SHF.R.U32.HI R174, RZ, 0x10, R47 ;  /* 0x00000010ffae7819 */ /* 0x000fe2000001162f */
[----:B------:R-:W-:Y:S01]  /*ad80*/  IMAD.SHL.U32 R94, R94, 0x100, RZ ;  /* 0x000001005e5e7824 */ /* 0x000fe200078e00ff */
[----:B------:R-:W-:Y:S01]  /*ad90*/  LOP3.LUT R91, R59, 0xff0000ff, RZ, 0xc0, !PT ;  /* 0xff0000ff3b5b7812 */ /* 0x000fe200078ec0ff */
[----:B------:R-:W-:Y:S01]  /*ada0*/  IMAD.SHL.U32 R92, R92, 0x100, RZ ;  /* 0x000001005c5c7824 */ /* 0x000fe200078e00ff */
[----:B------:R-:W-:Y:S01]  /*adb0*/  SHF.R.U32.HI R93, RZ, 0x10, R59 ;  /* 0x00000010ff5d7819 */ /* 0x000fe2000001163b */
[----:B------:R-:W-:Y:S01]  /*adc0*/  IMAD.U32 R174, R174, 0x10000, RZ ;  /* 0x00010000aeae7824 */ /* 0x000fe200078e00ff */
[----:B------:R-:W-:Y:S01]  /*add0*/  LOP3.LUT R59, R47, 0xff0000ff, RZ, 0xc0, !PT ;  /* 0xff0000ff2f3b7812 */ /* 0x000fe200078ec0ff */
[----:B------:R-:W-:Y:S01]  /*ade0*/  IMAD.MOV.U32 R47, RZ, RZ, R55 ;  /* 0x000000ffff2f7224 */ /* 0x000fe200078e0037 */
[----:B------:R-:W-:Y:S01]  /*adf0*/  LOP3.LUT R91, R91, 0xff00, R92, 0xf8, !PT ;  /* 0x0000ff005b5b7812 */ /* 0x000fe200078ef85c */
[----:B------:R-:W-:Y:S01]  /*ae00*/  IMAD.U32 R92, R93, 0x10000, RZ ;  /* 0x000100005d5c7824 */ /* 0x000fe200078e00ff */
[----:B------:R-:W-:-:S02]  /*ae10*/  LOP3.LUT R59, R59, 0xff00, R94, 0xf8, !PT ;  /* 0x0000ff003b3b7812 */ /* 0x000fc400078ef85e */
[----:B------:R-:W-:Y:S02]  /*ae20*/  F2FP.F16.E4M3.UNPACK_B R94, R47 ;  /* 0x0000002fff5e723e */ /* 0x000fe400020006ff */
[----:B------:R-:W-:Y:S02]  /*ae30*/  LOP3.LUT R174, R59, 0xff0000, R174, 0xf8, !PT ;  /* 0x00ff00003bae7812 */ /* 0x000fe400078ef8ae */
[----:B------:R-:W-:Y:S01]  /*ae40*/  LOP3.LUT R175, R91, 0xff0000, R92, 0xf8, !PT ;  /* 0x00ff00005baf7812 */ /* 0x000fe200078ef85c */
[--C-:B------:R-:W-:Y:S01]  /*ae50*/  HADD2.F32 R55, -RZ, R94.reuse.H0_H0 ;  /* 0x2000005eff377230 */ /* 0x100fe20000004100 */
[-C--:B------:R-:W-:Y:S01]  /*ae60*/  F2FP.F16.E4M3.UNPACK_B R95, R174.reuse ;  /* 0x000000aeff5f723e */ /* 0x080fe200020006ff */
[----:B------:R-:W-:Y:S01]  /*ae70*/  HADD2.F32 R94, -RZ, R94.H1_H1 ;  /* 0x3000005eff5e7230 */ /* 0x000fe20000004100 */
[----:B------:R-:W-:Y:S02]  /*ae80*/  F2FP.F16.E4M3.UNPACK_B R93, R43 ;  /* 0x0000002bff5d723e */ /* 0x000fe400020006ff */
[----:B------:R-:W-:Y:S01]  /*ae90*/  F2FP.F16.E4M3.UNPACK_B R173, R175 ;  /* 0x000000afffad723e */ /* 0x000fe200020006ff */
[----:B------:R-:W-:Y:S01]  /*aea0*/  HADD2.F32 R176, -RZ, R95.H0_H0 ;  /* 0x2000005fffb07230 */ /* 0x000fe20000004100 */
[----:B------:R-:W-:Y:S01]  /*aeb0*/  F2FP.F16.E4M3.UNPACK_B R91, R47.H1 ;  /* 0x0000002fff5b723e */ /* 0x000fe200030006ff */
[----:B------:R-:W-:Y:S01]  /*aec0*/  HADD2.F32 R59, -RZ, R93.H0_H0 ;  /* 0x2000005dff3b7230 */ /* 0x000fe20000004100 */
[----:B------:R-:W-:Y:S01]  /*aed0*/  F2FP.F16.E4M3.UNPACK_B R174, R174.H1 ;  /* 0x000000aeffae723e */ /* 0x000fe200030006ff */
[----:B------:R-:W-:-:S02]  /*aee0*/  HADD2.F32 R92, -RZ, R173.H0_H0 ;  /* 0x200000adff5c7230 */ /* 0x000fc40000004100 */
[-C--:B------:R-:W-:Y:S01]  /*aef0*/  FMUL.FTZ R178, R55, R176.reuse ;  /* 0x000000b037b27220 */ /* 0x080fe20000410000 */
[----:B------:R-:W-:Y:S01]  /*af00*/  F2FP.F16.E4M3.UNPACK_B R175, R175.H1 ;  /* 0x000000afffaf723e */ /* 0x000fe200030006ff */
[C---:B------:R-:W-:Y:S01]  /*af10*/  FMUL.FTZ R176, R59.reuse, R176 ;  /* 0x000000b03bb07220 */ /* 0x040fe20000410000 */
[----:B------:R-:W-:Y:S02]  /*af20*/  HADD2.F32 R47, -RZ, R91.H0_H0 ;  /* 0x2000005bff2f7230 */ /* 0x000fe40000004100 */
[-C--:B------:R-:W-:Y:S01]  /*af30*/  FFMA.FTZ R59, R59, R92.reuse, -R178 ;  /* 0x0000005c3b3b7223 */ /* 0x080fe200000108b2 */
[----:B------:R-:W-:Y:S02]  /*af40*/  HADD2.F32 R177, -RZ, R174.H0_H0 ;  /* 0x200000aeffb17230 */ /* 0x000fe40000004100 */
[----:B------:R-:W-:Y:S01]  /*af50*/  FFMA.FTZ R55, R55, R92, R176 ;  /* 0x0000005c37377223 */ /* 0x000fe200000100b0 */
[----:B------:R-:W-:Y:S01]  /*af60*/  F2FP.F16.E4M3.UNPACK_B R92, R43.H1 ;  /* 0x0000002bff5c723e */ /* 0x000fe200030006ff */
[----:B------:R-:W-:Y:S01]  /*af70*/  HADD2.F32 R176, -RZ, R175.H0_H0 ;  /* 0x200000afffb07230 */ /* 0x000fe20000004100 */
[----:B------:R-:W-:Y:S01]  /*af80*/  F2FP.SATFINITE.E4M3.F32.PACK_AB_MERGE_C R44, R58, R44, RZ ;  /* 0x0000002c3a2c723e */ /* 0x000fe200048070ff */
[----:B------:R-:W-:Y:S01]  /*af90*/  FMUL.FTZ R178, R47, R177 ;  /* 0x000000b12fb27220 */ /* 0x000fe20000410000 */
[----:B------:R-:W-:Y:S01]  /*afa0*/  HADD2.F32 R91, -RZ, R91.H1_H1 ;  /* 0x3000005bff5b7230 */ /* 0x000fe20000004100 */
[----:B------:R-:W-:Y:S01]  /*afb0*/  F2FP.SATFINITE.E4M3.F32.PACK_AB_MERGE_C R57, R57, R41, RZ ;  /* 0x000000293939723e */ /* 0x000fe200048070ff */
[----:B------:R-:W-:Y:S01]  /*afc0*/  HADD2.F32 R43, -RZ, R92.H0_H0 ;  /* 0x2000005cff2b7230 */ /* 0x000fe20000004100 */
[----:B------:R-:W-:Y:S01]  /*afd0*/  F2FP.SATFINITE.E4M3.F32.PACK_AB_MERGE_C R41, R53, R56, R44 ;  /* 0x000000383529723e */ /* 0x000fe2000480702c */
[----:B------:R-:W-:Y:S01]  /*afe0*/  HADD2.F32 R174, -RZ, R174.H1_H1 ;  /* 0x300000aeffae7230 */ /* 0x000fe20000004100 */
[----:B------:R-:W-:-:S02]  /*aff0*/  F2FP.SATFINITE.E4M3.F32.PACK_AB_MERGE_C R53, R45, R46, R57 ;  /* 0x0000002e2d35723e */ /* 0x000fc40004807039 */
[C---:B------:R-:W-:Y:S01]  /*b000*/  FMUL.FTZ R177, R43.reuse, R177 ;  /* 0x000000b12bb17220 */ /* 0x040fe20000410000 */
[----:B------:R-:W-:Y:S01]  /*b010*/  FFMA.FTZ R43, R43, R176, -R178 ;  /* 0x000000b02b2b7223 */ /* 0x000fe200000108b2 */
[----:B------:R-:W-:Y:S02]  /*b020*/  F2FP.F16.E4M3.UNPACK_B R178, R170.H1 ;  /* 0x000000aaffb2723e */ /* 0x000fe400030006ff */
[----:B------:R-:W-:Y:S01]  /*b030*/  FFMA.FTZ R47, R47, R176, R177 ;  /* 0x000000b02f2f7223 */ /* 0x000fe200000100b1 */
[----:B------:R-:W-:Y:S02]  /*b040*/  HADD2.F32 R177, -RZ, R92.H1_H1 ;  /* 0x3000005cffb17230 */ /* 0x000fe40000004100 */
[----:B------:R-:W-:Y:S01]  /*b050*/  FMUL.FTZ R92, R91, R174 ;  /* 0x000000ae5b5c7220 */ /* 0x000fe20000410000 */
[----:B------:R-:W-:Y:S01]  /*b060*/  HADD2.F32 R176, -RZ, R175.H1_H1 ;  /* 0x300000afffb07230 */ /* 0x000fe20000004100 */
[----:B------:R-:W-:Y:S01]  /*b070*/  F2FP.F16.E4M3.UNPACK_B R170, R170 ;  /* 0x000000aaffaa723e */ /* 0x000fe200020006ff */
[----:B------:R-:W-:-:S02]  /*b080*/  HADD2.F32 R175, -RZ, R95.H1_H1 ;  /* 0x3000005fffaf7230 */ /* 0x000fc40000004100 */
[C---:B------:R-:W-:Y:S01]  /*b090*/  FMUL.FTZ R174, R177.reuse, R174 ;  /* 0x000000aeb1ae7220 */ /* 0x040fe20000410000 */
[----:B------:R-:W-:Y:S02]  /*b0a0*/  HADD2.F32 R95, -RZ, R173.H1_H1 ;  /* 0x300000adff5f7230 */ /* 0x000fe40000004100 */
[----:B------:R-:W-:Y:S01]  /*b0b0*/  FFMA.FTZ R92, R177, R176, -R92 ;  /* 0x000000b0b15c7223 */ /* 0x000fe2000001085c */
[----:B------:R-:W-:Y:S01]  /*b0c0*/  F2FP.F16.E4M3.UNPACK_B R173, R172.H1 ;  /* 0x000000acffad723e */ /* 0x000fe200030006ff */
[----:B------:R-:W-:Y:S01]  /*b0d0*/  FFMA.FTZ R91, R91, R176, R174 ;  /* 0x000000b05b5b7223 */ /* 0x000fe200000100ae */
[----:B------:R-:W-:Y:S02]  /*b0e0*/  HADD2.F32 R176, -RZ, R93.H1_H1 ;  /* 0x3000005dffb07230 */ /* 0x000fe40000004100 */
[----:B------:R-:W-:Y:S01]  /*b0f0*/  FMUL.FTZ R93, R94, R175 ;  /* 0x000000af5e5d7220 */ /* 0x000fe20000410000 */
[----:B------:R-:W-:Y:S01]  /*b100*/  IMAD.MOV.U32 R174, RZ, RZ, R52 ;  /* 0x000000ffffae7224 */ /* 0x000fe200078e0034 */
[----:B------:R-:W-:Y:S01]  /*b110*/  F2FP.F16.E4M3.UNPACK_B R172, R172 ;  /* 0x000000acffac723e */ /* 0x000fe200020006ff */
[----:B------:R-:W-:-:S02]  /*b120*/  HADD2.F32 R182, -RZ, R173.H0_H0 ;  /* 0x200000adffb67230 */ /* 0x000fc40000004100 */
[C---:B------:R-:W-:Y:S01]  /*b130*/  FMUL.FTZ R52, R176.reuse, R175 ;  /* 0x000000afb0347220 */ /* 0x040fe20000410000 */
[-C--:B------:R-:W-:Y:S01]  /*b140*/  FFMA.FTZ R93, R176, R95.reuse, -R93 ;  /* 0x0000005fb05d7223 */ /* 0x080fe2000001085d */
[----:B------:R-:W-:Y:S01]  /*b150*/  F2FP.F16.E4M3.UNPACK_B R176, R174.H1 ;  /* 0x000000aeffb0723e */ /* 0x000fe200030006ff */
[----:B------:R-:W-:Y:S01]  /*b160*/  HADD2.F32 R180, -RZ, R178.H0_H0 ;  /* 0x200000b2ffb47230 */ /* 0x000fe20000004100 */
[----:B------:R-:W-:Y:S01]  /*b170*/  F2FP.F16.E4M3.UNPACK_B R175, R40.H1 ;  /* 0x00000028ffaf723e */ /* 0x000fe200030006ff */
[----:B------:R-:W-:Y:S01]  /*b180*/  HADD2.F32 R173, -RZ, R173.H1_H1 ;  /* 0x300000adffad7230 */ /* 0x000fe20000004100 */
[----:B------:R-:W-:Y:S01]  /*b190*/  F2FP.F16.E4M3.UNPACK_B R174, R174 ;  /* 0x000000aeffae723e */ /* 0x000fe200020006ff */
[--C-:B------:R-:W-:Y:S01]  /*b1a0*/  HADD2.F32 R177, -RZ, R176.reuse.H0_H0 ;  /* 0x200000b0ffb17230 */ /* 0x100fe20000004100 */
[----:B------:R-:W-:Y:S01]  /*b1b0*/  F2FP.F16.E4M3.UNPACK_B R40, R40 ;  /* 0x00000028ff28723e */ /* 0x000fe200020006ff */
[----:B------:R-:W-:Y:S02]  /*b1c0*/  HADD2.F32 R179, -RZ, R175.H0_H0 ;  /* 0x200000afffb37230 */ /* 0x000fe40000004100 */
[----:B------:R-:W-:Y:S01]  /*b1d0*/  FFMA.FTZ R52, R94, R95, R52 ;  /* 0x0000005f5e347223 */ /* 0x000fe20000010034 */
[----:B------:R-:W-:-:S02]  /*b1e0*/  HADD2.F32 R176, -RZ, R176.H1_H1 ;  /* 0x300000b0ffb07230 */ /* 0x000fc40000004100 */
[-C--:B------:R-:W-:Y:S01]  /*b1f0*/  FMUL.FTZ R181, R177, R182.reuse ;  /* 0x000000b6b1b57220 */ /* 0x080fe20000410000 */
[----:B------:R-:W-:Y:S02]  /*b200*/  HADD2.F32 R175, -RZ, R175.H1_H1 ;  /* 0x300000afffaf7230 */ /* 0x000fe40000004100 */
[C---:B------:R-:W-:Y:S01]  /*b210*/  FMUL.FTZ R182, R179.reuse, R182 ;  /* 0x000000b6b3b67220 */ /* 0x040fe20000410000 */
[----:B------:R-:W-:Y:S02]  /*b220*/  HADD2.F32 R178, -RZ, R178.H1_H1 ;  /* 0x300000b2ffb27230 */ /* 0x000fe40000004100 */
[-C--:B------:R-:W-:Y:S01]  /*b230*/  FFMA.FTZ R181, R179, R180.reuse, -R181 ;  /* 0x000000b4b3b57223 */ /* 0x080fe200000108b5 */
[----:B------:R-:W-:Y:S01]  /*b240*/  F2FP.SATFINITE.E4M3.F32.PACK_AB_MERGE_C R47, R91, R47, RZ ;  /* 0x0000002f5b2f723e */ /* 0x000fe200048070ff */
[----:B------:R-:W-:Y:S01]  /*b250*/  FFMA.FTZ R182, R177, R180, R182 ;  /* 0x000000b4b1b67223 */ /* 0x000fe200000100b6 */
[-C--:B------:R-:W-:Y:S01]  /*b260*/  FMUL.FTZ R177, R176, R173.reuse ;  /* 0x000000adb0b17220 */ /* 0x080fe20000410000 */
[C---:B------:R-:W-:Y:S01]  /*b270*/  FMUL.FTZ R173, R175.reuse, R173 ;  /* 0x000000adafad7220 */ /* 0x040fe20000410000 */
[----:B------:R-:W-:Y:S01]  /*b280*/  HADD2.F32 R180, -RZ, R172.H0_H0 ;  /* 0x200000acffb47230 */ /* 0x000fe20000004100 */
[----:B------:R-:W-:Y:S01]  /*b290*/  F2FP.SATFINITE.E4M3.F32.PACK_AB_MERGE_C R92, R92, R43, RZ ;  /* 0x0000002b5c5c723e */ /* 0x000fe200048070ff */
        /* <DEDUP_REMOVED lines=17> */
[C---:B------:R-:W-:Y:S01]  /*b3b0*/  FMUL.FTZ R172, R40.reuse, R172 ;  /* 0x000000ac28ac7220 */ /* 0x040fe20000410000 */
[----:B------:R-:W-:Y:S01]  /*b3c0*/  F2FP.SATFINITE.E4M3.F32.PACK_AB_MERGE_C R43, R93, R59, R92 ;  /* 0x0000003b5d2b723e */ /* 0x000fe2000480705c */
[-C--:B------:R-:W-:Y:S02]  /*b3d0*/  FFMA.FTZ R176, R40, R170.reuse, -R176 ;  /* 0x000000aa28b07223 */ /* 0x080fe400000108b0 */
[----:B------:R-:W-:Y:S01]  /*b3e0*/  FFMA.FTZ R40, R174, R170, R172 ;  /* 0x000000aaae287223 */ /* 0x000fe200000100ac */
[----:B------:R-:W-:Y:S01]  /*b3f0*/  IMAD.MOV.U32 R170, RZ, RZ, R42 ;  /* 0x000000ffffaa7224 */ /* 0x000fe200078e002a */
[----:B------:R-:W-:Y:S02]  /*b400*/  F2FP.F16.E4M3.UNPACK_B R42, R171.H1 ;  /* 0x000000abff2a723e */ /* 0x000fe400030006ff */
[----:B------:R-:W-:-:S02]  /*b410*/  F2FP.F16.E4M3.UNPACK_B R174, R54.H1 ;  /* 0x00000036ffae723e */ /* 0x000fc400030006ff */
[----:B------:R-:W-:Y:S01]  /*b420*/  F2FP.F16.E4M3.UNPACK_B R172, R170.H1 ;  /* 0x000000aaffac723e */ /* 0x000fe200030006ff */
[----:B------:R-:W-:Y:S01]  /*b430*/  HADD2.F32 R183, -RZ, R42.H0_H0 ;  /* 0x2000002affb77230 */ /* 0x000fe20000004100 */
[----:B------:R-:W-:Y:S01]  /*b440*/  F2FP.SATFINITE.E4M3.F32.PACK_AB_MERGE_C R179, R176, R179, R175 ;  /* 0x000000b3b0b3723e */ /* 0x000fe200048070af */
[----:B------:R-:W-:Y:S01]  /*b450*/  HADD2.F32 R175, -RZ, R174.H0_H0 ;  /* 0x200000aeffaf7230 */ /* 0x000fe20000004100 */
[----:B------:R-:W-:Y:S01]  /*b460*/  F2FP.F16.E4M3.UNPACK_B R176, R169.H1 ;  /* 0x000000a9ffb0723e */ /* 0x000fe200030006ff */
[----:B------:R-:W-:Y:S01]  /*b470*/  HADD2.F32 R177, -RZ, R172.H0_H0 ;  /* 0x200000acffb17230 */ /* 0x000fe20000004100 */
[----:B------:R-:W-:Y:S01]  /*b480*/  F2FP.F16.E4M3.UNPACK_B R171, R171 ;  /* 0x000000abffab723e */ /* 0x000fe200020006ff */
[----:B------:R-:W-:Y:S02]  /*b490*/  HADD2.F32 R42, -RZ, R42.H1_H1 ;  /* 0x3000002aff2a7230 */ /* 0x000fe40000004100 */
[----:B------:R-:W-:Y:S01]  /*b4a0*/  FMUL.FTZ R181, R175, R183 ;  /* 0x000000b7afb57220 */ /* 0x000fe20000410000 */
[----:B------:R-:W-:-:S02]  /*b4b0*/  HADD2.F32 R178, -RZ, R176.H0_H0 ;  /* 0x200000b0ffb27230 */ /* 0x000fc40000004100 */
[----:B------:R-:W-:Y:S01]  /*b4c0*/  FMUL.FTZ R183, R177, R183 ;  /* 0x000000b7b1b77220 */ /* 0x000fe20000410000 */
[----:B------:R-:W-:Y:S01]  /*b4d0*/  HADD2.F32 R174, -RZ, R174.H1_H1 ;  /* 0x300000aeffae7230 */ /* 0x000fe20000004100 */
[----:B------:R-:W-:Y:S01]  /*b4e0*/  F2FP.F16.E4M3.UNPACK_B R54, R54 ;  /* 0x00000036ff36723e */ /* 0x000fe200020006ff */
[----:B------:R-:W-:Y:S02]  /*b4f0*/  HADD2.F32 R172, -RZ, R172.H1_H1 ;  /* 0x300000acffac7230 */ /* 0x000fe40000004100 */
[----:B------:R-:W-:Y:S01]  /*b500*/  FFMA.FTZ R183, R175, R178, R183 ;  /* 0x000000b2afb77223 */ /* 0x000fe200000100b7 */
[----:B------:R-:W-:Y:S02]  /*b510*/  HADD2.F32 R176, -RZ, R176.H1_H1 ;  /* 0x300000b0ffb07230 */ /* 0x000fe40000004100 */
[----:B------:R-:W-:Y:S01]  /*b520*/  FMUL.FTZ R175, R174, R42 ;  /* 0x0000002aaeaf7220 */ /* 0x000fe20000410000 */
[----:B------:R-:W-:Y:S01]  /*b530*/  F2FP.F16.E4M3.UNPACK_B R170, R170 ;  /* 0x000000aaffaa723e */ /* 0x000fe200020006ff */
[C---:B------:R-:W-:Y:S01]  /*b540*/  FMUL.FTZ R42, R172.reuse, R42 ;  /* 0x0000002aac2a7220 */ /* 0x040fe20000410000 */
[----:B------:R-:W-:Y:S01]  /*b550*/  FFMA.FTZ R181, R177, R178, -R181 ;  /* 0x000000b2b1b57223 */ /* 0x000fe200000108b5 */
[-C--:B------:R-:W-:Y:S01]  /*b560*/  FFMA.FTZ R172, R172, R176.reuse, -R175 ;  /* 0x000000b0acac7223 */ /* 0x080fe200000108af */
[----:B------:R-:W-:Y:S01]  /*b570*/  F2FP.F16.E4M3.UNPACK_B R169, R169 ;  /* 0x000000a9ffa9723e */ /* 0x000fe200020006ff */
[----:B------:R-:W-:Y:S01]  /*b580*/  FFMA.FTZ R42, R174, R176, R42 ;  /* 0x000000b0ae2a7223 */ /* 0x000fe2000001002a */
[----:B------:R-:W-:Y:S01]  /*b590*/  HADD2.F32 R178, -RZ, R171.H0_H0 ;  /* 0x200000abffb27230 */ /* 0x000fe20000004100 */
[----:B------:R-:W-:Y:S01]  /*b5a0*/  F2FP.SATFINITE.E4M3.F32.PACK_AB_MERGE_C R180, R40, R180, R173 ;  /* 0x000000b428b4723e */ /* 0x000fe200048070ad */
[----:B------:R-:W-:Y:S01]  /*b5b0*/  HADD2.F32 R174, -RZ, R54.H0_H0 ;  /* 0x20000036ffae7230 */ /* 0x000fe20000004100 */
[----:B------:R-:W-:Y:S01]  /*b5c0*/  F2FP.SATFINITE.E4M3.F32.PACK_AB_MERGE_C R172, R172, R181, RZ ;  /* 0x000000b5acac723e */ /* 0x000fe200048070ff */
[----:B------:R-:W-:-:S02]  /*b5d0*/  HADD2.F32 R176, -RZ, R170.H0_H0 ;  /* 0x200000aaffb07230 */ /* 0x000fc40000004100 */
[----:B------:R-:W-:Y:S02]  /*b5e0*/  HADD2.F32 R175, -RZ, R169.H0_H0 ;  /* 0x200000a9ffaf7230 */ /* 0x000fe40000004100 */
        /* <DEDUP_REMOVED lines=9> */
[----:B------:R-:W-:Y:S02]  /*b680*/  IMAD.MOV.U32 R40, RZ, RZ, R179 ;  /* 0x000000ffff287224 */ /* 0x000fe400078e00b3 */
[C---:B------:R-:W-:Y:S01]  /*b690*/  FMUL.FTZ R171, R170.reuse, R171 ;  /* 0x000000abaaab7220 */ /* 0x040fe20000410000 */
[----:B------:R-:W-:Y:S02]  /*b6a0*/  IMAD.MOV.U32 R52, RZ, RZ, R180 ;  /* 0x000000ffff347224 */ /* 0x000fe400078e00b4 */
[-C--:B------:R-:W-:Y:S01]  /*b6b0*/  FFMA.FTZ R170, R170, R169.reuse, -R175 ;  /* 0x000000a9aaaa7223 */ /* 0x080fe200000108af */
[----:B------:R-:W-:Y:S01]  /*b6c0*/  FFMA.FTZ R171, R54, R169, R171 ;  /* 0x000000a936ab7223 */ /* 0x000fe200000100ab */
[----:B------:R-:W-:-:S03]  /*b6d0*/  F2FP.SATFINITE.E4M3.F32.PACK_AB_MERGE_C R54, R42, R183, RZ ;  /* 0x000000b72a36723e */ /* 0x000fc600048070ff */
[----:B------:R-:W-:Y:S02]  /*b6e0*/  F2FP.SATFINITE.E4M3.F32.PACK_AB_MERGE_C R42, R170, R177, R172 ;  /* 0x000000b1aa2a723e */ /* 0x000fe400048070ac */
[----:B------:R-:W-:-:S07]  /*b6f0*/  F2FP.SATFINITE.E4M3.F32.PACK_AB_MERGE_C R54, R171, R178, R54 ;  /* 0x000000b2ab36723e */ /* 0x000fce0004807036 */
.L_x_1408:
[----:B------:R-:W-:Y:S05]  /*b700*/  BSYNC B3 ;  /* 0x0000000000037941 */ /* 0x000fea0003800000 */
.L_x_1407:
[----:B------:R-:W-:-:S13]  /*b710*/  ISETP.GE.AND P4, PT, R90, R150, PT ;  /* 0x000000965a00720c */ /* 0x000fda0003f86270 */
[--C-:B------:R-:W-:Y:S02]  /*b720*/  @!P4 SHF.R.S32.HI R44, RZ, 0x1f, R90.reuse ;  /* 0x0000001fff2cc819 */ /* 0x100fe4000001145a */
[----:B------:R-:W-:-:S04]  /*b730*/  @!P4 IADD3 R47, P5, P6, R116, R134, R90 ;  /* 0x00000086742fc210 */ /* 0x000fc80007ebe05a */
[----:B------:R-:W-:Y:S02]  /*b740*/  @!P4 IADD3.X R56, R3, R168, R44, P5, P6 ;  /* 0x000000a80338c210 */ /* 0x000fe40002fec42c */
[----:B------:R-:W-:-:S05]  /*b750*/  IADD3 R44, P5, R89, R120, RZ ;  /* 0x00000078592c7210 */ /* 0x000fca0007fbe0ff */
[----:B------:R-:W-:Y:S01]  /*b760*/  IMAD.X R45, R88, 0x1, R121, P5 ;  /* 0x00000001582d7824 */ /* 0x000fe200028e0679 */
[----:B------:R-:W-:-:S04]  /*b770*/  @!P4 IADD3 R46, P5, R47, R120, RZ ;  /* 0x000000782f2ec210 */ /* 0x000fc80007fbe0ff */
[----:B0-----:R3:W-:Y:S01]  /*b780*/  STG.E.128 desc[UR60][R44.64], R40 ;  /* 0x000000282c007986 */ /* 0x0017e2000c101d3c */
[----:B------:R-:W-:-:S05]  /*b790*/  @!P4 IMAD.X R47, R56, 0x1, R121, P5 ;  /* 0x00000001382fc824 */ /* 0x000fca00028e0679 */
[----:B-1----:R3:W-:Y:S03]  /*b7a0*/  @!P4 STG.E.128 desc[UR60][R46.64], R52 ;  /* 0x000000342e00c986 */ /* 0x0027e6000c101d3c */
.L_x_1406:
[----:B------:R-:W-:Y:S05]  /*b7b0*/  BSYNC B2 ;  /* 0x0000000000027941 */ /* 0x000fea0003800000 */
.L_x_1405:
[----:B------:R-:W-:-:S13]  /*b7c0*/  ISETP.NE.AND P4, PT, R36, RZ, PT ;  /* 0x000000ff2400720c */ /* 0x000fda0003f85270 */
[----:B------:R-:W-:Y:S05]  /*b7d0*/  @!P4 BRA `(.L_x_1400) ;  /* 0x0000000c00dcc947 */ /* 0x000fea0003800000 */
[----:B------:R-:W-:Y:S01]  /*b7e0*/  LOP3.LUT P6, RZ, R17, 0x1, RZ, 0xc0, !PT ;  /* 0x0000000111ff7812 */ /* 0x000fe200078cc0ff */
[----:B------:R-:W-:Y:S01]  /*b7f0*/  BSSY B2, `(.L_x_1409) ;  /* 0x00000eb000027945 */ /* 0x000fe20003800000 */
[----:B---3--:R-:W-:Y:S02]  /*b800*/  IADD3 R53, P4, P5, R116, R134, R29 ;  /* 0x0000008674357210 */ /* 0x008fe40007d9e01d */
[----:B0-----:R-:W-:Y:S02]  /*b810*/  SEL R40, R99, R155, !P6 ;  /* 0x0000009b63287207 */ /* 0x001fe40007000000 */
[----:B------:R-:W-:Y:S02]  /*b820*/  IADD3.X R52, R3, R168, R32, P4, P5 ;  /* 0x000000a803347210 */ /* 0x000fe400027ea420 */
[----:B------:R-:W-:Y:S02]  /*b830*/  SHF.R.S32.HI R41, RZ, 0x1f, R40 ;  /* 0x0000001fff297819 */ /* 0x000fe40000011428 */
[----:B------:R-:W-:-:S02]  /*b840*/  ISETP.GE.AND P4, PT, R6, R127, PT ;  /* 0x0000007f0600720c */ /* 0x000fc40003f86270 */
[----:B------:R-:W-:-:S04]  /*b850*/  LEA.HI R41, R41, R40, RZ, 0x5 ;  /* 0x0000002829297211 */ /* 0x000fc800078f28ff */
        /* <DEDUP_REMOVED lines=16> */
[----:B------:R-:W-:Y:S01]  /*b960*/  SHF.R.U32.HI R48, RZ, 0x8, R61 ;  /* 0x00000008ff307819 */ /* 0x000fe2000001163d */
[----:B0-----:R-:W-:Y:S01]  /*b970*/  IMAD.MOV.U32 R54, RZ, RZ, R40 ;  /* 0x000000ffff367224 */ /* 0x001fe200078e0028 */
[----:B------:R-:W-:Y:S01]  /*b980*/  LOP3.LUT R59, R61, 0xff0000ff, RZ, 0xc0, !PT ;  /* 0xff0000ff3d3b7812 */ /* 0x000fe200078ec0ff */
[----:B-1----:R-:W-:Y:S01]  /*b990*/  IMAD.MOV.U32 R56, RZ, RZ, R44 ;  /* 0x000000ffff387224 */ /* 0x002fe200078e002c */
[----:B------:R-:W-:Y:S01]  /*b9a0*/  SHF.R.U32.HI R88, RZ, 0x8, R63 ;  /* 0x00000008ff587819 */ /* 0x000fe2000001163f */
[----:B------:R-:W-:Y:S01]  /*b9b0*/  IMAD.SHL.U32 R40, R48, 0x100, RZ ;  /* 0x0000010030287824 */ /* 0x000fe200078e00ff */
[----:B------:R-:W-:Y:S01]  /*b9c0*/  SHF.R.U32.HI R89, RZ, 0x10, R61 ;  /* 0x00000010ff597819 */ /* 0x000fe2000001163d */
[----:B------:R-:W-:Y:S01]  /*b9d0*/  IMAD.MOV.U32 R48, RZ, RZ, R42 ;  /* 0x000000ffff307224 */ /* 0x000fe200078e002a */
[----:B------:R-:W-:Y:S02]  /*b9e0*/  SHF.R.U32.HI R58, RZ, 0x10, R63 ;  /* 0x00000010ff3a7819 */ /* 0x000fe4000001163f */
[----:B------:R-:W-:Y:S01]  /*b9f0*/  LOP3.LUT R59, R59, 0xff00, R40, 0xf8, !PT ;  /* 0x0000ff003b3b7812 */ /* 0x000fe200078ef828 */
[----:B------:R-:W-:Y:S01]  /*ba00*/  IMAD.SHL.U32 R40, R88, 0x100, RZ ;  /* 0x0000010058287824 */ /* 0x000fe200078e00ff */
[----:B------:R-:W-:Y:S01]  /*ba10*/  LOP3.LUT R61, R63, 0xff0000ff, RZ, 0xc0, !PT ;  /* 0xff0000ff3f3d7812 */ /* 0x000fe200078ec0ff */
[----:B------:R-:W-:Y:S01]  /*ba20*/  IMAD.U32 R44, R89, 0x10000, RZ ;  /* 0x00010000592c7824 */ /* 0x000fe200078e00ff */
[----:B------:R-:W-:-:S02]  /*ba30*/  SHF.R.U32.HI R62, RZ, 0x8, R49 ;  /* 0x00000008ff3e7819 */ /* 0x000fc40000011631 */
[----:B------:R-:W-:Y:S02]  /*ba40*/  SHF.R.U32.HI R60, RZ, 0x8, R51 ;  /* 0x00000008ff3c7819 */ /* 0x000fe40000011633 */
[----:B------:R-:W-:Y:S01]  /*ba50*/  LOP3.LUT R61, R61, 0xff00, R40, 0xf8, !PT ;  /* 0x0000ff003d3d7812 */ /* 0x000fe200078ef828 */
[----:B------:R-:W-:Y:S01]  /*ba60*/  IMAD.U32 R40, R58, 0x10000, RZ ;  /* 0x000100003a287824 */ /* 0x000fe200078e00ff */
[----:B------:R-:W-:Y:S01]  /*ba70*/  SHF.R.U32.HI R50, RZ, 0x10, R49 ;  /* 0x00000010ff327819 */ /* 0x000fe20000011631 */
[----:B------:R-:W-:Y:S01]  /*ba80*/  IMAD.SHL.U32 R42, R62, 0x100, RZ ;  /* 0x000001003e2a7824 */ /* 0x000fe200078e00ff */
[----:B------:R-:W-:Y:S01]  /*ba90*/  LOP3.LUT R63, R49, 0xff0000ff, RZ, 0xc0, !PT ;  /* 0xff0000ff313f7812 */ /* 0x000fe200078ec0ff */
[----:B------:R-:W-:Y:S01]  /*baa0*/  IMAD.MOV.U32 R49, RZ, RZ, R46 ;  /* 0x000000ffff317224 */ /* 0x000fe200078e002e */
[----:B------:R-:W-:Y:S01]  /*bab0*/  LOP3.LUT R44, R59, 0xff0000, R44, 0xf8, !PT ;  /* 0x00ff00003b2c7812 */ /* 0x000fe200078ef82c */
[----:B------:R-:W-:Y:S01]  /*bac0*/  IMAD.SHL.U32 R46, R60, 0x100, RZ ;  /* 0x000001003c2e7824 */ /* 0x000fe200078e00ff */
[----:B------:R-:W-:-:S02]  /*bad0*/  SHF.R.U32.HI R57, RZ, 0x10, R51 ;  /* 0x00000010ff397819 */ /* 0x000fc40000011633 */
[----:B------:R-:W-:Y:S02]  /*bae0*/  F2FP.F16.E4M3.UNPACK_B R62, R164.H1 ;  /* 0x000000a4ff3e723e */ /* 0x000fe400030006ff */
[----:B------:R-:W-:Y:S02]  /*baf0*/  F2FP.F16.E4M3.UNPACK_B R59, R56.H1 ;  /* 0x00000038ff3b723e */ /* 0x000fe400030006ff */
[----:B------:R-:W-:Y:S02]  /*bb00*/  LOP3.LUT R51, R51, 0xff0000ff, RZ, 0xc0, !PT ;  /* 0xff0000ff33337812 */ /* 0x000fe400078ec0ff */
[----:B------:R-:W-:Y:S01]  /*bb10*/  F2FP.F16.E4M3.UNPACK_B R58, R54.H1 ;  /* 0x00000036ff3a723e */ /* 0x000fe200030006ff */
[----:B------:R-:W-:Y:S01]  /*bb20*/  HADD2.F32 R60, -RZ, R59.H0_H0 ;  /* 0x2000003bff3c7230 */ /* 0x000fe20000004100 */
[----:B------:R-:W-:Y:S02]  /*bb30*/  LOP3.LUT R40, R61, 0xff0000, R40, 0xf8, !PT ;  /* 0x00ff00003d287812 */ /* 0x000fe400078ef828 */
[----:B------:R-:W-:Y:S01]  /*bb40*/  LOP3.LUT R63, R63, 0xff00, R42, 0xf8, !PT ;  /* 0x0000ff003f3f7812 */ /* 0x000fe200078ef82a */
[----:B------:R-:W-:Y:S01]  /*bb50*/  HADD2.F32 R42, -RZ, R62.H0_H0 ;  /* 0x2000003eff2a7230 */ /* 0x000fe20000004100 */
[----:B------:R-:W-:-:S02]  /*bb60*/  F2FP.F16.E4M3.UNPACK_B R61, R166.H1 ;  /* 0x000000a6ff3d723e */ /* 0x000fc400030006ff */
[----:B------:R-:W-:Y:S01]  /*bb70*/  LOP3.LUT R89, R51, 0xff00, R46, 0xf8, !PT ;  /* 0x0000ff0033597812 */ /* 0x000fe200078ef82e */
[--C-:B------:R-:W-:Y:S02]  /*bb80*/  HADD2.F32 R51, -RZ, R58.reuse.H0_H0 ;  /* 0x2000003aff337230 */ /* 0x100fe40000004100 */
[----:B------:R-:W-:Y:S01]  /*bb90*/  FMUL.FTZ R88, R60, R42 ;  /* 0x0000002a3c587220 */ /* 0x000fe20000410000 */
[----:B------:R-:W-:Y:S01]  /*bba0*/  IMAD.U32 R46, R50, 0x10000, RZ ;  /* 0x00010000322e7824 */ /* 0x000fe200078e00ff */
[----:B------:R-:W-:Y:S01]  /*bbb0*/  F2FP.F16.E4M3.UNPACK_B R164, R164 ;  /* 0x000000a4ffa4723e */ /* 0x000fe200020006ff */
[----:B------:R-:W-:Y:S02]  /*bbc0*/  IMAD.U32 R50, R57, 0x10000, RZ ;  /* 0x0001000039327824 */ /* 0x000fe400078e00ff */
[----:B------:R-:W-:Y:S01]  /*bbd0*/  FMUL.FTZ R91, R51, R42 ;  /* 0x0000002a335b7220 */ /* 0x000fe20000410000 */
[--C-:B------:R-:W-:Y:S01]  /*bbe0*/  HADD2.F32 R57, -RZ, R61.reuse.H0_H0 ;  /* 0x2000003dff397230 */ /* 0x100fe20000004100 */
[----:B------:R-:W-:Y:S01]  /*bbf0*/  LOP3.LUT R46, R63, 0xff0000, R46, 0xf8, !PT ;  /* 0x00ff00003f2e7812 */ /* 0x000fe200078ef82e */
[----:B------:R-:W-:Y:S01]  /*bc00*/  HADD2.F32 R58, -RZ, R58.H1_H1 ;  /* 0x3000003aff3a7230 */ /* 0x000fe20000004100 */
[----:B------:R-:W-:Y:S01]  /*bc10*/  LOP3.LUT R42, R89, 0xff0000, R50, 0xf8, !PT ;  /* 0x00ff0000592a7812 */ /* 0x000fe200078ef832 */
[----:B------:R-:W-:-:S02]  /*bc20*/  HADD2.F32 R63, -RZ, R61.H1_H1 ;  /* 0x3000003dff3f7230 */ /* 0x000fc40000004100 */
[-C--:B------:R-:W-:Y:S01]  /*bc30*/  FFMA.FTZ R50, R51, R57.reuse, -R88 ;  /* 0x0000003933327223 */ /* 0x080fe20000010858 */
[----:B------:R-:W-:Y:S01]  /*bc40*/  FFMA.FTZ R51, R60, R57, R91 ;  /* 0x000000393c337223 */ /* 0x000fe2000001005b */
[----:B------:R-:W-:Y:S01]  /*bc50*/  HADD2.F32 R57, -RZ, R62.H1_H1 ;  /* 0x3000003eff397230 */ /* 0x000fe20000004100 */
[----:B------:R-:W-:Y:S01]  /*bc60*/  F2FP.F16.E4M3.UNPACK_B R60, R56 ;  /* 0x00000038ff3c723e */ /* 0x000fe200020006ff */
[----:B------:R-:W-:Y:S01]  /*bc70*/  HADD2.F32 R62, -RZ, R59.H1_H1 ;  /* 0x3000003bff3e7230 */ /* 0x000fe20000004100 */
[----:B------:R-:W-:Y:S01]  /*bc80*/  F2FP.F16.E4M3.UNPACK_B R59, R54 ;  /* 0x00000036ff3b723e */ /* 0x000fe200020006ff */
[----:B------:R-:W-:Y:S02]  /*bc90*/  HADD2.F32 R88, -RZ, R164.H0_H0 ;  /* 0x200000a4ff587230 */ /* 0x000fe40000004100 */
[-C--:B------:R-:W-:Y:S01]  /*bca0*/  FMUL.FTZ R91, R58, R57.reuse ;  /* 0x000000393a5b7220 */ /* 0x080fe20000410000 */
[----:B------:R-:W-:Y:S01]  /*bcb0*/  F2FP.F16.E4M3.UNPACK_B R166, R166 ;  /* 0x000000a6ffa6723e */ /* 0x000fe200020006ff */
[----:B------:R-:W-:Y:S01]  /*bcc0*/  FMUL.FTZ R89, R62, R57 ;  /* 0x000000393e597220 */ /* 0x000fe20000410000 */
[----:B------:R-:W-:-:S02]  /*bcd0*/  HADD2.F32 R61, -RZ, R60.H0_H0 ;  /* 0x2000003cff3d7230 */ /* 0x000fc40000004100 */
[-C--:B------:R-:W-:Y:S01]  /*bce0*/  FFMA.FTZ R54, R62, R63.reuse, R91 ;  /* 0x0000003f3e367223 */ /* 0x080fe2000001005b */
[--C-:B------:R-:W-:Y:S02]  /*bcf0*/  HADD2.F32 R56, -RZ, R59.reuse.H0_H0 ;  /* 0x2000003bff387230 */ /* 0x100fe40000004100 */
[----:B------:R-:W-:Y:S01]  /*bd00*/  FFMA.FTZ R57, R58, R63, -R89 ;  /* 0x0000003f3a397223 */ /* 0x000fe20000010859 */
[----:B------:R-:W-:Y:S02]  /*bd10*/  HADD2.F32 R164, -RZ, R164.H1_H1 ;  /* 0x300000a4ffa47230 */ /* 0x000fe40000004100 */
[-C--:B------:R-:W-:Y:S01]  /*bd20*/  FMUL.FTZ R63, R61, R88.reuse ;  /* 0x000000583d3f7220 */ /* 0x080fe20000410000 */
[----:B------:R-:W-:Y:S02]  /*bd30*/  HADD2.F32 R62, -RZ, R60.H1_H1 ;  /* 0x3000003cff3e7230 */ /* 0x000fe40000004100 */
[----:B------:R-:W-:Y:S01]  /*bd40*/  FMUL.FTZ R88, R56, R88 ;  /* 0x0000005838587220 */ /* 0x000fe20000410000 */
[----:B------:R-:W-:Y:S01]  /*bd50*/  HADD2.F32 R58, -RZ, R166.H0_H0 ;  /* 0x200000a6ff3a7230 */ /* 0x000fe20000004100 */
[----:B------:R-:W-:Y:S01]  /*bd60*/  F2FP.F16.E4M3.UNPACK_B R89, R165.H1 ;  /* 0x000000a5ff59723e */ /* 0x000fe200030006ff */
[----:B------:R-:W-:-:S02]  /*bd70*/  HADD2.F32 R59, -RZ, R59.H1_H1 ;  /* 0x3000003bff3b7230 */ /* 0x000fc40000004100 */
[----:B------:R-:W-:Y:S01]  /*bd80*/  FMUL.FTZ R60, R62, R164 ;  /* 0x000000a43e3c7220 */ /* 0x000fe20000410000 */
[----:B------:R-:W-:Y:S02]  /*bd90*/  HADD2.F32 R166, -RZ, R166.H1_H1 ;  /* 0x300000a6ffa67230 */ /* 0x000fe40000004100 */
[-C--:B------:R-:W-:Y:S01]  /*bda0*/  FFMA.FTZ R56, R56, R58.reuse, -R63 ;  /* 0x0000003a38387223 */ /* 0x080fe2000001083f */
[----:B------:R-:W-:Y:S01]  /*bdb0*/  FFMA.FTZ R58, R61, R58, R88 ;  /* 0x0000003a3d3a7223 */ /* 0x000fe20000010058 */
[----:B------:R-:W-:Y:S01]  /*bdc0*/  F2FP.F16.E4M3.UNPACK_B R63, R49.H1 ;  /* 0x00000031ff3f723e */ /* 0x000fe200030006ff */
[C---:B------:R-:W-:Y:S01]  /*bdd0*/  FMUL.FTZ R91, R59.reuse, R164 ;  /* 0x000000a43b5b7220 */ /* 0x040fe20000410000 */
[----:B------:R-:W-:Y:S01]  /*bde0*/  FFMA.FTZ R61, R59, R166, -R60 ;  /* 0x000000a63b3d7223 */ /* 0x000fe2000001083c */
[----:B------:R-:W-:Y:S01]  /*bdf0*/  F2FP.F16.E4M3.UNPACK_B R60, R48.H1 ;  /* 0x00000030ff3c723e */ /* 0x000fe200030006ff */
[----:B------:R-:W-:Y:S01]  /*be00*/  HADD2.F32 R93, -RZ, R89.H0_H0 ;  /* 0x20000059ff5d7230 */ /* 0x000fe20000004100 */
[----:B------:R-:W-:Y:S01]  /*be10*/  F2FP.F16.E4M3.UNPACK_B R90, R167.H1 ;  /* 0x000000a7ff5a723e */ /* 0x000fe200030006ff */
[----:B------:R-:W-:-:S02]  /*be20*/  HADD2.F32 R88, -RZ, R63.H0_H0 ;  /* 0x2000003fff587230 */ /* 0x000fc40000004100 */
[----:B------:R-:W-:Y:S01]  /*be30*/  FFMA.FTZ R59, R62, R166, R91 ;  /* 0x000000a63e3b7223 */ /* 0x000fe2000001005b */
[----:B------:R-:W-:Y:S01]  /*be40*/  HADD2.F32 R62, -RZ, R60.H0_H0 ;  /* 0x2000003cff3e7230 */ /* 0x000fe20000004100 */
[----:B------:R-:W-:Y:S01]  /*be50*/  F2FP.F16.E4M3.UNPACK_B R165, R165 ;  /* 0x000000a5ffa5723e */ /* 0x000fe200020006ff */
[----:B------:R-:W-:Y:S02]  /*be60*/  HADD2.F32 R92, -RZ, R89.H1_H1 ;  /* 0x30000059ff5c7230 */ /* 0x000fe40000004100 */
[-C--:B------:R-:W-:Y:S01]  /*be70*/  FMUL.FTZ R95, R88, R93.reuse ;  /* 0x0000005d585f7220 */ /* 0x080fe20000410000 */
[----:B------:R-:W-:Y:S02]  /*be80*/  HADD2.F32 R91, -RZ, R90.H0_H0 ;  /* 0x2000005aff5b7230 */ /* 0x000fe40000004100 */
[----:B------:R-:W-:Y:S01]  /*be90*/  FMUL.FTZ R93, R62, R93 ;  /* 0x0000005d3e5d7220 */ /* 0x000fe20000410000 */
[----:B------:R-:W-:Y:S01]  /*bea0*/  HADD2.F32 R89, -RZ, R63.H1_H1 ;  /* 0x3000003fff597230 */ /* 0x000fe20000004100 */
[----:B------:R-:W-:Y:S01]  /*beb0*/  F2FP.F16.E4M3.UNPACK_B R48, R48 ;  /* 0x00000030ff30723e */ /* 0x000fe200020006ff */
[----:B------:R-:W-:-:S02]  /*bec0*/  HADD2.F32 R63, -RZ, R60.H1_H1 ;  /* 0x3000003cff3f7230 */ /* 0x000fc40000004100 */
[-C--:B------:R-:W-:Y:S01]  /*bed0*/  FFMA.FTZ R60, R62, R91.reuse, -R95 ;  /* 0x0000005b3e3c7223 */ /* 0x080fe2000001085f */
[----:B------:R-:W-:Y:S02]  /*bee0*/  HADD2.F32 R90, -RZ, R90.H1_H1 ;  /* 0x3000005aff5a7230 */ /* 0x000fe40000004100 */
[-C--:B------:R-:W-:Y:S01]  /*bef0*/  FMUL.FTZ R94, R89, R92.reuse ;  /* 0x0000005c595e7220 */ /* 0x080fe20000410000 */
[----:B------:R-:W-:Y:S01]  /*bf00*/  FFMA.FTZ R62, R88, R91, R93 ;  /* 0x0000005b583e7223 */ /* 0x000fe2000001005d */
[----:B------:R-:W-:Y:S01]  /*bf10*/  FMUL.FTZ R92, R63, R92 ;  /* 0x0000005c3f5c7220 */ /* 0x000fe20000410000 */
[----:B------:R-:W-:Y:S01]  /*bf20*/  F2FP.F16.E4M3.UNPACK_B R88, R49 ;  /* 0x00000031ff58723e */ /* 0x000fe200020006ff */
[----:B------:R-:W-:Y:S01]  /*bf30*/  HADD2.F32 R49, -RZ, R48.H0_H0 ;  /* 0x20000030ff317230 */ /* 0x000fe20000004100 */
[----:B------:R-:W-:Y:S01]  /*bf40*/  F2FP.F16.E4M3.UNPACK_B R167, R167 ;  /* 0x000000a7ffa7723e */ /* 0x000fe200020006ff */
[----:B------:R-:W-:Y:S01]  /*bf50*/  FFMA.FTZ R93, R89, R90, R92 ;  /* 0x0000005a595d7223 */ /* 0x000fe2000001005c */
[----:B------:R-:W-:-:S02]  /*bf60*/  HADD2.F32 R92, -RZ, R165.H0_H0 ;  /* 0x200000a5ff5c7230 */ /* 0x000fc40000004100 */
[----:B------:R-:W-:Y:S01]  /*bf70*/  FFMA.FTZ R63, R63, R90, -R94 ;  /* 0x0000005a3f3f7223 */ /* 0x000fe2000001085e */
[--C-:B------:R-:W-:Y:S01]  /*bf80*/  HADD2.F32 R89, -RZ, R88.reuse.H0_H0 ;  /* 0x20000058ff597230 */ /* 0x100fe20000004100 */
[----:B------:R-:W-:Y:S01]  /*bf90*/  F2FP.SATFINITE.E4M3.F32.PACK_AB_MERGE_C R50, R57, R50, RZ ;  /* 0x000000323932723e */ /* 0x000fe200048070ff */
[----:B------:R-:W-:Y:S01]  /*bfa0*/  HADD2.F32 R165, -RZ, R165.H1_H1 ;  /* 0x300000a5ffa57230 */ /* 0x000fe20000004100 */
[----:B------:R-:W-:Y:S01]  /*bfb0*/  F2FP.SATFINITE.E4M3.F32.PACK_AB_MERGE_C R54, R54, R51, RZ ;  /* 0x000000333636723e */ /* 0x000fe200048070ff */
[----:B------:R-:W-:Y:S02]  /*bfc0*/  HADD2.F32 R88, -RZ, R88.H1_H1 ;  /* 0x30000058ff587230 */ /* 0x000fe40000004100 */
[-C--:B------:R-:W-:Y:S01]  /*bfd0*/  FMUL.FTZ R94, R89, R92.reuse ;  /* 0x0000005c595e7220 */ /* 0x080fe20000410000 */
[----:B------:R-:W-:Y:S02]  /*bfe0*/  HADD2.F32 R48, -RZ, R48.H1_H1 ;  /* 0x30000030ff307230 */ /* 0x000fe40000004100 */
[----:B------:R-:W-:Y:S01]  /*bff0*/  FMUL.FTZ R92, R49, R92 ;  /* 0x0000005c315c7220 */ /* 0x000fe20000410000 */
[----:B------:R-:W-:-:S02]  /*c000*/  HADD2.F32 R90, -RZ, R167.H0_H0 ;  /* 0x200000a7ff5a7230 */ /* 0x000fc40000004100 */
[-C--:B------:R-:W-:Y:S01]  /*c010*/  FMUL.FTZ R91, R88, R165.reuse ;  /* 0x000000a5585b7220 */ /* 0x080fe20000410000 */
[----:B------:R-:W-:Y:S02]  /*c020*/  HADD2.F32 R167, -RZ, R167.H1_H1 ;  /* 0x300000a7ffa77230 */ /* 0x000fe40000004100 */
[C---:B------:R-:W-:Y:S01]  /*c030*/  FMUL.FTZ R165, R48.reuse, R165 ;  /* 0x000000a530a57220 */ /* 0x040fe20000410000 */
[----:B------:R-:W-:Y:S01]  /*c040*/  F2FP.SATFINITE.E4M3.F32.PACK_AB_MERGE_C R60, R63, R60, RZ ;  /* 0x0000003c3f3c723e */ /* 0x000fe200048070ff */
[----:B------:R-:W-:Y:S01]  /*c050*/  FFMA.FTZ R49, R49, R90, -R94 ;  /* 0x0000005a31317223 */ /* 0x000fe2000001085e */
[----:B------:R-:W-:Y:S01]  /*c060*/  F2FP.SATFINITE.E4M3.F32.PACK_AB_MERGE_C R51, R61, R56, R50 ;  /* 0x000000383d33723e */ /* 0x000fe20004807032 */
[----:B------:R-:W-:Y:S01]  /*c070*/  FFMA.FTZ R48, R48, R167, -R91 ;  /* 0x000000a730307223 */ /* 0x000fe2000001085b */
[----:B------:R-:W-:Y:S01]  /*c080*/  F2FP.F16.E4M3.UNPACK_B R57, R45 ;  /* 0x0000002dff39723e */ /* 0x000fe200020006ff */
[----:B------:R-:W-:Y:S01]  /*c090*/  FFMA.FTZ R92, R89, R90, R92 ;  /* 0x0000005a595c7223 */ /* 0x000fe2000001005c */
[----:B------:R-:W-:Y:S01]  /*c0a0*/  F2FP.F16.E4M3.UNPACK_B R63, R46 ;  /* 0x0000002eff3f723e */ /* 0x000fe200020006ff */
[----:B------:R-:W-:Y:S01]  /*c0b0*/  FFMA.FTZ R165, R88, R167, R165 ;  /* 0x000000a758a57223 */ /* 0x000fe200000100a5 */
[----:B------:R-:W-:-:S02]  /*c0c0*/  F2FP.F16.E4M3.UNPACK_B R56, R41 ;  /* 0x00000029ff38723e */ /* 0x000fc400020006ff */
[----:B------:R-:W-:Y:S02]  /*c0d0*/  F2FP.SATFINITE.E4M3.F32.PACK_AB_MERGE_C R62, R93, R62, RZ ;  /* 0x0000003e5d3e723e */ /* 0x000fe400048070ff */
[----:B------:R-:W-:Y:S01]  /*c0e0*/  F2FP.SATFINITE.E4M3.F32.PACK_AB_MERGE_C R50, R59, R58, R54 ;  /* 0x0000003a3b32723e */ /* 0x000fe20004807036 */
[----:B------:R-:W-:Y:S01]  /*c0f0*/  HADD2.F32 R59, -RZ, R57.H0_H0 ;  /* 0x20000039ff3b7230 */ /* 0x000fe20000004100 */
[----:B------:R-:W-:Y:S01]  /*c100*/  F2FP.F16.E4M3.UNPACK_B R61, R44 ;  /* 0x0000002cff3d723e */ /* 0x000fe200020006ff */
[----:B------:R-:W-:Y:S01]  /*c110*/  HADD2.F32 R58, -RZ, R63.H0_H0 ;  /* 0x2000003fff3a7230 */ /* 0x000fe20000004100 */
[----:B------:R-:W-:Y:S01]  /*c120*/  F2FP.SATFINITE.E4M3.F32.PACK_AB_MERGE_C R49, R48, R49, R60 ;  /* 0x000000313031723e */ /* 0x000fe2000480703c */
[----:B------:R-:W-:Y:S01]  /*c130*/  HADD2.F32 R54, -RZ, R56.H0_H0 ;  /* 0x20000038ff367230 */ /* 0x000fe20000004100 */
[----:B------:R-:W-:Y:S01]  /*c140*/  F2FP.SATFINITE.E4M3.F32.PACK_AB_MERGE_C R48, R165, R92, R62 ;  /* 0x0000005ca530723e */ /* 0x000fe2000480703e */
        /* <DEDUP_REMOVED lines=8> */
[----:B------:R-:W-:Y:S02]  /*c1d0*/  HADD2.F32 R61, -RZ, R61.H1_H1 ;  /* 0x3000003dff3d7230 */ /* 0x000fe40000004100 */
[----:B------:R-:W-:Y:S01]  /*c1e0*/  FMUL.FTZ R89, R60, R63 ;  /* 0x0000003f3c597220 */ /* 0x000fe20000410000 */
[----:B------:R-:W-:Y:S01]  /*c1f0*/  F2FP.F16.E4M3.UNPACK_B R59, R45.H1 ;  /* 0x0000002dff3b723e */ /* 0x000fe200030006ff */
[----:B------:R-:W-:Y:S01]  /*c200*/  FMUL.FTZ R63, R58, R63 ;  /* 0x0000003f3a3f7220 */ /* 0x000fe20000410000 */
[----:B------:R-:W-:-:S02]  /*c210*/  F2FP.F16.E4M3.UNPACK_B R62, R46.H1 ;  /* 0x0000002eff3e723e */ /* 0x000fc400030006ff */
[----:B------:R-:W-:Y:S01]  /*c220*/  F2FP.F16.E4M3.UNPACK_B R57, R41.H1 ;  /* 0x00000029ff39723e */ /* 0x000fe200030006ff */
[-C--:B------:R-:W-:Y:S01]  /*c230*/  FFMA.FTZ R41, R58, R61.reuse, -R89 ;  /* 0x0000003d3a297223 */ /* 0x080fe20000010859 */
[----:B------:R-:W-:Y:S01]  /*c240*/  FFMA.FTZ R45, R60, R61, R63 ;  /* 0x0000003d3c2d7223 */ /* 0x000fe2000001003f */
[----:B------:R-:W-:Y:S01]  /*c250*/  HADD2.F32 R58, -RZ, R59.H0_H0 ;  /* 0x2000003bff3a7230 */ /* 0x000fe20000004100 */
[----:B------:R-:W-:Y:S01]  /*c260*/  F2FP.F16.E4M3.UNPACK_B R44, R44.H1 ;  /* 0x0000002cff2c723e */ /* 0x000fe200030006ff */
[--C-:B------:R-:W-:Y:S01]  /*c270*/  HADD2.F32 R63, -RZ, R62.reuse.H0_H0 ;  /* 0x2000003eff3f7230 */ /* 0x100fe20000004100 */
[-C--:B------:R-:W-:Y:S01]  /*c280*/  F2FP.F16.E4M3.UNPACK_B R93, R42.reuse.H1 ;  /* 0x0000002aff5d723e */ /* 0x080fe200030006ff */
[----:B------:R-:W-:Y:S01]  /*c290*/  HADD2.F32 R46, -RZ, R57.H0_H0 ;  /* 0x20000039ff2e7230 */ /* 0x000fe20000004100 */
[----:B------:R-:W-:Y:S01]  /*c2a0*/  F2FP.F16.E4M3.UNPACK_B R92, R42 ;  /* 0x0000002aff5c723e */ /* 0x000fe200020006ff */
[----:B------:R-:W-:Y:S02]  /*c2b0*/  HADD2.F32 R59, -RZ, R59.H1_H1 ;  /* 0x3000003bff3b7230 */ /* 0x000fe40000004100 */
[----:B------:R-:W-:Y:S01]  /*c2c0*/  FMUL.FTZ R89, R58, R63 ;  /* 0x0000003f3a597220 */ /* 0x000fe20000410000 */
[----:B------:R-:W-:-:S02]  /*c2d0*/  HADD2.F32 R62, -RZ, R62.H1_H1 ;  /* 0x3000003eff3e7230 */ /* 0x000fc40000004100 */
[----:B------:R-:W-:Y:S01]  /*c2e0*/  FMUL.FTZ R63, R46, R63 ;  /* 0x0000003f2e3f7220 */ /* 0x000fe20000410000 */
[----:B------:R-:W-:Y:S01]  /*c2f0*/  HADD2.F32 R57, -RZ, R57.H1_H1 ;  /* 0x30000039ff397230 */ /* 0x000fe20000004100 */
[----:B------:R-:W-:Y:S01]  /*c300*/  F2FP.F16.E4M3.UNPACK_B R90, R40.H1 ;  /* 0x00000028ff5a723e */ /* 0x000fe200030006ff */
[--C-:B------:R-:W-:Y:S02]  /*c310*/  HADD2.F32 R60, -RZ, R44.reuse.H1_H1 ;  /* 0x3000002cff3c7230 */ /* 0x100fe40000004100 */
[-C--:B------:R-:W-:Y:S01]  /*c320*/  FMUL.FTZ R88, R59, R62.reuse ;  /* 0x0000003e3b587220 */ /* 0x080fe20000410000 */
[----:B------:R-:W-:Y:S02]  /*c330*/  HADD2.F32 R61, -RZ, R44.H0_H0 ;  /* 0x2000002cff3d7230 */ /* 0x000fe40000004100 */
[C---:B------:R-:W-:Y:S01]  /*c340*/  FMUL.FTZ R62, R57.reuse, R62 ;  /* 0x0000003e393e7220 */ /* 0x040fe20000410000 */
[----:B------:R-:W-:Y:S02]  /*c350*/  HADD2.F32 R95, -RZ, R93.H0_H0 ;  /* 0x2000005dff5f7230 */ /* 0x000fe40000004100 */
[----:B------:R-:W-:Y:S01]  /*c360*/  FFMA.FTZ R57, R57, R60, -R88 ;  /* 0x0000003c39397223 */ /* 0x000fe20000010858 */
[----:B------:R-:W-:-:S02]  /*c370*/  HADD2.F32 R91, -RZ, R90.H0_H0 ;  /* 0x2000005aff5b7230 */ /* 0x000fc40000004100 */
[----:B------:R-:W-:Y:S01]  /*c380*/  FFMA.FTZ R59, R59, R60, R62 ;  /* 0x0000003c3b3b7223 */ /* 0x000fe2000001003e */
[----:B------:R-:W-:Y:S01]  /*c390*/  F2FP.F16.E4M3.UNPACK_B R62, R47.H1 ;  /* 0x0000002fff3e723e */ /* 0x000fe200030006ff */
[-C--:B------:R-:W-:Y:S01]  /*c3a0*/  FFMA.FTZ R44, R46, R61.reuse, -R89 ;  /* 0x0000003d2e2c7223 */ /* 0x080fe20000010859 */
[----:B------:R-:W-:Y:S01]  /*c3b0*/  FFMA.FTZ R46, R58, R61, R63 ;  /* 0x0000003d3a2e7223 */ /* 0x000fe2000001003f */
[----:B------:R-:W-:Y:S01]  /*c3c0*/  F2FP.F16.E4M3.UNPACK_B R58, R43 ;  /* 0x0000002bff3a723e */ /* 0x000fe200020006ff */
[----:B------:R-:W-:Y:S01]  /*c3d0*/  HADD2.F32 R93, -RZ, R93.H1_H1 ;  /* 0x3000005dff5d7230 */ /* 0x000fe20000004100 */
[----:B------:R-:W-:Y:S01]  /*c3e0*/  F2FP.F16.E4M3.UNPACK_B R61, R47 ;  /* 0x0000002fff3d723e */ /* 0x000fe200020006ff */
[--C-:B------:R-:W-:Y:S01]  /*c3f0*/  HADD2.F32 R88, -RZ, R62.reuse.H0_H0 ;  /* 0x2000003eff587230 */ /* 0x100fe20000004100 */
[----:B------:R-:W-:Y:S01]  /*c400*/  F2FP.F16.E4M3.UNPACK_B R43, R43.H1 ;  /* 0x0000002bff2b723e */ /* 0x000fe200030006ff */
[----:B------:R-:W-:Y:S01]  /*c410*/  HADD2.F32 R62, -RZ, R62.H1_H1 ;  /* 0x3000003eff3e7230 */ /* 0x000fe20000004100 */
[----:B------:R-:W-:Y:S01]  /*c420*/  F2FP.F16.E4M3.UNPACK_B R89, R40 ;  /* 0x00000028ff59723e */ /* 0x000fe200020006ff */
[----:B------:R-:W-:-:S02]  /*c430*/  HADD2.F32 R63, -RZ, R61.H0_H0 ;  /* 0x2000003dff3f7230 */ /* 0x000fc40000004100 */
[-C--:B------:R-:W-:Y:S01]  /*c440*/  FMUL.FTZ R165, R88, R95.reuse ;  /* 0x0000005f58a57220 */ /* 0x080fe20000410000 */
[--C-:B------:R-:W-:Y:S01]  /*c450*/  HADD2.F32 R60, -RZ, R43.reuse.H0_H0 ;  /* 0x2000002bff3c7230 */ /* 0x100fe20000004100 */
[----:B------:R-:W-:Y:S01]  /*c460*/  F2FP.SATFINITE.E4M3.F32.PACK_AB_MERGE_C R44, R57, R44, RZ ;  /* 0x0000002c392c723e */ /* 0x000fe200048070ff */
[----:B------:R-:W-:Y:S01]  /*c470*/  HADD2.F32 R40, -RZ, R92.H0_H0 ;  /* 0x2000005cff287230 */ /* 0x000fe20000004100 */
[----:B------:R-:W-:Y:S01]  /*c480*/  F2FP.SATFINITE.E4M3.F32.PACK_AB_MERGE_C R46, R59, R46, RZ ;  /* 0x0000002e3b2e723e */ /* 0x000fe200048070ff */
[----:B------:R-:W-:Y:S02]  /*c490*/  HADD2.F32 R43, -RZ, R43.H1_H1 ;  /* 0x3000002bff2b7230 */ /* 0x000fe40000004100 */
[----:B------:R-:W-:Y:S01]  /*c4a0*/  FMUL.FTZ R95, R60, R95 ;  /* 0x0000005f3c5f7220 */ /* 0x000fe20000410000 */
[----:B------:R-:W-:Y:S02]  /*c4b0*/  HADD2.F32 R47, -RZ, R58.H0_H0 ;  /* 0x2000003aff2f7230 */ /* 0x000fe40000004100 */
[----:B------:R-:W-:Y:S01]  /*c4c0*/  FMUL.FTZ R94, R63, R40 ;  /* 0x000000283f5e7220 */ /* 0x000fe20000410000 */
[----:B------:R-:W-:-:S02]  /*c4d0*/  HADD2.F32 R42, -RZ, R89.H0_H0 ;  /* 0x20000059ff2a7230 */ /* 0x000fc40000004100 */
[----:B------:R-:W-:Y:S01]  /*c4e0*/  FFMA.FTZ R165, R60, R91, -R165 ;  /* 0x0000005b3ca57223 */ /* 0x000fe200000108a5 */
[----:B------:R-:W-:Y:S02]  /*c4f0*/  HADD2.F32 R61, -RZ, R61.H1_H1 ;  /* 0x3000003dff3d7230 */ /* 0x000fe40000004100 */
[-C--:B------:R-:W-:Y:S01]  /*c500*/  FMUL.FTZ R60, R62, R93.reuse ;  /* 0x0000005d3e3c7220 */ /* 0x080fe20000410000 */
[----:B------:R-:W-:Y:S02]  /*c510*/  HADD2.F32 R92, -RZ, R92.H1_H1 ;  /* 0x3000005cff5c7230 */ /* 0x000fe40000004100 */
[----:B------:R-:W-:Y:S01]  /*c520*/  FMUL.FTZ R93, R43, R93 ;  /* 0x0000005d2b5d7220 */ /* 0x000fe20000410000 */
[----:B------:R-:W-:Y:S02]  /*c530*/  HADD2.F32 R90, -RZ, R90.H1_H1 ;  /* 0x3000005aff5a7230 */ /* 0x000fe40000004100 */
[----:B------:R-:W-:Y:S01]  /*c540*/  FMUL.FTZ R164, R47, R40 ;  /* 0x000000282fa47220 */ /* 0x000fe20000410000 */
[----:B------:R-:W-:-:S02]  /*c550*/  HADD2.F32 R58, -RZ, R58.H1_H1 ;  /* 0x3000003aff3a7230 */ /* 0x000fc40000004100 */
[----:B------:R-:W-:Y:S01]  /*c560*/  FFMA.FTZ R40, R47, R42, -R94 ;  /* 0x0000002a2f287223 */ /* 0x000fe2000001085e */
[----:B------:R-:W-:Y:S02]  /*c570*/  HADD2.F32 R89, -RZ, R89.H1_H1 ;  /* 0x30000059ff597230 */ /* 0x000fe40000004100 */
[----:B------:R-:W-:Y:S01]  /*c580*/  FMUL.FTZ R47, R61, R92 ;  /* 0x0000005c3d2f7220 */ /* 0x000fe20000410000 */
[----:B------:R-:W-:Y:S01]  /*c590*/  FFMA.FTZ R60, R43, R90, -R60 ;  /* 0x0000005a2b3c7223 */ /* 0x000fe2000001083c */
[----:B------:R-:W-:Y:S01]  /*c5a0*/  FFMA.FTZ R95, R88, R91, R95 ;  /* 0x0000005b585f7223 */ /* 0x000fe2000001005f */
[----:B------:R-:W-:Y:S01]  /*c5b0*/  FMUL.FTZ R92, R58, R92 ;  /* 0x0000005c3a5c7220 */ /* 0x000fe20000410000 */
[----:B------:R-:W-:Y:S01]  /*c5c0*/  FFMA.FTZ R62, R62, R90, R93 ;  /* 0x0000005a3e3e7223 */ /* 0x000fe2000001005d */
[-C--:B------:R-:W-:Y:S01]  /*c5d0*/  FFMA.FTZ R47, R58, R89.reuse, -R47 ;  /* 0x000000593a2f7223 */ /* 0x080fe2000001082f */
[----:B------:R-:W-:Y:S01]  /*c5e0*/  FFMA.FTZ R42, R63, R42, R164 ;  /* 0x0000002a3f2a7223 */ /* 0x000fe200000100a4 */
[----:B------:R-:W-:Y:S01]  /*c5f0*/  FFMA.FTZ R61, R61, R89, R92 ;  /* 0x000000593d3d7223 */ /* 0x000fe2000001005c */
[----:B------:R-:W-:-:S02]  /*c600*/  F2FP.SATFINITE.E4M3.F32.PACK_AB_MERGE_C R60, R60, R165, RZ ;  /* 0x000000a53c3c723e */ /* 0x000fc400048070ff */
[----:B------:R-:W-:Y:S02]  /*c610*/  F2FP.SATFINITE.E4M3.F32.PACK_AB_MERGE_C R62, R62, R95, RZ ;  /* 0x0000005f3e3e723e */ /* 0x000fe400048070ff */
[----:B------:R-:W-:Y:S01]  /*c620*/  F2FP.SATFINITE.E4M3.F32.PACK_AB_MERGE_C R43, R47, R40, R60 ;  /* 0x000000282f2b723e */ /* 0x000fe2000480703c */
[----:B------:R-:W-:Y:S01]  /*c630*/  IMAD.MOV.U32 R40, RZ, RZ, R51 ;  /* 0x000000ffff287224 */ /* 0x000fe200078e0033 */
[----:B------:R-:W-:Y:S01]  /*c640*/  F2FP.SATFINITE.E4M3.F32.PACK_AB_MERGE_C R41, R41, R54, R44 ;  /* 0x000000362929723e */ /* 0x000fe2000480702c */
[----:B------:R-:W-:Y:S01]  /*c650*/  IMAD.MOV.U32 R44, RZ, RZ, R50 ;  /* 0x000000ffff2c7224 */ /* 0x000fe200078e0032 */
[----:B------:R-:W-:Y:S01]  /*c660*/  F2FP.SATFINITE.E4M3.F32.PACK_AB_MERGE_C R45, R45, R56, R46 ;  /* 0x000000382d2d723e */ /* 0x000fe2000480702e */
[----:B------:R-:W-:Y:S01]  /*c670*/  IMAD.MOV.U32 R46, RZ, RZ, R48 ;  /* 0x000000ffff2e7224 */ /* 0x000fe200078e0030 */
[----:B------:R-:W-:Y:S01]  /*c680*/  F2FP.SATFINITE.E4M3.F32.PACK_AB_MERGE_C R47, R61, R42, R62 ;  /* 0x0000002a3d2f723e */ /* 0x000fe2000480703e */
[----:B------:R-:W-:-:S07]  /*c690*/  IMAD.MOV.U32 R42, RZ, RZ, R49 ;  /* 0x000000ffff2a7224 */ /* 0x000fce00078e0031 */
.L_x_1410:
[----:B------:R-:W-:Y:S05]  /*c6a0*/  BSYNC B2 ;  /* 0x0000000000027941 */ /* 0x000fea0003800000 */
.L_x_1409:
        /* <DEDUP_REMOVED lines=10> */
.L_x_1400:
[----:B------:R-:W-:Y:S05]  /*c750*/  BSYNC B1 ;  /* 0x0000000000017941 */ /* 0x000fea0003800000 */
.L_x_1399:
[-C--:B0--34-:R-:W-:Y:S02]  /*c760*/  IMAD R40, R145, R130.reuse, RZ ;  /* 0x0000008291287224 */ /* 0x099fe400078e02ff */
        /* <DEDUP_REMOVED lines=12> */
[----:B------:R-:W-:-:S04]  /*c830*/  LEA.HI R40, R41, R40, RZ, 0x5 ;  /* 0x0000002829287211 */ /* 0x000fc800078f28ff */
[----:B------:R-:W-:-:S05]  /*c840*/  LEA.HI.SX32 R41, R40, R21, 0x1b ;  /* 0x0000001528297211 */ /* 0x000fca00078fdaff */
[----:B------:R-:W-:-:S05]  /*c850*/  IMAD.SHL.U32 R43, R41, 0x10, RZ ;  /* 0x00000010292b7824 */ /* 0x000fca00078e00ff */
[----:B------:R-:W-:-:S13]  /*c860*/  ISETP.GE.AND P2, PT, R43, R150, PT ;  /* 0x000000962b00720c */ /* 0x000fda0003f46270 */
[--C-:B------:R-:W-:Y:S02]  /*c870*/  @!P2 SHF.R.S32.HI R40, RZ, 0x1f, R43.reuse ;  /* 0x0000001fff28a819 */ /* 0x100fe4000001142b */
[----:B------:R-:W-:-:S04]  /*c880*/  @!P2 IADD3 R51, P4, P5, R116, R132, R43 ;  /* 0x000000847433a210 */ /* 0x000fc80007d9e02b */
[----:B------:R-:W-:Y:S02]  /*c890*/  @!P2 IADD3.X R40, R3, R52, R40, P4, P5 ;  /* 0x000000340328a210 */ /* 0x000fe400027ea428 */
[----:B------:R-:W-:-:S05]  /*c8a0*/  IADD3 R48, P4, R49, R120, RZ ;  /* 0x0000007831307210 */ /* 0x000fca0007f9e0ff */
[----:B------:R-:W-:Y:S01]  /*c8b0*/  IMAD.X R49, R42, 0x1, R121, P4 ;  /* 0x000000012a317824 */ /* 0x000fe200020e0679 */
[----:B------:R-:W-:-:S05]  /*c8c0*/  @!P2 IADD3 R50, P4, R51, R120, RZ ;  /* 0x000000783332a210 */ /* 0x000fca0007f9e0ff */
[----:B------:R-:W-:Y:S01]  /*c8d0*/  @!P2 IMAD.X R51, R40, 0x1, R121, P4 ;  /* 0x000000012833a824 */ /* 0x000fe200020e0679 */
[----:B------:R-:W-:Y:S02]  /*c8e0*/  SHF.R.S32.HI R40, RZ, 0x1f, R41 ;  /* 0x0000001fff287819 */ /* 0x000fe40000011429 */
[----:B------:R-:W-:Y:S02]  /*c8f0*/  ISETP.GE.AND P4, PT, R22, R127, PT ;  /* 0x0000007f1600720c */ /* 0x000fe40003f86270 */
        /* <DEDUP_REMOVED lines=15> */
[----:B------:R-:W-:Y:S01]  /*c9f0*/  SHF.R.U32.HI R62, RZ, 0x8, R65 ;  /* 0x00000008ff3e7819 */ /* 0x000fe20000011641 */
[----:B------:R-:W-:Y:S01]  /*ca00*/  IMAD.MOV.U32 R53, RZ, RZ, R41 ;  /* 0x000000ffff357224 */ /* 0x000fe200078e0029 */
[----:B------:R-:W-:Y:S01]  /*ca10*/  SHF.R.U32.HI R66, RZ, 0x10, R77 ;  /* 0x00000010ff427819 */ /* 0x000fe2000001164d */
[----:B------:R-:W-:Y:S01]  /*ca20*/  IMAD.SHL.U32 R40, R54, 0x100, RZ ;  /* 0x0000010036287824 */ /* 0x000fe200078e00ff */
[----:B------:R-:W-:Y:S01]  /*ca30*/  SHF.R.U32.HI R61, RZ, 0x8, R67 ;  /* 0x00000008ff3d7819 */ /* 0x000fe20000011643 */
[----:B------:R-:W-:Y:S01]  /*ca40*/  IMAD.MOV.U32 R54, RZ, RZ, R42 ;  /* 0x000000ffff367224 */ /* 0x000fe200078e002a */
[----:B------:R-:W-:Y:S01]  /*ca50*/  LOP3.LUT R55, R77, 0xff0000ff, RZ, 0xc0, !PT ;  /* 0xff0000ff4d377812 */ /* 0x000fe200078ec0ff */
[----:B------:R-:W-:Y:S01]  /*ca60*/  IMAD.SHL.U32 R42, R62, 0x100, RZ ;  /* 0x000001003e2a7824 */ /* 0x000fe200078e00ff */
[--C-:B------:R-:W-:Y:S01]  /*ca70*/  SHF.R.U32.HI R64, RZ, 0x8, R79.reuse ;  /* 0x00000008ff407819 */ /* 0x100fe2000001164f */
[----:B------:R-:W-:Y:S01]  /*ca80*/  IMAD.U32 R41, R66, 0x10000, RZ ;  /* 0x0001000042297824 */ /* 0x000fe200078e00ff */
[----:B------:R-:W-:Y:S01]  /*ca90*/  LOP3.LUT R59, R65, 0xff0000ff, RZ, 0xc0, !PT ;  /* 0xff0000ff413b7812 */ /* 0x000fe200078ec0ff */
[----:B------:R-:W-:Y:S01]  /*caa0*/  IMAD.SHL.U32 R61, R61, 0x100, RZ ;  /* 0x000001003d3d7824 */ /* 0x000fe200078e00ff */
[----:B------:R-:W-:Y:S01]  /*cab0*/  SHF.R.U32.HI R63, RZ, 0x10, R79 ;  /* 0x00000010ff3f7819 */ /* 0x000fe2000001164f */
[----:B-1----:R-:W-:Y:S01]  /*cac0*/  IMAD.MOV.U32 R58, RZ, RZ, R44 ;  /* 0x000000ffff3a7224 */ /* 0x002fe200078e002c */
[----:B------:R-:W-:Y:S01]  /*cad0*/  LOP3.LUT R40, R55, 0xff00, R40, 0xf8, !PT ;  /* 0x0000ff0037287812 */ /* 0x000fe200078ef828 */
[----:B------:R-:W-:Y:S01]  /*cae0*/  IMAD.SHL.U32 R55, R64, 0x100, RZ ;  /* 0x0000010040377824 */ /* 0x000fe200078e00ff */
[----:B------:R-:W-:-:S02]  /*caf0*/  LOP3.LUT R60, R67, 0xff0000ff, RZ, 0xc0, !PT ;  /* 0xff0000ff433c7812 */ /* 0x000fc400078ec0ff */
[----:B------:R-:W-:Y:S02]  /*cb00*/  LOP3.LUT R56, R79, 0xff0000ff, RZ, 0xc0, !PT ;  /* 0xff0000ff4f387812 */ /* 0x000fe400078ec0ff */
[----:B------:R-:W-:Y:S02]  /*cb10*/  LOP3.LUT R44, R59, 0xff00, R42, 0xf8, !PT ;  /* 0x0000ff003b2c7812 */ /* 0x000fe400078ef82a */
[----:B------:R-:W-:Y:S01]  /*cb20*/  LOP3.LUT R42, R40, 0xff0000, R41, 0xf8, !PT ;  /* 0x00ff0000282a7812 */ /* 0x000fe200078ef829 */
[----:B------:R-:W-:Y:S01]  /*cb30*/  IMAD.U32 R40, R63, 0x10000, RZ ;  /* 0x000100003f287824 */ /* 0x000fe200078e00ff */
[----:B------:R-:W-:Y:S02]  /*cb40*/  LOP3.LUT R64, R60, 0xff00, R61, 0xf8, !PT ;  /* 0x0000ff003c407812 */ /* 0x000fe400078ef83d */
[----:B------:R-:W-:Y:S02]  /*cb50*/  LOP3.LUT R55, R56, 0xff00, R55, 0xf8, !PT ;  /* 0x0000ff0038377812 */ /* 0x000fe400078ef837 */
[----:B------:R-:W-:-:S02]  /*cb60*/  F2FP.F16.E4M3.UNPACK_B R63, R158.H1 ;  /* 0x0000009eff3f723e */ /* 0x000fc400030006ff */
[----:B------:R-:W-:Y:S02]  /*cb70*/  F2FP.F16.E4M3.UNPACK_B R61, R58.H1 ;  /* 0x0000003aff3d723e */ /* 0x000fe400030006ff */
[----:B------:R-:W-:Y:S01]  /*cb80*/  F2FP.F16.E4M3.UNPACK_B R59, R57.H1 ;  /* 0x00000039ff3b723e */ /* 0x000fe200030006ff */
[----:B------:R-:W-:Y:S01]  /*cb90*/  HADD2.F32 R41, -RZ, R63.H0_H0 ;  /* 0x2000003fff297230 */ /* 0x000fe20000004100 */
[----:B------:R-:W-:Y:S01]  /*cba0*/  SHF.R.U32.HI R65, RZ, 0x10, R65 ;  /* 0x00000010ff417819 */ /* 0x000fe20000011641 */
[----:B------:R-:W-:Y:S01]  /*cbb0*/  HADD2.F32 R56, -RZ, R61.H0_H0 ;  /* 0x2000003dff387230 */ /* 0x000fe20000004100 */
[----:B------:R-:W-:Y:S01]  /*cbc0*/  SHF.R.U32.HI R67, RZ, 0x10, R67 ;  /* 0x00000010ff437819 */ /* 0x000fe20000011643 */
[----:B------:R-:W-:Y:S01]  /*cbd0*/  HADD2.F32 R63, -RZ, R63.H1_H1 ;  /* 0x3000003fff3f7230 */ /* 0x000fe20000004100 */
[----:B------:R-:W-:Y:S01]  /*cbe0*/  LOP3.LUT R40, R55, 0xff0000, R40, 0xf8, !PT ;  /* 0x00ff000037287812 */ /* 0x000fe200078ef828 */
[----:B------:R-:W-:Y:S01]  /*cbf0*/  HADD2.F32 R55, -RZ, R59.H0_H0 ;  /* 0x2000003bff377230 */ /* 0x000fe20000004100 */
[----:B------:R-:W-:Y:S01]  /*cc00*/  F2FP.F16.E4M3.UNPACK_B R60, R160.H1 ;  /* 0x000000a0ff3c723e */ /* 0x000fe200030006ff */
[----:B------:R-:W-:-:S02]  /*cc10*/  IMAD.U32 R65, R65, 0x10000, RZ ;  /* 0x0001000041417824 */ /* 0x000fc400078e00ff */
[-C--:B------:R-:W-:Y:S01]  /*cc20*/  FMUL.FTZ R66, R56, R41.reuse ;  /* 0x0000002938427220 */ /* 0x080fe20000410000 */
[----:B------:R-:W-:Y:S02]  /*cc30*/  IMAD.U32 R67, R67, 0x10000, RZ ;  /* 0x0001000043437824 */ /* 0x000fe400078e00ff */
[C---:B------:R-:W-:Y:S01]  /*cc40*/  FMUL.FTZ R77, R55.reuse, R41 ;  /* 0x00000029374d7220 */ /* 0x040fe20000410000 */
[--C-:B------:R-:W-:Y:S01]  /*cc50*/  HADD2.F32 R62, -RZ, R60.reuse.H0_H0 ;  /* 0x2000003cff3e7230 */ /* 0x100fe20000004100 */
[----:B------:R-:W-:Y:S01]  /*cc60*/  LOP3.LUT R44, R44, 0xff0000, R65, 0xf8, !PT ;  /* 0x00ff00002c2c7812 */ /* 0x000fe200078ef841 */
[----:B------:R-:W-:Y:S01]  /*cc70*/  HADD2.F32 R65, -RZ, R60.H1_H1 ;  /* 0x3000003cff417230 */ /* 0x000fe20000004100 */
[----:B------:R-:W-:Y:S01]  /*cc80*/  LOP3.LUT R41, R64, 0xff0000, R67, 0xf8, !PT ;  /* 0x00ff000040297812 */ /* 0x000fe200078ef843 */
[----:B------:R-:W-:Y:S02]  /*cc90*/  HADD2.F32 R60, -RZ, R59.H1_H1 ;  /* 0x3000003bff3c7230 */ /* 0x000fe40000004100 */
[-C--:B------:R-:W-:Y:S01]  /*cca0*/  FFMA.FTZ R55, R55, R62.reuse, -R66 ;  /* 0x0000003e37377223 */ /* 0x080fe20000010842 */
[----:B------:R-:W-:Y:S01]  /*ccb0*/  FFMA.FTZ R56, R56, R62, R77 ;  /* 0x0000003e38387223 */ /* 0x000fe2000001004d */
[----:B------:R-:W-:Y:S01]  /*ccc0*/  HADD2.F32 R64, -RZ, R61.H1_H1 ;  /* 0x3000003dff407230 */ /* 0x000fe20000004100 */
[----:B------:R-:W-:Y:S01]  /*ccd0*/  F2FP.F16.E4M3.UNPACK_B R158, R158 ;  /* 0x0000009eff9e723e */ /* 0x000fe200020006ff */
[----:B------:R-:W-:Y:S01]  /*cce0*/  FMUL.FTZ R67, R60, R63 ;  /* 0x0000003f3c437220 */ /* 0x000fe20000410000 */
[----:B------:R-:W-:-:S02]  /*ccf0*/  F2FP.F16.E4M3.UNPACK_B R62, R58 ;  /* 0x0000003aff3e723e */ /* 0x000fc400020006ff */
[----:B------:R-:W-:Y:S01]  /*cd00*/  F2FP.F16.E4M3.UNPACK_B R61, R57 ;  /* 0x00000039ff3d723e */ /* 0x000fe200020006ff */
[----:B------:R-:W-:Y:S01]  /*cd10*/  FMUL.FTZ R57, R64, R63 ;  /* 0x0000003f40397220 */ /* 0x000fe20000410000 */
[----:B------:R-:W-:Y:S01]  /*cd20*/  F2FP.F16.E4M3.UNPACK_B R160, R160 ;  /* 0x000000a0ffa0723e */ /* 0x000fe200020006ff */
[----:B------:R-:W-:Y:S02]  /*cd30*/  HADD2.F32 R66, -RZ, R158.H0_H0 ;  /* 0x2000009eff427230 */ /* 0x000fe40000004100 */
[----:B------:R-:W-:Y:S02]  /*cd40*/  HADD2.F32 R63, -RZ, R62.H0_H0 ;  /* 0x2000003eff3f7230 */ /* 0x000fe40000004100 */
[-C--:B------:R-:W-:Y:S01]  /*cd50*/  FFMA.FTZ R58, R60, R65.reuse, -R57 ;  /* 0x000000413c3a7223 */ /* 0x080fe20000010839 */
[----:B------:R-:W-:Y:S02]  /*cd60*/  HADD2.F32 R59, -RZ, R61.H0_H0 ;  /* 0x2000003dff3b7230 */ /* 0x000fe40000004100 */
[----:B------:R-:W-:Y:S01]  /*cd70*/  FFMA.FTZ R57, R64, R65, R67 ;  /* 0x0000004140397223 */ /* 0x000fe20000010043 */
[----:B------:R-:W-:-:S02]  /*cd80*/  HADD2.F32 R60, -RZ, R160.H0_H0 ;  /* 0x200000a0ff3c7230 */ /* 0x000fc40000004100 */
[-C--:B------:R-:W-:Y:S01]  /*cd90*/  FMUL.FTZ R76, R63, R66.reuse ;  /* 0x000000423f4c7220 */ /* 0x080fe20000410000 */
[----:B------:R-:W-:Y:S02]  /*cda0*/  HADD2.F32 R158, -RZ, R158.H1_H1 ;  /* 0x3000009eff9e7230 */ /* 0x000fe40000004100 */
[C---:B------:R-:W-:Y:S01]  /*cdb0*/  FMUL.FTZ R66, R59.reuse, R66 ;  /* 0x000000423b427220 */ /* 0x040fe20000410000 */
[----:B------:R-:W-:Y:S02]  /*cdc0*/  HADD2.F32 R64, -RZ, R62.H1_H1 ;  /* 0x3000003eff407230 */ /* 0x000fe40000004100 */
[----:B------:R-:W-:Y:S01]  /*cdd0*/  FFMA.FTZ R59, R59, R60, -R76 ;  /* 0x0000003c3b3b7223 */ /* 0x000fe2000001084c */
[----:B------:R-:W-:Y:S01]  /*cde0*/  HADD2.F32 R61, -RZ, R61.H1_H1 ;  /* 0x3000003dff3d7230 */ /* 0x000fe20000004100 */
[----:B------:R-:W-:Y:S01]  /*cdf0*/  F2FP.F16.E4M3.UNPACK_B R76, R159.H1 ;  /* 0x0000009fff4c723e */ /* 0x000fe200030006ff */
[----:B------:R-:W-:Y:S01]  /*ce00*/  HADD2.F32 R160, -RZ, R160.H1_H1 ;  /* 0x300000a0ffa07230 */ /* 0x000fe20000004100 */
[----:B------:R-:W-:Y:S01]  /*ce10*/  F2FP.F16.E4M3.UNPACK_B R65, R46.H1 ;  /* 0x0000002eff41723e */ /* 0x000fe200030006ff */
[----:B------:R-:W-:Y:S01]  /*ce20*/  FFMA.FTZ R60, R63, R60, R66 ;  /* 0x0000003c3f3c7223 */ /* 0x000fe20000010042 */
[-C--:B------:R-:W-:Y:S01]  /*ce30*/  FMUL.FTZ R62, R64, R158.reuse ;  /* 0x0000009e403e7220 */ /* 0x080fe20000410000 */
[----:B------:R-:W-:Y:S01]  /*ce40*/  FMUL.FTZ R77, R61, R158 ;  /* 0x0000009e3d4d7220 */ /* 0x000fe20000410000 */
[----:B------:R-:W-:Y:S01]  /*ce50*/  F2FP.F16.E4M3.UNPACK_B R67, R161.H1 ;  /* 0x000000a1ff43723e */ /* 0x000fe200030006ff */
[----:B------:R-:W-:Y:S01]  /*ce60*/  HADD2.F32 R79, -RZ, R76.H0_H0 ;  /* 0x2000004cff4f7230 */ /* 0x000fe20000004100 */
[----:B------:R-:W-:Y:S01]  /*ce70*/  F2FP.F16.E4M3.UNPACK_B R63, R54.H1 ;  /* 0x00000036ff3f723e */ /* 0x000fe200030006ff */
[----:B------:R-:W-:-:S02]  /*ce80*/  HADD2.F32 R66, -RZ, R65.H0_H0 ;  /* 0x20000041ff427230 */ /* 0x000fc40000004100 */
[-C--:B------:R-:W-:Y:S01]  /*ce90*/  FFMA.FTZ R62, R61, R160.reuse, -R62 ;  /* 0x000000a03d3e7223 */ /* 0x080fe2000001083e */
[----:B------:R-:W-:Y:S01]  /*cea0*/  FFMA.FTZ R61, R64, R160, R77 ;  /* 0x000000a0403d7223 */ /* 0x000fe2000001004d */
[----:B------:R-:W-:Y:S01]  /*ceb0*/  HADD2.F32 R77, -RZ, R67.H0_H0 ;  /* 0x20000043ff4d7230 */ /* 0x000fe20000004100 */
[----:B------:R-:W-:Y:S01]  /*cec0*/  F2FP.F16.E4M3.UNPACK_B R159, R159 ;  /* 0x0000009fff9f723e */ /* 0x000fe200020006ff */
[----:B------:R-:W-:Y:S02]  /*ced0*/  HADD2.F32 R64, -RZ, R63.H0_H0 ;  /* 0x2000003fff407230 */ /* 0x000fe40000004100 */
[-C--:B------:R-:W-:Y:S01]  /*cee0*/  FMUL.FTZ R89, R66, R79.reuse ;  /* 0x0000004f42597220 */ /* 0x080fe20000410000 */
[----:B------:R-:W-:Y:S01]  /*cef0*/  HADD2.F32 R76, -RZ, R76.H1_H1 ;  /* 0x3000004cff4c7230 */ /* 0x000fe20000004100 */
[----:B------:R-:W-:Y:S01]  /*cf00*/  F2FP.F16.E4M3.UNPACK_B R54, R54 ;  /* 0x00000036ff36723e */ /* 0x000fe200020006ff */
[----:B------:R-:W-:Y:S02]  /*cf10*/  HADD2.F32 R65, -RZ, R65.H1_H1 ;  /* 0x30000041ff417230 */ /* 0x000fe40000004100 */
[C---:B------:R-:W-:Y:S01]  /*cf20*/  FMUL.FTZ R79, R64.reuse, R79 ;  /* 0x0000004f404f7220 */ /* 0x040fe20000410000 */
[----:B------:R-:W-:Y:S01]  /*cf30*/  FFMA.FTZ R89, R64, R77, -R89 ;  /* 0x0000004d40597223 */ /* 0x000fe20000010859 */
[----:B------:R-:W-:Y:S01]  /*cf40*/  HADD2.F32 R63, -RZ, R63.H1_H1 ;  /* 0x3000003fff3f7230 */ /* 0x000fe20000004100 */
[----:B------:R-:W-:Y:S01]  /*cf50*/  F2FP.F16.E4M3.UNPACK_B R161, R161 ;  /* 0x000000a1ffa1723e */ /* 0x000fe200020006ff */
[----:B------:R-:W-:-:S02]  /*cf60*/  HADD2.F32 R64, -RZ, R67.H1_H1 ;  /* 0x30000043ff407230 */ /* 0x000fc40000004100 */
[-C--:B------:R-:W-:Y:S01]  /*cf70*/  FMUL.FTZ R78, R65, R76.reuse ;  /* 0x0000004c414e7220 */ /* 0x080fe20000410000 */
[--C-:B------:R-:W-:Y:S02]  /*cf80*/  HADD2.F32 R67, -RZ, R159.reuse.H0_H0 ;  /* 0x2000009fff437230 */ /* 0x100fe40000004100 */
[C---:B------:R-:W-:Y:S01]  /*cf90*/  FMUL.FTZ R88, R63.reuse, R76 ;  /* 0x0000004c3f587220 */ /* 0x040fe20000410000 */
[----:B------:R-:W-:Y:S02]  /*cfa0*/  HADD2.F32 R159, -RZ, R159.H1_H1 ;  /* 0x3000009fff9f7230 */ /* 0x000fe40000004100 */
[----:B------:R-:W-:Y:S01]  /*cfb0*/  FFMA.FTZ R78, R63, R64, -R78 ;  /* 0x000000403f4e7223 */ /* 0x000fe2000001084e */
[----:B------:R-:W-:Y:S01]  /*cfc0*/  F2FP.F16.E4M3.UNPACK_B R63, R46 ;  /* 0x0000002eff3f723e */ /* 0x000fe200020006ff */
[----:B------:R-:W-:Y:S01]  /*cfd0*/  FFMA.FTZ R91, R65, R64, R88 ;  /* 0x00000040415b7223 */ /* 0x000fe20000010058 */
[--C-:B------:R-:W-:Y:S02]  /*cfe0*/  HADD2.F32 R46, -RZ, R54.reuse.H0_H0 ;  /* 0x20000036ff2e7230 */ /* 0x100fe40000004100 */
[----:B------:R-:W-:Y:S01]  /*cff0*/  FFMA.FTZ R76, R66, R77, R79 ;  /* 0x0000004d424c7223 */ /* 0x000fe2000001004f */
[----:B------:R-:W-:Y:S01]  /*d000*/  HADD2.F32 R54, -RZ, R54.H1_H1 ;  /* 0x30000036ff367230 */ /* 0x000fe20000004100 */
[----:B------:R-:W-:Y:S01]  /*d010*/  F2FP.SATFINITE.E4M3.F32.PACK_AB_MERGE_C R55, R58, R55, RZ ;  /* 0x000000373a37723e */ /* 0x000fe200048070ff */
[--C-:B------:R-:W-:Y:S01]  /*d020*/  HADD2.F32 R64, -RZ, R63.reuse.H0_H0 ;  /* 0x2000003fff407230 */ /* 0x100fe20000004100 */
[----:B------:R-:W-:Y:S01]  /*d030*/  F2FP.SATFINITE.E4M3.F32.PACK_AB_MERGE_C R57, R57, R56, RZ ;  /* 0x000000383939723e */ /* 0x000fe200048070ff */
[----:B------:R-:W-:-:S02]  /*d040*/  HADD2.F32 R63, -RZ, R63.H1_H1 ;  /* 0x3000003fff3f7230 */ /* 0x000fc40000004100 */
[----:B------:R-:W-:Y:S01]  /*d050*/  FMUL.FTZ R66, R54, R159 ;  /* 0x0000009f36427220 */ /* 0x000fe20000410000 */
[--C-:B------:R-:W-:Y:S02]  /*d060*/  HADD2.F32 R65, -RZ, R161.reuse.H0_H0 ;  /* 0x200000a1ff417230 */ /* 0x100fe40000004100 */
[----:B------:R-:W-:Y:S01]  /*d070*/  FMUL.FTZ R77, R64, R67 ;  /* 0x00000043404d7220 */ /* 0x000fe20000410000 */
[----:B------:R-:W-:Y:S02]  /*d080*/  HADD2.F32 R161, -RZ, R161.H1_H1 ;  /* 0x300000a1ffa17230 */ /* 0x000fe40000004100 */
[C---:B------:R-:W-:Y:S01]  /*d090*/  FMUL.FTZ R79, R63.reuse, R159 ;  /* 0x0000009f3f4f7220 */ /* 0x040fe20000410000 */
[C---:B------:R-:W-:Y:S01]  /*d0a0*/  FMUL.FTZ R67, R46.reuse, R67 ;  /* 0x000000432e437220 */ /* 0x040fe20000410000 */
[----:B------:R-:W-:Y:S01]  /*d0b0*/  FFMA.FTZ R77, R46, R65, -R77 ;  /* 0x000000412e4d7223 */ /* 0x000fe2000001084d */
[----:B------:R-:W-:Y:S01]  /*d0c0*/  F2FP.F16.E4M3.UNPACK_B R58, R53 ;  /* 0x00000035ff3a723e */ /* 0x000fe200020006ff */
[----:B------:R-:W-:Y:S01]  /*d0d0*/  FFMA.FTZ R54, R54, R161, -R79 ;  /* 0x000000a136367223 */ /* 0x000fe2000001084f */
[----:B------:R-:W-:Y:S01]  /*d0e0*/  FFMA.FTZ R46, R64, R65, R67 ;  /* 0x00000041402e7223 */ /* 0x000fe20000010043 */
[----:B------:R-:W-:Y:S01]  /*d0f0*/  FFMA.FTZ R161, R63, R161, R66 ;  /* 0x000000a13fa17223 */ /* 0x000fe20000010042 */
[----:B------:R-:W-:-:S02]  /*d100*/  F2FP.F16.E4M3.UNPACK_B R63, R45 ;  /* 0x0000002dff3f723e */ /* 0x000fc400020006ff */
[----:B------:R-:W-:Y:S02]  /*d110*/  F2FP.F16.E4M3.UNPACK_B R64, R44 ;  /* 0x0000002cff40723e */ /* 0x000fe400020006ff */
[----:B------:R-:W-:Y:S01]  /*d120*/  F2FP.SATFINITE.E4M3.F32.PACK_AB_MERGE_C R56, R62, R59, R55 ;  /* 0x0000003b3e38723e */ /* 0x000fe20004807037 */
[--C-:B------:R-:W-:Y:S01]  /*d130*/  HADD2.F32 R59, -RZ, R63.reuse.H0_H0 ;  /* 0x2000003fff3b7230 */ /* 0x100fe20000004100 */
[----:B------:R-:W-:Y:S01]  /*d140*/  F2FP.SATFINITE.E4M3.F32.PACK_AB_MERGE_C R55, R61, R60, R57 ;  /* 0x0000003c3d37723e */ /* 0x000fe20004807039 */
[----:B------:R-:W-:Y:S01]  /*d150*/  HADD2.F32 R60, -RZ, R64.H0_H0 ;  /* 0x20000040ff3c7230 */ /* 0x000fe20000004100 */
[----:B------:R-:W-:Y:S01]  /*d160*/  F2FP.SATFINITE.E4M3.F32.PACK_AB_MERGE_C R76, R91, R76, RZ ;  /* 0x0000004c5b4c723e */ /* 0x000fe200048070ff */
[----:B------:R-:W-:Y:S01]  /*d170*/  HADD2.F32 R57, -RZ, R58.H0_H0 ;  /* 0x2000003aff397230 */ /* 0x000fe20000004100 */
[----:B------:R-:W-:Y:S01]  /*d180*/  F2FP.F16.E4M3.UNPACK_B R61, R42 ;  /* 0x0000002aff3d723e */ /* 0x000fe200020006ff */
[----:B------:R-:W-:Y:S01]  /*d190*/  HADD2.F32 R63, -RZ, R63.H1_H1 ;  /* 0x3000003fff3f7230 */ /* 0x000fe20000004100 */
[----:B------:R-:W-:Y:S01]  /*d1a0*/  F2FP.SATFINITE.E4M3.F32.PACK_AB_MERGE_C R46, R161, R46, R76 ;  /* 0x0000002ea12e723e */ /* 0x000fe2000480704c */
[-C--:B------:R-:W-:Y:S01]  /*d1b0*/  FMUL.FTZ R66, R59, R60.reuse ;  /* 0x0000003c3b427220 */ /* 0x080fe20000410000 */
[----:B------:R-:W-:Y:S01]  /*d1c0*/  FMUL.FTZ R76, R57, R60 ;  /* 0x0000003c394c7220 */ /* 0x000fe20000410000 */
[----:B------:R-:W-:Y:S01]  /*d1d0*/  HADD2.F32 R62, -RZ, R61.H0_H0 ;  /* 0x2000003dff3e7230 */ /* 0x000fe20000004100 */
[----:B------:R-:W-:Y:S01]  /*d1e0*/  F2FP.F16.E4M3.UNPACK_B R53, R53.H1 ;  /* 0x00000035ff35723e */ /* 0x000fe200030006ff */
[----:B------:R-:W-:Y:S01]  /*d1f0*/  HADD2.F32 R64, -RZ, R64.H1_H1 ;  /* 0x30000040ff407230 */ /* 0x000fe20000004100 */
[----:B------:R-:W-:Y:S01]  /*d200*/  F2FP.F16.E4M3.UNPACK_B R42, R42.H1 ;  /* 0x0000002aff2a723e */ /* 0x000fe200030006ff */
[----:B------:R-:W-:-:S02]  /*d210*/  HADD2.F32 R60, -RZ, R58.H1_H1 ;  /* 0x3000003aff3c7230 */ /* 0x000fc40000004100 */
[-C--:B------:R-:W-:Y:S01]  /*d220*/  FFMA.FTZ R57, R57, R62.reuse, -R66 ;  /* 0x0000003e39397223 */ /* 0x080fe20000010842 */
[----:B------:R-:W-:Y:S01]  /*d230*/  FFMA.FTZ R58, R59, R62, R76 ;  /* 0x0000003e3b3a7223 */ /* 0x000fe2000001004c */
[----:B------:R-:W-:Y:S02]  /*d240*/  HADD2.F32 R61, -RZ, R61.H1_H1 ;  /* 0x3000003dff3d7230 */ /* 0x000fe40000004100 */
[CC--:B------:R-:W-:Y:S01]  /*d250*/  FMUL.FTZ R65, R63.reuse, R64.reuse ;  /* 0x000000403f417220 */ /* 0x0c0fe20000410000 */
[C---:B------:R-:W-:Y:S01]  /*d260*/  FMUL.FTZ R64, R60.reuse, R64 ;  /* 0x000000403c407220 */ /* 0x040fe20000410000 */
[----:B------:R-:W-:Y:S02]  /*d270*/  F2FP.F16.E4M3.UNPACK_B R59, R45.H1 ;  /* 0x0000002dff3b723e */ /* 0x000fe400030006ff */
[----:B------:R-:W-:Y:S01]  /*d280*/  F2FP.F16.E4M3.UNPACK_B R62, R44.H1 ;  /* 0x0000002cff3e723e */ /* 0x000fe200030006ff */
[-C--:B------:R-:W-:Y:S01]  /*d290*/  FFMA.FTZ R60, R60, R61.reuse, -R65 ;  /* 0x0000003d3c3c7223 */ /* 0x080fe20000010841 */
[----:B------:R-:W-:Y:S01]  /*d2a0*/  FFMA.FTZ R45, R63, R61, R64 ;  /* 0x0000003d3f2d7223 */ /* 0x000fe20000010040 */
[----:B------:R-:W-:Y:S01]  /*d2b0*/  HADD2.F32 R61, -RZ, R59.H0_H0 ;  /* 0x2000003bff3d7230 */ /* 0x000fe20000004100 */
[----:B------:R-:W-:Y:S01]  /*d2c0*/  F2FP.SATFINITE.E4M3.F32.PACK_AB_MERGE_C R78, R78, R89, RZ ;  /* 0x000000594e4e723e */ /* 0x000fe200048070ff */
[----:B------:R-:W-:Y:S01]  /*d2d0*/  HADD2.F32 R63, -RZ, R62.H0_H0 ;  /* 0x2000003eff3f7230 */ /* 0x000fe20000004100 */
[----:B------:R-:W-:Y:S01]  /*d2e0*/  F2FP.F16.E4M3.UNPACK_B R67, R41 ;  /* 0x00000029ff43723e */ /* 0x000fe200020006ff */
[----:B------:R-:W-:Y:S01]  /*d2f0*/  HADD2.F32 R44, -RZ, R53.H0_H0 ;  /* 0x20000035ff2c7230 */ /* 0x000fe20000004100 */
[----:B------:R-:W-:Y:S01]  /*d300*/  F2FP.SATFINITE.E4M3.F32.PACK_AB_MERGE_C R54, R54, R77, R78 ;  /* 0x0000004d3636723e */ /* 0x000fe2000480704e */
[----:B------:R-:W-:-:S02]  /*d310*/  HADD2.F32 R59, -RZ, R59.H1_H1 ;  /* 0x3000003bff3b7230 */ /* 0x000fc40000004100 */
[-C--:B------:R-:W-:Y:S01]  /*d320*/  FMUL.FTZ R65, R61, R63.reuse ;  /* 0x0000003f3d417220 */ /* 0x080fe20000410000 */
[----:B------:R-:W-:Y:S02]  /*d330*/  HADD2.F32 R66, -RZ, R62.H1_H1 ;  /* 0x3000003eff427230 */ /* 0x000fe40000004100 */
[C---:B------:R-:W-:Y:S01]  /*d340*/  FMUL.FTZ R76, R44.reuse, R63 ;  /* 0x0000003f2c4c7220 */ /* 0x040fe20000410000 */
[--C-:B------:R-:W-:Y:S02]  /*d350*/  HADD2.F32 R62, -RZ, R42.reuse.H0_H0 ;  /* 0x2000002aff3e7230 */ /* 0x100fe40000004100 */
[----:B------:R-:W-:Y:S02]  /*d360*/  HADD2.F32 R53, -RZ, R53.H1_H1 ;  /* 0x30000035ff357230 */ /* 0x000fe40000004100 */
[----:B------:R-:W-:Y:S01]  /*d370*/  FMUL.FTZ R78, R59, R66 ;  /* 0x000000423b4e7220 */ /* 0x000fe20000410000 */
[----:B------:R-:W-:Y:S02]  /*d380*/  HADD2.F32 R64, -RZ, R42.H1_H1 ;  /* 0x3000002aff407230 */ /* 0x000fe40000004100 */
[-C--:B------:R-:W-:Y:S01]  /*d390*/  FFMA.FTZ R42, R44, R62.reuse, -R65 ;  /* 0x0000003e2c2a7223 */ /* 0x080fe20000010841 */
[----:B------:R-:W-:Y:S01]  /*d3a0*/  FFMA.FTZ R44, R61, R62, R76 ;  /* 0x0000003e3d2c7223 */ /* 0x000fe2000001004c */
[C---:B------:R-:W-:Y:S01]  /*d3b0*/  FMUL.FTZ R66, R53.reuse, R66 ;  /* 0x0000004235427220 */ /* 0x040fe20000410000 */
[----:B------:R-:W-:Y:S01]  /*d3c0*/  F2FP.F16.E4M3.UNPACK_B R61, R47 ;  /* 0x0000002fff3d723e */ /* 0x000fe200020006ff */
[-C--:B------:R-:W-:Y:S01]  /*d3d0*/  FFMA.FTZ R79, R53, R64.reuse, -R78 ;  /* 0x00000040354f7223 */ /* 0x080fe2000001084e */
[----:B------:R-:W-:Y:S01]  /*d3e0*/  F2FP.F16.E4M3.UNPACK_B R53, R43 ;  /* 0x0000002bff35723e */ /* 0x000fe200020006ff */
[----:B------:R-:W-:Y:S01]  /*d3f0*/  FFMA.FTZ R89, R59, R64, R66 ;  /* 0x000000403b597223 */ /* 0x000fe20000010042 */
        /* <DEDUP_REMOVED lines=9> */
[----:B------:R-:W-:-:S02]  /*d490*/  HADD2.F32 R40, -RZ, R62.H0_H0 ;  /* 0x2000003eff287230 */ /* 0x000fc40000004100 */
[-C--:B------:R-:W-:Y:S01]  /*d4a0*/  FMUL.FTZ R88, R63, R78.reuse ;  /* 0x0000004e3f587220 */ /* 0x080fe20000410000 */
[----:B------:R-:W-:Y:S02]  /*d4b0*/  HADD2.F32 R59, -RZ, R43.H0_H0 ;  /* 0x2000002bff3b7230 */ /* 0x000fe40000004100 */
[----:B------:R-:W-:Y:S01]  /*d4c0*/  FMUL.FTZ R78, R47, R78 ;  /* 0x0000004e2f4e7220 */ /* 0x000fe20000410000 */
[----:B------:R-:W-:Y:S02]  /*d4d0*/  HADD2.F32 R66, -RZ, R41.H0_H0 ;  /* 0x20000029ff427230 */ /* 0x000fe40000004100 */
[-C--:B------:R-:W-:Y:S01]  /*d4e0*/  FMUL.FTZ R90, R40, R77.reuse ;  /* 0x0000004d285a7220 */ /* 0x080fe20000410000 */
[----:B------:R-:W-:Y:S02]  /*d4f0*/  HADD2.F32 R65, -RZ, R64.H0_H0 ;  /* 0x20000040ff417230 */ /* 0x000fe40000004100 */
[----:B------:R-:W-:Y:S01]  /*d500*/  FMUL.FTZ R77, R59, R77 ;  /* 0x0000004d3b4d7220 */ /* 0x000fe20000410000 */
[----:B------:R-:W-:-:S02]  /*d510*/  HADD2.F32 R62, -RZ, R62.H1_H1 ;  /* 0x3000003eff3e7230 */ /* 0x000fc40000004100 */
[-C--:B------:R-:W-:Y:S01]  /*d520*/  FFMA.FTZ R88, R47, R66.reuse, -R88 ;  /* 0x000000422f587223 */ /* 0x080fe20000010858 */
[----:B------:R-:W-:Y:S02]  /*d530*/  HADD2.F32 R76, -RZ, R76.H1_H1 ;  /* 0x3000004cff4c7230 */ /* 0x000fe40000004100 */
[----:B------:R-:W-:Y:S01]  /*d540*/  FFMA.FTZ R78, R63, R66, R78 ;  /* 0x000000423f4e7223 */ /* 0x000fe2000001004e */
[----:B------:R-:W-:Y:S02]  /*d550*/  HADD2.F32 R43, -RZ, R43.H1_H1 ;  /* 0x3000002bff2b7230 */ /* 0x000fe40000004100 */
[----:B------:R-:W-:Y:S01]  /*d560*/  FFMA.FTZ R77, R40, R65, R77 ;  /* 0x00000041284d7223 */ /* 0x000fe2000001004d */
[----:B------:R-:W-:Y:S02]  /*d570*/  HADD2.F32 R61, -RZ, R61.H1_H1 ;  /* 0x3000003dff3d7230 */ /* 0x000fe40000004100 */
[----:B------:R-:W-:Y:S01]  /*d580*/  FMUL.FTZ R92, R62, R76 ;  /* 0x0000004c3e5c7220 */ /* 0x000fe20000410000 */
[----:B------:R-:W-:-:S02]  /*d590*/  HADD2.F32 R66, -RZ, R67.H1_H1 ;  /* 0x30000043ff427230 */ /* 0x000fc40000004100 */
[----:B------:R-:W-:Y:S01]  /*d5a0*/  FFMA.FTZ R90, R59, R65, -R90 ;  /* 0x000000413b5a7223 */ /* 0x000fe2000001085a */
[----:B------:R-:W-:Y:S01]  /*d5b0*/  HADD2.F32 R53, -RZ, R53.H1_H1 ;  /* 0x30000035ff357230 */ /* 0x000fe20000004100 */
[----:B------:R-:W-:Y:S01]  /*d5c0*/  F2FP.SATFINITE.E4M3.F32.PACK_AB_MERGE_C R42, R79, R42, RZ ;  /* 0x0000002a4f2a723e */ /* 0x000fe200048070ff */
[----:B------:R-:W-:Y:S02]  /*d5d0*/  HADD2.F32 R40, -RZ, R41.H1_H1 ;  /* 0x30000029ff287230 */ /* 0x000fe40000004100 */
[----:B------:R-:W-:Y:S01]  /*d5e0*/  FMUL.FTZ R41, R43, R76 ;  /* 0x0000004c2b297220 */ /* 0x000fe20000410000 */
[----:B------:R-:W-:Y:S02]  /*d5f0*/  HADD2.F32 R64, -RZ, R64.H1_H1 ;  /* 0x30000040ff407230 */ /* 0x000fe40000004100 */
[-C--:B------:R-:W-:Y:S01]  /*d600*/  FMUL.FTZ R76, R61, R66.reuse ;  /* 0x000000423d4c7220 */ /* 0x080fe20000410000 */
[----:B------:R-:W-:Y:S01]  /*d610*/  FMUL.FTZ R66, R53, R66 ;  /* 0x0000004235427220 */ /* 0x000fe20000410000 */
[----:B------:R-:W-:Y:S01]  /*d620*/  F2FP.SATFINITE.E4M3.F32.PACK_AB_MERGE_C R44, R89, R44, RZ ;  /* 0x0000002c592c723e */ /* 0x000fe200048070ff */
[-C--:B------:R-:W-:Y:S01]  /*d630*/  FFMA.FTZ R43, R43, R64.reuse, -R92 ;  /* 0x000000402b2b7223 */ /* 0x080fe2000001085c */
[----:B------:R-:W-:Y:S01]  /*d640*/  FFMA.FTZ R62, R62, R64, R41 ;  /* 0x000000403e3e7223 */ /* 0x000fe20000010029 */
[-C--:B------:R-:W-:Y:S01]  /*d650*/  FFMA.FTZ R53, R53, R40.reuse, -R76 ;  /* 0x0000002835357223 */ /* 0x080fe2000001084c */
[----:B------:R-:W-:Y:S01]  /*d660*/  FFMA.FTZ R61, R61, R40, R66 ;  /* 0x000000283d3d7223 */ /* 0x000fe20000010042 */
[----:B------:R-:W-:Y:S01]  /*d670*/  F2FP.SATFINITE.E4M3.F32.PACK_AB_MERGE_C R41, R60, R57, R42 ;  /* 0x000000393c29723e */ /* 0x000fe2000480702a */
[----:B------:R-:W-:Y:S01]  /*d680*/  IMAD.MOV.U32 R40, RZ, RZ, R56 ;  /* 0x000000ffff287224 */ /* 0x000fe200078e0038 */
[----:B------:R-:W-:Y:S01]  /*d690*/  F2FP.SATFINITE.E4M3.F32.PACK_AB_MERGE_C R43, R43, R90, RZ ;  /* 0x0000005a2b2b723e */ /* 0x000fe200048070ff */
[----:B------:R-:W-:Y:S01]  /*d6a0*/  IMAD.MOV.U32 R42, RZ, RZ, R54 ;  /* 0x000000ffff2a7224 */ /* 0x000fe200078e0036 */
[----:B------:R-:W-:-:S02]  /*d6b0*/  F2FP.SATFINITE.E4M3.F32.PACK_AB_MERGE_C R62, R62, R77, RZ ;  /* 0x0000004d3e3e723e */ /* 0x000fc400048070ff */
[----:B------:R-:W-:Y:S01]  /*d6c0*/  F2FP.SATFINITE.E4M3.F32.PACK_AB_MERGE_C R45, R45, R58, R44 ;  /* 0x0000003a2d2d723e */ /* 0x000fe2000480702c */
[----:B------:R-:W-:Y:S01]  /*d6d0*/  IMAD.MOV.U32 R44, RZ, RZ, R55 ;  /* 0x000000ffff2c7224 */ /* 0x000fe200078e0037 */
[----:B------:R-:W-:Y:S02]  /*d6e0*/  F2FP.SATFINITE.E4M3.F32.PACK_AB_MERGE_C R43, R53, R88, R43 ;  /* 0x00000058352b723e */ /* 0x000fe4000480702b */
[----:B------:R-:W-:-:S07]  /*d6f0*/  F2FP.SATFINITE.E4M3.F32.PACK_AB_MERGE_C R47, R61, R78, R62 ;  /* 0x0000004e3d2f723e */ /* 0x000fce000480703e */
.L_x_1414:
[----:B------:R-:W-:Y:S05]  /*d700*/  BSYNC B2 ;  /* 0x0000000000027941 */ /* 0x000fea0003800000 */
.L_x_1413:
[----:B0-----:R0:W-:Y:S04]  /*d710*/  STG.E.128 desc[UR60][R48.64], R40 ;  /* 0x0000002830007986 */ /* 0x0011e8000c101d3c */
[----:B-1----:R0:W-:Y:S02]  /*d720*/  @!P2 STG.E.128 desc[UR60][R50.64], R44 ;  /* 0x0000002c3200a986 */ /* 0x0021e4000c101d3c */
.L_x_1412:
[----:B------:R-:W-:Y:S05]  /*d730*/  BSYNC B1 ;  /* 0x0000000000017941 */ /* 0x000fea0003800000 */
.L_x_1411:
        /* <DEDUP_REMOVED lines=42> */
[----:B------:R-:W-:Y:S01]  /*d9e0*/  SHF.R.U32.HI R67, RZ, 0x10, R81 ;  /* 0x00000010ff437819 */ /* 0x000fe20000011651 */
[----:B------:R-:W-:Y:S01]  /*d9f0*/  IMAD.MOV.U32 R53, RZ, RZ, R41 ;  /* 0x000000ffff357224 */ /* 0x000fe200078e0029 */
        /* <DEDUP_REMOVED lines=8> */
[----:B------:R-:W-:Y:S01]  /*da80*/  LOP3.LUT R61, R61, 0xff00, R40, 0xf8, !PT ;  /* 0x0000ff003d3d7812 */ /* 0x000fe200078ef828 */
[----:B------:R-:W-:Y:S01]  /*da90*/  IMAD.U32 R40, R66, 0x10000, RZ ;  /* 0x0001000042287824 */ /* 0x000fe200078e00ff */
[----:B------:R-:W-:Y:S01]  /*daa0*/  LOP3.LUT R67, R63, 0xff00, R44, 0xf8, !PT ;  /* 0x0000ff003f437812 */ /* 0x000fe200078ef82c */
[----:B------:R-:W-:Y:S01]  /*dab0*/  IMAD.SHL.U32 R41, R60, 0x100, RZ ;  /* 0x000001003c297824 */ /* 0x000fe200078e00ff */
[----:B------:R-:W-:Y:S02]  /*dac0*/  LOP3.LUT R56, R69, 0xff0000ff, RZ, 0xc0, !PT ;  /* 0xff0000ff45387812 */ /* 0x000fe400078ec0ff */
[----:B------:R-:W-:Y:S02]  /*dad0*/  F2FP.F16.E4M3.UNPACK_B R63, R151.H1 ;  /* 0x00000097ff3f723e */ /* 0x000fe400030006ff */
[----:B------:R-:W-:-:S02]  /*dae0*/  F2FP.F16.E4M3.UNPACK_B R60, R59.H1 ;  /* 0x0000003bff3c723e */ /* 0x000fc400030006ff */
[----:B------:R-:W-:Y:S02]  /*daf0*/  F2FP.F16.E4M3.UNPACK_B R58, R57.H1 ;  /* 0x00000039ff3a723e */ /* 0x000fe400030006ff */
[----:B------:R-:W-:Y:S02]  /*db00*/  SHF.R.U32.HI R62, RZ, 0x10, R69 ;  /* 0x00000010ff3e7819 */ /* 0x000fe40000011645 */
[----:B------:R-:W-:Y:S02]  /*db10*/  LOP3.LUT R40, R61, 0xff0000, R40, 0xf8, !PT ;  /* 0x00ff00003d287812 */ /* 0x000fe400078ef828 */
[----:B------:R-:W-:Y:S01]  /*db20*/  LOP3.LUT R65, R56, 0xff00, R41, 0xf8, !PT ;  /* 0x0000ff0038417812 */ /* 0x000fe200078ef829 */
[----:B------:R-:W-:Y:S01]  /*db30*/  HADD2.F32 R41, -RZ, R63.H0_H0 ;  /* 0x2000003fff297230 */ /* 0x000fe20000004100 */
[----:B------:R-:W-:Y:S01]  /*db40*/  LOP3.LUT R42, R55, 0xff0000, R42, 0xf8, !PT ;  /* 0x00ff0000372a7812 */ /* 0x000fe200078ef82a */
[----:B------:R-:W-:Y:S01]  /*db50*/  HADD2.F32 R56, -RZ, R60.H0_H0 ;  /* 0x2000003cff387230 */ /* 0x000fe20000004100 */
[----:B------:R-:W-:Y:S01]  /*db60*/  F2FP.F16.E4M3.UNPACK_B R61, R153.H1 ;  /* 0x00000099ff3d723e */ /* 0x000fe200030006ff */
[----:B------:R-:W-:Y:S01]  /*db70*/  HADD2.F32 R55, -RZ, R58.H0_H0 ;  /* 0x2000003aff377230 */ /* 0x000fe20000004100 */
[----:B------:R-:W-:Y:S01]  /*db80*/  SHF.R.U32.HI R64, RZ, 0x10, R71 ;  /* 0x00000010ff407819 */ /* 0x000fe20000011647 */
[----:B------:R-:W-:-:S02]  /*db90*/  IMAD.U32 R44, R62, 0x10000, RZ ;  /* 0x000100003e2c7824 */ /* 0x000fc400078e00ff */
[-C--:B------:R-:W-:Y:S01]  /*dba0*/  FMUL.FTZ R66, R56, R41.reuse ;  /* 0x0000002938427220 */ /* 0x080fe20000410000 */
[----:B------:R-:W-:Y:S02]  /*dbb0*/  HADD2.F32 R62, -RZ, R61.H0_H0 ;  /* 0x2000003dff3e7230 */ /* 0x000fe40000004100 */
[C---:B------:R-:W-:Y:S01]  /*dbc0*/  FMUL.FTZ R69, R55.reuse, R41 ;  /* 0x0000002937457220 */ /* 0x040fe20000410000 */
[----:B------:R-:W-:Y:S01]  /*dbd0*/  IMAD.U32 R64, R64, 0x10000, RZ ;  /* 0x0001000040407824 */ /* 0x000fe200078e00ff */
[----:B------:R-:W-:Y:S01]  /*dbe0*/  F2FP.F16.E4M3.UNPACK_B R151, R151 ;  /* 0x00000097ff97723e */ /* 0x000fe200020006ff */
[----:B------:R-:W-:Y:S02]  /*dbf0*/  HADD2.F32 R58, -RZ, R58.H1_H1 ;  /* 0x3000003aff3a7230 */ /* 0x000fe40000004100 */
[-C--:B------:R-:W-:Y:S01]  /*dc00*/  FFMA.FTZ R55, R55, R62.reuse, -R66 ;  /* 0x0000003e37377223 */ /* 0x080fe20000010842 */
[----:B------:R-:W-:Y:S01]  /*dc10*/  FFMA.FTZ R56, R56, R62, R69 ;  /* 0x0000003e38387223 */ /* 0x000fe20000010045 */
[----:B------:R-:W-:Y:S01]  /*dc20*/  HADD2.F32 R62, -RZ, R63.H1_H1 ;  /* 0x3000003fff3e7230 */ /* 0x000fe20000004100 */
[----:B------:R-:W-:Y:S01]  /*dc30*/  LOP3.LUT R41, R67, 0xff0000, R64, 0xf8, !PT ;  /* 0x00ff000043297812 */ /* 0x000fe200078ef840 */
[----:B------:R-:W-:Y:S01]  /*dc40*/  HADD2.F32 R63, -RZ, R60.H1_H1 ;  /* 0x3000003cff3f7230 */ /* 0x000fe20000004100 */
[----:B------:R-:W-:Y:S01]  /*dc50*/  F2FP.F16.E4M3.UNPACK_B R60, R59 ;  /* 0x0000003bff3c723e */ /* 0x000fe200020006ff */
[----:B------:R-:W-:Y:S01]  /*dc60*/  HADD2.F32 R64, -RZ, R61.H1_H1 ;  /* 0x3000003dff407230 */ /* 0x000fe20000004100 */
[----:B------:R-:W-:Y:S01]  /*dc70*/  F2FP.F16.E4M3.UNPACK_B R61, R57 ;  /* 0x00000039ff3d723e */ /* 0x000fe200020006ff */
[-C--:B------:R-:W-:Y:S01]  /*dc80*/  FMUL.FTZ R66, R58, R62.reuse ;  /* 0x0000003e3a427220 */ /* 0x080fe20000410000 */
[----:B------:R-:W-:Y:S01]  /*dc90*/  LOP3.LUT R44, R65, 0xff0000, R44, 0xf8, !PT ;  /* 0x00ff0000412c7812 */ /* 0x000fe200078ef82c */
[----:B------:R-:W-:Y:S01]  /*dca0*/  FMUL.FTZ R57, R63, R62 ;  /* 0x0000003e3f397220 */ /* 0x000fe20000410000 */
[----:B------:R-:W-:Y:S01]  /*dcb0*/  F2FP.F16.E4M3.UNPACK_B R153, R153 ;  /* 0x00000099ff99723e */ /* 0x000fe200020006ff */
[----:B------:R-:W-:Y:S01]  /*dcc0*/  HADD2.F32 R65, -RZ, R151.H0_H0 ;  /* 0x20000097ff417230 */ /* 0x000fe20000004100 */
[----:B------:R-:W-:Y:S01]  /*dcd0*/  F2FP.F16.E4M3.UNPACK_B R67, R152.H1 ;  /* 0x00000098ff43723e */ /* 0x000fe200030006ff */
[----:B------:R-:W-:-:S02]  /*dce0*/  HADD2.F32 R62, -RZ, R60.H0_H0 ;  /* 0x2000003cff3e7230 */ /* 0x000fc40000004100 */
[-C--:B------:R-:W-:Y:S01]  /*dcf0*/  FFMA.FTZ R58, R58, R64.reuse, -R57 ;  /* 0x000000403a3a7223 */ /* 0x080fe20000010839 */
[----:B------:R-:W-:Y:S02]  /*dd00*/  HADD2.F32 R59, -RZ, R61.H0_H0 ;  /* 0x2000003dff3b7230 */ /* 0x000fe40000004100 */
[----:B------:R-:W-:Y:S01]  /*dd10*/  FFMA.FTZ R57, R63, R64, R66 ;  /* 0x000000403f397223 */ /* 0x000fe20000010042 */
        /* <DEDUP_REMOVED lines=10> */
[----:B------:R-:W-:Y:S01]  /*ddc0*/  F2FP.F16.E4M3.UNPACK_B R64, R46.H1 ;  /* 0x0000002eff40723e */ /* 0x000fe200030006ff */
[C---:B------:R-:W-:Y:S01]  /*ddd0*/  FMUL.FTZ R76, R61.reuse, R66 ;  /* 0x000000423d4c7220 */ /* 0x040fe20000410000 */
[----:B------:R-:W-:Y:S01]  /*dde0*/  F2FP.F16.E4M3.UNPACK_B R66, R154.H1 ;  /* 0x0000009aff42723e */ /* 0x000fe200030006ff */
[----:B------:R-:W-:Y:S01]  /*ddf0*/  FFMA.FTZ R70, R61, R62, -R68 ;  /* 0x0000003e3d467223 */ /* 0x000fe20000010844 */
[----:B------:R-:W-:Y:S01]  /*de00*/  F2FP.F16.E4M3.UNPACK_B R61, R54.H1 ;  /* 0x00000036ff3d723e */ /* 0x000fe200030006ff */
[----:B------:R-:W-:-:S02]  /*de10*/  HADD2.F32 R68, -RZ, R67.H0_H0 ;  /* 0x20000043ff447230 */ /* 0x000fc40000004100 */
[----:B------:R-:W-:Y:S01]  /*de20*/  FFMA.FTZ R69, R63, R62, R76 ;  /* 0x0000003e3f457223 */ /* 0x000fe2000001004c */
[----:B------:R-:W-:Y:S01]  /*de30*/  HADD2.F32 R65, -RZ, R64.H0_H0 ;  /* 0x20000040ff417230 */ /* 0x000fe20000004100 */
[----:B------:R-:W-:Y:S01]  /*de40*/  F2FP.F16.E4M3.UNPACK_B R152, R152 ;  /* 0x00000098ff98723e */ /* 0x000fe200020006ff */
[----:B------:R-:W-:Y:S01]  /*de50*/  HADD2.F32 R62, -RZ, R61.H0_H0 ;  /* 0x2000003dff3e7230 */ /* 0x000fe20000004100 */
[----:B------:R-:W-:Y:S01]  /*de60*/  F2FP.F16.E4M3.UNPACK_B R54, R54 ;  /* 0x00000036ff36723e */ /* 0x000fe200020006ff */
        /* <DEDUP_REMOVED lines=10> */
[----:B------:R-:W-:Y:S01]  /*df10*/  F2FP.F16.E4M3.UNPACK_B R154, R154 ;  /* 0x0000009aff9a723e */ /* 0x000fe200020006ff */
[C---:B------:R-:W-:Y:S01]  /*df20*/  FMUL.FTZ R67, R61.reuse, R67 ;  /* 0x000000433d437220 */ /* 0x040fe20000410000 */
[--C-:B------:R-:W-:Y:S02]  /*df30*/  HADD2.F32 R65, -RZ, R152.reuse.H0_H0 ;  /* 0x20000098ff417230 */ /* 0x100fe40000004100 */
[----:B------:R-:W-:Y:S01]  /*df40*/  FFMA.FTZ R77, R61, R66, -R62 ;  /* 0x000000423d4d7223 */ /* 0x000fe2000001083e */
[----:B------:R-:W-:Y:S01]  /*df50*/  F2FP.F16.E4M3.UNPACK_B R61, R46 ;  /* 0x0000002eff3d723e */ /* 0x000fe200020006ff */
[----:B------:R-:W-:-:S02]  /*df60*/  HADD2.F32 R152, -RZ, R152.H1_H1 ;  /* 0x30000098ff987230 */ /* 0x000fc40000004100 */
[----:B------:R-:W-:Y:S01]  /*df70*/  FFMA.FTZ R79, R64, R66, R67 ;  /* 0x00000042404f7223 */ /* 0x000fe20000010043 */
[--C-:B------:R-:W-:Y:S01]  /*df80*/  HADD2.F32 R46, -RZ, R54.reuse.H0_H0 ;  /* 0x20000036ff2e7230 */ /* 0x100fe20000004100 */
[----:B------:R-:W-:Y:S01]  /*df90*/  F2FP.SATFINITE.E4M3.F32.PACK_AB_MERGE_C R55, R58, R55, RZ ;  /* 0x000000373a37723e */ /* 0x000fe200048070ff */
[--C-:B------:R-:W-:Y:S01]  /*dfa0*/  HADD2.F32 R62, -RZ, R61.reuse.H0_H0 ;  /* 0x2000003dff3e7230 */ /* 0x100fe20000004100 */
[----:B------:R-:W-:Y:S01]  /*dfb0*/  F2FP.SATFINITE.E4M3.F32.PACK_AB_MERGE_C R57, R57, R56, RZ ;  /* 0x000000383939723e */ /* 0x000fe200048070ff */
[----:B------:R-:W-:Y:S01]  /*dfc0*/  HADD2.F32 R61, -RZ, R61.H1_H1 ;  /* 0x3000003dff3d7230 */ /* 0x000fe20000004100 */
[----:B------:R-:W-:Y:S01]  /*dfd0*/  F2FP.F16.E4M3.UNPACK_B R58, R53 ;  /* 0x00000035ff3a723e */ /* 0x000fe200020006ff */
[----:B------:R-:W-:Y:S02]  /*dfe0*/  HADD2.F32 R54, -RZ, R54.H1_H1 ;  /* 0x30000036ff367230 */ /* 0x000fe40000004100 */
[----:B------:R-:W-:Y:S01]  /*dff0*/  FMUL.FTZ R67, R62, R65 ;  /* 0x000000413e437220 */ /* 0x000fe20000410000 */
[----:B------:R-:W-:-:S02]  /*e000*/  HADD2.F32 R63, -RZ, R154.H0_H0 ;  /* 0x2000009aff3f7230 */ /* 0x000fc40000004100 */
[----:B------:R-:W-:Y:S01]  /*e010*/  FMUL.FTZ R65, R46, R65 ;  /* 0x000000412e417220 */ /* 0x000fe20000410000 */
[----:B------:R-:W-:Y:S02]  /*e020*/  HADD2.F32 R154, -RZ, R154.H1_H1 ;  /* 0x3000009aff9a7230 */ /* 0x000fe40000004100 */
[CC--:B------:R-:W-:Y:S01]  /*e030*/  FMUL.FTZ R71, R61.reuse, R152.reuse ;  /* 0x000000983d477220 */ /* 0x0c0fe20000410000 */
[----:B------:R-:W-:Y:S01]  /*e040*/  FMUL.FTZ R152, R54, R152 ;  /* 0x0000009836987220 */ /* 0x000fe20000410000 */
[-C--:B------:R-:W-:Y:S01]  /*e050*/  FFMA.FTZ R67, R46, R63.reuse, -R67 ;  /* 0x0000003f2e437223 */ /* 0x080fe20000010843 */
[----:B------:R-:W-:Y:S01]  /*e060*/  FFMA.FTZ R46, R62, R63, R65 ;  /* 0x0000003f3e2e7223 */ /* 0x000fe20000010041 */
[----:B------:R-:W-:Y:S01]  /*e070*/  F2FP.F16.E4M3.UNPACK_B R63, R44 ;  /* 0x0000002cff3f723e */ /* 0x000fe200020006ff */
[-C--:B------:R-:W-:Y:S01]  /*e080*/  FFMA.FTZ R65, R61, R154.reuse, R152 ;  /* 0x0000009a3d417223 */ /* 0x080fe20000010098 */
[----:B------:R-:W-:Y:S01]  /*e090*/  F2FP.F16.E4M3.UNPACK_B R61, R45 ;  /* 0x0000002dff3d723e */ /* 0x000fe200020006ff */
[----:B------:R-:W-:Y:S01]  /*e0a0*/  FFMA.FTZ R54, R54, R154, -R71 ;  /* 0x0000009a36367223 */ /* 0x000fe20000010847 */
[----:B------:R-:W-:-:S02]  /*e0b0*/  F2FP.SATFINITE.E4M3.F32.PACK_AB_MERGE_C R56, R70, R59, R55 ;  /* 0x0000003b4638723e */ /* 0x000fc40004807037 */
[----:B------:R-:W-:Y:S01]  /*e0c0*/  F2FP.SATFINITE.E4M3.F32.PACK_AB_MERGE_C R55, R69, R60, R57 ;  /* 0x0000003c4537723e */ /* 0x000fe20004807039 */
[----:B------:R-:W-:Y:S01]  /*e0d0*/  HADD2.F32 R59, -RZ, R61.H0_H0 ;  /* 0x2000003dff3b7230 */ /* 0x000fe20000004100 */
[----:B------:R-:W-:Y:S01]  /*e0e0*/  F2FP.SATFINITE.E4M3.F32.PACK_AB_MERGE_C R68, R77, R68, RZ ;  /* 0x000000444d44723e */ /* 0x000fe200048070ff */
[----:B------:R-:W-:Y:S01]  /*e0f0*/  HADD2.F32 R60, -RZ, R63.H0_H0 ;  /* 0x2000003fff3c7230 */ /* 0x000fe20000004100 */
[----:B------:R-:W-:Y:S01]  /*e100*/  F2FP.F16.E4M3.UNPACK_B R62, R42 ;  /* 0x0000002aff3e723e */ /* 0x000fe200020006ff */
[----:B------:R-:W-:Y:S01]  /*e110*/  HADD2.F32 R57, -RZ, R58.H0_H0 ;  /* 0x2000003aff397230 */ /* 0x000fe20000004100 */
[----:B------:R-:W-:Y:S01]  /*e120*/  F2FP.SATFINITE.E4M3.F32.PACK_AB_MERGE_C R54, R54, R67, R68 ;  /* 0x000000433636723e */ /* 0x000fe20004807044 */
[----:B------:R-:W-:Y:S02]  /*e130*/  HADD2.F32 R61, -RZ, R61.H1_H1 ;  /* 0x3000003dff3d7230 */ /* 0x000fe40000004100 */
[----:B------:R-:W-:Y:S01]  /*e140*/  FMUL.FTZ R66, R59, R60 ;  /* 0x0000003c3b427220 */ /* 0x000fe20000410000 */
[----:B------:R-:W-:-:S02]  /*e150*/  HADD2.F32 R64, -RZ, R62.H0_H0 ;  /* 0x2000003eff407230 */ /* 0x000fc40000004100 */
[----:B------:R-:W-:Y:S01]  /*e160*/  FMUL.FTZ R68, R57, R60 ;  /* 0x0000003c39447220 */ /* 0x000fe20000410000 */
[----:B------:R-:W-:Y:S01]  /*e170*/  F2FP.SATFINITE.E4M3.F32.PACK_AB_MERGE_C R76, R79, R76, RZ ;  /* 0x0000004c4f4c723e */ /* 0x000fe200048070ff */
[----:B------:R-:W-:Y:S01]  /*e180*/  HADD2.F32 R63, -RZ, R63.H1_H1 ;  /* 0x3000003fff3f7230 */ /* 0x000fe20000004100 */
[----:B------:R-:W-:Y:S01]  /*e190*/  F2FP.F16.E4M3.UNPACK_B R53, R53.H1 ;  /* 0x00000035ff35723e */ /* 0x000fe200030006ff */
[----:B------:R-:W-:Y:S01]  /*e1a0*/  HADD2.F32 R60, -RZ, R58.H1_H1 ;  /* 0x3000003aff3c7230 */ /* 0x000fe20000004100 */
[----:B------:R-:W-:Y:S01]  /*e1b0*/  F2FP.SATFINITE.E4M3.F32.PACK_AB_MERGE_C R46, R65, R46, R76 ;  /* 0x0000002e412e723e */ /* 0x000fe2000480704c */
[-C--:B------:R-:W-:Y:S01]  /*e1c0*/  FFMA.FTZ R57, R57, R64.reuse, -R66 ;  /* 0x0000004039397223 */ /* 0x080fe20000010842 */
[----:B------:R-:W-:Y:S01]  /*e1d0*/  FFMA.FTZ R58, R59, R64, R68 ;  /* 0x000000403b3a7223 */ /* 0x000fe20000010044 */
[----:B------:R-:W-:Y:S02]  /*e1e0*/  HADD2.F32 R62, -RZ, R62.H1_H1 ;  /* 0x3000003eff3e7230 */ /* 0x000fe40000004100 */
[-C--:B------:R-:W-:Y:S01]  /*e1f0*/  FMUL.FTZ R65, R61, R63.reuse ;  /* 0x0000003f3d417220 */ /* 0x080fe20000410000 */
[----:B------:R-:W-:Y:S01]  /*e200*/  FMUL.FTZ R64, R60, R63 ;  /* 0x0000003f3c407220 */ /* 0x000fe20000410000 */
[----:B------:R-:W-:-:S02]  /*e210*/  F2FP.F16.E4M3.UNPACK_B R59, R45.H1 ;  /* 0x0000002dff3b723e */ /* 0x000fc400030006ff */
[----:B------:R-:W-:Y:S01]  /*e220*/  F2FP.F16.E4M3.UNPACK_B R63, R44.H1 ;  /* 0x0000002cff3f723e */ /* 0x000fe200030006ff */
[----:B------:R-:W-:Y:S01]  /*e230*/  FFMA.FTZ R45, R61, R62, R64 ;  /* 0x0000003e3d2d7223 */ /* 0x000fe20000010040 */
[----:B------:R-:W-:Y:S01]  /*e240*/  HADD2.F32 R44, -RZ, R53.H0_H0 ;  /* 0x20000035ff2c7230 */ /* 0x000fe20000004100 */
[----:B------:R-:W-:Y:S01]  /*e250*/  F2FP.F16.E4M3.UNPACK_B R42, R42.H1 ;  /* 0x0000002aff2a723e */ /* 0x000fe200030006ff */
[----:B------:R-:W-:Y:S02]  /*e260*/  HADD2.F32 R61, -RZ, R59.H0_H0 ;  /* 0x2000003bff3d7230 */ /* 0x000fe40000004100 */
[----:B------:R-:W-:Y:S01]  /*e270*/  FFMA.FTZ R60, R60, R62, -R65 ;  /* 0x0000003e3c3c7223 */ /* 0x000fe20000010841 */
[----:B------:R-:W-:Y:S01]  /*e280*/  HADD2.F32 R64, -RZ, R63.H0_H0 ;  /* 0x2000003fff407230 */ /* 0x000fe20000004100 */
[----:B------:R-:W-:Y:S01]  /*e290*/  F2FP.F16.E4M3.UNPACK_B R65, R41 ;  /* 0x00000029ff41723e */ /* 0x000fe200020006ff */
[----:B------:R-:W-:Y:S02]  /*e2a0*/  HADD2.F32 R59, -RZ, R59.H1_H1 ;  /* 0x3000003bff3b7230 */ /* 0x000fe40000004100 */
[----:B------:R-:W-:-:S02]  /*e2b0*/  HADD2.F32 R66, -RZ, R63.H1_H1 ;  /* 0x3000003fff427230 */ /* 0x000fc40000004100 */
[-C--:B------:R-:W-:Y:S01]  /*e2c0*/  FMUL.FTZ R63, R61, R64.reuse ;  /* 0x000000403d3f7220 */ /* 0x080fe20000410000 */
[----:B------:R-:W-:Y:S02]  /*e2d0*/  HADD2.F32 R53, -RZ, R53.H1_H1 ;  /* 0x30000035ff357230 */ /* 0x000fe40000004100 */
[----:B------:R-:W-:Y:S01]  /*e2e0*/  FMUL.FTZ R68, R44, R64 ;  /* 0x000000402c447220 */ /* 0x000fe20000410000 */
[--C-:B------:R-:W-:Y:S02]  /*e2f0*/  HADD2.F32 R62, -RZ, R42.reuse.H0_H0 ;  /* 0x2000002aff3e7230 */ /* 0x100fe40000004100 */
[----:B------:R-:W-:Y:S02]  /*e300*/  HADD2.F32 R64, -RZ, R42.H1_H1 ;  /* 0x3000002aff407230 */ /* 0x000fe40000004100 */
[-C--:B------:R-:W-:Y:S01]  /*e310*/  FMUL.FTZ R42, R59, R66.reuse ;  /* 0x000000423b2a7220 */ /* 0x080fe20000410000 */
[----:B------:R-:W-:Y:S01]  /*e320*/  FMUL.FTZ R66, R53, R66 ;  /* 0x0000004235427220 */ /* 0x000fe20000410000 */
[----:B------:R-:W-:Y:S01]  /*e330*/  FFMA.FTZ R70, R61, R62, R68 ;  /* 0x0000003e3d467223 */ /* 0x000fe20000010044 */
[----:B------:R-:W-:-:S02]  /*e340*/  HADD2.F32 R67, -RZ, R65.H0_H0 ;  /* 0x20000041ff437230 */ /* 0x000fc40000004100 */
[-C--:B------:R-:W-:Y:S01]  /*e350*/  FFMA.FTZ R76, R53, R64.reuse, -R42 ;  /* 0x00000040354c7223 */ /* 0x080fe2000001082a */
[----:B------:R-:W-:Y:S01]  /*e360*/  F2FP.F16.E4M3.UNPACK_B R53, R47 ;  /* 0x0000002fff35723e */ /* 0x000fe200020006ff */
[----:B------:R-:W-:Y:S01]  /*e370*/  FFMA.FTZ R71, R59, R64, R66 ;  /* 0x000000403b477223 */ /* 0x000fe20000010042 */
[----:B------:R-:W-:Y:S01]  /*e380*/  F2FP.F16.E4M3.UNPACK_B R66, R41.H1 ;  /* 0x00000029ff42723e */ /* 0x000fe200030006ff */
[----:B------:R-:W-:Y:S01]  /*e390*/  FFMA.FTZ R69, R44, R62, -R63 ;  /* 0x0000003e2c457223 */ /* 0x000fe2000001083f */
[----:B------:R-:W-:Y:S01]  /*e3a0*/  F2FP.F16.E4M3.UNPACK_B R42, R43 ;  /* 0x0000002bff2a723e */ /* 0x000fe200020006ff */
[----:B------:R-:W-:Y:S01]  /*e3b0*/  HADD2.F32 R61, -RZ, R53.H0_H0 ;  /* 0x20000035ff3d7230 */ /* 0x000fe20000004100 */
[----:B------:R-:W-:Y:S01]  /*e3c0*/  F2FP.F16.E4M3.UNPACK_B R59, R47.H1 ;  /* 0x0000002fff3b723e */ /* 0x000fe200030006ff */
[----:B------:R-:W-:Y:S01]  /*e3d0*/  HADD2.F32 R68, -RZ, R66.H0_H0 ;  /* 0x20000042ff447230 */ /* 0x000fe20000004100 */
[-C--:B------:R-:W-:Y:S01]  /*e3e0*/  F2FP.F16.E4M3.UNPACK_B R41, R40.reuse ;  /* 0x00000028ff29723e */ /* 0x080fe200020006ff */
[----:B------:R-:W-:Y:S01]  /*e3f0*/  HADD2.F32 R44, -RZ, R42.H0_H0 ;  /* 0x2000002aff2c7230 */ /* 0x000fe20000004100 */
[----:B------:R-:W-:Y:S01]  /*e400*/  F2FP.F16.E4M3.UNPACK_B R43, R43.H1 ;  /* 0x0000002bff2b723e */ /* 0x000fe200030006ff */
[----:B------:R-:W-:Y:S01]  /*e410*/  FMUL.FTZ R77, R61, R67 ;  /* 0x000000433d4d7220 */ /* 0x000fe20000410000 */
[----:B------:R-:W-:Y:S01]  /*e420*/  F2FP.F16.E4M3.UNPACK_B R62, R40.H1 ;  /* 0x00000028ff3e723e */ /* 0x000fe200030006ff */
[----:B------:R-:W-:-:S02]  /*e430*/  HADD2.F32 R40, -RZ, R59.H0_H0 ;  /* 0x2000003bff287230 */ /* 0x000fc40000004100 */
[----:B------:R-:W-:Y:S01]  /*e440*/  FMUL.FTZ R78, R44, R67 ;  /* 0x000000432c4e7220 */ /* 0x000fe20000410000 */
[----:B------:R-:W-:Y:S01]  /*e450*/  HADD2.F32 R63, -RZ, R41.H0_H0 ;  /* 0x20000029ff3f7230 */ /* 0x000fe20000004100 */
[----:B------:R-:W-:Y:S01]  /*e460*/  F2FP.SATFINITE.E4M3.F32.PACK_AB_MERGE_C R69, R76, R69, RZ ;  /* 0x000000454c45723e */ /* 0x000fe200048070ff */
[----:B------:R-:W-:Y:S02]  /*e470*/  HADD2.F32 R47, -RZ, R43.H0_H0 ;  /* 0x2000002bff2f7230 */ /* 0x000fe40000004100 */
[-C--:B------:R-:W-:Y:S01]  /*e480*/  FMUL.FTZ R80, R40, R68.reuse ;  /* 0x0000004428507220 */ /* 0x080fe20000410000 */
[----:B------:R-:W-:Y:S02]  /*e490*/  HADD2.F32 R59, -RZ, R59.H1_H1 ;  /* 0x3000003bff3b7230 */ /* 0x000fe40000004100 */
[----:B------:R-:W-:Y:S01]  /*e4a0*/  FFMA.FTZ R77, R44, R63, -R77 ;  /* 0x0000003f2c4d7223 */ /* 0x000fe2000001084d */
[----:B------:R-:W-:Y:S02]  /*e4b0*/  HADD2.F32 R66, -RZ, R66.H1_H1 ;  /* 0x30000042ff427230 */ /* 0x000fe40000004100 */
[----:B------:R-:W-:Y:S01]  /*e4c0*/  FMUL.FTZ R67, R47, R68 ;  /* 0x000000442f437220 */ /* 0x000fe20000410000 */
[----:B------:R-:W-:-:S02]  /*e4d0*/  HADD2.F32 R43, -RZ, R43.H1_H1 ;  /* 0x3000002bff2b7230 */ /* 0x000fc40000004100 */
[----:B------:R-:W-:Y:S01]  /*e4e0*/  FFMA.FTZ R78, R61, R63, R78 ;  /* 0x0000003f3d4e7223 */ /* 0x000fe2000001004e */
        /* <DEDUP_REMOVED lines=11> */
[----:B------:R-:W-:Y:S01]  /*e5a0*/  FMUL.FTZ R40, R42, R65 ;  /* 0x000000412a287220 */ /* 0x000fe20000410000 */
[----:B------:R-:W-:Y:S01]  /*e5b0*/  F2FP.SATFINITE.E4M3.F32.PACK_AB_MERGE_C R57, R60, R57, R69 ;  /* 0x000000393c39723e */ /* 0x000fe20004807045 */
[-C--:B------:R-:W-:Y:S01]  /*e5c0*/  FFMA.FTZ R43, R43, R62.reuse, -R44 ;  /* 0x0000003e2b2b7223 */ /* 0x080fe2000001082c */
[----:B------:R-:W-:Y:S01]  /*e5d0*/  FFMA.FTZ R66, R59, R62, R66 ;  /* 0x0000003e3b427223 */ /* 0x000fe20000010042 */
[-C--:B------:R-:W-:Y:S01]  /*e5e0*/  FFMA.FTZ R42, R42, R41.reuse, -R47 ;  /* 0x000000292a2a7223 */ /* 0x080fe2000001082f */
[----:B------:R-:W-:Y:S01]  /*e5f0*/  FFMA.FTZ R41, R53, R41, R40 ;  /* 0x0000002935297223 */ /* 0x000fe20000010028 */
[----:B------:R-:W-:Y:S01]  /*e600*/  F2FP.SATFINITE.E4M3.F32.PACK_AB_MERGE_C R70, R71, R70, RZ ;  /* 0x000000464746723e */ /* 0x000fe200048070ff */
[----:B------:R-:W-:Y:S01]  /*e610*/  IMAD.MOV.U32 R40, RZ, RZ, R56 ;  /* 0x000000ffff287224 */ /* 0x000fe200078e0038 */
[----:B------:R-:W-:Y:S01]  /*e620*/  F2FP.SATFINITE.E4M3.F32.PACK_AB_MERGE_C R43, R43, R80, RZ ;  /* 0x000000502b2b723e */ /* 0x000fe200048070ff */
[----:B------:R-:W-:Y:S01]  /*e630*/  IMAD.MOV.U32 R44, RZ, RZ, R55 ;  /* 0x000000ffff2c7224 */ /* 0x000fe200078e0037 */
[----:B------:R-:W-:-:S02]  /*e640*/  F2FP.SATFINITE.E4M3.F32.PACK_AB_MERGE_C R66, R66, R67, RZ ;  /* 0x000000434242723e */ /* 0x000fc400048070ff */
[----:B------:R-:W-:Y:S01]  /*e650*/  F2FP.SATFINITE.E4M3.F32.PACK_AB_MERGE_C R43, R42, R77, R43 ;  /* 0x0000004d2a2b723e */ /* 0x000fe2000480702b */
[----:B------:R-:W-:Y:S01]  /*e660*/  IMAD.MOV.U32 R42, RZ, RZ, R54 ;  /* 0x000000ffff2a7224 */ /* 0x000fe200078e0036 */
[----:B------:R-:W-:Y:S01]  /*e670*/  F2FP.SATFINITE.E4M3.F32.PACK_AB_MERGE_C R47, R41, R78, R66 ;  /* 0x0000004e292f723e */ /* 0x000fe20004807042 */
[----:B------:R-:W-:Y:S01]  /*e680*/  IMAD.MOV.U32 R41, RZ, RZ, R57 ;  /* 0x000000ffff297224 */ /* 0x000fe200078e0039 */
[----:B------:R-:W-:-:S07]  /*e690*/  F2FP.SATFINITE.E4M3.F32.PACK_AB_MERGE_C R45, R45, R58, R70 ;  /* 0x0000003a2d2d723e */ /* 0x000fce0004807046 */
.L_x_1418:
[----:B------:R-:W-:Y:S05]  /*e6a0*/  BSYNC B2 ;  /* 0x0000000000027941 */ /* 0x000fea0003800000 */
.L_x_1417:
[----:B0-----:R3:W-:Y:S04]  /*e6b0*/  STG.E.128 desc[UR60][R48.64], R40 ;  /* 0x0000002830007986 */ /* 0x0017e8000c101d3c */
[----:B-1----:R3:W-:Y:S02]  /*e6c0*/  @!P2 STG.E.128 desc[UR60][R50.64], R44 ;  /* 0x0000002c3200a986 */ /* 0x0027e4000c101d3c */
.L_x_1416:
[----:B------:R-:W-:Y:S05]  /*e6d0*/  BSYNC B1 ;  /* 0x0000000000017941 */ /* 0x000fea0003800000 */
.L_x_1415:
[----:B------:R-:W-:-:S13]  /*e6e0*/  ISETP.NE.AND P2, PT, R36, RZ, PT ;  /* 0x000000ff2400720c */ /* 0x000fda0003f45270 */
[----:B------:R-:W-:Y:S05]  /*e6f0*/  @!P2 BRA `(.L_x_1369) ;  /* 0x0000001000bca947 */ /* 0x000fea0003800000 */
[----:B------:R-:W-:Y:S01]  /*e700*/  LOP3.LUT P5, RZ, R17, 0x1, RZ, 0xc0, !PT ;  /* 0x0000000111ff7812 */ /* 0x000fe200078ac0ff */
[----:B------:R-:W-:Y:S01]  /*e710*/  BSSY B1, `(.L_x_1419) ;  /* 0x00000ed000017945 */ /* 0x000fe20003800000 */
[----:B0--3--:R-:W-:Y:S02]  /*e720*/  IADD3 R49, P2, P4, R116, R132, R29 ;  /* 0x0000008474317210 */ /* 0x009fe40007c5e01d */
[----:B------:R-:W-:Y:S02]  /*e730*/  SEL R155, R99, R155, !P5 ;  /* 0x0000009b639b7207 */ /* 0x000fe40006800000 */
[----:B------:R-:W-:Y:S02]  /*e740*/  IADD3.X R42, R3, R52, R32, P2, P4 ;  /* 0x00000034032a7210 */ /* 0x000fe400017e8420 */
[----:B------:R-:W-:Y:S02]  /*e750*/  SHF.R.S32.HI R40, RZ, 0x1f, R155 ;  /* 0x0000001fff287819 */ /* 0x000fe4000001149b */
[----:B------:R-:W-:-:S02]  /*e760*/  IADD3 R48, P2, R49, R120, RZ ;  /* 0x0000007831307210 */ /* 0x000fc40007f5e0ff */
[----:B------:R-:W-:-:S03]  /*e770*/  LEA.HI R155, R40, R155, RZ, 0x5 ;  /* 0x0000009b289b7211 */ /* 0x000fc600078f28ff */
[----:B------:R-:W-:Y:S01]  /*e780*/  IMAD.X R49, R42, 0x1, R121, P2 ;  /* 0x000000012a317824 */ /* 0x000fe200010e0679 */
[----:B------:R-:W-:Y:S02]  /*e790*/  LEA.HI.SX32 R155, R155, R28, 0x1b ;  /* 0x0000001c9b9b7211 */ /* 0x000fe400078fdaff */
[----:B------:R-:W-:Y:S02]  /*e7a0*/  ISETP.GE.AND P2, PT, R6, R127, PT ;  /* 0x0000007f0600720c */ /* 0x000fe40003f46270 */
        /* <DEDUP_REMOVED lines=15> */
[--C-:B------:R-:W-:Y:S01]  /*e8a0*/  SHF.R.U32.HI R55, RZ, 0x8, R85.reuse ;  /* 0x00000008ff377819 */ /* 0x100fe20000011655 */
[----:B-1----:R-:W-:Y:S01]  /*e8b0*/  IMAD.MOV.U32 R59, RZ, RZ, R44 ;  /* 0x000000ffff3b7224 */ /* 0x002fe200078e002c */
[----:B------:R-:W-:Y:S01]  /*e8c0*/  LOP3.LUT R54, R85, 0xff0000ff, RZ, 0xc0, !PT ;  /* 0xff0000ff55367812 */ /* 0x000fe200078ec0ff */
[----:B0-----:R-:W-:Y:S01]  /*e8d0*/  IMAD.MOV.U32 R56, RZ, RZ, R40 ;  /* 0x000000ffff387224 */ /* 0x001fe200078e0028 */
[----:B------:R-:W-:Y:S01]  /*e8e0*/  SHF.R.U32.HI R66, RZ, 0x10, R85 ;  /* 0x00000010ff427819 */ /* 0x000fe20000011655 */
[----:B------:R-:W-:Y:S01]  /*e8f0*/  IMAD.SHL.U32 R55, R55, 0x100, RZ ;  /* 0x0000010037377824 */ /* 0x000fe200078e00ff */
[----:B------:R-:W-:Y:S01]  /*e900*/  SHF.R.U32.HI R62, RZ, 0x8, R87 ;  /* 0x00000008ff3e7819 */ /* 0x000fe20000011657 */
[----:B------:R-:W-:Y:S01]  /*e910*/  IMAD.MOV.U32 R53, RZ, RZ, R46 ;  /* 0x000000ffff357224 */ /* 0x000fe200078e002e */
[----:B------:R-:W-:Y:S01]  /*e920*/  SHF.R.U32.HI R63, RZ, 0x8, R75 ;  /* 0x00000008ff3f7819 */ /* 0x000fe2000001164b */
[----:B------:R-:W-:Y:S01]  /*e930*/  IMAD.MOV.U32 R50, RZ, RZ, R42 ;  /* 0x000000ffff327224 */ /* 0x000fe200078e002a */
[----:B------:R-:W-:Y:S01]  /*e940*/  LOP3.LUT R44, R54, 0xff00, R55, 0xf8, !PT ;  /* 0x0000ff00362c7812 */ /* 0x000fe200078ef837 */
[----:B------:R-:W-:Y:S01]  /*e950*/  IMAD.U32 R55, R66, 0x10000, RZ ;  /* 0x0001000042377824 */ /* 0x000fe200078e00ff */
[----:B------:R-:W-:Y:S01]  /*e960*/  SHF.R.U32.HI R61, RZ, 0x8, R73 ;  /* 0x00000008ff3d7819 */ /* 0x000fe20000011649 */
[----:B------:R-:W-:Y:S01]  /*e970*/  IMAD.SHL.U32 R40, R62, 0x100, RZ ;  /* 0x000001003e287824 */ /* 0x000fe200078e00ff */
[----:B------:R-:W-:Y:S01]  /*e980*/  SHF.R.U32.HI R64, RZ, 0x10, R87 ;  /* 0x00000010ff407819 */ /* 0x000fe20000011657 */
[----:B------:R-:W-:Y:S01]  /*e990*/  IMAD.SHL.U32 R63, R63, 0x100, RZ ;  /* 0x000001003f3f7824 */ /* 0x000fe200078e00ff */
[----:B------:R-:W-:Y:S01]  /*e9a0*/  LOP3.LUT R57, R87, 0xff0000ff, RZ, 0xc0, !PT ;  /* 0xff0000ff57397812 */ /* 0x000fe200078ec0ff */
[----:B------:R-:W-:Y:S01]  /*e9b0*/  IMAD.SHL.U32 R61, R61, 0x100, RZ ;  /* 0x000001003d3d7824 */ /* 0x000fe200078e00ff */
[----:B------:R-:W-:-:S02]  /*e9c0*/  LOP3.LUT R60, R75, 0xff0000ff, RZ, 0xc0, !PT ;  /* 0xff0000ff4b3c7812 */ /* 0x000fc400078ec0ff */
[----:B------:R-:W-:Y:S01]  /*e9d0*/  LOP3.LUT R44, R44, 0xff0000, R55, 0xf8, !PT ;  /* 0x00ff00002c2c7812 */ /* 0x000fe200078ef837 */
[----:B------:R-:W-:Y:S01]  /*e9e0*/  IMAD.U32 R55, R64, 0x10000, RZ ;  /* 0x0001000040377824 */ /* 0x000fe200078e00ff */
[----:B------:R-:W-:Y:S02]  /*e9f0*/  LOP3.LUT R58, R73, 0xff0000ff, RZ, 0xc0, !PT ;  /* 0xff0000ff493a7812 */ /* 0x000fe400078ec0ff */
[----:B------:R-:W-:Y:S02]  /*ea00*/  LOP3.LUT R40, R57, 0xff00, R40, 0xf8, !PT ;  /* 0x0000ff0039287812 */ /* 0x000fe400078ef828 */
[----:B------:R-:W-:Y:S02]  /*ea10*/  LOP3.LUT R62, R60, 0xff00, R63, 0xf8, !PT ;  /* 0x0000ff003c3e7812 */ /* 0x000fe400078ef83f */
[----:B------:R-:W-:Y:S02]  /*ea20*/  F2FP.F16.E4M3.UNPACK_B R63, R146.H1 ;  /* 0x00000092ff3f723e */ /* 0x000fe400030006ff */
[----:B------:R-:W-:-:S02]  /*ea30*/  F2FP.F16.E4M3.UNPACK_B R60, R59.H1 ;  /* 0x0000003bff3c723e */ /* 0x000fc400030006ff */
[----:B------:R-:W-:Y:S01]  /*ea40*/  F2FP.F16.E4M3.UNPACK_B R57, R56.H1 ;  /* 0x00000038ff39723e */ /* 0x000fe200030006ff */
[----:B------:R-:W-:Y:S01]  /*ea50*/  HADD2.F32 R42, -RZ, R63.H0_H0 ;  /* 0x2000003fff2a7230 */ /* 0x000fe20000004100 */
[----:B------:R-:W-:Y:S02]  /*ea60*/  LOP3.LUT R46, R58, 0xff00, R61, 0xf8, !PT ;  /* 0x0000ff003a2e7812 */ /* 0x000fe400078ef83d */
[----:B------:R-:W-:Y:S01]  /*ea70*/  SHF.R.U32.HI R67, RZ, 0x10, R75 ;  /* 0x00000010ff437819 */ /* 0x000fe2000001164b */
[----:B------:R-:W-:Y:S01]  /*ea80*/  HADD2.F32 R54, -RZ, R57.H0_H0 ;  /* 0x20000039ff367230 */ /* 0x000fe20000004100 */
[----:B------:R-:W-:Y:S01]  /*ea90*/  LOP3.LUT R40, R40, 0xff0000, R55, 0xf8, !PT ;  /* 0x00ff000028287812 */ /* 0x000fe200078ef837 */
[----:B------:R-:W-:Y:S01]  /*eaa0*/  HADD2.F32 R55, -RZ, R60.H0_H0 ;  /* 0x2000003cff377230 */ /* 0x000fe20000004100 */
[----:B------:R-:W-:Y:S01]  /*eab0*/  F2FP.F16.E4M3.UNPACK_B R58, R148.H1 ;  /* 0x00000094ff3a723e */ /* 0x000fe200030006ff */
[----:B------:R-:W-:Y:S01]  /*eac0*/  IMAD.U32 R67, R67, 0x10000, RZ ;  /* 0x0001000043437824 */ /* 0x000fe200078e00ff */
[----:B------:R-:W-:Y:S01]  /*ead0*/  SHF.R.U32.HI R65, RZ, 0x10, R73 ;  /* 0x00000010ff417819 */ /* 0x000fe20000011649 */
[-C--:B------:R-:W-:Y:S01]  /*eae0*/  FMUL.FTZ R64, R54, R42.reuse ;  /* 0x0000002a36407220 */ /* 0x080fe20000410000 */
[----:B------:R-:W-:Y:S01]  /*eaf0*/  FMUL.FTZ R69, R55, R42 ;  /* 0x0000002a37457220 */ /* 0x000fe20000410000 */
[--C-:B------:R-:W-:Y:S01]  /*eb00*/  HADD2.F32 R61, -RZ, R58.reuse.H0_H0 ;  /* 0x2000003aff3d7230 */ /* 0x100fe20000004100 */
[----:B------:R-:W-:Y:S01]  /*eb10*/  LOP3.LUT R42, R62, 0xff0000, R67, 0xf8, !PT ;  /* 0x00ff00003e2a7812 */ /* 0x000fe200078ef843 */
[----:B------:R-:W-:Y:S01]  /*eb20*/  IMAD.U32 R65, R65, 0x10000, RZ ;  /* 0x0001000041417824 */ /* 0x000fe200078e00ff */
[----:B------:R-:W-:Y:S01]  /*eb30*/  F2FP.F16.E4M3.UNPACK_B R146, R146 ;  /* 0x00000092ff92723e */ /* 0x000fe200020006ff */
[----:B------:R-:W-:-:S02]  /*eb40*/  HADD2.F32 R62, -RZ, R58.H1_H1 ;  /* 0x3000003aff3e7230 */ /* 0x000fc40000004100 */
[-C--:B------:R-:W-:Y:S01]  /*eb50*/  FFMA.FTZ R54, R54, R61.reuse, -R69 ;  /* 0x0000003d36367223 */ /* 0x080fe20000010845 */
[----:B------:R-:W-:Y:S01]  /*eb60*/  FFMA.FTZ R55, R55, R61, R64 ;  /* 0x0000003d37377223 */ /* 0x000fe20000010040 */
[----:B------:R-:W-:Y:S01]  /*eb70*/  HADD2.F32 R64, -RZ, R63.H1_H1 ;  /* 0x3000003fff407230 */ /* 0x000fe20000004100 */
[----:B------:R-:W-:Y:S01]  /*eb80*/  F2FP.F16.E4M3.UNPACK_B R59, R59 ;  /* 0x0000003bff3b723e */ /* 0x000fe200020006ff */
[----:B------:R-:W-:Y:S01]  /*eb90*/  HADD2.F32 R61, -RZ, R60.H1_H1 ;  /* 0x3000003cff3d7230 */ /* 0x000fe20000004100 */
[----:B------:R-:W-:Y:S01]  /*eba0*/  F2FP.F16.E4M3.UNPACK_B R56, R56 ;  /* 0x00000038ff38723e */ /* 0x000fe200020006ff */
[----:B------:R-:W-:Y:S01]  /*ebb0*/  HADD2.F32 R58, -RZ, R57.H1_H1 ;  /* 0x30000039ff3a7230 */ /* 0x000fe20000004100 */
[----:B------:R-:W-:Y:S01]  /*ebc0*/  LOP3.LUT R46, R46, 0xff0000, R65, 0xf8, !PT ;  /* 0x00ff00002e2e7812 */ /* 0x000fe200078ef841 */
[----:B------:R-:W-:Y:S02]  /*ebd0*/  HADD2.F32 R63, -RZ, R146.H0_H0 ;  /* 0x20000092ff3f7230 */ /* 0x000fe40000004100 */
[----:B------:R-:W-:Y:S01]  /*ebe0*/  FMUL.FTZ R65, R61, R64 ;  /* 0x000000403d417220 */ /* 0x000fe20000410000 */
[----:B------:R-:W-:Y:S01]  /*ebf0*/  F2FP.F16.E4M3.UNPACK_B R148, R148 ;  /* 0x00000094ff94723e */ /* 0x000fe200020006ff */
[----:B------:R-:W-:Y:S01]  /*ec00*/  FMUL.FTZ R64, R58, R64 ;  /* 0x000000403a407220 */ /* 0x000fe20000410000 */
        /* <DEDUP_REMOVED lines=14> */
[----:B------:R-:W-:Y:S01]  /*ecf0*/  F2FP.F16.E4M3.UNPACK_B R57, R147.H1 ;  /* 0x00000093ff39723e */ /* 0x000fe200030006ff */
[C---:B------:R-:W-:Y:S01]  /*ed00*/  FMUL.FTZ R146, R56.reuse, R146 ;  /* 0x0000009238927220 */ /* 0x040fe20000410000 */
[----:B------:R-:W-:Y:S01]  /*ed10*/  F2FP.F16.E4M3.UNPACK_B R58, R53.H1 ;  /* 0x00000035ff3a723e */ /* 0x000fe200030006ff */
[----:B------:R-:W-:Y:S01]  /*ed20*/  FFMA.FTZ R67, R56, R148, -R61 ;  /* 0x0000009438437223 */ /* 0x000fe2000001083d */
[----:B------:R-:W-:Y:S01]  /*ed30*/  F2FP.F16.E4M3.UNPACK_B R61, R149.H1 ;  /* 0x00000095ff3d723e */ /* 0x000fe200030006ff */
[----:B------:R-:W-:Y:S01]  /*ed40*/  HADD2.F32 R62, -RZ, R57.H0_H0 ;  /* 0x20000039ff3e7230 */ /* 0x000fe20000004100 */
[----:B------:R-:W-:Y:S01]  /*ed50*/  F2FP.F16.E4M3.UNPACK_B R56, R50.H1 ;  /* 0x00000032ff38723e */ /* 0x000fe200030006ff */
[----:B------:R-:W-:-:S02]  /*ed60*/  HADD2.F32 R60, -RZ, R58.H0_H0 ;  /* 0x2000003aff3c7230 */ /* 0x000fc40000004100 */
[----:B------:R-:W-:Y:S01]  /*ed70*/  FFMA.FTZ R146, R59, R148, R146 ;  /* 0x000000943b927223 */ /* 0x000fe20000010092 */
[----:B------:R-:W-:Y:S01]  /*ed80*/  HADD2.F32 R63, -RZ, R57.H1_H1 ;  /* 0x30000039ff3f7230 */ /* 0x000fe20000004100 */
[----:B------:R-:W-:Y:S01]  /*ed90*/  F2FP.F16.E4M3.UNPACK_B R147, R147 ;  /* 0x00000093ff93723e */ /* 0x000fe200020006ff */
[----:B------:R-:W-:Y:S02]  /*eda0*/  HADD2.F32 R57, -RZ, R56.H0_H0 ;  /* 0x20000038ff397230 */ /* 0x000fe40000004100 */
[----:B------:R-:W-:Y:S01]  /*edb0*/  FMUL.FTZ R68, R60, R62 ;  /* 0x0000003e3c447220 */ /* 0x000fe20000410000 */
[----:B------:R-:W-:Y:S01]  /*edc0*/  HADD2.F32 R59, -RZ, R61.H0_H0 ;  /* 0x2000003dff3b7230 */ /* 0x000fe20000004100 */
[----:B------:R-:W-:Y:S01]  /*edd0*/  F2FP.F16.E4M3.UNPACK_B R50, R50 ;  /* 0x00000032ff32723e */ /* 0x000fe200020006ff */
[----:B------:R-:W-:Y:S02]  /*ede0*/  HADD2.F32 R58, -RZ, R58.H1_H1 ;  /* 0x3000003aff3a7230 */ /* 0x000fe40000004100 */
[----:B------:R-:W-:Y:S01]  /*edf0*/  FMUL.FTZ R71, R57, R62 ;  /* 0x0000003e39477220 */ /* 0x000fe20000410000 */
[----:B------:R-:W-:-:S02]  /*ee00*/  HADD2.F32 R56, -RZ, R56.H1_H1 ;  /* 0x30000038ff387230 */ /* 0x000fc40000004100 */
[----:B------:R-:W-:Y:S01]  /*ee10*/  FFMA.FTZ R68, R57, R59, -R68 ;  /* 0x0000003b39447223 */ /* 0x000fe20000010844 */
[----:B------:R-:W-:Y:S02]  /*ee20*/  HADD2.F32 R61, -RZ, R61.H1_H1 ;  /* 0x3000003dff3d7230 */ /* 0x000fe40000004100 */
[----:B------:R-:W-:Y:S01]  /*ee30*/  FMUL.FTZ R57, R58, R63 ;  /* 0x0000003f3a397220 */ /* 0x000fe20000410000 */
[----:B------:R-:W-:Y:S01]  /*ee40*/  FFMA.FTZ R71, R60, R59, R71 ;  /* 0x0000003b3c477223 */ /* 0x000fe20000010047 */
[C---:B------:R-:W-:Y:S01]  /*ee50*/  FMUL.FTZ R73, R56.reuse, R63 ;  /* 0x0000003f38497220 */ /* 0x040fe20000410000 */
[--C-:B------:R-:W-:Y:S02]  /*ee60*/  HADD2.F32 R60, -RZ, R147.reuse.H0_H0 ;  /* 0x20000093ff3c7230 */ /* 0x100fe40000004100 */
[----:B------:R-:W-:Y:S01]  /*ee70*/  FFMA.FTZ R63, R56, R61, -R57 ;  /* 0x0000003d383f7223 */ /* 0x000fe20000010839 */
[----:B------:R-:W-:Y:S01]  /*ee80*/  F2FP.F16.E4M3.UNPACK_B R56, R53 ;  /* 0x00000035ff38723e */ /* 0x000fe200020006ff */
[----:B------:R-:W-:Y:S01]  /*ee90*/  HADD2.F32 R53, -RZ, R50.H0_H0 ;  /* 0x20000032ff357230 */ /* 0x000fe20000004100 */
[----:B------:R-:W-:Y:S01]  /*eea0*/  F2FP.F16.E4M3.UNPACK_B R149, R149 ;  /* 0x00000095ff95723e */ /* 0x000fe200020006ff */
[----:B------:R-:W-:Y:S01]  /*eeb0*/  FFMA.FTZ R70, R58, R61, R73 ;  /* 0x0000003d3a467223 */ /* 0x000fe20000010049 */
[----:B------:R-:W-:Y:S01]  /*eec0*/  HADD2.F32 R147, -RZ, R147.H1_H1 ;  /* 0x30000093ff937230 */ /* 0x000fe20000004100 */
[----:B------:R-:W-:Y:S01]  /*eed0*/  F2FP.SATFINITE.E4M3.F32.PACK_AB_MERGE_C R68, R63, R68, RZ ;  /* 0x000000443f44723e */ /* 0x000fe200048070ff */
[--C-:B------:R-:W-:Y:S01]  /*eee0*/  HADD2.F32 R57, -RZ, R56.reuse.H0_H0 ;  /* 0x20000038ff397230 */ /* 0x100fe20000004100 */
[----:B------:R-:W-:Y:S01]  /*eef0*/  F2FP.SATFINITE.E4M3.F32.PACK_AB_MERGE_C R54, R69, R54, RZ ;  /* 0x000000364536723e */ /* 0x000fe200048070ff */
[----:B------:R-:W-:Y:S01]  /*ef00*/  HADD2.F32 R56, -RZ, R56.H1_H1 ;  /* 0x30000038ff387230 */ /* 0x000fe20000004100 */
[----:B------:R-:W-:Y:S01]  /*ef10*/  F2FP.F16.E4M3.UNPACK_B R63, R46 ;  /* 0x0000002eff3f723e */ /* 0x000fe200020006ff */
[----:B------:R-:W-:-:S02]  /*ef20*/  HADD2.F32 R58, -RZ, R149.H0_H0 ;  /* 0x20000095ff3a7230 */ /* 0x000fc40000004100 */
[-C--:B------:R-:W-:Y:S01]  /*ef30*/  FMUL.FTZ R62, R57, R60.reuse ;  /* 0x0000003c393e7220 */ /* 0x080fe20000410000 */
[----:B------:R-:W-:Y:S02]  /*ef40*/  HADD2.F32 R50, -RZ, R50.H1_H1 ;  /* 0x30000032ff327230 */ /* 0x000fe40000004100 */
[C---:B------:R-:W-:Y:S01]  /*ef50*/  FMUL.FTZ R60, R53.reuse, R60 ;  /* 0x0000003c353c7220 */ /* 0x040fe20000410000 */
[----:B------:R-:W-:Y:S02]  /*ef60*/  HADD2.F32 R149, -RZ, R149.H1_H1 ;  /* 0x30000095ff957230 */ /* 0x000fe40000004100 */
[-C--:B------:R-:W-:Y:S01]  /*ef70*/  FMUL.FTZ R59, R56, R147.reuse ;  /* 0x00000093383b7220 */ /* 0x080fe20000410000 */
[-C--:B------:R-:W-:Y:S01]  /*ef80*/  FFMA.FTZ R53, R53, R58.reuse, -R62 ;  /* 0x0000003a35357223 */ /* 0x080fe2000001083e */
[----:B------:R-:W-:Y:S01]  /*ef90*/  FFMA.FTZ R60, R57, R58, R60 ;  /* 0x0000003a393c7223 */ /* 0x000fe2000001003c */
[C---:B------:R-:W-:Y:S01]  /*efa0*/  FMUL.FTZ R147, R50.reuse, R147 ;  /* 0x0000009332937220 */ /* 0x040fe20000410000 */
[----:B------:R-:W-:Y:S01]  /*efb0*/  F2FP.F16.E4M3.UNPACK_B R58, R45 ;  /* 0x0000002dff3a723e */ /* 0x000fe200020006ff */
[----:B------:R-:W-:Y:S01]  /*efc0*/  FFMA.FTZ R50, R50, R149, -R59 ;  /* 0x0000009532327223 */ /* 0x000fe2000001083b */
[----:B------:R-:W-:Y:S01]  /*efd0*/  F2FP.SATFINITE.E4M3.F32.PACK_AB_MERGE_C R66, R66, R55, RZ ;  /* 0x000000374242723e */ /* 0x000fe200048070ff */
[----:B------:R-:W-:Y:S01]  /*efe0*/  FFMA.FTZ R147, R56, R149, R147 ;  /* 0x0000009538937223 */ /* 0x000fe20000010093 */
[----:B------:R-:W-:Y:S01]  /*eff0*/  F2FP.F16.E4M3.UNPACK_B R57, R41 ;  /* 0x00000029ff39723e */ /* 0x000fe200020006ff */
[--C-:B------:R-:W-:Y:S01]  /*f000*/  HADD2.F32 R59, -RZ, R58.reuse.H0_H0 ;  /* 0x2000003aff3b7230 */ /* 0x100fe20000004100 */
[----:B------:R-:W-:Y:S01]  /*f010*/  F2FP.SATFINITE.E4M3.F32.PACK_AB_MERGE_C R55, R67, R64, R54 ;  /* 0x000000404337723e */ /* 0x000fe20004807036 */
[----:B------:R-:W-:Y:S01]  /*f020*/  HADD2.F32 R64, -RZ, R63.H0_H0 ;  /* 0x2000003fff407230 */ /* 0x000fe20000004100 */
[----:B------:R-:W-:Y:S01]  /*f030*/  F2FP.F16.E4M3.UNPACK_B R61, R44 ;  /* 0x0000002cff3d723e */ /* 0x000fe200020006ff */
[----:B------:R-:W-:Y:S01]  /*f040*/  HADD2.F32 R56, -RZ, R57.H0_H0 ;  /* 0x20000039ff387230 */ /* 0x000fe20000004100 */
[----:B------:R-:W-:Y:S01]  /*f050*/  F2FP.SATFINITE.E4M3.F32.PACK_AB_MERGE_C R70, R70, R71, RZ ;  /* 0x000000474646723e */ /* 0x000fe200048070ff */
[----:B------:R-:W-:Y:S01]  /*f060*/  HADD2.F32 R63, -RZ, R63.H1_H1 ;  /* 0x3000003fff3f7230 */ /* 0x000fe20000004100 */
[----:B------:R-:W-:Y:S01]  /*f070*/  F2FP.SATFINITE.E4M3.F32.PACK_AB_MERGE_C R53, R50, R53, R68 ;  /* 0x000000353235723e */ /* 0x000fe20004807044 */
[----:B------:R-:W-:Y:S01]  /*f080*/  HADD2.F32 R62, -RZ, R61.H0_H0 ;  /* 0x2000003dff3e7230 */ /* 0x000fe20000004100 */
[----:B------:R-:W-:Y:S01]  /*f090*/  F2FP.SATFINITE.E4M3.F32.PACK_AB_MERGE_C R54, R146, R65, R66 ;  /* 0x000000419236723e */ /* 0x000fe20004807042 */
[----:B------:R-:W-:Y:S01]  /*f0a0*/  FMUL.FTZ R65, R59, R64 ;  /* 0x000000403b417220 */ /* 0x000fe20000410000 */
[----:B------:R-:W-:Y:S01]  /*f0b0*/  F2FP.SATFINITE.E4M3.F32.PACK_AB_MERGE_C R50, R147, R60, R70 ;  /* 0x0000003c9332723e */ /* 0x000fe20004807046 */
[----:B------:R-:W-:-:S02]  /*f0c0*/  HADD2.F32 R60, -RZ, R58.H1_H1 ;  /* 0x3000003aff3c7230 */ /* 0x000fc40000004100 */
[C---:B------:R-:W-:Y:S01]  /*f0d0*/  FMUL.FTZ R64, R56.reuse, R64 ;  /* 0x0000004038407220 */ /* 0x040fe20000410000 */
[-C--:B------:R-:W-:Y:S01]  /*f0e0*/  FFMA.FTZ R56, R56, R62.reuse, -R65 ;  /* 0x0000003e38387223 */ /* 0x080fe20000010841 */
[----:B------:R-:W-:Y:S01]  /*f0f0*/  HADD2.F32 R58, -RZ, R57.H1_H1 ;  /* 0x30000039ff3a7230 */ /* 0x000fe20000004100 */
[----:B------:R-:W-:Y:S01]  /*f100*/  F2FP.F16.E4M3.UNPACK_B R41, R41.H1 ;  /* 0x00000029ff29723e */ /* 0x000fe200030006ff */
[----:B------:R-:W-:Y:S02]  /*f110*/  HADD2.F32 R61, -RZ, R61.H1_H1 ;  /* 0x3000003dff3d7230 */ /* 0x000fe40000004100 */
[-C--:B------:R-:W-:Y:S01]  /*f120*/  FMUL.FTZ R65, R60, R63.reuse ;  /* 0x0000003f3c417220 */ /* 0x080fe20000410000 */
[----:B------:R-:W-:Y:S01]  /*f130*/  FFMA.FTZ R57, R59, R62, R64 ;  /* 0x0000003e3b397223 */ /* 0x000fe20000010040 */
[C---:B------:R-:W-:Y:S01]  /*f140*/  FMUL.FTZ R63, R58.reuse, R63 ;  /* 0x0000003f3a3f7220 */ /* 0x040fe20000410000 */
[----:B------:R-:W-:Y:S01]  /*f150*/  F2FP.F16.E4M3.UNPACK_B R59, R45.H1 ;  /* 0x0000002dff3b723e */ /* 0x000fe200030006ff */
[-C--:B------:R-:W-:Y:S01]  /*f160*/  FFMA.FTZ R67, R58, R61.reuse, -R65 ;  /* 0x0000003d3a437223 */ /* 0x080fe20000010841 */
[----:B------:R-:W-:Y:S01]  /*f170*/  F2FP.F16.E4M3.UNPACK_B R58, R46.H1 ;  /* 0x0000002eff3a723e */ /* 0x000fe200030006ff */
[----:B------:R-:W-:Y:S01]  /*f180*/  FFMA.FTZ R66, R60, R61, R63 ;  /* 0x0000003d3c427223 */ /* 0x000fe2000001003f */
[----:B------:R-:W-:Y:S01]  /*f190*/  HADD2.F32 R45, -RZ, R41.H0_H0 ;  /* 0x20000029ff2d7230 */ /* 0x000fe20000004100 */
[----:B------:R-:W-:Y:S01]  /*f1a0*/  F2FP.F16.E4M3.UNPACK_B R44, R44.H1 ;  /* 0x0000002cff2c723e */ /* 0x000fe200030006ff */
[----:B------:R-:W-:Y:S01]  /*f1b0*/  HADD2.F32 R46, -RZ, R59.H0_H0 ;  /* 0x2000003bff2e7230 */ /* 0x000fe20000004100 */
[----:B------:R-:W-:Y:S01]  /*f1c0*/  F2FP.F16.E4M3.UNPACK_B R63, R42.H1 ;  /* 0x0000002aff3f723e */ /* 0x000fe200030006ff */
[----:B------:R-:W-:-:S02]  /*f1d0*/  HADD2.F32 R60, -RZ, R58.H0_H0 ;  /* 0x2000003aff3c7230 */ /* 0x000fc40000004100 */
[----:B------:R-:W-:Y:S02]  /*f1e0*/  HADD2.F32 R59, -RZ, R59.H1_H1 ;  /* 0x3000003bff3b7230 */ /* 0x000fe40000004100 */
[----:B------:R-:W-:Y:S02]  /*f1f0*/  HADD2.F32 R62, -RZ, R58.H1_H1 ;  /* 0x3000003aff3e7230 */ /* 0x000fe40000004100 */
[-C--:B------:R-:W-:Y:S01]  /*f200*/  FMUL.FTZ R64, R46, R60.reuse ;  /* 0x0000003c2e407220 */ /* 0x080fe20000410000 */
[----:B------:R-:W-:Y:S02]  /*f210*/  HADD2.F32 R41, -RZ, R41.H1_H1 ;  /* 0x30000029ff297230 */ /* 0x000fe40000004100 */
[----:B------:R-:W-:Y:S01]  /*f220*/  FMUL.FTZ R61, R45, R60 ;  /* 0x0000003c2d3d7220 */ /* 0x000fe20000410000 */
[--C-:B------:R-:W-:Y:S02]  /*f230*/  HADD2.F32 R58, -RZ, R44.reuse.H0_H0 ;  /* 0x2000002cff3a7230 */ /* 0x100fe40000004100 */
[----:B------:R-:W-:Y:S01]  /*f240*/  FMUL.FTZ R60, R59, R62 ;  /* 0x0000003e3b3c7220 */ /* 0x000fe20000410000 */
[----:B------:R-:W-:-:S02]  /*f250*/  HADD2.F32 R44, -RZ, R44.H1_H1 ;  /* 0x3000002cff2c7230 */ /* 0x000fc40000004100 */
[----:B------:R-:W-:Y:S01]  /*f260*/  FMUL.FTZ R62, R41, R62 ;  /* 0x0000003e293e7220 */ /* 0x000fe20000410000 */
[----:B------:R-:W-:Y:S01]  /*f270*/  FFMA.FTZ R69, R46, R58, R61 ;  /* 0x0000003a2e457223 */ /* 0x000fe2000001003d */
[----:B------:R-:W-:Y:S02]  /*f280*/  F2FP.F16.E4M3.UNPACK_B R46, R47 ;  /* 0x0000002fff2e723e */ /* 0x000fe400020006ff */
[----:B------:R-:W-:Y:S01]  /*f290*/  FFMA.FTZ R70, R59, R44, R62 ;  /* 0x0000002c3b467223 */ /* 0x000fe2000001003e */
[----:B------:R-:W-:Y:S01]  /*f2a0*/  F2FP.F16.E4M3.UNPACK_B R62, R42 ;  /* 0x0000002aff3e723e */ /* 0x000fe200020006ff */
[----:B------:R-:W-:Y:S01]  /*f2b0*/  FFMA.FTZ R71, R41, R44, -R60 ;  /* 0x0000002c29477223 */ /* 0x000fe2000001083c */
[-C--:B------:R-:W-:Y:S01]  /*f2c0*/  F2FP.F16.E4M3.UNPACK_B R41, R43.reuse ;  /* 0x0000002bff29723e */ /* 0x080fe200020006ff */
[----:B------:R-:W-:Y:S01]  /*f2d0*/  FFMA.FTZ R68, R45, R58, -R64 ;  /* 0x0000003a2d447223 */ /* 0x000fe20000010840 */
[----:B------:R-:W-:Y:S01]  /*f2e0*/  F2FP.F16.E4M3.UNPACK_B R43, R43.H1 ;  /* 0x0000002bff2b723e */ /* 0x000fe200030006ff */
[----:B------:R-:W-:Y:S01]  /*f2f0*/  HADD2.F32 R58, -RZ, R46.H0_H0 ;  /* 0x2000002eff3a7230 */ /* 0x000fe20000004100 */
[-C--:B------:R-:W-:Y:S01]  /*f300*/  F2FP.F16.E4M3.UNPACK_B R42, R40.reuse ;  /* 0x00000028ff2a723e */ /* 0x080fe200020006ff */
[----:B------:R-:W-:Y:S01]  /*f310*/  HADD2.F32 R65, -RZ, R62.H0_H0 ;  /* 0x2000003eff417230 */ /* 0x000fe20000004100 */
[----:B------:R-:W-:Y:S01]  /*f320*/  F2FP.F16.E4M3.UNPACK_B R47, R47.H1 ;  /* 0x0000002fff2f723e */ /* 0x000fe200030006ff */
[----:B------:R-:W-:Y:S01]  /*f330*/  HADD2.F32 R44, -RZ, R41.H0_H0 ;  /* 0x20000029ff2c7230 */ /* 0x000fe20000004100 */
[----:B------:R-:W-:Y:S01]  /*f340*/  F2FP.F16.E4M3.UNPACK_B R59, R40.H1 ;  /* 0x00000028ff3b723e */ /* 0x000fe200030006ff */
[----:B------:R-:W-:-:S02]  /*f350*/  HADD2.F32 R45, -RZ, R43.H0_H0 ;  /* 0x2000002bff2d7230 */ /* 0x000fc40000004100 */
[-C--:B------:R-:W-:Y:S01]  /*f360*/  FMUL.FTZ R73, R58, R65.reuse ;  /* 0x000000413a497220 */ /* 0x080fe20000410000 */
[----:B------:R-:W-:Y:S02]  /*f370*/  HADD2.F32 R64, -RZ, R63.H0_H0 ;  /* 0x2000003fff407230 */ /* 0x000fe40000004100 */
[C---:B------:R-:W-:Y:S01]  /*f380*/  FMUL.FTZ R65, R44.reuse, R65 ;  /* 0x000000412c417220 */ /* 0x040fe20000410000 */
[----:B------:R-:W-:Y:S01]  /*f390*/  HADD2.F32 R61, -RZ, R42.H0_H0 ;  /* 0x2000002aff3d7230 */ /* 0x000fe20000004100 */
[----:B------:R-:W-:Y:S01]  /*f3a0*/  F2FP.SATFINITE.E4M3.F32.PACK_AB_MERGE_C R68, R71, R68, RZ ;  /* 0x000000444744723e */ /* 0x000fe200048070ff */
[----:B------:R-:W-:Y:S02]  /*f3b0*/  HADD2.F32 R40, -RZ, R47.H0_H0 ;  /* 0x2000002fff287230 */ /* 0x000fe40000004100 */
[----:B------:R-:W-:Y:S01]  /*f3c0*/  FMUL.FTZ R75, R45, R64 ;  /* 0x000000402d4b7220 */ /* 0x000fe20000410000 */
[----:B------:R-:W-:Y:S02]  /*f3d0*/  HADD2.F32 R60, -RZ, R59.H0_H0 ;  /* 0x2000003bff3c7230 */ /* 0x000fe40000004100 */
[----:B------:R-:W-:Y:S01]  /*f3e0*/  FFMA.FTZ R73, R44, R61, -R73 ;  /* 0x0000003d2c497223 */ /* 0x000fe20000010849 */
[----:B------:R-:W-:-:S02]  /*f3f0*/  HADD2.F32 R47, -RZ, R47.H1_H1 ;  /* 0x3000002fff2f7230 */ /* 0x000fc40000004100 */
[C---:B------:R-:W-:Y:S01]  /*f400*/  FMUL.FTZ R72, R40.reuse, R64 ;  /* 0x0000004028487220 */ /* 0x040fe20000410000 */
[----:B------:R-:W-:Y:S02]  /*f410*/  HADD2.F32 R44, -RZ, R63.H1_H1 ;  /* 0x3000003fff2c7230 */ /* 0x000fe40000004100 */
[-C--:B------:R-:W-:Y:S01]  /*f420*/  FFMA.FTZ R75, R40, R60.reuse, R75 ;  /* 0x0000003c284b7223 */ /* 0x080fe2000001004b */
[----:B------:R-:W-:Y:S02]  /*f430*/  HADD2.F32 R43, -RZ, R43.H1_H1 ;  /* 0x3000002bff2b7230 */ /* 0x000fe40000004100 */
[----:B------:R-:W-:Y:S01]  /*f440*/  FFMA.FTZ R65, R58, R61, R65 ;  /* 0x0000003d3a417223 */ /* 0x000fe20000010041 */
[----:B------:R-:W-:Y:S02]  /*f450*/  HADD2.F32 R46, -RZ, R46.H1_H1 ;  /* 0x3000002eff2e7230 */ /* 0x000fe40000004100 */
[----:B------:R-:W-:Y:S01]  /*f460*/  FFMA.FTZ R72, R45, R60, -R72 ;  /* 0x0000003c2d487223 */ /* 0x000fe20000010848 */
[----:B------:R-:W-:-:S02]  /*f470*/  HADD2.F32 R62, -RZ, R62.H1_H1 ;  /* 0x3000003eff3e7230 */ /* 0x000fc40000004100 */
[-C--:B------:R-:W-:Y:S01]  /*f480*/  FMUL.FTZ R58, R47, R44.reuse ;  /* 0x0000002c2f3a7220 */ /* 0x080fe20000410000 */
[----:B------:R-:W-:Y:S02]  /*f490*/  HADD2.F32 R41, -RZ, R41.H1_H1 ;  /* 0x30000029ff297230 */ /* 0x000fe40000004100 */
[----:B------:R-:W-:Y:S01]  /*f4a0*/  FMUL.FTZ R60, R43, R44 ;  /* 0x0000002c2b3c7220 */ /* 0x000fe20000410000 */
[----:B------:R-:W-:Y:S02]  /*f4b0*/  HADD2.F32 R40, -RZ, R59.H1_H1 ;  /* 0x3000003bff287230 */ /* 0x000fe40000004100 */
[-C--:B------:R-:W-:Y:S01]  /*f4c0*/  FMUL.FTZ R44, R46, R62.reuse ;  /* 0x0000003e2e2c7220 */ /* 0x080fe20000410000 */
[----:B------:R-:W-:Y:S02]  /*f4d0*/  HADD2.F32 R42, -RZ, R42.H1_H1 ;  /* 0x3000002aff2a7230 */ /* 0x000fe40000004100 */
        /* <DEDUP_REMOVED lines=16> */
.L_x_1420:
[----:B------:R-:W-:Y:S05]  /*f5e0*/  BSYNC B1 ;  /* 0x0000000000017941 */ /* 0x000fea0003800000 */
.L_x_1419:
[----:B0-----:R4:W-:Y:S01]  /*f5f0*/  STG.E.128 desc[UR60][R48.64], R40 ;  /* 0x0000002830007986 */ /* 0x0019e2000c101d3c */
[----:B------:R-:W-:-:S13]  /*f600*/  ISETP.GE.AND P2, PT, R51, R150, PT ;  /* 0x000000963300720c */ /* 0x000fda0003f46270 */
[----:B------:R-:W-:Y:S05]  /*f610*/  @P2 BRA `(.L_x_1369) ;  /* 0x0000000000f42947 */ /* 0x000fea0003800000 */
[--C-:B----4-:R-:W-:Y:S02]  /*f620*/  SHF.R.S32.HI R40, RZ, 0x1f, R51.reuse ;  /* 0x0000001fff287819 */ /* 0x110fe40000011433 */
[----:B------:R-:W-:-:S04]  /*f630*/  IADD3 R51, P2, P4, R116, R132, R51 ;  /* 0x0000008474337210 */ /* 0x000fc80007c5e033 */
[----:B------:R-:W-:Y:S02]  /*f640*/  IADD3.X R52, R3, R52, R40, P2, P4 ;  /* 0x0000003403347210 */ /* 0x000fe400017e8428 */
[----:B------:R-:W-:-:S05]  /*f650*/  IADD3 R120, P2, R51, R120, RZ ;  /* 0x0000007833787210 */ /* 0x000fca0007f5e0ff */
[----:B------:R-:W-:-:S05]  /*f660*/  IMAD.X R121, R52, 0x1, R121, P2 ;  /* 0x0000000134797824 */ /* 0x000fca00010e0679 */
[----:B-1----:R0:W-:Y:S01]  /*f670*/  STG.E.128 desc[UR60][R120.64], R44 ;  /* 0x0000002c78007986 */ /* 0x0021e2000c101d3c */
[----:B------:R-:W-:Y:S05]  /*f680*/  BRA `(.L_x_1369) ;  /* 0x0000000000d87947 */ /* 0x000fea0003800000 */
.L_x_1336:
[----:B------:R-:W-:-:S06]  /*f690*/  UISETP.NE.AND UP0, UPT, UR53, 0x3, UPT ;  /* 0x000000033500788c */ /* 0x000fcc000bf05270 */
[----:B------:R-:W-:-:S13]  /*f6a0*/  PLOP3.LUT P1, PT, PT, PT, UP0, 0x80, 0x0 ;  /* 0x000000000000781c */ /* 0x000fda0003f2f008 */
[----:B------:R-:W-:Y:S05]  /*f6b0*/  @!P1 BRA `(.L_x_1421) ;  /* 0x0000000000049947 */ /* 0x000fea0003800000 */
[----:B------:R-:W-:Y:S01]  /*f6c0*/  BPT.TRAP 0x1 ;  /* 0x000000040000795c */ /* 0x000fe20000300000 */
.L_x_1421:
[----:B------:R-:W-:Y:S01]  /*f6d0*/  IMAD R97, R19, 0x8, R16 ;  /* 0x0000000813617824 */ /* 0x000fe200078e0210 */
[----:B------:R-:W-:Y:S01]  /*f6e0*/  SHF.L.U32 R98, R197, 0x1f, RZ ;  /* 0x0000001fc5627819 */ /* 0x000fe200000006ff */
[----:B------:R-:W-:Y:S01]  /*f6f0*/  IMAD R96, R24, -0xa0, R2 ;  /* 0xffffff6018607824 */ /* 0x000fe200078e0202 */
[----:B------:R-:W-:Y:S02]  /*f700*/  BSSY B1, `(.L_x_1422) ;  /* 0x0000004000017945 */ /* 0x000fe40003800000 */
[----:B------:R-:W0:Y:S02]  /*f710*/  SYNCS.PHASECHK.TRANS64.TRYWAIT P2, [R97+URZ+0x29890], R98 ;  /* 0x02989062610075a7 */ /* 0x000e24000804017f */
[----:B------:R-:W-:Y:S01]  /*f720*/  VIMNMX R96, R96, 0xa0, PT ;  /* 0x000000a060607848 */ /* 0x000fe20003fe0100 */
[----:B0-----:R-:W-:Y:S06]  /*f730*/  @!P2 BRA `(.L_x_1423) ;  /* 0x0000026c00b0a947 */ /* 0x001fec0003800000 */
.L_x_1749:
[----:B------:R-:W-:Y:S05]  /*f740*/  BSYNC B1 ;  /* 0x0000000000017941 */ /* 0x000fea0003800000 */
.L_x_1422:
[----:B------:R-:W-:Y:S01]  /*f750*/  ISETP.GE.AND P2, PT, R192, R96, PT ;  /* 0x00000060c000720c */ /* 0x000fe20003f46270 */
[----:B------:R-:W-:-:S12]  /*f760*/  BSSY B1, `(.L_x_1424) ;  /* 0x0000014000017945 */ /* 0x000fd80003800000 */
[----:B------:R-:W-:Y:S05]  /*f770*/  @P2 BRA `(.L_x_1425) ;  /* 0x0000000000482947 */ /* 0x000fea0003800000 */
[----:B------:R-:W-:-:S13]  /*f780*/  ISETP.NE.AND P2, PT, R34, RZ, PT ;  /* 0x000000ff2200720c */ /* 0x000fda0003f45270 */
[----:B------:R-:W1:Y:S04]  /*f790*/  @P2 LDS.128 R40, [R47+0x1a400] ;  /* 0x01a400002f282984 */ /* 0x000e680000000c00 */
[----:B-1----:R-:W-:Y:S01]  /*f7a0*/  @P2 STG.E.128 desc[UR60][R48.64], R40 ;  /* 0x0000002830002986 */ /* 0x002fe2000c101d3c */
        /* <DEDUP_REMOVED lines=14> */
[----:B-1----:R1:W-:Y:S02]  /*f890*/  @P2 STG.E.128 desc[UR60][R48.64+0xa0], R40 ;  /* 0x0000a02830002986 */ /* 0x0023e4000c101d3c */
.L_x_1425:
[----:B------:R-:W-:Y:S05]  /*f8a0*/  BSYNC B1 ;  /* 0x0000000000017941 */ /* 0x000fea0003800000 */
.L_x_1424:
[----:B------:R-:W-:-:S13]  /*f8b0*/  ISETP.GE.AND P2, PT, R224, R96, PT ;  /* 0x00000060e000720c */ /* 0x000fda0003f46270 */
[----:B------:R-:W-:Y:S05]  /*f8c0*/  @P2 BRA `(.L_x_1369) ;  /* 0x0000000000482947 */ /* 0x000fea0003800000 */
[----:B------:R-:W-:-:S13]  /*f8d0*/  ISETP.NE.AND P2, PT, R34, RZ, PT ;  /* 0x000000ff2200720c */ /* 0x000fda0003f45270 */
[----:B-1----:R-:W1:Y:S04]  /*f8e0*/  @P2 LDS.128 R40, [R47+0x1c400] ;  /* 0x01c400002f282984 */ /* 0x002e680000000c00 */
        /* <DEDUP_REMOVED lines=16> */
.L_x_1369:
[----:B------:R-:W-:Y:S05]  /*f9f0*/  BSYNC B0 ;  /* 0x0000000000007941 */ /* 0x000fea0003800000 */
.L_x_1335:
[----:B01234-:R-:W0:Y:S01]  /*fa00*/  S2R R40, SR_TID.X ;  /* 0x0000000000287919 */ /* 0x01fe220000002100 */
        /* <DEDUP_REMOVED lines=11> */
[----:B------:R-:W-:-:S05]  /*fac0*/  @!P2 VIADD R40, R97, 0x298a0 ;  /* 0x000298a06128a836 */ /* 0x000fca0000000000 */
[----:B------:R-:W-:-:S04]  /*fad0*/  @!P2 PRMT R40, RZ, 0x654, R40 ;  /* 0x00000654ff28a816 */ /* 0x000fc80000000028 */
[----:B------:R0:W-:Y:S01]  /*fae0*/  @!P2 SYNCS.ARRIVE.TRANS64.RED.A1T0 RZ, [R40+URZ], RZ ;  /* 0x000000ff28ffa9a7 */ /* 0x0001e2000810043f */
[----:B------:R-:W-:Y:S05]  /*faf0*/  @!P1 BRA `(.L_x_1427) ;  /* 0x0000000000049947 */ /* 0x000fea0003800000 */
[----:B------:R-:W-:Y:S01]  /*fb00*/  BPT.TRAP 0x1 ;  /* 0x000000040000795c */ /* 0x000fe20000300000 */
.L_x_1427:
[----:B------:R-:W-:Y:S05]  /*fb10*/  BSYNC B0 ;  /* 0x0000000000007941 */ /* 0x000fea0003800000 */
.L_x_1426:
[----:B------:R-:W1:Y:S01]  /*fb20*/  SYNCS.PHASECHK.TRANS64.TRYWAIT P1, [R97+URZ+0x298b0], R98 ;  /* 0x0298b062610075a7 */ /* 0x000e62000802017f */
[----:B------:R-:W-:Y:S01]  /*fb30*/  ULDC UR42, c[0x0][0x320] ;  /* 0x0000c800002a7ab9 */ /* 0x000fe20000000800 */
[----:B------:R-:W-:Y:S01]  /*fb40*/  ULDC.64 UR38, c[0x0][0x328] ;  /* 0x0000ca0000267ab9 */ /* 0x000fe20000000a00 */
[----:B------:R-:W-:Y:S01]  /*fb50*/  ULDC.64 UR40, c[0x0][0x318] ;  /* 0x0000c60000287ab9 */ /* 0x000fe20000000a00 */
[----:B------:R-:W-:Y:S01]  /*fb60*/  BSSY B0, `(.L_x_1428) ;  /* 0x0000003000007945 */ /* 0x000fe20003800000 */
[----:B------:R-:W-:-:S03]  /*fb70*/  IMAD R41, R19, 0x5000, R219 ;  /* 0x0000500013297824 */ /* 0x000fc600078e02db */
[----:B-1----:R-:W-:Y:S05]  /*fb80*/  @!P1 BRA `(.L_x_1429) ;  /* 0x0000026800b09947 */ /* 0x002fea0003800000 */
.L_x_1750:
[----:B------:R-:W-:Y:S05]  /*fb90*/  BSYNC B0 ;  /* 0x0000000000007941 */ /* 0x000fea0003800000 */
.L_x_1428:
[----:B------:R-:W-:Y:S01]  /*fba0*/  ISETP.GE.AND P1, PT, R192, R96, PT ;  /* 0x00000060c000720c */ /* 0x000fe20003f26270 */
[----:B------:R-:W-:Y:S01]  /*fbb0*/  BSSY B0, `(.L_x_1430) ;  /* 0x000001a000007945 */ /* 0x000fe20003800000 */
[C---:B------:R-:W-:Y:S01]  /*fbc0*/  IMAD.IADD R48, R16.reuse, 0x1, R41 ;  /* 0x0000000110307824 */ /* 0x040fe200078e0229 */
[-C--:B------:R-:W-:Y:S01]  /*fbd0*/  IADD3 R49, R16, R41.reuse, R124 ;  /* 0x0000002910317210 */ /* 0x080fe20007ffe07c */
[----:B------:R-:W-:Y:S01]  /*fbe0*/  IMAD.WIDE R44, R24, 0xa0, R118 ;  /* 0x000000a0182c7825 */ /* 0x000fe200078e0276 */
[CC--:B------:R-:W-:Y:S02]  /*fbf0*/  IADD3 R50, R16.reuse, R41.reuse, R123 ;  /* 0x0000002910327210 */ /* 0x0c0fe40007ffe07b */
[----:B------:R-:W-:-:S06]  /*fc00*/  IADD3 R51, R16, R41, R137 ;  /* 0x0000002910337210 */ /* 0x000fcc0007ffe089 */
        /* <DEDUP_REMOVED lines=20> */
.L_x_1431:
[----:B------:R-:W-:Y:S05]  /*fd50*/  BSYNC B0 ;  /* 0x0000000000007941 */ /* 0x000fea0003800000 */
.L_x_1430:
[----:B------:R-:W-:Y:S01]  /*fd60*/  ISETP.GE.AND P1, PT, R224, R96, PT ;  /* 0x00000060e000720c */ /* 0x000fe20003f26270 */
[----:B------:R-:W-:-:S12]  /*fd70*/  BSSY B0, `(.L_x_1432) ;  /* 0x0000017000007945 */ /* 0x000fd80003800000 */
[----:B------:R-:W-:Y:S05]  /*fd80*/  @P1 BRA `(.L_x_1433) ;  /* 0x0000000000541947 */ /* 0x000fea0003800000 */
[----:B--2---:R-:W-:Y:S01]  /*fd90*/  IADD3 R43, P1, R44, 0x80, RZ ;  /* 0x000000802c2b7810 */ /* 0x004fe20007f3e0ff */
[----:B0-----:R-:W-:Y:S02]  /*fda0*/  IMAD.MOV.U32 R40, RZ, RZ, R114 ;  /* 0x000000ffff287224 */ /* 0x001fe400078e0072 */
[----:B------:R-:W-:Y:S02]  /*fdb0*/  IMAD.MOV.U32 R41, RZ, RZ, R33 ;  /* 0x000000ffff297224 */ /* 0x000fe400078e0021 */
        /* <DEDUP_REMOVED lines=18> */
.L_x_1433:
[----:B------:R-:W-:Y:S05]  /*fee0*/  BSYNC B0 ;  /* 0x0000000000007941 */ /* 0x000fea0003800000 */
.L_x_1432:
[----:B------:R-:W-:Y:S01]  /*fef0*/  @!PT LDS RZ, [RZ] ;  /* 0x00000000fffff984 */ /* 0x000fe20000000800 */
[----:B------:R-:W-:Y:S01]  /*ff00*/  @!PT LDS RZ, [RZ] ;  /* 0x00000000fffff984 */ /* 0x000fe20000000800 */
[----:B------:R-:W-:Y:S01]  /*ff10*/  @!PT LDS RZ, [RZ] ;  /* 0x00000000fffff984 */ /* 0x000fe20000000800 */
[----:B------:R-:W-:Y:S01]  /*ff20*/  @!PT LDS RZ, [RZ] ;  /* 0x00000000fffff984 */ /* 0x000fe20000000800 */
[----:B------:R4:W-:Y:S06]  /*ff30*/  MEMBAR.ALL.CTA ;  /* 0x0000000000007992 */ /* 0x0009ec0000008000 */
[----:B----4-:R-:W4:Y:S02]  /*ff40*/  FENCE.VIEW.ASYNC.S ;  /* 0x00000000000073c6 */ /* 0x010f240000000000 */
[----:B----4-:R4:W-:Y:S01]  /*ff50*/  BAR.SYNC.DEFER_BLOCKING R157, 0x80 ;  /* 0x0002009d0000751d */ /* 0x0109e20000010000 */
[----:B------:R-:W-:Y:S01]  /*ff60*/  LOP3.LUT P4, RZ, R17, 0x2, RZ, 0xc0, !PT ;  /* 0x0000000211ff7812 */ /* 0x000fe2000788c0ff */
[----:B------:R-:W-:-:S02]  /*ff70*/  VIADD R19, R19, 0x1 ;  /* 0x0000000113137836 */ /* 0x000fc40000000000 */
[----:B-1----:R-:W-:-:S03]  /*ff80*/  @!P2 VIADD R97, R97, 0x298c0 ;  /* 0x000298c06161a836 */ /* 0x002fc60000000000 */
[C---:B------:R-:W-:Y:S02]  /*ff90*/  ISETP.NE.AND P1, PT, R19.reuse, 0x2, PT ;  /* 0x000000021300780c */ /* 0x040fe40003f25270 */
[----:B------:R-:W-:Y:S02]  /*ffa0*/  @!P2 PRMT R97, RZ, 0x654, R97 ;  /* 0x00000654ff61a816 */ /* 0x000fe40000000061 */
[----:B0-23--:R-:W-:Y:S02]  /*ffb0*/  SEL R40, RZ, 0x1, P1 ;  /* 0x00000001ff287807 */ /* 0x00dfe40000800000 */
[----:B------:R-:W-:Y:S02]  /*ffc0*/  SEL R19, R19, RZ, P1 ;  /* 0x000000ff13137207 */ /* 0x000fe40000800000 */
[----:B------:R-:W-:Y:S01]  /*ffd0*/  LOP3.LUT R197, R197, R40, RZ, 0x3c, !PT ;  /* 0x00000028c5c57212 */ /* 0x000fe200078e3cff */
[----:B------:R4:W-:Y:S01]  /*ffe0*/  @!P2 SYNCS.ARRIVE.TRANS64.RED.A1T0 RZ, [R97+URZ], RZ ;  /* 0x000000ff61ffa9a7 */ /* 0x0009e2000810043f */
[----:B------:R-:W-:Y:S05]  /*fff0*/  @P4 BRA `(.L_x_1434) ;  /* 0xffffff2c00ec4947 */ /* 0x000fea000383ffff */
[----:B------:R-:W0:Y:S01]  /*10000*/  S2R R41, SR_TID.X ;  /* 0x0000000000297919 */ /* 0x000e220000002100 */
[----:B------:R-:W-:Y:S02]  /*10010*/  PLOP3.LUT P0, PT, PT, PT, PT, 0x8, 0x0 ;  /* 0x000000000000781c */ /* 0x000fe40003f0e170 */
[----:B0-----:R-:W-:-:S04]  /*10020*/  SHF.R.U32.HI R41, RZ, 0x7, R41 ;  /* 0x00000007ff297819 */ /* 0x001fc80000011629 */
[----:B------:R-:W-:-:S13]  /*10030*/  ISETP.NE.AND P4, PT, R41, 0x1, PT ;  /* 0x000000012900780c */ /* 0x000fda0003f85270 */
[----:B------:R-:W-:Y:S06]  /*10040*/  @!P4 BAR.ARV 0x9, 0x100 ;  /* 0x024400000000cb1d */ /* 0x000fec0000002000 */
.L_x_1330:
[----:B------:R-:W-:Y:S05]  /*10050*/  @P0 BRA `(.L_x_1435) ;  /* 0x00000000000c0947 */ /* 0x000fea0003800000 */
[----:B------:R-:W0:Y:S01]  /*10060*/  FENCE.VIEW.ASYNC.G ;  /* 0x00000000000073c6 */ /* 0x000e220000000100 */
[----:B------:R-:W-:Y:S05]  /*10070*/  WARPSYNC.ALL ;  /* 0x0000000000007948 */ /* 0x000fea0003800000 */
[----:B0-----:R-:W-:Y:S06]  /*10080*/  BAR.ARV 0xc, 0x180 ;  /* 0x0306000000007b1d */ /* 0x001fec0000002000 */
.L_x_1435:
[----:B------:R-:W-:Y:S01]  /*10090*/  ULDC.64 UR6, c[0x0][0x998] ;  /* 0x0002660000067ab9 */ /* 0x000fe20000000a00 */
[----:B------:R-:W-:Y:S01]  /*100a0*/  ULDC.64 UR4, c[0x0][0x990] ;  /* 0x0002640000047ab9 */ /* 0x000fe20000000a00 */
[----:B------:R-:W-:Y:S02]  /*100b0*/  ISETP.NE.U32.AND P1, PT, RZ, UR6, PT ;  /* 0x00000006ff007c0c */ /* 0x000fe4000bf25070 */
[----:B------:R-:W-:Y:S02]  /*100c0*/  ISETP.NE.U32.AND P0, PT, RZ, UR4, PT ;  /* 0x00000004ff007c0c */ /* 0x000fe4000bf05070 */
[----:B------:R-:W-:Y:S02]  /*100d0*/  ISETP.NE.AND.EX P1, PT, RZ, UR7, PT, P1 ;  /* 0x00000007ff007c0c */ /* 0x000fe4000bf25310 */
[----:B------:R-:W-:-:S11]  /*100e0*/  ISETP.NE.AND.EX P0, PT, RZ, UR5, PT, P0 ;  /* 0x00000005ff007c0c */ /* 0x000fd6000bf05300 */
[----:B------:R-:W0:Y:S01]  /*100f0*/  @P1 LDC.64 R8, c[0x0][0x9b8] ;  /* 0x00026e00ff081b82 */ /* 0x000e220000000a00 */
[--C-:B------:R-:W-:Y:S02]  /*10100*/  @P1 SHF.R.S32.HI R5, RZ, 0x1f, R215.reuse ;  /* 0x0000001fff051819 */ /* 0x100fe400000114d7 */
[----:B------:R-:W-:-:S05]  /*10110*/  @P0 SHF.R.S32.HI R3, RZ, 0x1f, R215 ;  /* 0x0000001fff030819 */ /* 0x000fca00000114d7 */
[----:B------:R-:W1:Y:S08]  /*10120*/  @P0 LDC.64 R6, c[0x0][0x9a8] ;  /* 0x00026a00ff060b82 */ /* 0x000e700000000a00 */
[----:B------:R-:W2:Y:S08]  /*10130*/  @P1 LDC.64 R12, c[0x0][0x9c0] ;  /* 0x00027000ff0c1b82 */ /* 0x000eb00000000a00 */
[----:B------:R-:W3:Y:S01]  /*10140*/  @P0 LDC.64 R10, c[0x0][0x9b0] ;  /* 0x00026c00ff0a0b82 */ /* 0x000ee20000000a00 */
[----:B0-----:R-:W-:-:S02]  /*10150*/  @P1 IMAD R2, R5, R8, RZ ;  /* 0x0000000805021224 */ /* 0x001fc400078e02ff */
[----:B------:R-:W-:-:S04]  /*10160*/  @P1 IMAD.WIDE.U32 R4, R215, R8, RZ ;  /* 0x00000008d7041225 */ /* 0x000fc800078e00ff */
[----:B------:R-:W-:Y:S02]  /*10170*/  @P1 IMAD R9, R215, R9, R2 ;  /* 0x00000009d7091224 */ /* 0x000fe400078e0202 */
[-C--:B-1----:R-:W-:Y:S02]  /*10180*/  @P0 IMAD R0, R3, R6.reuse, RZ ;  /* 0x0000000603000224 */ /* 0x082fe400078e02ff */
[----:B------:R-:W-:-:S04]  /*10190*/  @P0 IMAD.WIDE.U32 R2, R215, R6, RZ ;  /* 0x00000006d7020225 */ /* 0x000fc800078e00ff */
[----:B------:R-:W-:Y:S02]  /*101a0*/  @P0 IMAD R7, R215, R7, R0 ;  /* 0x00000007d7070224 */ /* 0x000fe400078e0200 */
[----:B------:R-:W-:Y:S02]  /*101b0*/  @P1 IMAD.IADD R5, R5, 0x1, R9 ;  /* 0x0000000105051824 */ /* 0x000fe400078e0209 */
[----:B------:R-:W-:Y:S02]  /*101c0*/  @P0 IMAD.IADD R3, R3, 0x1, R7 ;  /* 0x0000000103030824 */ /* 0x000fe400078e0207 */
[----:B--2---:R-:W-:-:S04]  /*101d0*/  @P1 IMAD.WIDE.U32 R6, R216, R12, R4 ;  /* 0x0000000cd8061225 */ /* 0x004fc800078e0004 */
[----:B---3--:R-:W-:Y:S01]  /*101e0*/  @P0 IMAD.WIDE.U32 R2, R216, R10, R2 ;  /* 0x0000000ad8020225 */ /* 0x008fe200078e0002 */
[----:B------:R-:W-:-:S03]  /*101f0*/  @P1 LEA R8, P3, R6, UR6, 0x2 ;  /* 0x0000000606081c11 */ /* 0x000fc6000f8610ff */
[----:B------:R-:W-:Y:S01]  /*10200*/  @P1 IMAD R5, R216, R13, R7 ;  /* 0x0000000dd8051224 */ /* 0x000fe200078e0207 */
[----:B------:R-:W-:Y:S01]  /*10210*/  @P0 LEA R4, P2, R2, UR4, 0x2 ;  /* 0x0000000402040c11 */ /* 0x000fe2000f8410ff */
[----:B------:R-:W-:Y:S01]  /*10220*/  @P0 IMAD R3, R216, R11, R3 ;  /* 0x0000000bd8030224 */ /* 0x000fe200078e0203 */
[----:B------:R-:W0:Y:S01]  /*10230*/  LDC.64 R12, c[0x0][0x9e0] ;  /* 0x00027800ff0c7b82 */ /* 0x000e220000000a00 */
[----:B------:R-:W-:Y:S01]  /*10240*/  IMAD.MOV.U32 R0, RZ, RZ, 0x3f800000 ;  /* 0x3f800000ff007424 */ /* 0x000fe200078e00ff */
[----:B------:R-:W-:Y:S01]  /*10250*/  @P1 LEA.HI.X R9, R6, UR7, R5, 0x2, P3 ;  /* 0x0000000706091c11 */ /* 0x000fe200098f1405 */
[----:B------:R-:W-:Y:S01]  /*10260*/  VIADD R7, R203, 0x7f ;  /* 0x0000007fcb077836 */ /* 0x000fe20000000000 */
[----:B------:R-:W-:Y:S01]  /*10270*/  @P0 LEA.HI.X R5, R2, UR5, R3, 0x2, P2 ;  /* 0x0000000502050c11 */ /* 0x000fe200090f1403 */
[----:B------:R-:W-:Y:S01]  /*10280*/  IMAD.MOV.U32 R3, RZ, RZ, 0x3f800000 ;  /* 0x3f800000ff037424 */ /* 0x000fe200078e00ff */
[----:B------:R-:W-:Y:S01]  /*10290*/  ULDC UR4, c[0x0][0x988] ;  /* 0x0002620000047ab9 */ /* 0x000fe20000000800 */
[----:B------:R-:W2:Y:S01]  /*102a0*/  @P1 LDG.E R0, desc[UR60][R8.64] ;  /* 0x0000003c08001981 */ /* 0x000ea2000c1e1900 */
[----:B------:R-:W1:Y:S03]  /*102b0*/  LDC R2, c[0x0][0x448] ;  /* 0x00011200ff027b82 */ /* 0x000e660000000800 */
[----:B------:R-:W2:Y:S01]  /*102c0*/  @P0 LDG.E R3, desc[UR60][R4.64] ;  /* 0x0000003c04030981 */ /* 0x000ea2000c1e1900 */
[----:B0-----:R-:W-:-:S02]  /*102d0*/  ISETP.GE.AND P2, PT, R13, 0x1, PT ;  /* 0x000000010d00780c */ /* 0x001fc40003f46270 */
[----:B-1----:R-:W-:-:S13]  /*102e0*/  ISETP.NE.AND P1, PT, R2, 0x1, PT ;  /* 0x000000010200780c */ /* 0x002fda0003f25270 */
[----:B------:R-:W0:Y:S08]  /*102f0*/  @P1 LDC R2, c[0x0][0x44c] ;  /* 0x00011300ff021b82 */ /* 0x000e300000000800 */
[----:B------:R-:W1:Y:S01]  /*10300*/  @P1 LDC R11, c[0x0][0x450] ;  /* 0x00011400ff0b1b82 */ /* 0x000e620000000800 */
[----:B0-----:R-:W-:-:S05]  /*10310*/  @P1 IMAD.HI.U32 R2, R7, R2, RZ ;  /* 0x0000000207021227 */ /* 0x001fca00078e00ff */
[----:B-1----:R-:W-:-:S05]  /*10320*/  @P1 SHF.R.U32.HI R7, RZ, R11, R2 ;  /* 0x0000000bff071219 */ /* 0x002fca0000011602 */
[----:B------:R-:W-:Y:S02]  /*10330*/  IMAD.IADD R7, R162, 0x1, R7 ;  /* 0x00000001a2077824 */ /* 0x000fe400078e0207 */
[----:B--2---:R-:W-:Y:S02]  /*10340*/  FMUL.FTZ R0, R3, R0 ;  /* 0x0000000003007220 */ /* 0x004fe40000410000 */
[----:B------:R-:W-:Y:S02]  /*10350*/  IMAD.IADD R3, R7, 0x1, R12 ;  /* 0x0000000107037824 */ /* 0x000fe400078e020c */
[----:B------:R-:W-:Y:S01]  /*10360*/  FMUL.FTZ R2, R0, UR4 ;  /* 0x0000000400027c20 */ /* 0x000fe20008410000 */
        /* <DEDUP_REMOVED lines=12> */
.L_x_1438:
[----:B------:R-:W-:-:S13]  /*10430*/  ISETP.NE.AND P0, PT, R13, 0x1, PT ;  /* 0x000000010d00780c */ /* 0x000fda0003f05270 */
[----:B------:R-:W0:Y:S02]  /*10440*/  @P0 LDC.64 R4, c[0x0][0x9e8] ;  /* 0x00027a00ff040b82 */ /* 0x000e240000000a00 */
[----:B0-----:R-:W-:-:S05]  /*10450*/  @P0 IMAD.HI.U32 R4, R0, R4, RZ ;  /* 0x0000000400040227 */ /* 0x001fca00078e00ff */
[----:B------:R-:W-:-:S07]  /*10460*/  @P0 SHF.R.U32.HI R0, RZ, R5, R4 ;  /* 0x00000005ff000219 */ /* 0x000fce0000011604 */
.L_x_1439:
[----:B------:R-:W-:Y:S05]  /*10470*/  BSYNC B0 ;  /* 0x0000000000007941 */ /* 0x000fea0003800000 */
.L_x_1437:
[----:B------:R-:W-:-:S05]  /*10480*/  IMAD R0, R0, R13, R13 ;  /* 0x0000000d00007224 */ /* 0x000fca00078e020d */
[----:B------:R-:W-:-:S07]  /*10490*/  VIMNMX R3, R3, R0, PT ;  /* 0x0000000003037248 */ /* 0x000fce0003fe0100 */
.L_x_1436:
[----:B------:R-:W0:Y:S01]  /*104a0*/  @P1 LDC R0, c[0x0][0x44c] ;  /* 0x00011300ff001b82 */ /* 0x000e220000000800 */
[----:B------:R-:W-:Y:S01]  /*104b0*/  VIADD R3, R3, 0x9f ;  /* 0x0000009f03037836 */ /* 0x000fe20000000000 */
[----:B------:R-:W-:Y:S01]  /*104c0*/  ULDC UR4, c[0x0][0x9dc] ;  /* 0x0002770000047ab9 */ /* 0x000fe20000000800 */
[----:B------:R-:W-:Y:S02]  /*104d0*/  IMAD.MOV.U32 R5, RZ, RZ, R203 ;  /* 0x000000ffff057224 */ /* 0x000fe400078e00cb */
[----:B------:R-:W-:-:S03]  /*104e0*/  IMAD.HI R3, R3, 0x66666667, RZ ;  /* 0x6666666703037827 */ /* 0x000fc600078e02ff */
[----:B------:R-:W1:Y:S01]  /*104f0*/  @P1 LDC R7, c[0x0][0x450] ;  /* 0x00011400ff071b82 */ /* 0x000e620000000800 */
[----:B0-----:R-:W-:Y:S01]  /*10500*/  @P1 IMAD.HI.U32 R4, R203, R0, RZ ;  /* 0x00000000cb041227 */ /* 0x001fe200078e00ff */
[----:B------:R-:W-:-:S04]  /*10510*/  SHF.R.U32.HI R0, RZ, 0x1f, R3 ;  /* 0x0000001fff007819 */ /* 0x000fc80000011603 */
[----:B------:R-:W-:Y:S02]  /*10520*/  LEA.HI.SX32 R0, R3, R0, 0x1a ;  /* 0x0000000003007211 */ /* 0x000fe400078fd2ff */
[----:B-1----:R-:W-:Y:S02]  /*10530*/  @P1 SHF.R.U32.HI R5, RZ, R7, R4 ;  /* 0x00000007ff051219 */ /* 0x002fe40000011604 */
[----:B------:R-:W-:-:S03]  /*10540*/  VIMNMX R163, R163, R0, PT ;  /* 0x00000000a3a37248 */ /* 0x000fc60003fe0100 */
        /* <DEDUP_REMOVED lines=13> */
.L_x_1442:
[----:B------:R-:W-:-:S13]  /*10620*/  ISETP.NE.AND P0, PT, R13, 0x1, PT ;  /* 0x000000010d00780c */ /* 0x000fda0003f05270 */
[----:B------:R-:W0:Y:S02]  /*10630*/  @P0 LDC.64 R4, c[0x0][0x9e8] ;  /* 0x00027a00ff040b82 */ /* 0x000e240000000a00 */
[----:B0-----:R-:W-:-:S05]  /*10640*/  @P0 IMAD.HI.U32 R4, R3, R4, RZ ;  /* 0x0000000403040227 */ /* 0x001fca00078e00ff */
[----:B------:R-:W-:-:S07]  /*10650*/  @P0 SHF.R.U32.HI R3, RZ, R5, R4 ;  /* 0x00000005ff030219 */ /* 0x000fce0000011604 */
.L_x_1443:
[----:B------:R-:W-:Y:S05]  /*10660*/  BSYNC B0 ;  /* 0x0000000000007941 */ /* 0x000fea0003800000 */
.L_x_1441:
[----:B------:R-:W-:-:S05]  /*10670*/  IMAD R3, R3, R13, RZ ;  /* 0x0000000d03037224 */ /* 0x000fca00078e02ff */
[----:B------:R-:W-:-:S07]  /*10680*/  VIMNMX R0, R0, R3, !PT ;  /* 0x0000000300007248 */ /* 0x000fce0007fe0100 */
.L_x_1440:
[----:B------:R-:W-:Y:S01]  /*10690*/  IMAD.HI R0, R0, 0x66666667, RZ ;  /* 0x6666666700007827 */ /* 0x000fe200078e02ff */
[----:B------:R-:W-:Y:S03]  /*106a0*/  BSSY B0, `(.L_x_1444) ;  /* 0x0000026000007945 */ /* 0x000fe60003800000 */
[----:B------:R-:W-:Y:S01]  /*106b0*/  IMAD.MOV.U32 R104, RZ, RZ, RZ ;  /* 0x000000ffff687224 */ /* 0x000fe200078e00ff */
[----:B------:R-:W-:-:S04]  /*106c0*/  SHF.R.U32.HI R3, RZ, 0x1f, R0 ;  /* 0x0000001fff037819 */ /* 0x000fc80000011600 */
[----:B------:R-:W-:-:S04]  /*106d0*/  LEA.HI.SX32 R3, R0, R3, 0x1a ;  /* 0x0000000300037211 */ /* 0x000fc800078fd2ff */
        /* <DEDUP_REMOVED lines=32> */
[----:B------:R-:W-:-:S05]  /*108e0*/  @!P1 LOP3.LUT R5, RZ, R8, RZ, 0x33, !PT ;  /* 0x00000008ff059212 */ /* 0x000fca00078e33ff */
[----:B------:R-:W-:-:S07]  /*108f0*/  IMAD.MOV.U32 R104, RZ, RZ, R5 ;  /* 0x000000ffff687224 */ /* 0x000fce00078e0005 */
.L_x_1445:
[----:B------:R-:W-:Y:S05]  /*10900*/  BSYNC B0 ;  /* 0x0000000000007941 */ /* 0x000fea0003800000 */
.L_x_1444:
[-C--:B------:R-:W-:Y:S01]  /*10910*/  IMAD R209, R225, R104.reuse, R209 ;  /* 0x00000068e1d17224 */ /* 0x080fe200078e02d1 */
[----:B------:R-:W-:Y:S02]  /*10920*/  PLOP3.LUT P0, PT, PT, PT, PT, 0x80, 0x0 ;  /* 0x000000000000781c */ /* 0x000fe40003f0f070 */
[----:B------:R-:W-:Y:S02]  /*10930*/  CS2R R28, SRZ ;  /* 0x00000000001c7805 */ /* 0x000fe4000001ff00 */
[----:B------:R-:W-:Y:S01]  /*10940*/  CS2R R88, SRZ ;  /* 0x0000000000587805 */ /* 0x000fe2000001ff00 */
[----:B------:R-:W-:Y:S01]  /*10950*/  IMAD.MOV.U32 R0, RZ, RZ, RZ ;  /* 0x000000ffff007224 */ /* 0x000fe200078e00ff */
[----:B------:R-:W-:Y:S02]  /*10960*/  VIADDMNMX R104, R209, R104, R163, PT ;  /* 0x00000068d1687246 */ /* 0x000fe400038001a3 */
[----:B------:R-:W-:Y:S02]  /*10970*/  CS2R R108, SRZ ;  /* 0x00000000006c7805 */ /* 0x000fe4000001ff00 */
[----:B------:R-:W-:Y:S01]  /*10980*/  CS2R R48, SRZ ;  /* 0x0000000000307805 */ /* 0x000fe2000001ff00 */
[----:B------:R-:W-:Y:S01]  /*10990*/  IMAD.MOV.U32 R11, RZ, RZ, RZ ;  /* 0x000000ffff0b7224 */ /* 0x000fe200078e00ff */
[----:B------:R-:W-:Y:S01]  /*109a0*/  ISETP.GT.AND P1, PT, R104, R209, PT ;  /* 0x000000d16800720c */ /* 0x000fe20003f24270 */
        /* <DEDUP_REMOVED lines=37> */
[----:B------:R-:W-:Y:S01]  /*10c00*/  IMAD.MOV.U32 R6, RZ, RZ, RZ ;  /* 0x000000ffff067224 */ /* 0x000fe200078e00ff */
[----:B------:R-:W-:Y:S06]  /*10c10*/  @!P1 BRA `(.L_x_1446) ;  /* 0x0000019800689947 */ /* 0x000fec0003800000 */
[----:B------:R-:W-:-:S03]  /*10c20*/  UMOV UR4, 0xffffffff ;  /* 0xffffffff00047882 */ /* 0x000fc60000000000 */
[----:B------:R-:W-:Y:S05]  /*10c30*/  BRA.DIV UR4, `(.L_x_1447) ;  /* 0x0000025a04987947 */ /* 0x000fea000b800000 */
[----:B------:R-:W0:Y:S02]  /*10c40*/  S2R R0, SR_TID.X ;  /* 0x0000000000007919 */ /* 0x000e240000002100 */
[C---:B0-----:R-:W-:Y:S02]  /*10c50*/  VIADD R3, R0.reuse, 0xffffff80 ;  /* 0xffffff8000037836 */ /* 0x041fe40000000000 */
[----:B------:R-:W-:-:S05]  /*10c60*/  VIADD R0, R0, 0xffffff80 ;  /* 0xffffff8000007836 */ /* 0x000fca0000000000 */
[----:B------:R-:W-:-:S04]  /*10c70*/  SHF.R.S32.HI R0, RZ, 0x1f, R0 ;  /* 0x0000001fff007819 */ /* 0x000fc80000011400 */
[----:B------:R-:W-:-:S04]  /*10c80*/  LEA.HI R0, R0, R3, RZ, 0x7 ;  /* 0x0000000300007211 */ /* 0x000fc800078f38ff */
[----:B------:R-:W-:-:S05]  /*10c90*/  SHF.R.S32.HI R0, RZ, 0x7, R0 ;  /* 0x00000007ff007819 */ /* 0x000fca0000011400 */
[----:B------:R0:W1:Y:S02]  /*10ca0*/  SHFL.IDX PT, R196, R0, RZ, 0x1f ;  /* 0x00001fff00c47589 */ /* 0x00006400000e0000 */
.L_x_1753:
        /* <DEDUP_REMOVED lines=24> */
[----:B-1--45:R-:W-:Y:S05]  /*10e30*/  CALL.ABS.NOINC R14 ;  /* 0x000000000e007343 */ /* 0x032fea0003c00000 */
.L_x_1448:
        /* <DEDUP_REMOVED lines=13> */
.L_x_1452:
[----:B-1----:R1:W2:Y:S02]  /*10f10*/  SYNCS.PHASECHK.TRANS64.TRYWAIT P0, [R16+URZ+0x29800], R3 ;  /* 0x02980003100075a7 */ /* 0x0022a4000800017f */
[----:B--2---:R-:W-:Y:S05]  /*10f20*/  @!P0 NANOSLEEP.SYNCS 0x989680 ;  /* 0x009896800000895d */ /* 0x004fea0003900000 */
[----:B------:R-:W2:Y:S02]  /*10f30*/  @!P0 SYNCS.PHASECHK.TRANS64 P0, [R16+URZ+0x29800], R3 ;  /* 0x02980003100085a7 */ /* 0x000ea4000800007f */
[----:B--2---:R-:W-:Y:S05]  /*10f40*/  @!P0 BRA `(.L_x_1452) ;  /* 0xfffffffc00f08947 */ /* 0x004fea000383ffff */
.L_x_1451:
[----:B------:R-:W-:Y:S05]  /*10f50*/  BSYNC B0 ;  /* 0x0000000000007941 */ /* 0x000fea0003800000 */
.L_x_1450:
[----:B------:R-:W-:Y:S05]  /*10f60*/  BRA `(.L_x_1453) ;  /* 0x0000006c00b87947 */ /* 0x000fea0003800000 */
.L_x_1449:
[----:B------:R-:W-:Y:S01]  /*10f70*/  ULOP3.LUT UP0, URZ, UR52, 0x1bf, URZ, 0xc0, !UPT ;  /* 0x000001bf343f7892 */ /* 0x000fe2000f80c03f */
[----:B-----5:R-:W-:Y:S01]  /*10f80*/  SHF.R.S32.HI R0, RZ, 0x1f, R144 ;  /* 0x0000001fff007819 */ /* 0x020fe20000011490 */
[----:B------:R-:W-:Y:S01]  /*10f90*/  ULDC.64 UR4, c[0x0][0x3f8] ;  /* 0x0000fe0000047ab9 */ /* 0x000fe20000000a00 */
[----:B------:R-:W-:Y:S01]  /*10fa0*/  ULDC.64 UR6, c[0x0][0x408] ;  /* 0x0001020000067ab9 */ /* 0x000fe20000000a00 */
[----:B------:R-:W-:Y:S02]  /*10fb0*/  IMAD.WIDE.U32 R24, R144, UR4, RZ ;  /* 0x0000000490187c25 */ /* 0x000fe4000f8e00ff */
[----:B------:R-:W-:Y:S02]  /*10fc0*/  PLOP3.LUT P0, PT, PT, PT, UP0, 0x80, 0x0 ;  /* 0x000000000000781c */ /* 0x000fe40003f0f008 */
[C---:B------:R-:W-:Y:S02]  /*10fd0*/  IMAD R3, R0.reuse, UR4, RZ ;  /* 0x0000000400037c24 */ /* 0x040fe4000f8e02ff */
[----:B------:R-:W-:-:S02]  /*10fe0*/  IMAD R5, R0, UR6, RZ ;  /* 0x0000000600057c24 */ /* 0x000fc4000f8e02ff */
[C---:B------:R-:W-:Y:S02]  /*10ff0*/  IMAD R3, R144.reuse, UR5, R3 ;  /* 0x0000000590037c24 */ /* 0x040fe4000f8e0203 */
[C---:B------:R-:W-:Y:S02]  /*11000*/  IMAD R5, R144.reuse, UR7, R5 ;  /* 0x0000000790057c24 */ /* 0x040fe4000f8e0205 */
[----:B------:R-:W-:-:S04]  /*11010*/  IMAD.WIDE.U32 R144, R144, UR6, RZ ;  /* 0x0000000690907c25 */ /* 0x000fc8000f8e00ff */
[----:B------:R-:W-:Y:S02]  /*11020*/  IMAD.IADD R27, R3, 0x1, R25 ;  /* 0x00000001031b7824 */ /* 0x000fe400078e0219 */
[----:B------:R-:W-:Y:S01]  /*11030*/  IMAD.IADD R29, R5, 0x1, R145 ;  /* 0x00000001051d7824 */ /* 0x000fe200078e0291 */
        /* <DEDUP_REMOVED lines=16> */
[----:B-1--4-:R-:W-:Y:S05]  /*11140*/  CALL.ABS.NOINC R14 ;  /* 0x000000000e007343 */ /* 0x012fea0003c00000 */
.L_x_1454:
[----:B------:R-:W-:Y:S01]  /*11150*/  ULDC.U8 UR4, c[0x0][0x410] ;  /* 0x0001040000047ab9 */ /* 0x000fe20000000000 */
[----:B------:R-:W-:Y:S01]  /*11160*/  BSSY B0, `(.L_x_1455) ;  /* 0x00006c6000007945 */ /* 0x000fe20003800000 */
[----:B------:R-:W-:Y:S01]  /*11170*/  ISETP.NE.AND P0, PT, RZ, UR4, PT ;  /* 0x00000004ff007c0c */ /* 0x000fe2000bf05270 */
[----:B------:R-:W-:-:S12]  /*11180*/  IMAD.IADD R10, R192, 0x1, R203 ;  /* 0x00000001c00a7824 */ /* 0x000fd800078e02cb */
[----:B------:R-:W-:Y:S05]  /*11190*/  @!P0 BRA `(.L_x_1456) ;  /* 0x00000034008c8947 */ /* 0x000fea0003800000 */
[----:B------:R-:W0:Y:S01]  /*111a0*/  LDC R20, c[0x0][0x448] ;  /* 0x00011200ff147b82 */ /* 0x000e220000000800 */
[----:B------:R-:W-:Y:S01]  /*111b0*/  IMAD.MOV.U32 R5, RZ, RZ, R10 ;  /* 0x000000ffff057224 */ /* 0x000fe200078e000a */
[----:B------:R-:W-:Y:S01]  /*111c0*/  ULDC.64 UR4, c[0x0][0x3f8] ;  /* 0x0000fe0000047ab9 */ /* 0x000fe20000000a00 */
[----:B------:R-:W-:Y:S01]  /*111d0*/  IMAD.MOV.U32 R6, RZ, RZ, R24 ;  /* 0x000000ffff067224 */ /* 0x000fe200078e0018 */
[----:B------:R-:W-:Y:S01]  /*111e0*/  ULDC.64 UR6, c[0x0][0x408] ;  /* 0x0001020000067ab9 */ /* 0x000fe20000000a00 */
[----:B------:R-:W-:Y:S01]  /*111f0*/  IMAD.MOV.U32 R8, RZ, RZ, R144 ;  /* 0x000000ffff087224 */ /* 0x000fe200078e0090 */
[----:B------:R-:W-:Y:S01]  /*11200*/  ULDC.64 UR8, c[0x0][0x400] ;  /* 0x0001000000087ab9 */ /* 0x000fe20000000a00 */
[----:B------:R-:W-:Y:S01]  /*11210*/  IMAD.MOV.U32 R9, RZ, RZ, R29 ;  /* 0x000000ffff097224 */ /* 0x000fe200078e001d */
[----:B0-----:R-:W-:-:S13]  /*11220*/  ISETP.NE.AND P0, PT, R20, 0x1, PT ;  /* 0x000000011400780c */ /* 0x001fda0003f05270 */
[----:B------:R-:W0:Y:S08]  /*11230*/  @P0 LDC R3, c[0x0][0x44c] ;  /* 0x00011300ff030b82 */ /* 0x000e300000000800 */
[----:B------:R-:W1:Y:S01]  /*11240*/  @P0 LDC R7, c[0x0][0x450] ;  /* 0x00011400ff070b82 */ /* 0x000e620000000800 */
[----:B0-----:R-:W-:-:S05]  /*11250*/  @P0 IMAD.HI.U32 R0, R10, R3, RZ ;  /* 0x000000030a000227 */ /* 0x001fca00078e00ff */
[----:B-1----:R-:W-:Y:S01]  /*11260*/  @P0 SHF.R.U32.HI R5, RZ, R7, R0 ;  /* 0x00000007ff050219 */ /* 0x002fe20000011600 */
[----:B------:R-:W-:-:S03]  /*11270*/  IMAD.MOV.U32 R7, RZ, RZ, R27 ;  /* 0x000000ffff077224 */ /* 0x000fc600078e001b */
[----:B------:R-:W-:Y:S01]  /*11280*/  SHF.R.S32.HI R0, RZ, 0x1f, R5 ;  /* 0x0000001fff007819 */ /* 0x000fe20000011405 */
[----:B------:R-:W-:-:S04]  /*11290*/  IMAD.WIDE.U32 R6, R5, UR4, R6 ;  /* 0x0000000405067c25 */ /* 0x000fc8000f8e0006 */
[----:B------:R-:W-:Y:S02]  /*112a0*/  IMAD R4, R0, UR4, RZ ;  /* 0x0000000400047c24 */ /* 0x000fe4000f8e02ff */
[----:B------:R-:W-:-:S04]  /*112b0*/  IMAD.WIDE.U32 R8, R5, UR6, R8 ;  /* 0x0000000605087c25 */ /* 0x000fc8000f8e0008 */
[----:B------:R-:W-:Y:S02]  /*112c0*/  IMAD R0, R0, UR6, RZ ;  /* 0x0000000600007c24 */ /* 0x000fe4000f8e02ff */
[C---:B------:R-:W-:Y:S01]  /*112d0*/  IMAD R13, R5.reuse, UR5, R4 ;  /* 0x00000005050d7c24 */ /* 0x040fe2000f8e0204 */
[----:B------:R-:W-:Y:S01]  /*112e0*/  ULDC.64 UR4, c[0x0][0x3e8] ;  /* 0x0000fa0000047ab9 */ /* 0x000fe20000000a00 */
[----:B------:R-:W-:Y:S01]  /*112f0*/  IMAD R11, R5, UR7, R0 ;  /* 0x00000007050b7c24 */ /* 0x000fe2000f8e0200 */
[----:B------:R-:W-:Y:S01]  /*11300*/  IADD3 R3, P0, R6, UR4, RZ ;  /* 0x0000000406037c10 */ /* 0x000fe2000ff1e0ff */
[----:B------:R-:W-:Y:S01]  /*11310*/  UMOV UR4, 0xffffffff ;  /* 0xffffffff00047882 */ /* 0x000fe20000000000 */
[----:B------:R-:W-:Y:S02]  /*11320*/  IADD3 R5, P1, R8, UR8, RZ ;  /* 0x0000000808057c10 */ /* 0x000fe4000ff3e0ff */
[----:B------:R-:W-:Y:S02]  /*11330*/  IADD3.X R13, R7, UR5, R13, P0, !PT ;  /* 0x00000005070d7c10 */ /* 0x000fe400087fe40d */
[----:B------:R-:W-:Y:S01]  /*11340*/  IADD3.X R4, R9, UR9, R11, P1, !PT ;  /* 0x0000000909047c10 */ /* 0x000fe20008ffe40b */
[----:B------:R-:W-:Y:S08]  /*11350*/  BRA.DIV UR4, `(.L_x_1457) ;  /* 0x0000025604147947 */ /* 0x000ff0000b800000 */
[----:B------:R0:W1:Y:S04]  /*11360*/  SHFL.IDX PT, R0, R13, RZ, 0x1e1f ;  /* 0x001e1fff0d007589 */ /* 0x00006800000e0000 */
[----:B------:R-:W2:Y:S04]  /*11370*/  SHFL.IDX PT, R3, R3, RZ, 0x1e1f ;  /* 0x001e1fff03037589 */ /* 0x000ea800000e0000 */
[----:B------:R-:W3:Y:S04]  /*11380*/  SHFL.IDX PT, R4, R4, RZ, 0x1e1f ;  /* 0x001e1fff04047589 */ /* 0x000ee800000e0000 */
[----:B------:R0:W0:Y:S02]  /*11390*/  SHFL.IDX PT, R14, R5, RZ, 0x1e1f ;  /* 0x001e1fff050e7589 */ /* 0x00002400000e0000 */
.L_x_1759:
[----:B------:R-:W-:Y:S01]  /*113a0*/  IMAD R45, R193, R20, RZ ;  /* 0x00000014c12d7224 */ /* 0x000fe200078e02ff */
[----:B------:R-:W-:Y:S01]  /*113b0*/  BSSY B1, `(.L_x_1458) ;  /* 0x000004c000017945 */ /* 0x000fe20003800000 */
[----:B------:R-:W-:Y:S02]  /*113c0*/  CS2R R36, SRZ ;  /* 0x0000000000247805 */ /* 0x000fe4000001ff00 */
[----:B------:R-:W-:Y:S02]  /*113d0*/  CS2R R32, SRZ ;  /* 0x0000000000207805 */ /* 0x000fe4000001ff00 */
[----:B------:R-:W-:Y:S02]  /*113e0*/  CS2R R28, SRZ ;  /* 0x00000000001c7805 */ /* 0x000fe4000001ff00 */
[----:B------:R-:W-:Y:S02]  /*113f0*/  ISETP.GE.AND P0, PT, R10, R45, PT ;  /* 0x0000002d0a00720c */ /* 0x000fe40003f06270 */
        /* <DEDUP_REMOVED lines=8> */
[----:B0-----:R-:W-:Y:S01]  /*11480*/  CS2R R12, SRZ ;  /* 0x00000000000c7805 */ /* 0x001fe2000001ff00 */
        /* <DEDUP_REMOVED lines=8> */
[C---:B--2---:R-:W-:Y:S02]  /*11510*/  @!P4 IADD3 R6, P0, R198.reuse, R3, RZ ;  /* 0x00000003c606c210 */ /* 0x044fe40007f1e0ff */
[----:B------:R-:W-:-:S03]  /*11520*/  @!P4 IADD3 R8, P1, R198, R14, RZ ;  /* 0x0000000ec608c210 */ /* 0x000fc60007f3e0ff */
[--C-:B-1----:R-:W-:Y:S02]  /*11530*/  @!P4 IMAD.X R7, R0, 0x1, R5.reuse, P0 ;  /* 0x000000010007c824 */ /* 0x102fe400000e0605 */
[----:B---3--:R-:W-:Y:S01]  /*11540*/  @!P4 IMAD.X R9, R4, 0x1, R5, P1 ;  /* 0x000000010409c824 */ /* 0x008fe200008e0605 */
[----:B------:R-:W-:Y:S02]  /*11550*/  ISETP.GE.AND P1, PT, R199, UR4, PT ;  /* 0x00000004c7007c0c */ /* 0x000fe4000bf26270 */
[----:B------:R-:W5:Y:S01]  /*11560*/  @!P4 LD.E.64 R34, desc[UR60][R6.64] ;  /* 0x0000003c0622c980 */ /* 0x000f62000c101b00 */
[----:B------:R-:W-:-:S03]  /*11570*/  SHF.R.S32.HI R5, RZ, 0x1f, R200 ;  /* 0x0000001fff057819 */ /* 0x000fc600000114c8 */
[----:B------:R0:W5:Y:S01]  /*11580*/  @!P4 LD.E.64 R32, desc[UR60][R8.64] ;  /* 0x0000003c0820c980 */ /* 0x000162000c101b00 */
[CC--:B------:R-:W-:Y:S02]  /*11590*/  @!P3 IADD3 R12, P4, R200.reuse, R3.reuse, RZ ;  /* 0x00000003c80cb210 */ /* 0x0c0fe40007f9e0ff */
[----:B------:R-:W-:Y:S02]  /*115a0*/  CS2R R30, SRZ ;  /* 0x00000000001e7805 */ /* 0x000fe4000001ff00 */
[----:B------:R-:W-:Y:S02]  /*115b0*/  @!P3 IADD3 R42, P5, R200, R14, RZ ;  /* 0x0000000ec82ab210 */ /* 0x000fe40007fbe0ff */
[----:B------:R-:W-:Y:S02]  /*115c0*/  CS2R R28, SRZ ;  /* 0x00000000001c7805 */ /* 0x000fe4000001ff00 */
[----:B------:R-:W-:Y:S01]  /*115d0*/  SHF.R.S32.HI R11, RZ, 0x1f, R201 ;  /* 0x0000001fff0b7819 */ /* 0x000fe200000114c9 */
[--C-:B------:R-:W-:Y:S01]  /*115e0*/  @!P3 IMAD.X R13, R0, 0x1, R5.reuse, P4 ;  /* 0x00000001000db824 */ /* 0x100fe200020e0605 */
[----:B------:R-:W-:Y:S01]  /*115f0*/  ISETP.GE.AND P0, PT, R190, UR4, PT ;  /* 0x00000004be007c0c */ /* 0x000fe2000bf06270 */
[----:B------:R-:W-:Y:S01]  /*11600*/  @!P3 IMAD.X R43, R4, 0x1, R5, P5 ;  /* 0x00000001042bb824 */ /* 0x000fe200028e0605 */
[----:B------:R-:W-:-:S02]  /*11610*/  @!P2 IADD3 R46, P4, R201, R3, RZ ;  /* 0x00000003c92ea210 */ /* 0x000fc40007f9e0ff */
[-C--:B------:R-:W-:Y:S01]  /*11620*/  @!P2 IADD3 R48, P5, R201, R14.reuse, RZ ;  /* 0x0000000ec930a210 */ /* 0x080fe20007fbe0ff */
[----:B------:R1:W5:Y:S01]  /*11630*/  @!P3 LD.E.64 R30, desc[UR60][R12.64] ;  /* 0x0000003c0c1eb980 */ /* 0x000362000c101b00 */
[----:B------:R-:W-:Y:S01]  /*11640*/  SHF.R.S32.HI R15, RZ, 0x1f, R199 ;  /* 0x0000001fff0f7819 */ /* 0x000fe200000114c7 */
[--C-:B------:R-:W-:Y:S01]  /*11650*/  @!P2 IMAD.X R47, R0, 0x1, R11.reuse, P4 ;  /* 0x00000001002fa824 */ /* 0x100fe200020e060b */
[C---:B------:R-:W-:Y:S01]  /*11660*/  @!P1 IADD3 R50, P4, R199.reuse, R3, RZ ;  /* 0x00000003c7329210 */ /* 0x040fe20007f9e0ff */
[----:B------:R-:W-:Y:S01]  /*11670*/  @!P2 IMAD.X R49, R4, 0x1, R11, P5 ;  /* 0x000000010431a824 */ /* 0x000fe200028e060b */
[----:B------:R-:W-:Y:S02]  /*11680*/  @!P1 IADD3 R52, P5, R199, R14, RZ ;  /* 0x0000000ec7349210 */ /* 0x000fe40007fbe0ff */
[----:B------:R-:W-:Y:S02]  /*11690*/  CS2R R24, SRZ ;  /* 0x0000000000187805 */ /* 0x000fe4000001ff00 */
[----:B0-----:R-:W-:Y:S01]  /*116a0*/  SHF.R.S32.HI R9, RZ, 0x1f, R202 ;  /* 0x0000001fff097819 */ /* 0x001fe200000114ca */
[--C-:B------:R-:W-:Y:S01]  /*116b0*/  @!P1 IMAD.X R51, R0, 0x1, R15.reuse, P4 ;  /* 0x0000000100339824 */ /* 0x100fe200020e060f */
[----:B------:R-:W-:Y:S01]  /*116c0*/  ISETP.GE.AND P4, PT, R202, UR4, PT ;  /* 0x00000004ca007c0c */ /* 0x000fe2000bf86270 */
[----:B------:R-:W-:Y:S01]  /*116d0*/  @!P1 IMAD.X R53, R4, 0x1, R15, P5 ;  /* 0x0000000104359824 */ /* 0x000fe200028e060f */
[----:B------:R-:W-:-:S02]  /*116e0*/  @!P0 SHF.R.S32.HI R5, RZ, 0x1f, R190 ;  /* 0x0000001fff058819 */ /* 0x000fc400000114be */
[----:B------:R-:W-:Y:S02]  /*116f0*/  CS2R R26, SRZ ;  /* 0x00000000001a7805 */ /* 0x000fe4000001ff00 */
[----:B------:R-:W-:Y:S02]  /*11700*/  @!P0 IADD3 R6, P5, R190, R3, RZ ;  /* 0x00000003be068210 */ /* 0x000fe40007fbe0ff */
[----:B------:R-:W-:Y:S02]  /*11710*/  CS2R R10, SRZ ;  /* 0x00000000000a7805 */ /* 0x000fe4000001ff00 */
[----:B------:R-:W-:Y:S02]  /*11720*/  CS2R R20, SRZ ;  /* 0x0000000000147805 */ /* 0x000fe4000001ff00 */
[----:B------:R-:W-:Y:S02]  /*11730*/  CS2R R38, SRZ ;  /* 0x0000000000267805 */ /* 0x000fe4000001ff00 */
[----:B------:R-:W-:Y:S01]  /*11740*/  CS2R R36, SRZ ;  /* 0x0000000000247805 */ /* 0x000fe2000001ff00 */
[----:B------:R-:W-:Y:S01]  /*11750*/  @!P0 IMAD.X R7, R0, 0x1, R5, P5 ;  /* 0x0000000100078824 */ /* 0x000fe200028e0605 */
[----:B------:R-:W-:-:S02]  /*11760*/  @!P0 IADD3 R40, P5, R190, R14, RZ ;  /* 0x0000000ebe288210 */ /* 0x000fc40007fbe0ff */
[----:B-1----:R-:W-:Y:S01]  /*11770*/  CS2R R12, SRZ ;  /* 0x00000000000c7805 */ /* 0x002fe2000001ff00 */
[----:B------:R0:W5:Y:S02]  /*11780*/  @!P3 LD.E.64 R28, desc[UR60][R42.64] ;  /* 0x0000003c2a1cb980 */ /* 0x000164000c101b00 */
[----:B------:R-:W-:Y:S01]  /*11790*/  @!P0 IMAD.X R41, R4, 0x1, R5, P5 ;  /* 0x0000000104298824 */ /* 0x000fe200028e0605 */
[----:B------:R-:W-:Y:S01]  /*117a0*/  @!P4 IADD3 R54, P5, R202, R3, RZ ;  /* 0x00000003ca36c210 */ /* 0x000fe20007fbe0ff */
[----:B------:R0:W5:Y:S04]  /*117b0*/  @!P2 LD.E.64 R24, desc[UR60][R46.64] ;  /* 0x0000003c2e18a980 */ /* 0x000168000c101b00 */
[--C-:B------:R-:W-:Y:S01]  /*117c0*/  @!P4 IMAD.X R55, R0, 0x1, R9.reuse, P5 ;  /* 0x000000010037c824 */ /* 0x100fe200028e0609 */
[----:B------:R-:W-:Y:S01]  /*117d0*/  @!P4 IADD3 R14, P5, R202, R14, RZ ;  /* 0x0000000eca0ec210 */ /* 0x000fe20007fbe0ff */
[----:B------:R0:W5:Y:S04]  /*117e0*/  @!P2 LD.E.64 R26, desc[UR60][R48.64] ;  /* 0x0000003c301aa980 */ /* 0x000168000c101b00 */
[----:B------:R-:W-:Y:S01]  /*117f0*/  @!P4 IMAD.X R15, R4, 0x1, R9, P5 ;  /* 0x00000001040fc824 */ /* 0x000fe200028e0609 */
[----:B------:R-:W-:Y:S01]  /*11800*/  CS2R R8, SRZ ;  /* 0x0000000000087805 */ /* 0x000fe2000001ff00 */
[----:B------:R0:W5:Y:S04]  /*11810*/  @!P1 LD.E.64 R10, desc[UR60][R50.64] ;  /* 0x0000003c320a9980 */ /* 0x000168000c101b00 */
[----:B------:R0:W5:Y:S04]  /*11820*/  @!P1 LD.E.64 R20, desc[UR60][R52.64] ;  /* 0x0000003c34149980 */ /* 0x000168000c101b00 */
[----:B------:R0:W5:Y:S04]  /*11830*/  @!P0 LD.E.64 R38, desc[UR60][R6.64] ;  /* 0x0000003c06268980 */ /* 0x000168000c101b00 */
[----:B------:R0:W5:Y:S04]  /*11840*/  @!P0 LD.E.64 R36, desc[UR60][R40.64] ;  /* 0x0000003c28248980 */ /* 0x000168000c101b00 */
[----:B------:R0:W5:Y:S04]  /*11850*/  @!P4 LD.E.64 R12, desc[UR60][R54.64] ;  /* 0x0000003c360cc980 */ /* 0x000168000c101b00 */
[----:B------:R0:W5:Y:S02]  /*11860*/  @!P4 LD.E.64 R8, desc[UR60][R14.64] ;  /* 0x0000003c0e08c980 */ /* 0x000164000c101b00 */
.L_x_1459:
[----:B------:R-:W-:Y:S05]  /*11870*/  BSYNC B1 ;  /* 0x0000000000017941 */ /* 0x000fea0003800000 */
.L_x_1458:
[----:B------:R-:W-:Y:S01]  /*11880*/  ULEA.HI UR4, UR43, UR43, URZ, 0x1 ;  /* 0x0000002b2b047291 */ /* 0x000fe2000f8f083f */
[----:B--2---:R-:W-:Y:S01]  /*11890*/  VIADDMNMX R3, R45, -R203, 0x80, PT ;  /* 0x000000802d037446 */ /* 0x004fe200038009cb */
[----:B------:R-:W-:Y:S02]  /*118a0*/  BSSY B1, `(.L_x_1460) ;  /* 0x0000008000017945 */ /* 0x000fe40003800000 */
[----:B------:R-:W-:Y:S01]  /*118b0*/  ULOP3.LUT UR4, UR4, 0xfffffffe, URZ, 0xc0, !UPT ;  /* 0xfffffffe04047892 */ /* 0x000fe2000f8ec03f */
[----:B------:R-:W-:-:S03]  /*118c0*/  ISETP.GE.AND P1, PT, R192, R3, PT ;  /* 0x00000003c000720c */ /* 0x000fc60003f26270 */
[----:B------:R-:W-:-:S06]  /*118d0*/  UIADD3 UR4, UR43, -UR4, URZ ;  /* 0x800000042b047290 */ /* 0x000fcc000fffe03f */
[----:B------:R-:W-:-:S05]  /*118e0*/  IMAD.U32 R5, RZ, RZ, UR4 ;  /* 0x00000004ff057e24 */ /* 0x000fca000f8e00ff */
[----:B------:R-:W-:-:S04]  /*118f0*/  SHF.L.U32 R5, R5, 0x1f, RZ ;  /* 0x0000001f05057819 */ /* 0x000fc800000006ff */
[----:B------:R-:W2:Y:S02]  /*11900*/  SYNCS.PHASECHK.TRANS64.TRYWAIT P0, [R16+URZ+0x29800], R5 ;  /* 0x02980005100075a7 */ /* 0x000ea4000800017f */
[----:B--2---:R-:W-:Y:S05]  /*11910*/  @!P0 BRA `(.L_x_1461) ;  /* 0x0000025000108947 */ /* 0x004fea0003800000 */
.L_x_1760:
[----:B------:R-:W-:Y:S05]  /*11920*/  BSYNC B1 ;  /* 0x0000000000017941 */ /* 0x000fea0003800000 */
.L_x_1460:
[----:B------:R-:W-:Y:S05]  /*11930*/  @P1 BRA `(.L_x_1462) ;  /* 0x0000006400201947 */ /* 0x000fea0003800000 */
[----:B------:R-:W0:Y:S01]  /*11940*/  LDC R3, c[0x0][0x3f4] ;  /* 0x0000fd00ff037b82 */ /* 0x000e220000000800 */
[----:B------:R-:W-:Y:S01]  /*11950*/  BSSY B1, `(.L_x_1463) ;  /* 0x000007f000017945 */ /* 0x000fe20003800000 */
[----:B-1----:R-:W-:Y:S01]  /*11960*/  IMAD.IADD R0, R16, 0x1, R217 ;  /* 0x0000000110007824 */ /* 0x002fe200078e02d9 */
[-C--:B0-----:R-:W-:Y:S02]  /*11970*/  ISETP.GE.AND P0, PT, R190, R3.reuse, PT ;  /* 0x00000003be00720c */ /* 0x081fe40003f06270 */
[-C--:B------:R-:W-:Y:S02]  /*11980*/  ISETP.GE.AND P1, PT, R198, R3.reuse, PT ;  /* 0x00000003c600720c */ /* 0x080fe40003f26270 */
[-C--:B------:R-:W-:Y:S02]  /*11990*/  ISETP.GE.AND P2, PT, R200, R3.reuse, PT ;  /* 0x00000003c800720c */ /* 0x080fe40003f46270 */
[-C--:B------:R-:W-:Y:S02]  /*119a0*/  ISETP.GE.AND P3, PT, R201, R3.reuse, PT ;  /* 0x00000003c900720c */ /* 0x080fe40003f66270 */
[----:B------:R-:W-:-:S02]  /*119b0*/  ISETP.GE.AND P4, PT, R199, R3, PT ;  /* 0x00000003c700720c */ /* 0x000fc40003f86270 */
[----:B------:R-:W-:-:S03]  /*119c0*/  ISETP.GE.AND P5, PT, R202, R3, PT ;  /* 0x00000003ca00720c */ /* 0x000fc60003fa6270 */
[----:B------:R-:W-:Y:S10]  /*119d0*/  @P0 BRA `(.L_x_1464) ;  /* 0x0000000400d80947 */ /* 0x000ff40003800000 */
[----:B--23--:R-:W0:Y:S01]  /*119e0*/  LDS.128 R4, [R0+0x14400] ;  /* 0x0144000000047984 */ /* 0x00ce220000000c00 */
[----:B-----5:R-:W-:Y:S02]  /*119f0*/  SHF.R.U32.HI R14, RZ, 0x8, R38 ;  /* 0x00000008ff0e7819 */ /* 0x020fe40000011626 */
        /* <DEDUP_REMOVED lines=25> */
[----:B------:R-:W-:Y:S02]  /*11b90*/  F2FP.F16.E4M3.UNPACK_B R42, R45 ;  /* 0x0000002dff2a723e */ /* 0x000fe400020006ff */
[----:B------:R-:W-:Y:S01]  /*11ba0*/  F2FP.F16.E4M3.UNPACK_B R39, R41 ;  /* 0x00000029ff27723e */ /* 0x000fe200020006ff */
[----:B------:R-:W-:Y:S01]  /*11bb0*/  HADD2.F32 R14, -RZ, R3.H1_H1 ;  /* 0x30000003ff0e7230 */ /* 0x000fe20000004100 */
[--C-:B------:R-:W-:Y:S01]  /*11bc0*/  LOP3.LUT R43, R43, 0xff0000, R36.reuse, 0xf8, !PT ;  /* 0x00ff00002b2b7812 */ /* 0x100fe200078ef824 */
[--C-:B------:R-:W-:Y:S01]  /*11bd0*/  HADD2.F32 R46, -RZ, R42.reuse.H1_H1 ;  /* 0x3000002aff2e7230 */ /* 0x100fe20000004100 */
[----:B------:R-:W-:Y:S01]  /*11be0*/  F2FP.F16.E4M3.UNPACK_B R6, R6 ;  /* 0x00000006ff06723e */ /* 0x000fe200020006ff */
[----:B------:R-:W-:Y:S01]  /*11bf0*/  HADD2.F32 R40, -RZ, R39.H1_H1 ;  /* 0x30000027ff287230 */ /* 0x000fe20000004100 */
[----:B------:R-:W-:Y:S01]  /*11c00*/  LOP3.LUT R43, R43, 0xff000000, R36, 0xf8, !PT ;  /* 0xff0000002b2b7812 */ /* 0x000fe200078ef824 */
[----:B------:R-:W-:Y:S01]  /*11c10*/  HADD2.F32 R42, -RZ, R42.H0_H0 ;  /* 0x2000002aff2a7230 */ /* 0x000fe20000004100 */
[----:B------:R-:W-:Y:S01]  /*11c20*/  LOP3.LUT R38, R15, 0xff000000, R38, 0xf8, !PT ;  /* 0xff0000000f267812 */ /* 0x000fe200078ef826 */
[C---:B------:R-:W-:Y:S01]  /*11c30*/  FMUL.FTZ R48, R14.reuse, R46 ;  /* 0x0000002e0e307220 */ /* 0x040fe20000410000 */
[-C--:B------:R-:W-:Y:S01]  /*11c40*/  F2FP.F16.E4M3.UNPACK_B R36, R7.reuse ;  /* 0x00000007ff24723e */ /* 0x080fe200020006ff */
[----:B------:R-:W-:Y:S01]  /*11c50*/  FMUL.FTZ R47, R14, R40 ;  /* 0x000000280e2f7220 */ /* 0x000fe20000410000 */
[----:B------:R-:W-:Y:S01]  /*11c60*/  F2FP.F16.E4M3.UNPACK_B R37, R7.H1 ;  /* 0x00000007ff25723e */ /* 0x000fe200030006ff */
[----:B------:R-:W-:Y:S01]  /*11c70*/  HADD2.F32 R15, -RZ, R3.H0_H0 ;  /* 0x20000003ff0f7230 */ /* 0x000fe20000004100 */
        /* <DEDUP_REMOVED lines=76> */
.L_x_1464:
[----:B------:R-:W-:Y:S05]  /*12140*/  BSYNC B1 ;  /* 0x0000000000017941 */ /* 0x000fea0003800000 */
.L_x_1463:
[----:B------:R-:W-:Y:S04]  /*12150*/  BSSY B1, `(.L_x_1465) ;  /* 0x000007c000017945 */ /* 0x000fe80003800000 */
[----:B------:R-:W-:Y:S05]  /*12160*/  @P1 BRA `(.L_x_1466) ;  /* 0x0000000400e81947 */ /* 0x000fea0003800000 */
[----:B0-23--:R-:W0:Y:S01]  /*12170*/  LDS.128 R4, [R229] ;  /* 0x00000000e5047984 */ /* 0x00de220000000c00 */
[----:B-----5:R-:W-:Y:S02]  /*12180*/  SHF.R.U32.HI R15, RZ, 0x8, R35 ;  /* 0x00000008ff0f7819 */ /* 0x020fe40000011623 */
[----:B------:R-:W-:Y:S02]  /*12190*/  SHF.R.U32.HI R40, RZ, 0x8, R33 ;  /* 0x00000008ff287819 */ /* 0x000fe40000011621 */
[----:B------:R-:W-:Y:S02]  /*121a0*/  SHF.R.U32.HI R37, RZ, 0x8, R32 ;  /* 0x00000008ff257819 */ /* 0x000fe40000011620 */
        /* <DEDUP_REMOVED lines=10> */
[----:B------:R-:W-:Y:S02]  /*12250*/  LOP3.LUT R14, R34, 0xff, RZ, 0xc0, !PT ;  /* 0x000000ff220e7812 */ /* 0x000fe400078ec0ff */
[----:B------:R-:W-:Y:S02]  /*12260*/  LOP3.LUT R3, R3, 0xff, RZ, 0xc0, !PT ;  /* 0x000000ff03037812 */ /* 0x000fe400078ec0ff */
[----:B------:R-:W-:Y:S02]  /*12270*/  LOP3.LUT R36, R36, 0xff, RZ, 0xc0, !PT ;  /* 0x000000ff24247812 */ /* 0x000fe400078ec0ff */
[----:B------:R-:W-:Y:S02]  /*12280*/  LOP3.LUT R40, R40, 0xff, RZ, 0xc0, !PT ;  /* 0x000000ff28287812 */ /* 0x000fe400078ec0ff */
[----:B------:R-:W-:-:S02]  /*12290*/  LOP3.LUT R39, R32, 0xff, RZ, 0xc0, !PT ;  /* 0x000000ff20277812 */ /* 0x000fc400078ec0ff */
[----:B------:R-:W-:Y:S02]  /*122a0*/  PRMT R14, R3, 0x7604, R14 ;  /* 0x00007604030e7816 */ /* 0x000fe4000000000e */
[----:B------:R-:W-:Y:S02]  /*122b0*/  SHF.R.U32.HI R3, RZ, 0x10, R34 ;  /* 0x00000010ff037819 */ /* 0x000fe40000011622 */
[----:B------:R-:W-:Y:S02]  /*122c0*/  SHF.R.U32.HI R15, RZ, 0x10, R32 ;  /* 0x00000010ff0f7819 */ /* 0x000fe40000011620 */
[----:B------:R-:W-:Y:S02]  /*122d0*/  PRMT R37, R36, 0x7054, R37 ;  /* 0x0000705424257816 */ /* 0x000fe40000000025 */
        /* <DEDUP_REMOVED lines=12> */
[----:B------:R-:W-:Y:S01]  /*123a0*/  F2FP.F16.E4M3.UNPACK_B R6, R6 ;  /* 0x00000006ff06723e */ /* 0x000fe200020006ff */
[--C-:B------:R-:W-:Y:S01]  /*123b0*/  HADD2.F32 R40, -RZ, R38.reuse.H1_H1 ;  /* 0x30000026ff287230 */ /* 0x100fe20000004100 */
[----:B------:R-:W-:Y:S01]  /*123c0*/  LOP3.LUT R39, R39, 0xff000000, R32, 0xf8, !PT ;  /* 0xff00000027277812 */ /* 0x000fe200078ef820 */
[----:B------:R-:W-:Y:S01]  /*123d0*/  HADD2.F32 R36, -RZ, R35.H1_H1 ;  /* 0x30000023ff247230 */ /* 0x000fe20000004100 */
[----:B------:R-:W-:Y:S01]  /*123e0*/  LOP3.LUT R34, R15, 0xff000000, R34, 0xf8, !PT ;  /* 0xff0000000f227812 */ /* 0x000fe200078ef822 */
[----:B------:R-:W-:Y:S01]  /*123f0*/  HADD2.F32 R15, -RZ, R3.H0_H0 ;  /* 0x20000003ff0f7230 */ /* 0x000fe20000004100 */
[-C--:B------:R-:W-:Y:S01]  /*12400*/  F2FP.F16.E4M3.UNPACK_B R32, R7.reuse ;  /* 0x00000007ff20723e */ /* 0x080fe200020006ff */
[C---:B------:R-:W-:Y:S01]  /*12410*/  FMUL.FTZ R42, R14.reuse, R40 ;  /* 0x000000280e2a7220 */ /* 0x040fe20000410000 */
[----:B------:R-:W-:Y:S01]  /*12420*/  F2FP.F16.E4M3.UNPACK_B R33, R7.H1 ;  /* 0x00000007ff21723e */ /* 0x000fe200030006ff */
        /* <DEDUP_REMOVED lines=78> */
.L_x_1466:
[----:B------:R-:W-:Y:S05]  /*12910*/  BSYNC B1 ;  /* 0x0000000000017941 */ /* 0x000fea0003800000 */
.L_x_1465:
[----:B------:R-:W-:Y:S04]  /*12920*/  BSSY B1, `(.L_x_1467) ;  /* 0x0000078000017945 */ /* 0x000fe80003800000 */
[----:B------:R-:W-:Y:S05]  /*12930*/  @P2 BRA `(.L_x_1468) ;  /* 0x0000000400d82947 */ /* 0x000fea0003800000 */
[----:B0123--:R-:W0:Y:S01]  /*12940*/  LDS.128 R4, [R0+0x16400] ;  /* 0x0164000000047984 */ /* 0x00fe220000000c00 */
        /* <DEDUP_REMOVED lines=117> */
.L_x_1468:
[----:B------:R-:W-:Y:S05]  /*130a0*/  BSYNC B1 ;  /* 0x0000000000017941 */ /* 0x000fea0003800000 */
.L_x_1467:
[----:B------:R-:W-:Y:S04]  /*130b0*/  BSSY B1, `(.L_x_1469) ;  /* 0x000007c000017945 */ /* 0x000fe80003800000 */
[----:B------:R-:W-:Y:S05]  /*130c0*/  @P3 BRA `(.L_x_1470) ;  /* 0x0000000400e83947 */ /* 0x000fea0003800000 */
[----:B0123--:R-:W0:Y:S01]  /*130d0*/  LDS.128 R4, [R229+0x2000] ;  /* 0x00200000e5047984 */ /* 0x00fe220000000c00 */
        /* <DEDUP_REMOVED lines=121> */
.L_x_1470:
[----:B------:R-:W-:Y:S05]  /*13870*/  BSYNC B1 ;  /* 0x0000000000017941 */ /* 0x000fea0003800000 */
.L_x_1469:
        /* <DEDUP_REMOVED lines=33> */
[--C-:B------:R-:W-:Y:S01]  /*13a90*/  HADD2.F32 R11, -RZ, R3.reuse.H0_H0 ;  /* 0x20000003ff0b7230 */ /* 0x100fe20000004100 */
[----:B------:R-:W-:Y:S01]  /*13aa0*/  LOP3.LUT R24, R15, 0xff000000, R10, 0xf8, !PT ;  /* 0xff0000000f187812 */ /* 0x000fe200078ef80a */
[----:B------:R-:W-:Y:S01]  /*13ab0*/  HADD2.F32 R10, -RZ, R3.H1_H1 ;  /* 0x30000003ff0a7230 */ /* 0x000fe20000004100 */
[----:B------:R-:W-:Y:S01]  /*13ac0*/  F2FP.F16.E4M3.UNPACK_B R6, R6 ;  /* 0x00000006ff06723e */ /* 0x000fe200020006ff */
[----:B------:R-:W-:Y:S01]  /*13ad0*/  HADD2.F32 R28, -RZ, R26.H1_H1 ;  /* 0x3000001aff1c7230 */ /* 0x000fe20000004100 */
[-C--:B------:R-:W-:Y:S01]  /*13ae0*/  F2FP.F16.E4M3.UNPACK_B R14, R7.reuse ;  /* 0x00000007ff0e723e */ /* 0x080fe200020006ff */
[----:B------:R-:W-:Y:S01]  /*13af0*/  HADD2.F32 R21, -RZ, R20.H1_H1 ;  /* 0x30000014ff157230 */ /* 0x000fe20000004100 */
[----:B------:R-:W-:Y:S01]  /*13b00*/  F2FP.F16.E4M3.UNPACK_B R15, R7.H1 ;  /* 0x00000007ff0f723e */ /* 0x000fe200030006ff */
[----:B------:R-:W-:-:S02]  /*13b10*/  HADD2.F32 R26, -RZ, R26.H0_H0 ;  /* 0x2000001aff1a7230 */ /* 0x000fc40000004100 */
[CC--:B------:R-:W-:Y:S01]  /*13b20*/  FMUL.FTZ R30, R10.reuse, R28.reuse ;  /* 0x0000001c0a1e7220 */ /* 0x0c0fe20000410000 */
[----:B------:R-:W-:Y:S01]  /*13b30*/  F2FP.F16.E4M3.UNPACK_B R7, R5 ;  /* 0x00000005ff07723e */ /* 0x000fe200020006ff */
[----:B------:R-:W-:Y:S01]  /*13b40*/  FMUL.FTZ R31, R10, R21 ;  /* 0x000000150a1f7220 */ /* 0x000fe20000410000 */
[----:B------:R-:W-:Y:S01]  /*13b50*/  F2FP.F16.E4M3.UNPACK_B R10, R5.H1 ;  /* 0x00000005ff0a723e */ /* 0x000fe200030006ff */
[----:B------:R-:W-:Y:S02]  /*13b60*/  HADD2.F32 R5, -RZ, R6.H1_H1 ;  /* 0x30000006ff057230 */ /* 0x000fe40000004100 */
[C---:B------:R-:W-:Y:S01]  /*13b70*/  FFMA.FTZ R32, R11.reuse, R21, -R30 ;  /* 0x000000150b207223 */ /* 0x040fe2000001081e */
[----:B------:R-:W-:Y:S02]  /*13b80*/  HADD2.F32 R20, -RZ, R20.H0_H0 ;  /* 0x20000014ff147230 */ /* 0x000fe40000004100 */
[----:B------:R-:W-:Y:S01]  /*13b90*/  FFMA.FTZ R33, R11, R28, R31 ;  /* 0x0000001c0b217223 */ /* 0x000fe2000001001f */
[----:B------:R-:W-:Y:S01]  /*13ba0*/  HADD2.F32 R6, -RZ, R6.H0_H0 ;  /* 0x20000006ff067230 */ /* 0x000fe20000004100 */
[----:B------:R-:W-:Y:S01]  /*13bb0*/  F2FP.F16.E4M3.UNPACK_B R29, R29.H1 ;  /* 0x0000001dff1d723e */ /* 0x000fe200030006ff */
[C---:B------:R-:W-:Y:S01]  /*13bc0*/  FMUL.FTZ R11, R5.reuse, R26 ;  /* 0x0000001a050b7220 */ /* 0x040fe20000410000 */
[----:B------:R-:W-:Y:S01]  /*13bd0*/  F2FP.F16.E4M3.UNPACK_B R25, R25.H1 ;  /* 0x00000019ff19723e */ /* 0x000fe200030006ff */
[----:B------:R-:W-:Y:S01]  /*13be0*/  FMUL.FTZ R31, R5, R20 ;  /* 0x00000014051f7220 */ /* 0x000fe20000410000 */
[----:B------:R-:W-:-:S02]  /*13bf0*/  HADD2.F32 R5, -RZ, R14.H1_H1 ;  /* 0x3000000eff057230 */ /* 0x000fc40000004100 */
[C---:B------:R-:W-:Y:S01]  /*13c00*/  FFMA.FTZ R30, R6.reuse, R20, -R11 ;  /* 0x00000014061e7223 */ /* 0x040fe2000001080b */
[----:B------:R-:W-:Y:S02]  /*13c10*/  HADD2.F32 R21, -RZ, R29.H0_H0 ;  /* 0x2000001dff157230 */ /* 0x000fe40000004100 */
[----:B------:R-:W-:Y:S01]  /*13c20*/  FFMA.FTZ R31, R6, R26, R31 ;  /* 0x0000001a061f7223 */ /* 0x000fe2000001001f */
[----:B------:R-:W-:Y:S01]  /*13c30*/  HADD2.F32 R11, -RZ, R25.H0_H0 ;  /* 0x20000019ff0b7230 */ /* 0x000fe20000004100 */
[----:B------:R-:W-:Y:S01]  /*13c40*/  F2FP.F16.E4M3.UNPACK_B R3, R4 ;  /* 0x00000004ff03723e */ /* 0x000fe200020006ff */
        /* <DEDUP_REMOVED lines=59> */
.L_x_1472:
[----:B------:R-:W-:Y:S05]  /*14000*/  BSYNC B1 ;  /* 0x0000000000017941 */ /* 0x000fea0003800000 */
.L_x_1471:
[----:B------:R-:W-:Y:S05]  /*14010*/  @P5 BRA `(.L_x_1462) ;  /* 0x0000003c00685947 */ /* 0x000fea0003800000 */
[----:B0123--:R-:W0:Y:S01]  /*14020*/  LDS.128 R4, [R229+0x4000] ;  /* 0x00400000e5047984 */ /* 0x00fe220000000c00 */
[----:B-----5:R-:W-:Y:S02]  /*14030*/  SHF.R.U32.HI R10, RZ, 0x8, R13 ;  /* 0x00000008ff0a7819 */ /* 0x020fe4000001160d */
[----:B------:R-:W-:Y:S02]  /*14040*/  SHF.R.U32.HI R20, RZ, 0x8, R9 ;  /* 0x00000008ff147819 */ /* 0x000fe40000011609 */
[----:B------:R-:W-:Y:S02]  /*14050*/  LOP3.LUT R11, R13, 0xff, RZ, 0xc0, !PT ;  /* 0x000000ff0d0b7812 */ /* 0x000fe400078ec0ff */
[----:B------:R-:W-:Y:S02]  /*14060*/  LOP3.LUT R21, R9, 0xff, RZ, 0xc0, !PT ;  /* 0x000000ff09157812 */ /* 0x000fe400078ec0ff */
[----:B------:R-:W-:Y:S02]  /*14070*/  LOP3.LUT R10, R10, 0xff, RZ, 0xc0, !PT ;  /* 0x000000ff0a0a7812 */ /* 0x000fe400078ec0ff */
[----:B------:R-:W-:-:S02]  /*14080*/  LOP3.LUT R20, R20, 0xff, RZ, 0xc0, !PT ;  /* 0x000000ff14147812 */ /* 0x000fc400078ec0ff */
[----:B------:R-:W-:Y:S02]  /*14090*/  SHF.R.U32.HI R0, RZ, 0x8, R12 ;  /* 0x00000008ff007819 */ /* 0x000fe4000001160c */
[----:B------:R-:W-:Y:S02]  /*140a0*/  SHF.R.U32.HI R14, RZ, 0x8, R8 ;  /* 0x00000008ff0e7819 */ /* 0x000fe40000011608 */
        /* <DEDUP_REMOVED lines=33> */
[C---:B------:R-:W-:Y:S01]  /*142c0*/  FMUL.FTZ R27, R9.reuse, R25 ;  /* 0x00000019091b7220 */ /* 0x040fe20000410000 */
        /* <DEDUP_REMOVED lines=80> */
.L_x_1456:
[----:B------:R-:W0:Y:S01]  /*147d0*/  LDC R26, c[0x0][0x448] ;  /* 0x00011200ff1a7b82 */ /* 0x000e220000000800 */
[----:B------:R-:W-:Y:S01]  /*147e0*/  IMAD.MOV.U32 R9, RZ, RZ, R10 ;  /* 0x000000ffff097224 */ /* 0x000fe200078e000a */
[----:B------:R-:W-:Y:S01]  /*147f0*/  ULDC.64 UR4, c[0x0][0x3f8] ;  /* 0x0000fe0000047ab9 */ /* 0x000fe20000000a00 */
[----:B------:R-:W-:Y:S01]  /*14800*/  IMAD.MOV.U32 R4, RZ, RZ, R24 ;  /* 0x000000ffff047224 */ /* 0x000fe200078e0018 */
[----:B------:R-:W-:Y:S01]  /*14810*/  ULDC.64 UR6, c[0x0][0x408] ;  /* 0x0001020000067ab9 */ /* 0x000fe20000000a00 */
[----:B------:R-:W-:Y:S01]  /*14820*/  IMAD.MOV.U32 R5, RZ, RZ, R27 ;  /* 0x000000ffff057224 */ /* 0x000fe200078e001b */
[----:B------:R-:W-:Y:S01]  /*14830*/  ULDC.64 UR8, c[0x0][0x400] ;  /* 0x0001000000087ab9 */ /* 0x000fe20000000a00 */
[----:B------:R-:W-:Y:S02]  /*14840*/  IMAD.MOV.U32 R6, RZ, RZ, R144 ;  /* 0x000000ffff067224 */ /* 0x000fe400078e0090 */
[----:B------:R-:W-:Y:S01]  /*14850*/  IMAD.MOV.U32 R7, RZ, RZ, R29 ;  /* 0x000000ffff077224 */ /* 0x000fe200078e001d */
[----:B0-----:R-:W-:-:S13]  /*14860*/  ISETP.NE.AND P0, PT, R26, 0x1, PT ;  /* 0x000000011a00780c */ /* 0x001fda0003f05270 */
[----:B------:R-:W0:Y:S08]  /*14870*/  @P0 LDC R3, c[0x0][0x44c] ;  /* 0x00011300ff030b82 */ /* 0x000e300000000800 */
[----:B------:R-:W1:Y:S01]  /*14880*/  @P0 LDC R0, c[0x0][0x450] ;  /* 0x00011400ff000b82 */ /* 0x000e620000000800 */
[----:B0-----:R-:W-:-:S05]  /*14890*/  @P0 IMAD.HI.U32 R3, R10, R3, RZ ;  /* 0x000000030a030227 */ /* 0x001fca00078e00ff */
[----:B-1----:R-:W-:-:S04]  /*148a0*/  @P0 SHF.R.U32.HI R9, RZ, R0, R3 ;  /* 0x00000000ff090219 */ /* 0x002fc80000011603 */
[----:B------:R-:W-:Y:S01]  /*148b0*/  SHF.R.S32.HI R0, RZ, 0x1f, R9 ;  /* 0x0000001fff007819 */ /* 0x000fe20000011409 */
[----:B------:R-:W-:-:S04]  /*148c0*/  IMAD.WIDE.U32 R4, R9, UR4, R4 ;  /* 0x0000000409047c25 */ /* 0x000fc8000f8e0004 */
[----:B------:R-:W-:Y:S02]  /*148d0*/  IMAD R8, R0, UR4, RZ ;  /* 0x0000000400087c24 */ /* 0x000fe4000f8e02ff */
[----:B------:R-:W-:-:S04]  /*148e0*/  IMAD.WIDE.U32 R6, R9, UR6, R6 ;  /* 0x0000000609067c25 */ /* 0x000fc8000f8e0006 */
[----:B------:R-:W-:Y:S01]  /*148f0*/  IMAD R0, R0, UR6, RZ ;  /* 0x0000000600007c24 */ /* 0x000fe2000f8e02ff */
[----:B------:R-:W-:Y:S01]  /*14900*/  IADD3 R21, P1, R6, UR8, RZ ;  /* 0x0000000806157c10 */ /* 0x000fe2000ff3e0ff */
[C---:B------:R-:W-:Y:S01]  /*14910*/  IMAD R13, R9.reuse, UR5, R8 ;  /* 0x00000005090d7c24 */ /* 0x040fe2000f8e0208 */
[----:B------:R-:W-:Y:S01]  /*14920*/  ULDC.64 UR4, c[0x0][0x3e8] ;  /* 0x0000fa0000047ab9 */ /* 0x000fe20000000a00 */
[----:B------:R-:W-:Y:S01]  /*14930*/  IMAD R9, R9, UR7, R0 ;  /* 0x0000000709097c24 */ /* 0x000fe2000f8e0200 */
[----:B------:R-:W-:Y:S01]  /*14940*/  IADD3 R3, P0, R4, UR4, RZ ;  /* 0x0000000404037c10 */ /* 0x000fe2000ff1e0ff */
[----:B------:R-:W-:-:S03]  /*14950*/  UMOV UR4, 0xffffffff ;  /* 0xffffffff00047882 */ /* 0x000fc60000000000 */
[----:B------:R-:W-:Y:S02]  /*14960*/  IADD3.X R13, R5, UR5, R13, P0, !PT ;  /* 0x00000005050d7c10 */ /* 0x000fe400087fe40d */
[----:B------:R-:W-:Y:S01]  /*14970*/  IADD3.X R20, R7, UR9, R9, P1, !PT ;  /* 0x0000000907147c10 */ /* 0x000fe20008ffe409 */
[----:B------:R-:W-:Y:S06]  /*14980*/  BRA.DIV UR4, `(.L_x_1473) ;  /* 0x0000022204087947 */ /* 0x000fec000b800000 */
[----:B------:R0:W1:Y:S04]  /*14990*/  SHFL.IDX PT, R0, R13, RZ, 0x1e1f ;  /* 0x001e1fff0d007589 */ /* 0x00006800000e0000 */
[----:B------:R-:W2:Y:S04]  /*149a0*/  SHFL.IDX PT, R3, R3, RZ, 0x1e1f ;  /* 0x001e1fff03037589 */ /* 0x000ea800000e0000 */
[----:B------:R-:W3:Y:S04]  /*149b0*/  SHFL.IDX PT, R20, R20, RZ, 0x1e1f ;  /* 0x001e1fff14147589 */ /* 0x000ee800000e0000 */
[----:B------:R-:W0:Y:S02]  /*149c0*/  SHFL.IDX PT, R21, R21, RZ, 0x1e1f ;  /* 0x001e1fff15157589 */ /* 0x000e2400000e0000 */
.L_x_1766:
[----:B------:R-:W-:Y:S01]  /*149d0*/  IMAD R45, R193, R26, RZ ;  /* 0x0000001ac12d7224 */ /* 0x000fe200078e02ff */
[----:B------:R-:W-:Y:S01]  /*149e0*/  BSSY B1, `(.L_x_1474) ;  /* 0x0000038000017945 */ /* 0x000fe20003800000 */
[----:B------:R-:W-:Y:S02]  /*149f0*/  CS2R R4, SRZ ;  /* 0x0000000000047805 */ /* 0x000fe4000001ff00 */
[----:B------:R-:W-:Y:S02]  /*14a00*/  CS2R R6, SRZ ;  /* 0x0000000000067805 */ /* 0x000fe4000001ff00 */
[----:B------:R-:W-:Y:S02]  /*14a10*/  CS2R R8, SRZ ;  /* 0x0000000000087805 */ /* 0x000fe4000001ff00 */
[----:B------:R-:W-:Y:S02]  /*14a20*/  ISETP.GE.AND P0, PT, R10, R45, PT ;  /* 0x0000002d0a00720c */ /* 0x000fe40003f06270 */
[----:B------:R-:W-:-:S02]  /*14a30*/  CS2R R10, SRZ ;  /* 0x00000000000a7805 */ /* 0x000fc4000001ff00 */
[----:B0-----:R-:W-:Y:S02]  /*14a40*/  CS2R R12, SRZ ;  /* 0x00000000000c7805 */ /* 0x001fe4000001ff00 */
        /* <DEDUP_REMOVED lines=8> */
[C---:B------:R-:W-:Y:S01]  /*14ad0*/  VIADD R4, R22.reuse, 0x20 ;  /* 0x0000002016047836 */ /* 0x040fe20000000000 */
[----:B------:R-:W-:Y:S01]  /*14ae0*/  ULDC UR4, c[0x0][0x3f4] ;  /* 0x0000fd0000047ab9 */ /* 0x000fe20000000800 */
[C---:B------:R-:W-:Y:S01]  /*14af0*/  VIADD R5, R22.reuse, 0x40 ;  /* 0x0000004016057836 */ /* 0x040fe20000000000 */
[----:B------:R-:W-:Y:S02]  /*14b00*/  ISETP.GE.AND P2, PT, R22, UR4, PT ;  /* 0x0000000416007c0c */ /* 0x000fe4000bf46270 */
[----:B------:R-:W-:Y:S02]  /*14b10*/  CS2R R24, SRZ ;  /* 0x0000000000187805 */ /* 0x000fe4000001ff00 */
[----:B------:R-:W-:Y:S02]  /*14b20*/  ISETP.GE.AND P1, PT, R4, UR4, PT ;  /* 0x0000000404007c0c */ /* 0x000fe4000bf26270 */
[----:B------:R-:W-:Y:S02]  /*14b30*/  CS2R R26, SRZ ;  /* 0x00000000001a7805 */ /* 0x000fe4000001ff00 */
[----:B------:R-:W-:-:S02]  /*14b40*/  ISETP.GE.AND P0, PT, R5, UR4, PT ;  /* 0x0000000405007c0c */ /* 0x000fc4000bf06270 */
[----:B------:R-:W-:Y:S02]  /*14b50*/  CS2R R6, SRZ ;  /* 0x0000000000067805 */ /* 0x000fe4000001ff00 */
[----:B------:R-:W-:Y:S02]  /*14b60*/  CS2R R28, SRZ ;  /* 0x00000000001c7805 */ /* 0x000fe4000001ff00 */
[----:B------:R-:W-:Y:S02]  /*14b70*/  CS2R R30, SRZ ;  /* 0x00000000001e7805 */ /* 0x000fe4000001ff00 */
[----:B------:R-:W-:Y:S02]  /*14b80*/  @!P2 SHF.R.S32.HI R5, RZ, 0x1f, R22 ;  /* 0x0000001fff05a819 */ /* 0x000fe40000011416 */
[C---:B--2---:R-:W-:Y:S01]  /*14b90*/  @!P2 IADD3 R36, P3, R22.reuse, R3, RZ ;  /* 0x000000031624a210 */ /* 0x044fe20007f7e0ff */
[----:B------:R-:W-:Y:S01]  /*14ba0*/  @!P1 IMAD.SHL.U32 R42, R231, 0x10, RZ ;  /* 0x00000010e72a9824 */ /* 0x000fe200078e00ff */
[----:B------:R-:W-:Y:S01]  /*14bb0*/  @!P2 IADD3 R38, P4, R22, R21, RZ ;  /* 0x000000151626a210 */ /* 0x000fe20007f9e0ff */
[----:B------:R-:W-:-:S02]  /*14bc0*/  @!P0 IMAD.SHL.U32 R48, R233, 0x10, RZ ;  /* 0x00000010e9308824 */ /* 0x000fc400078e00ff */
[--C-:B-1----:R-:W-:Y:S01]  /*14bd0*/  @!P2 IMAD.X R37, R0, 0x1, R5.reuse, P3 ;  /* 0x000000010025a824 */ /* 0x102fe200018e0605 */
[-C--:B------:R-:W-:Y:S01]  /*14be0*/  @!P1 IADD3 R40, P5, R3, R42.reuse, RZ ;  /* 0x0000002a03289210 */ /* 0x080fe20007fbe0ff */
[----:B---3--:R-:W-:Y:S01]  /*14bf0*/  @!P2 IMAD.X R39, R20, 0x1, R5, P4 ;  /* 0x000000011427a824 */ /* 0x008fe200020e0605 */
[----:B------:R-:W-:Y:S02]  /*14c00*/  @!P1 SHF.R.S32.HI R5, RZ, 0x1f, R42 ;  /* 0x0000001fff059819 */ /* 0x000fe4000001142a */
[----:B------:R-:W-:Y:S02]  /*14c10*/  @!P1 IADD3 R42, P4, R21, R42, RZ ;  /* 0x0000002a152a9210 */ /* 0x000fe40007f9e0ff */
[----:B------:R-:W-:Y:S02]  /*14c20*/  CS2R R8, SRZ ;  /* 0x0000000000087805 */ /* 0x000fe4000001ff00 */
[-C--:B------:R-:W-:Y:S01]  /*14c30*/  @!P0 IADD3 R46, P3, R3, R48.reuse, RZ ;  /* 0x00000030032e8210 */ /* 0x080fe20007f7e0ff */
[--C-:B------:R-:W-:Y:S01]  /*14c40*/  @!P1 IMAD.X R41, R0, 0x1, R5.reuse, P5 ;  /* 0x0000000100299824 */ /* 0x100fe200028e0605 */
[----:B------:R-:W-:Y:S01]  /*14c50*/  @!P0 SHF.R.S32.HI R3, RZ, 0x1f, R48 ;  /* 0x0000001fff038819 */ /* 0x000fe20000011430 */
[----:B------:R-:W-:Y:S01]  /*14c60*/  @!P1 IMAD.X R43, R20, 0x1, R5, P4 ;  /* 0x00000001142b9824 */ /* 0x000fe200020e0605 */
[----:B------:R-:W-:-:S02]  /*14c70*/  @!P0 IADD3 R48, P5, R21, R48, RZ ;  /* 0x0000003015308210 */ /* 0x000fc40007fbe0ff */
[----:B------:R-:W-:Y:S02]  /*14c80*/  CS2R R4, SRZ ;  /* 0x0000000000047805 */ /* 0x000fe4000001ff00 */
[----:B------:R-:W-:Y:S02]  /*14c90*/  CS2R R10, SRZ ;  /* 0x00000000000a7805 */ /* 0x000fe4000001ff00 */
[----:B------:R-:W-:Y:S02]  /*14ca0*/  CS2R R32, SRZ ;  /* 0x0000000000207805 */ /* 0x000fe4000001ff00 */
[----:B------:R-:W-:Y:S02]  /*14cb0*/  CS2R R34, SRZ ;  /* 0x0000000000227805 */ /* 0x000fe4000001ff00 */
[----:B------:R-:W-:Y:S02]  /*14cc0*/  CS2R R12, SRZ ;  /* 0x00000000000c7805 */ /* 0x000fe4000001ff00 */
[----:B------:R-:W-:Y:S01]  /*14cd0*/  CS2R R14, SRZ ;  /* 0x00000000000e7805 */ /* 0x000fe2000001ff00 */
[--C-:B------:R-:W-:Y:S01]  /*14ce0*/  @!P0 IMAD.X R47, R0, 0x1, R3.reuse, P3 ;  /* 0x00000001002f8824 */ /* 0x100fe200018e0603 */
[----:B------:R0:W5:Y:S01]  /*14cf0*/  @!P2 LD.E.128 R24, desc[UR60][R36.64] ;  /* 0x0000003c2418a980 */ /* 0x000162000c101d00 */
[----:B------:R-:W-:-:S03]  /*14d00*/  @!P0 IMAD.X R49, R20, 0x1, R3, P5 ;  /* 0x0000000114318824 */ /* 0x000fc600028e0603 */
[----:B------:R0:W5:Y:S04]  /*14d10*/  @!P2 LD.E.128 R4, desc[UR60][R38.64] ;  /* 0x0000003c2604a980 */ /* 0x000168000c101d00 */
[----:B------:R0:W5:Y:S04]  /*14d20*/  @!P1 LD.E.128 R28, desc[UR60][R40.64] ;  /* 0x0000003c281c9980 */ /* 0x000168000c101d00 */
[----:B------:R0:W5:Y:S04]  /*14d30*/  @!P1 LD.E.128 R8, desc[UR60][R42.64] ;  /* 0x0000003c2a089980 */ /* 0x000168000c101d00 */
[----:B------:R0:W5:Y:S04]  /*14d40*/  @!P0 LD.E.128 R32, desc[UR60][R46.64] ;  /* 0x0000003c2e208980 */ /* 0x000168000c101d00 */
[----:B------:R0:W5:Y:S02]  /*14d50*/  @!P0 LD.E.128 R12, desc[UR60][R48.64] ;  /* 0x0000003c300c8980 */ /* 0x000164000c101d00 */
.L_x_1475:
[----:B------:R-:W-:Y:S05]  /*14d60*/  BSYNC B1 ;  /* 0x0000000000017941 */ /* 0x000fea0003800000 */
.L_x_1474:
        /* <DEDUP_REMOVED lines=10> */
.L_x_1767:
[----:B------:R-:W-:Y:S05]  /*14e10*/  BSYNC B1 ;  /* 0x0000000000017941 */ /* 0x000fea0003800000 */
.L_x_1476:
[----:B------:R-:W-:Y:S05]  /*14e20*/  @P1 BRA `(.L_x_1462) ;  /* 0x0000002c00e41947 */ /* 0x000fea0003800000 */
[----:B-1----:R-:W1:Y:S01]  /*14e30*/  LDC R0, c[0x0][0x3f4] ;  /* 0x0000fd00ff007b82 */ /* 0x002e620000000800 */
[C---:B------:R-:W-:Y:S01]  /*14e40*/  VIADD R3, R22.reuse, 0x20 ;  /* 0x0000002016037836 */ /* 0x040fe20000000000 */
[----:B------:R-:W-:Y:S01]  /*14e50*/  BSSY B1, `(.L_x_1478) ;  /* 0x00000fd000017945 */ /* 0x000fe20003800000 */
[C---:B--2---:R-:W-:Y:S01]  /*14e60*/  VIADD R21, R22.reuse, 0x40 ;  /* 0x0000004016157836 */ /* 0x044fe20000000000 */
[-C--:B-1----:R-:W-:Y:S02]  /*14e70*/  ISETP.GE.AND P0, PT, R22, R0.reuse, PT ;  /* 0x000000001600720c */ /* 0x082fe40003f06270 */
[-C--:B------:R-:W-:Y:S02]  /*14e80*/  ISETP.GE.AND P1, PT, R3, R0.reuse, PT ;  /* 0x000000000300720c */ /* 0x080fe40003f26270 */
[----:B------:R-:W-:-:S09]  /*14e90*/  ISETP.GE.AND P2, PT, R21, R0, PT ;  /* 0x000000001500720c */ /* 0x000fd20003f46270 */
[----:B------:R-:W-:Y:S05]  /*14ea0*/  @P0 BRA `(.L_x_1479) ;  /* 0x0000000c00dc0947 */ /* 0x000fea0003800000 */
[----:B------:R-:W2:Y:S01]  /*14eb0*/  LDL R68, [R1+0x8] ;  /* 0x0000080001447983 */ /* 0x000ea20000100800 */
[----:B-----5:R-:W-:Y:S02]  /*14ec0*/  SHF.R.U32.HI R3, RZ, 0x8, R24 ;  /* 0x00000008ff037819 */ /* 0x020fe40000011618 */
[----:B---3--:R-:W-:Y:S02]  /*14ed0*/  LOP3.LUT R20, R24, 0xff, RZ, 0xc0, !PT ;  /* 0x000000ff18147812 */ /* 0x008fe400078ec0ff */
[----:B------:R-:W-:Y:S02]  /*14ee0*/  LOP3.LUT R21, R3, 0xff, RZ, 0xc0, !PT ;  /* 0x000000ff03157812 */ /* 0x000fe400078ec0ff */
[----:B------:R-:W-:Y:S02]  /*14ef0*/  LEA.HI R3, R0, R232, RZ, 0x1c ;  /* 0x000000e800037211 */ /* 0x000fe400078fe0ff */
[----:B------:R-:W-:Y:S02]  /*14f00*/  PRMT R45, R21, 0x7604, R20 ;  /* 0x00007604152d7816 */ /* 0x000fe40000000014 */
[----:B0-----:R-:W-:-:S02]  /*14f10*/  SHF.R.U32.HI R39, RZ, 0x8, R26 ;  /* 0x00000008ff277819 */ /* 0x001fc4000001161a */
[----:B------:R-:W-:Y:S02]  /*14f20*/  SHF.R.S32.HI R20, RZ, 0x1f, R3 ;  /* 0x0000001fff147819 */ /* 0x000fe40000011403 */
[----:B------:R-:W-:Y:S02]  /*14f30*/  SHF.R.U32.HI R37, RZ, 0x8, R25 ;  /* 0x00000008ff257819 */ /* 0x000fe40000011619 */
[----:B------:R-:W-:Y:S02]  /*14f40*/  LOP3.LUT R38, R26, 0xff, RZ, 0xc0, !PT ;  /* 0x000000ff1a267812 */ /* 0x000fe400078ec0ff */
[----:B------:R-:W-:Y:S02]  /*14f50*/  LOP3.LUT R39, R39, 0xff, RZ, 0xc0, !PT ;  /* 0x000000ff27277812 */ /* 0x000fe400078ec0ff */
[----:B------:R-:W-:Y:S01]  /*14f60*/  LEA.HI R21, R20, R3, RZ, 0x2 ;  /* 0x0000000314157211 */ /* 0x000fe200078f10ff */
[----:B------:R-:W-:Y:S01]  /*14f70*/  IMAD.SHL.U32 R3, R3, 0x10, RZ ;  /* 0x0000001003037824 */ /* 0x000fe200078e00ff */
[----:B------:R-:W-:-:S02]  /*14f80*/  LOP3.LUT R36, R25, 0xff, RZ, 0xc0, !PT ;  /* 0x000000ff19247812 */ /* 0x000fc400078ec0ff */
[----:B------:R-:W-:Y:S01]  /*14f90*/  LOP3.LUT R37, R37, 0xff, RZ, 0xc0, !PT ;  /* 0x000000ff25257812 */ /* 0x000fe200078ec0ff */
[----:B------:R-:W-:Y:S01]  /*14fa0*/  IMAD.SHL.U32 R21, R21, 0x800, RZ ;  /* 0x0000080015157824 */ /* 0x000fe200078e00ff */
[----:B------:R-:W-:Y:S02]  /*14fb0*/  PRMT R47, R39, 0x7604, R38 ;  /* 0x00007604272f7816 */ /* 0x000fe40000000026 */
[----:B------:R-:W-:Y:S02]  /*14fc0*/  SHF.R.U32.HI R39, RZ, 0x8, R27 ;  /* 0x00000008ff277819 */ /* 0x000fe4000001161b */
[----:B------:R-:W-:Y:S02]  /*14fd0*/  LOP3.LUT R20, R204, 0x30, R3, 0xf8, !PT ;  /* 0x00000030cc147812 */ /* 0x000fe400078ef803 */
[----:B------:R-:W-:Y:S02]  /*14fe0*/  PRMT R46, R37, 0x7604, R36 ;  /* 0x00007604252e7816 */ /* 0x000fe40000000024 */
[----:B------:R-:W-:-:S02]  /*14ff0*/  LOP3.LUT R36, R27, 0xff, RZ, 0xc0, !PT ;  /* 0x000000ff1b247812 */ /* 0x000fc400078ec0ff */
[----:B------:R-:W-:Y:S02]  /*15000*/  LOP3.LUT R3, R39, 0xff, RZ, 0xc0, !PT ;  /* 0x000000ff27037812 */ /* 0x000fe400078ec0ff */
[----:B------:R-:W-:Y:S02]  /*15010*/  LOP3.LUT R20, R20, R205, RZ, 0x3c, !PT ;  /* 0x000000cd14147212 */ /* 0x000fe400078e3cff */
[----:B------:R-:W-:Y:S02]  /*15020*/  LOP3.LUT R21, R21, 0xffffe000, RZ, 0xc0, !PT ;  /* 0xffffe00015157812 */ /* 0x000fe400078ec0ff */
[----:B------:R-:W-:Y:S02]  /*15030*/  PRMT R48, R3, 0x7604, R36 ;  /* 0x0000760403307816 */ /* 0x000fe40000000024 */
[----:B------:R-:W-:Y:S02]  /*15040*/  IADD3 R3, R20, R206, R21 ;  /* 0x000000ce14037210 */ /* 0x000fe40007ffe015 */
[----:B------:R-:W-:-:S02]  /*15050*/  SHF.R.U32.HI R38, RZ, 0x8, R4 ;  /* 0x00000008ff267819 */ /* 0x000fc40000011604 */
[----:B------:R-:W-:Y:S01]  /*15060*/  LOP3.LUT R37, R4, 0xff, RZ, 0xc0, !PT ;  /* 0x000000ff04257812 */ /* 0x000fe200078ec0ff */
[----:B------:R-:W-:Y:S01]  /*15070*/  IMAD.IADD R3, R16, 0x1, R3 ;  /* 0x0000000110037824 */ /* 0x000fe200078e0203 */
[----:B------:R-:W-:Y:S02]  /*15080*/  LOP3.LUT R38, R38, 0xff, RZ, 0xc0, !PT ;  /* 0x000000ff26267812 */ /* 0x000fe400078ec0ff */
[----:B------:R-:W-:Y:S02]  /*15090*/  SHF.R.U32.HI R21, RZ, 0x8, R5 ;  /* 0x00000008ff157819 */ /* 0x000fe40000011605 */
[----:B------:R-:W0:Y:S01]  /*150a0*/  LDS.128 R40, [R3+0x14400] ;  /* 0x0144000003287984 */ /* 0x000e220000000c00 */
[----:B------:R-:W-:Y:S02]  /*150b0*/  PRMT R53, R38, 0x7604, R37 ;  /* 0x0000760426357816 */ /* 0x000fe40000000025 */
[----:B------:R-:W-:Y:S02]  /*150c0*/  SHF.R.U32.HI R50, RZ, 0x8, R6 ;  /* 0x00000008ff327819 */ /* 0x000fe40000011606 */
[----:B------:R-:W-:-:S02]  /*150d0*/  LOP3.LUT R20, R5, 0xff, RZ, 0xc0, !PT ;  /* 0x000000ff05147812 */ /* 0x000fc400078ec0ff */
[----:B------:R-:W-:Y:S02]  /*150e0*/  LOP3.LUT R21, R21, 0xff, RZ, 0xc0, !PT ;  /* 0x000000ff15157812 */ /* 0x000fe400078ec0ff */
[----:B------:R-:W-:Y:S02]  /*150f0*/  LOP3.LUT R49, R6, 0xff, RZ, 0xc0, !PT ;  /* 0x000000ff06317812 */ /* 0x000fe400078ec0ff */
[----:B------:R-:W-:Y:S02]  /*15100*/  LOP3.LUT R50, R50, 0xff, RZ, 0xc0, !PT ;  /* 0x000000ff32327812 */ /* 0x000fe400078ec0ff */
[----:B------:R-:W-:Y:S02]  /*15110*/  PRMT R20, R21, 0x7604, R20 ;  /* 0x0000760415147816 */ /* 0x000fe40000000014 */
[----:B------:R-:W-:Y:S02]  /*15120*/  SHF.R.U32.HI R55, RZ, 0x10, R5 ;  /* 0x00000010ff377819 */ /* 0x000fe40000011605 */
[----:B------:R-:W-:-:S02]  /*15130*/  SHF.R.U32.HI R21, RZ, 0x10, R25 ;  /* 0x00000010ff157819 */ /* 0x000fc40000011619 */
[----:B------:R-:W-:Y:S01]  /*15140*/  PRMT R57, R50, 0x7604, R49 ;  /* 0x0000760432397816 */ /* 0x000fe20000000031 */
[----:B------:R-:W-:Y:S01]  /*15150*/  IMAD.U32 R55, R55, 0x10000, RZ ;  /* 0x0001000037377824 */ /* 0x000fe200078e00ff */
[----:B------:R-:W-:Y:S01]  /*15160*/  SHF.R.U32.HI R49, RZ, 0x10, R27 ;  /* 0x00000010ff317819 */ /* 0x000fe2000001161b */
[----:B------:R-:W-:Y:S01]  /*15170*/  IMAD.U32 R21, R21, 0x10000, RZ ;  /* 0x0001000015157824 */ /* 0x000fe200078e00ff */
[----:B------:R-:W-:Y:S02]  /*15180*/  SHF.R.U32.HI R52, RZ, 0x8, R7 ;  /* 0x00000008ff347819 */ /* 0x000fe40000011607 */
[----:B------:R-:W-:Y:S01]  /*15190*/  LOP3.LUT R51, R7, 0xff, RZ, 0xc0, !PT ;  /* 0x000000ff07337812 */ /* 0x000fe200078ec0ff */
[----:B------:R-:W-:Y:S01]  /*151a0*/  IMAD.U32 R49, R49, 0x10000, RZ ;  /* 0x0001000031317824 */ /* 0x000fe200078e00ff */
[----:B------:R-:W-:Y:S02]  /*151b0*/  LOP3.LUT R52, R52, 0xff, RZ, 0xc0, !PT ;  /* 0x000000ff34347812 */ /* 0x000fe400078ec0ff */
[----:B------:R-:W-:-:S02]  /*151c0*/  LOP3.LUT R55, R20, 0xff0000, R55, 0xf8, !PT ;  /* 0x00ff000014377812 */ /* 0x000fc400078ef837 */
[----:B------:R-:W-:Y:S02]  /*151d0*/  LOP3.LUT R21, R46, 0xff0000, R21, 0xf8, !PT ;  /* 0x00ff00002e157812 */ /* 0x000fe400078ef815 */
[----:B------:R-:W-:Y:S02]  /*151e0*/  PRMT R52, R52, 0x7604, R51 ;  /* 0x0000760434347816 */ /* 0x000fe40000000033 */
[----:B------:R-:W-:Y:S02]  /*151f0*/  SHF.R.U32.HI R59, RZ, 0x10, R7 ;  /* 0x00000010ff3b7819 */ /* 0x000fe40000011607 */
[----:B------:R-:W-:Y:S02]  /*15200*/  LOP3.LUT R51, R48, 0xff0000, R49, 0xf8, !PT ;  /* 0x00ff000030337812 */ /* 0x000fe400078ef831 */
[----:B------:R-:W-:Y:S01]  /*15210*/  LOP3.LUT R47, R47, 0xff0000, R26, 0xf8, !PT ;  /* 0x00ff00002f2f7812 */ /* 0x000fe200078ef81a */
[----:B------:R-:W-:Y:S01]  /*15220*/  IMAD.U32 R59, R59, 0x10000, RZ ;  /* 0x000100003b3b7824 */ /* 0x000fe200078e00ff */
[----:B------:R-:W-:-:S02]  /*15230*/  LOP3.LUT R55, R55, 0xff000000, R5, 0xf8, !PT ;  /* 0xff00000037377812 */ /* 0x000fc400078ef805 */
[----:B------:R-:W-:Y:S02]  /*15240*/  LOP3.LUT R50, R21, 0xff000000, R25, 0xf8, !PT ;  /* 0xff00000015327812 */ /* 0x000fe400078ef819 */
[----:B------:R-:W-:Y:S02]  /*15250*/  LOP3.LUT R21, R53, 0xff0000, R4, 0xf8, !PT ;  /* 0x00ff000035157812 */ /* 0x000fe400078ef804 */
[----:B------:R-:W-:Y:S02]  /*15260*/  LOP3.LUT R45, R45, 0xff0000, R24, 0xf8, !PT ;  /* 0x00ff00002d2d7812 */ /* 0x000fe400078ef818 */
[----:B------:R-:W-:Y:S02]  /*15270*/  LOP3.LUT R53, R51, 0xff000000, R27, 0xf8, !PT ;  /* 0xff00000033357812 */ /* 0x000fe400078ef81b */
[----:B------:R-:W-:Y:S02]  /*15280*/  LOP3.LUT R20, R47, 0xff000000, R26, 0xf8, !PT ;  /* 0xff0000002f147812 */ /* 0x000fe400078ef81a */
[----:B------:R-:W-:-:S02]  /*15290*/  F2FP.F16.E4M3.UNPACK_B R56, R55 ;  /* 0x00000037ff38723e */ /* 0x000fc400020006ff */
[-C--:B0-----:R-:W-:Y:S02]  /*152a0*/  F2FP.F16.E4M3.UNPACK_B R27, R41.reuse ;  /* 0x00000029ff1b723e */ /* 0x081fe400020006ff */
[----:B------:R-:W-:Y:S01]  /*152b0*/  F2FP.F16.E4M3.UNPACK_B R26, R50 ;  /* 0x00000032ff1a723e */ /* 0x000fe200020006ff */
[----:B------:R-:W-:Y:S01]  /*152c0*/  HADD2.F32 R58, -RZ, R56.H0_H0 ;  /* 0x20000038ff3a7230 */ /* 0x000fe20000004100 */
[----:B------:R-:W-:Y:S01]  /*152d0*/  LOP3.LUT R49, R45, 0xff000000, R24, 0xf8, !PT ;  /* 0xff0000002d317812 */ /* 0x000fe200078ef818 */
[----:B------:R-:W-:Y:S01]  /*152e0*/  HADD2.F32 R5, -RZ, R27.H0_H0 ;  /* 0x2000001bff057230 */ /* 0x000fe20000004100 */
[----:B------:R-:W-:Y:S01]  /*152f0*/  LOP3.LUT R59, R52, 0xff0000, R59, 0xf8, !PT ;  /* 0x00ff0000343b7812 */ /* 0x000fe200078ef83b */
[----:B------:R-:W-:Y:S01]  /*15300*/  HADD2.F32 R52, -RZ, R26.H0_H0 ;  /* 0x2000001aff347230 */ /* 0x000fe20000004100 */
[----:B------:R-:W-:Y:S02]  /*15310*/  F2FP.F16.E4M3.UNPACK_B R46, R41.H1 ;  /* 0x00000029ff2e723e */ /* 0x000fe400030006ff */
[C---:B------:R-:W-:Y:S01]  /*15320*/  FMUL.FTZ R60, R5.reuse, R58 ;  /* 0x0000003a053c7220 */ /* 0x040fe20000410000 */
[----:B------:R-:W-:Y:S01]  /*15330*/  F2FP.F16.E4M3.UNPACK_B R50, R50.H1 ;  /* 0x00000032ff32723e */ /* 0x000fe200030006ff */
[----:B------:R-:W-:Y:S01]  /*15340*/  FMUL.FTZ R51, R5, R52 ;  /* 0x0000003405337220 */ /* 0x000fe20000410000 */
[----:B------:R-:W-:-:S02]  /*15350*/  LOP3.LUT R57, R57, 0xff0000, R6, 0xf8, !PT ;  /* 0x00ff000039397812 */ /* 0x000fc400078ef806 */
[----:B------:R-:W-:Y:S02]  /*15360*/  LOP3.LUT R59, R59, 0xff000000, R7, 0xf8, !PT ;  /* 0xff0000003b3b7812 */ /* 0x000fe400078ef807 */
[-C--:B------:R-:W-:Y:S02]  /*15370*/  F2FP.F16.E4M3.UNPACK_B R47, R43.reuse ;  /* 0x0000002bff2f723e */ /* 0x080fe400020006ff */
[----:B------:R-:W-:Y:S02]  /*15380*/  F2FP.F16.E4M3.UNPACK_B R48, R43.H1 ;  /* 0x0000002bff30723e */ /* 0x000fe400030006ff */
[-C--:B------:R-:W-:Y:S02]  /*15390*/  F2FP.F16.E4M3.UNPACK_B R7, R42.reuse ;  /* 0x0000002aff07723e */ /* 0x080fe400020006ff */
[----:B------:R-:W-:Y:S01]  /*153a0*/  F2FP.F16.E4M3.UNPACK_B R43, R42.H1 ;  /* 0x0000002aff2b723e */ /* 0x000fe200030006ff */
[--C-:B------:R-:W-:Y:S01]  /*153b0*/  HADD2.F32 R42, -RZ, R46.reuse.H0_H0 ;  /* 0x2000002eff2a7230 */ /* 0x100fe20000004100 */
[----:B------:R-:W-:Y:S01]  /*153c0*/  F2FP.F16.E4M3.UNPACK_B R55, R55.H1 ;  /* 0x00000037ff37723e */ /* 0x000fe200030006ff */
[----:B------:R-:W-:Y:S01]  /*153d0*/  HADD2.F32 R46, -RZ, R46.H1_H1 ;  /* 0x3000002eff2e7230 */ /* 0x000fe20000004100 */
[----:B------:R-:W-:Y:S01]  /*153e0*/  LOP3.LUT R6, R57, 0xff000000, R6, 0xf8, !PT ;  /* 0xff00000039067812 */ /* 0x000fe200078ef806 */
[----:B------:R-:W-:Y:S01]  /*153f0*/  HADD2.F32 R57, -RZ, R56.H1_H1 ;  /* 0x30000038ff397230 */ /* 0x000fe20000004100 */
[----:B------:R-:W-:Y:S01]  /*15400*/  LOP3.LUT R54, R21, 0xff000000, R4, 0xf8, !PT ;  /* 0xff00000015367812 */ /* 0x000fe200078ef804 */
[--C-:B------:R-:W-:Y:S01]  /*15410*/  HADD2.F32 R56, -RZ, R55.reuse.H0_H0 ;  /* 0x20000037ff387230 */ /* 0x100fe20000004100 */
[-C--:B------:R-:W-:Y:S01]  /*15420*/  F2FP.F16.E4M3.UNPACK_B R41, R40.reuse ;  /* 0x00000028ff29723e */ /* 0x080fe200020006ff */
[----:B------:R-:W-:Y:S01]  /*15430*/  HADD2.F32 R55, -RZ, R55.H1_H1 ;  /* 0x30000037ff377230 */ /* 0x000fe20000004100 */
[----:B------:R-:W-:Y:S01]  /*15440*/  F2FP.F16.E4M3.UNPACK_B R40, R40.H1 ;  /* 0x00000028ff28723e */ /* 0x000fe200030006ff */
[----:B--2---:R-:W0:Y:S02]  /*15450*/  LDS.128 R36, [R68+0x14400] ;  /* 0x0144000044247984 */ /* 0x004e240000000c00 */
[----:B0-----:R-:W-:-:S02]  /*15460*/  F2FP.F16.E4M3.UNPACK_B R24, R37 ;  /* 0x00000025ff18723e */ /* 0x001fc400020006ff */
[----:B------:R-:W-:Y:S02]  /*15470*/  F2FP.F16.E4M3.UNPACK_B R37, R37.H1 ;  /* 0x00000025ff25723e */ /* 0x000fe400030006ff */
[-C--:B------:R-:W-:Y:S01]  /*15480*/  F2FP.F16.E4M3.UNPACK_B R45, R39.reuse ;  /* 0x00000027ff2d723e */ /* 0x080fe200020006ff */
[----:B------:R-:W-:Y:S01]  /*15490*/  HADD2.F32 R25, -RZ, R24.H0_H0 ;  /* 0x20000018ff197230 */ /* 0x000fe20000004100 */
[----:B------:R-:W-:Y:S02]  /*154a0*/  F2FP.F16.E4M3.UNPACK_B R39, R39.H1 ;  /* 0x00000027ff27723e */ /* 0x000fe400030006ff */
[----:B------:R-:W-:Y:S02]  /*154b0*/  F2FP.F16.E4M3.UNPACK_B R21, R36 ;  /* 0x00000024ff15723e */ /* 0x000fe400020006ff */
[C---:B------:R-:W-:Y:S01]  /*154c0*/  FFMA.FTZ R5, R25.reuse, R52, -R60 ;  /* 0x0000003419057223 */ /* 0x040fe2000001083c */
[----:B------:R-:W-:Y:S01]  /*154d0*/  FFMA.FTZ R25, R25, R58, R51 ;  /* 0x0000003a19197223 */ /* 0x000fe20000010033 */
[----:B------:R-:W-:-:S02]  /*154e0*/  HADD2.F32 R51, -RZ, R26.H1_H1 ;  /* 0x3000001aff337230 */ /* 0x000fc40000004100 */
[C---:B------:R-:W-:Y:S01]  /*154f0*/  FMUL.FTZ R60, R42.reuse, R56 ;  /* 0x000000382a3c7220 */ /* 0x040fe20000410000 */
[----:B------:R-:W-:Y:S01]  /*15500*/  HADD2.F32 R26, -RZ, R24.H1_H1 ;  /* 0x30000018ff1a7230 */ /* 0x000fe20000004100 */
[----:B------:R-:W-:Y:S01]  /*15510*/  F2FP.F16.E4M3.UNPACK_B R36, R36.H1 ;  /* 0x00000024ff24723e */ /* 0x000fe200030006ff */
[----:B------:R-:W-:Y:S01]  /*15520*/  HADD2.F32 R52, -RZ, R50.H0_H0 ;  /* 0x20000032ff347230 */ /* 0x000fe20000004100 */
[-C--:B------:R-:W-:Y:S01]  /*15530*/  F2FP.F16.E4M3.UNPACK_B R4, R38.reuse ;  /* 0x00000026ff04723e */ /* 0x080fe200020006ff */
[----:B------:R-:W-:Y:S01]  /*15540*/  HADD2.F32 R24, -RZ, R27.H1_H1 ;  /* 0x3000001bff187230 */ /* 0x000fe20000004100 */
[----:B------:R-:W-:Y:S01]  /*15550*/  F2FP.F16.E4M3.UNPACK_B R38, R38.H1 ;  /* 0x00000026ff26723e */ /* 0x000fe200030006ff */
[----:B------:R-:W-:Y:S02]  /*15560*/  HADD2.F32 R27, -RZ, R37.H0_H0 ;  /* 0x20000025ff1b7230 */ /* 0x000fe40000004100 */
[----:B------:R-:W-:Y:S01]  /*15570*/  FMUL.FTZ R63, R42, R52 ;  /* 0x000000342a3f7220 */ /* 0x000fe20000410000 */
[----:B------:R-:W-:-:S02]  /*15580*/  HADD2.F32 R42, -RZ, R47.H0_H0 ;  /* 0x2000002fff2a7230 */ /* 0x000fc40000004100 */
[C---:B------:R-:W-:Y:S01]  /*15590*/  FMUL.FTZ R61, R24.reuse, R57 ;  /* 0x00000039183d7220 */ /* 0x040fe20000410000 */
[----:B------:R-:W-:Y:S01]  /*155a0*/  FMUL.FTZ R58, R24, R51 ;  /* 0x00000033183a7220 */ /* 0x000fe20000410000 */
[C---:B------:R-:W-:Y:S01]  /*155b0*/  FFMA.FTZ R63, R27.reuse, R56, R63 ;  /* 0x000000381b3f7223 */ /* 0x040fe2000001003f */
[----:B------:R-:W-:Y:S01]  /*155c0*/  F2FP.F16.E4M3.UNPACK_B R56, R59 ;  /* 0x0000003bff38723e */ /* 0x000fe200020006ff */
[C---:B------:R-:W-:Y:S01]  /*155d0*/  FFMA.FTZ R24, R26.reuse, R51, -R61 ;  /* 0x000000331a187223 */ /* 0x040fe2000001083d */
[----:B------:R-:W-:Y:S01]  /*155e0*/  F2FP.F16.E4M3.UNPACK_B R51, R53 ;  /* 0x00000035ff33723e */ /* 0x000fe200020006ff */
[----:B------:R-:W-:Y:S01]  /*155f0*/  FFMA.FTZ R26, R26, R57, R58 ;  /* 0x000000391a1a7223 */ /* 0x000fe2000001003a */
[----:B------:R-:W-:Y:S01]  /*15600*/  FFMA.FTZ R60, R27, R52, -R60 ;  /* 0x000000341b3c7223 */ /* 0x000fe2000001083c */
[----:B------:R-:W-:Y:S02]  /*15610*/  HADD2.F32 R57, -RZ, R56.H0_H0 ;  /* 0x20000038ff397230 */ /* 0x000fe40000004100 */
[----:B------:R-:W-:Y:S01]  /*15620*/  FMUL.FTZ R58, R46, R55 ;  /* 0x000000372e3a7220 */ /* 0x000fe20000410000 */
[----:B------:R-:W-:Y:S01]  /*15630*/  HADD2.F32 R52, -RZ, R51.H0_H0 ;  /* 0x20000033ff347230 */ /* 0x000fe20000004100 */
[----:B------:R-:W-:Y:S01]  /*15640*/  F2FP.F16.E4M3.UNPACK_B R59, R59.H1 ;  /* 0x0000003bff3b723e */ /* 0x000fe200030006ff */
[----:B------:R-:W-:-:S02]  /*15650*/  HADD2.F32 R50, -RZ, R50.H1_H1 ;  /* 0x30000032ff327230 */ /* 0x000fc40000004100 */
[CC--:B------:R-:W-:Y:S01]  /*15660*/  FMUL.FTZ R62, R42.reuse, R57.reuse ;  /* 0x000000392a3e7220 */ /* 0x0c0fe20000410000 */
[----:B------:R-:W-:Y:S02]  /*15670*/  HADD2.F32 R27, -RZ, R45.H0_H0 ;  /* 0x2000002dff1b7230 */ /* 0x000fe40000004100 */
[----:B------:R-:W-:Y:S01]  /*15680*/  FMUL.FTZ R42, R42, R52 ;  /* 0x000000342a2a7220 */ /* 0x000fe20000410000 */
[----:B------:R-:W-:Y:S02]  /*15690*/  HADD2.F32 R37, -RZ, R37.H1_H1 ;  /* 0x30000025ff257230 */ /* 0x000fe40000004100 */
[----:B------:R-:W-:Y:S01]  /*156a0*/  FMUL.FTZ R46, R46, R50 ;  /* 0x000000322e2e7220 */ /* 0x000fe20000410000 */
[----:B------:R-:W-:Y:S02]  /*156b0*/  HADD2.F32 R56, -RZ, R56.H1_H1 ;  /* 0x30000038ff387230 */ /* 0x000fe40000004100 */
[----:B------:R-:W-:Y:S01]  /*156c0*/  FFMA.FTZ R57, R27, R57, R42 ;  /* 0x000000391b397223 */ /* 0x000fe2000001002a */
[----:B------:R-:W-:Y:S01]  /*156d0*/  HADD2.F32 R47, -RZ, R47.H1_H1 ;  /* 0x3000002fff2f7230 */ /* 0x000fe20000004100 */
[----:B------:R-:W-:Y:S01]  /*156e0*/  F2FP.F16.E4M3.UNPACK_B R53, R53.H1 ;  /* 0x00000035ff35723e */ /* 0x000fe200030006ff */
[----:B------:R-:W-:-:S02]  /*156f0*/  HADD2.F32 R42, -RZ, R51.H1_H1 ;  /* 0x30000033ff2a7230 */ /* 0x000fc40000004100 */
[C---:B------:R-:W-:Y:S01]  /*15700*/  FFMA.FTZ R61, R37.reuse, R50, -R58 ;  /* 0x00000032253d7223 */ /* 0x040fe2000001083a */
[----:B------:R-:W-:Y:S01]  /*15710*/  FFMA.FTZ R58, R37, R55, R46 ;  /* 0x00000037253a7223 */ /* 0x000fe2000001002e */
[----:B------:R-:W-:Y:S01]  /*15720*/  FFMA.FTZ R62, R27, R52, -R62 ;  /* 0x000000341b3e7223 */ /* 0x000fe2000001083e */
[----:B------:R-:W-:Y:S02]  /*15730*/  HADD2.F32 R45, -RZ, R45.H1_H1 ;  /* 0x3000002dff2d7230 */ /* 0x000fe40000004100 */
[C---:B------:R-:W-:Y:S01]  /*15740*/  FMUL.FTZ R52, R47.reuse, R56 ;  /* 0x000000382f347220 */ /* 0x040fe20000410000 */
[----:B------:R-:W-:Y:S02]  /*15750*/  HADD2.F32 R50, -RZ, R59.H0_H0 ;  /* 0x2000003bff327230 */ /* 0x000fe40000004100 */
[-C--:B------:R-:W-:Y:S01]  /*15760*/  FMUL.FTZ R47, R47, R42.reuse ;  /* 0x0000002a2f2f7220 */ /* 0x080fe20000410000 */
[----:B------:R-:W-:Y:S02]  /*15770*/  HADD2.F32 R37, -RZ, R48.H0_H0 ;  /* 0x20000030ff257230 */ /* 0x000fe40000004100 */
[----:B------:R-:W-:Y:S01]  /*15780*/  FFMA.FTZ R55, R45, R42, -R52 ;  /* 0x0000002a2d377223 */ /* 0x000fe20000010834 */
[----:B------:R-:W-:-:S02]  /*15790*/  HADD2.F32 R46, -RZ, R53.H0_H0 ;  /* 0x20000035ff2e7230 */ /* 0x000fc40000004100 */
[----:B------:R-:W-:Y:S01]  /*157a0*/  FFMA.FTZ R56, R45, R56, R47 ;  /* 0x000000382d387223 */ /* 0x000fe2000001002f */
[----:B------:R-:W-:Y:S02]  /*157b0*/  HADD2.F32 R27, -RZ, R39.H0_H0 ;  /* 0x20000027ff1b7230 */ /* 0x000fe40000004100 */
[C---:B------:R-:W-:Y:S01]  /*157c0*/  FMUL.FTZ R64, R37.reuse, R50 ;  /* 0x0000003225407220 */ /* 0x040fe20000410000 */
[----:B------:R-:W-:Y:S01]  /*157d0*/  F2FP.F16.E4M3.UNPACK_B R45, R54.H1 ;  /* 0x00000036ff2d723e */ /* 0x000fe200030006ff */
[-C--:B------:R-:W-:Y:S01]  /*157e0*/  FMUL.FTZ R37, R37, R46.reuse ;  /* 0x0000002e25257220 */ /* 0x080fe20000410000 */
[-C--:B------:R-:W-:Y:S01]  /*157f0*/  F2FP.F16.E4M3.UNPACK_B R42, R49.reuse.H1 ;  /* 0x00000031ff2a723e */ /* 0x080fe200030006ff */
[----:B------:R-:W-:Y:S02]  /*15800*/  HADD2.F32 R53, -RZ, R53.H1_H1 ;  /* 0x30000035ff357230 */ /* 0x000fe40000004100 */
[C---:B------:R-:W-:Y:S01]  /*15810*/  FFMA.FTZ R64, R27.reuse, R46, -R64 ;  /* 0x0000002e1b407223 */ /* 0x040fe20000010840 */
[----:B------:R-:W-:Y:S01]  /*15820*/  FFMA.FTZ R65, R27, R50, R37 ;  /* 0x000000321b417223 */ /* 0x000fe20000010025 */
[----:B------:R-:W-:Y:S01]  /*15830*/  HADD2.F32 R59, -RZ, R59.H1_H1 ;  /* 0x3000003bff3b7230 */ /* 0x000fe20000004100 */
[----:B------:R-:W-:Y:S01]  /*15840*/  F2FP.F16.E4M3.UNPACK_B R54, R54 ;  /* 0x00000036ff36723e */ /* 0x000fe200020006ff */
[----:B------:R-:W-:Y:S01]  /*15850*/  HADD2.F32 R48, -RZ, R48.H1_H1 ;  /* 0x30000030ff307230 */ /* 0x000fe20000004100 */
[----:B------:R-:W-:Y:S01]  /*15860*/  F2FP.F16.E4M3.UNPACK_B R49, R49 ;  /* 0x00000031ff31723e */ /* 0x000fe200020006ff */
[----:B------:R-:W-:Y:S01]  /*15870*/  HADD2.F32 R50, -RZ, R45.H0_H0 ;  /* 0x2000002dff327230 */ /* 0x000fe20000004100 */
[----:B------:R-:W-:Y:S01]  /*15880*/  F2FP.SATFINITE.E4M3.F32.PACK_AB_MERGE_C R60, R61, R60, RZ ;  /* 0x0000003c3d3c723e */ /* 0x000fe200048070ff */
        /* <DEDUP_REMOVED lines=13> */
[C---:B------:R-:W-:Y:S01]  /*15960*/  FFMA.FTZ R67, R39.reuse, R53, -R52 ;  /* 0x0000003527437223 */ /* 0x040fe20000010834 */
[----:B------:R-:W-:Y:S01]  /*15970*/  FFMA.FTZ R66, R39, R59, R66 ;  /* 0x0000003b27427223 */ /* 0x000fe20000010042 */
[----:B------:R-:W-:Y:S02]  /*15980*/  HADD2.F32 R36, -RZ, R36.H1_H1 ;  /* 0x30000024ff247230 */ /* 0x000fe40000004100 */
[C---:B------:R-:W-:Y:S01]  /*15990*/  FMUL.FTZ R39, R40.reuse, R45 ;  /* 0x0000002d28277220 */ /* 0x040fe20000410000 */
[----:B------:R-:W-:Y:S01]  /*159a0*/  FMUL.FTZ R42, R40, R27 ;  /* 0x0000001b282a7220 */ /* 0x000fe20000410000 */
[----:B------:R-:W-:Y:S01]  /*159b0*/  HADD2.F32 R40, -RZ, R54.H0_H0 ;  /* 0x20000036ff287230 */ /* 0x000fe20000004100 */
[----:B------:R-:W-:Y:S01]  /*159c0*/  F2FP.SATFINITE.E4M3.F32.PACK_AB_MERGE_C R58, R58, R63, RZ ;  /* 0x0000003f3a3a723e */ /* 0x000fe200048070ff */
[----:B------:R-:W-:-:S02]  /*159d0*/  HADD2.F32 R37, -RZ, R41.H0_H0 ;  /* 0x20000029ff257230 */ /* 0x000fc40000004100 */
[C---:B------:R-:W-:Y:S01]  /*159e0*/  FFMA.FTZ R52, R36.reuse, R27, -R39 ;  /* 0x0000001b24347223 */ /* 0x040fe20000010827 */
[----:B------:R-:W-:Y:S01]  /*159f0*/  FFMA.FTZ R51, R36, R45, R42 ;  /* 0x0000002d24337223 */ /* 0x000fe2000001002a */
[----:B------:R-:W-:Y:S01]  /*15a00*/  HADD2.F32 R36, -RZ, R49.H0_H0 ;  /* 0x20000031ff247230 */ /* 0x000fe20000004100 */
[----:B------:R-:W-:Y:S01]  /*15a10*/  F2FP.F16.E4M3.UNPACK_B R39, R6.H1 ;  /* 0x00000006ff27723e */ /* 0x000fe200030006ff */
[----:B------:R-:W-:Y:S02]  /*15a20*/  HADD2.F32 R27, -RZ, R21.H0_H0 ;  /* 0x20000015ff1b7230 */ /* 0x000fe40000004100 */
[C---:B------:R-:W-:Y:S01]  /*15a30*/  FMUL.FTZ R42, R37.reuse, R40 ;  /* 0x00000028252a7220 */ /* 0x040fe20000410000 */
[----:B------:R-:W-:Y:S02]  /*15a40*/  HADD2.F32 R54, -RZ, R54.H1_H1 ;  /* 0x30000036ff367230 */ /* 0x000fe40000004100 */
[----:B------:R-:W-:Y:S01]  /*15a50*/  FMUL.FTZ R46, R37, R36 ;  /* 0x00000024252e7220 */ /* 0x000fe20000410000 */
[----:B------:R-:W-:-:S02]  /*15a60*/  HADD2.F32 R41, -RZ, R41.H1_H1 ;  /* 0x30000029ff297230 */ /* 0x000fc40000004100 */
[----:B------:R-:W-:Y:S01]  /*15a70*/  FFMA.FTZ R42, R27, R36, -R42 ;  /* 0x000000241b2a7223 */ /* 0x000fe2000001082a */
[----:B------:R-:W-:Y:S01]  /*15a80*/  HADD2.F32 R36, -RZ, R49.H1_H1 ;  /* 0x30000031ff247230 */ /* 0x000fe20000004100 */
[----:B------:R-:W-:Y:S01]  /*15a90*/  F2FP.F16.E4M3.UNPACK_B R37, R20.H1 ;  /* 0x00000014ff25723e */ /* 0x000fe200030006ff */
[----:B------:R-:W-:Y:S02]  /*15aa0*/  HADD2.F32 R21, -RZ, R21.H1_H1 ;  /* 0x30000015ff157230 */ /* 0x000fe40000004100 */
[----:B------:R-:W-:Y:S01]  /*15ab0*/  FMUL.FTZ R48, R41, R54 ;  /* 0x0000003629307220 */ /* 0x000fe20000410000 */
[----:B------:R-:W-:Y:S01]  /*15ac0*/  FFMA.FTZ R46, R27, R40, R46 ;  /* 0x000000281b2e7223 */ /* 0x000fe2000001002e */
[-C--:B------:R-:W-:Y:S01]  /*15ad0*/  FMUL.FTZ R45, R41, R36.reuse ;  /* 0x00000024292d7220 */ /* 0x080fe20000410000 */
[----:B------:R-:W-:Y:S02]  /*15ae0*/  HADD2.F32 R40, -RZ, R39.H0_H0 ;  /* 0x20000027ff287230 */ /* 0x000fe40000004100 */
[----:B------:R-:W-:Y:S01]  /*15af0*/  FFMA.FTZ R41, R21, R36, -R48 ;  /* 0x0000002415297223 */ /* 0x000fe20000010830 */
[----:B------:R-:W-:-:S02]  /*15b00*/  HADD2.F32 R27, -RZ, R43.H0_H0 ;  /* 0x2000002bff1b7230 */ /* 0x000fc40000004100 */
[----:B------:R-:W-:Y:S01]  /*15b10*/  FFMA.FTZ R45, R21, R54, R45 ;  /* 0x00000036152d7223 */ /* 0x000fe2000001002d */
[----:B------:R-:W-:Y:S01]  /*15b20*/  HADD2.F32 R36, -RZ, R37.H0_H0 ;  /* 0x20000025ff247230 */ /* 0x000fe20000004100 */
[----:B------:R-:W-:Y:S01]  /*15b30*/  F2FP.F16.E4M3.UNPACK_B R20, R20 ;  /* 0x00000014ff14723e */ /* 0x000fe200020006ff */
[----:B------:R-:W-:Y:S02]  /*15b40*/  HADD2.F32 R39, -RZ, R39.H1_H1 ;  /* 0x30000027ff277230 */ /* 0x000fe40000004100 */
[C---:B------:R-:W-:Y:S01]  /*15b50*/  FMUL.FTZ R48, R27.reuse, R40 ;  /* 0x000000281b307220 */ /* 0x040fe20000410000 */
[----:B------:R-:W-:Y:S02]  /*15b60*/  HADD2.F32 R43, -RZ, R43.H1_H1 ;  /* 0x3000002bff2b7230 */ /* 0x000fe40000004100 */
[----:B------:R-:W-:Y:S01]  /*15b70*/  FMUL.FTZ R54, R27, R36 ;  /* 0x000000241b367220 */ /* 0x000fe20000410000 */
[----:B------:R-:W-:Y:S01]  /*15b80*/  HADD2.F32 R21, -RZ, R38.H0_H0 ;  /* 0x20000026ff157230 */ /* 0x000fe20000004100 */
[----:B------:R-:W-:Y:S01]  /*15b90*/  F2FP.F16.E4M3.UNPACK_B R6, R6 ;  /* 0x00000006ff06723e */ /* 0x000fe200020006ff */
[----:B------:R-:W-:-:S02]  /*15ba0*/  HADD2.F32 R37, -RZ, R37.H1_H1 ;  /* 0x30000025ff257230 */ /* 0x000fc40000004100 */
[----:B------:R-:W-:Y:S01]  /*15bb0*/  FMUL.FTZ R27, R43, R39 ;  /* 0x000000272b1b7220 */ /* 0x000fe20000410000 */
[----:B------:R-:W-:Y:S02]  /*15bc0*/  HADD2.F32 R38, -RZ, R38.H1_H1 ;  /* 0x30000026ff267230 */ /* 0x000fe40000004100 */
[C---:B------:R-:W-:Y:S01]  /*15bd0*/  FFMA.FTZ R48, R21.reuse, R36, -R48 ;  /* 0x0000002415307223 */ /* 0x040fe20000010830 */
[----:B------:R-:W-:Y:S01]  /*15be0*/  FFMA.FTZ R54, R21, R40, R54 ;  /* 0x0000002815367223 */ /* 0x000fe20000010036 */
[-C--:B------:R-:W-:Y:S01]  /*15bf0*/  FMUL.FTZ R36, R43, R37.reuse ;  /* 0x000000252b247220 */ /* 0x080fe20000410000 */
[--C-:B------:R-:W-:Y:S02]  /*15c00*/  HADD2.F32 R21, -RZ, R20.reuse.H0_H0 ;  /* 0x20000014ff157230 */ /* 0x100fe40000004100 */
[C---:B------:R-:W-:Y:S01]  /*15c10*/  FFMA.FTZ R49, R38.reuse, R37, -R27 ;  /* 0x0000002526317223 */ /* 0x040fe2000001081b */
[----:B------:R-:W-:Y:S02]  /*15c20*/  HADD2.F32 R27, -RZ, R20.H1_H1 ;  /* 0x30000014ff1b7230 */ /* 0x000fe40000004100 */
[----:B------:R-:W-:Y:S01]  /*15c30*/  FFMA.FTZ R53, R38, R39, R36 ;  /* 0x0000002726357223 */ /* 0x000fe20000010024 */
[--C-:B------:R-:W-:Y:S01]  /*15c40*/  HADD2.F32 R37, -RZ, R6.reuse.H0_H0 ;  /* 0x20000006ff257230 */ /* 0x100fe20000004100 */
[----:B------:R-:W-:Y:S01]  /*15c50*/  F2FP.SATFINITE.E4M3.F32.PACK_AB_MERGE_C R50, R51, R50, RZ ;  /* 0x000000323332723e */ /* 0x000fe200048070ff */
[--C-:B------:R-:W-:Y:S01]  /*15c60*/  HADD2.F32 R20, -RZ, R7.reuse.H0_H0 ;  /* 0x20000007ff147230 */ /* 0x100fe20000004100 */
[----:B------:R-:W-:Y:S01]  /*15c70*/  F2FP.SATFINITE.E4M3.F32.PACK_AB_MERGE_C R48, R49, R48, RZ ;  /* 0x000000303130723e */ /* 0x000fe200048070ff */
[----:B------:R-:W-:Y:S01]  /*15c80*/  HADD2.F32 R36, -RZ, R6.H1_H1 ;  /* 0x30000006ff247230 */ /* 0x000fe20000004100 */
[----:B------:R-:W-:Y:S01]  /*15c90*/  F2FP.SATFINITE.E4M3.F32.PACK_AB_MERGE_C R53, R53, R54, RZ ;  /* 0x000000363535723e */ /* 0x000fe200048070ff */
[----:B------:R-:W-:-:S02]  /*15ca0*/  HADD2.F32 R7, -RZ, R7.H1_H1 ;  /* 0x30000007ff077230 */ /* 0x000fc40000004100 */
[C---:B------:R-:W-:Y:S01]  /*15cb0*/  FMUL.FTZ R39, R20.reuse, R37 ;  /* 0x0000002514277220 */ /* 0x040fe20000410000 */
[--C-:B------:R-:W-:Y:S02]  /*15cc0*/  HADD2.F32 R6, -RZ, R4.reuse.H0_H0 ;  /* 0x20000004ff067230 */ /* 0x100fe40000004100 */
[----:B------:R-:W-:Y:S01]  /*15cd0*/  FMUL.FTZ R20, R20, R21 ;  /* 0x0000001514147220 */ /* 0x000fe20000410000 */
[----:B------:R-:W-:Y:S02]  /*15ce0*/  HADD2.F32 R4, -RZ, R4.H1_H1 ;  /* 0x30000004ff047230 */ /* 0x000fe40000004100 */
[CC--:B------:R-:W-:Y:S01]  /*15cf0*/  FMUL.FTZ R43, R7.reuse, R36.reuse ;  /* 0x00000024072b7220 */ /* 0x0c0fe20000410000 */
[----:B------:R-:W-:Y:S01]  /*15d00*/  FMUL.FTZ R7, R7, R27 ;  /* 0x0000001b07077220 */ /* 0x000fe20000410000 */
        /* <DEDUP_REMOVED lines=17> */
.L_x_1479:
[----:B------:R-:W-:Y:S05]  /*15e20*/  BSYNC B1 ;  /* 0x0000000000017941 */ /* 0x000fea0003800000 */
.L_x_1478:
[----:B------:R-:W-:Y:S04]  /*15e30*/  BSSY B1, `(.L_x_1480) ;  /* 0x0000101000017945 */ /* 0x000fe80003800000 */
[----:B------:R-:W-:Y:S05]  /*15e40*/  @P1 BRA `(.L_x_1481) ;  /* 0x0000000c00fc1947 */ /* 0x000fea0003800000 */
[----:B------:R-:W2:Y:S01]  /*15e50*/  LDL R59, [R1+0x4] ;  /* 0x00000400013b7983 */ /* 0x000ea20000100800 */
[----:B-1---5:R-:W-:Y:S02]  /*15e60*/  SHF.R.U32.HI R3, RZ, 0x8, R28 ;  /* 0x00000008ff037819 */ /* 0x022fe4000001161c */
[----:B------:R-:W-:Y:S02]  /*15e70*/  LOP3.LUT R5, R28, 0xff, RZ, 0xc0, !PT ;  /* 0x000000ff1c057812 */ /* 0x000fe400078ec0ff */
[----:B------:R-:W-:Y:S02]  /*15e80*/  LOP3.LUT R4, R3, 0xff, RZ, 0xc0, !PT ;  /* 0x000000ff03047812 */ /* 0x000fe400078ec0ff */
[----:B------:R-:W-:Y:S02]  /*15e90*/  LEA.HI R3, R0, R231, RZ, 0x1c ;  /* 0x000000e700037211 */ /* 0x000fe400078fe0ff */
[----:B------:R-:W-:Y:S02]  /*15ea0*/  PRMT R21, R4, 0x7604, R5 ;  /* 0x0000760404157816 */ /* 0x000fe40000000005 */
[----:B------:R-:W-:-:S02]  /*15eb0*/  SHF.R.S32.HI R4, RZ, 0x1f, R3 ;  /* 0x0000001fff047819 */ /* 0x000fc40000011403 */
[----:B------:R-:W-:Y:S02]  /*15ec0*/  SHF.R.U32.HI R6, RZ, 0x8, R29 ;  /* 0x00000008ff067819 */ /* 0x000fe4000001161d */
[----:B------:R-:W-:Y:S01]  /*15ed0*/  LEA.HI R5, R4, R3, RZ, 0x2 ;  /* 0x0000000304057211 */ /* 0x000fe200078f10ff */
[----:B------:R-:W-:Y:S01]  /*15ee0*/  IMAD.SHL.U32 R3, R3, 0x10, RZ ;  /* 0x0000001003037824 */ /* 0x000fe200078e00ff */
[----:B------:R-:W-:Y:S02]  /*15ef0*/  SHF.R.U32.HI R26, RZ, 0x8, R31 ;  /* 0x00000008ff1a7819 */ /* 0x000fe4000001161f */
[----:B------:R-:W-:Y:S01]  /*15f00*/  SHF.R.U32.HI R24, RZ, 0x8, R8 ;  /* 0x00000008ff187819 */ /* 0x000fe20000011608 */
[----:B------:R-:W-:Y:S01]  /*15f10*/  IMAD.SHL.U32 R5, R5, 0x800, RZ ;  /* 0x0000080005057824 */ /* 0x000fe200078e00ff */
[----:B------:R-:W-:Y:S02]  /*15f20*/  LOP3.LUT R7, R29, 0xff, RZ, 0xc0, !PT ;  /* 0x000000ff1d077812 */ /* 0x000fe400078ec0ff */
[----:B------:R-:W-:-:S02]  /*15f30*/  LOP3.LUT R6, R6, 0xff, RZ, 0xc0, !PT ;  /* 0x000000ff06067812 */ /* 0x000fc400078ec0ff */
[----:B------:R-:W-:Y:S02]  /*15f40*/  LOP3.LUT R4, R204, 0x30, R3, 0xf8, !PT ;  /* 0x00000030cc047812 */ /* 0x000fe400078ef803 */
[----:B---3--:R-:W-:Y:S02]  /*15f50*/  LOP3.LUT R20, R31, 0xff, RZ, 0xc0, !PT ;  /* 0x000000ff1f147812 */ /* 0x008fe400078ec0ff */
[----:B------:R-:W-:Y:S02]  /*15f60*/  LOP3.LUT R25, R8, 0xff, RZ, 0xc0, !PT ;  /* 0x000000ff08197812 */ /* 0x000fe400078ec0ff */
[----:B------:R-:W-:Y:S02]  /*15f70*/  LOP3.LUT R3, R26, 0xff, RZ, 0xc0, !PT ;  /* 0x000000ff1a037812 */ /* 0x000fe400078ec0ff */
[----:B------:R-:W-:Y:S02]  /*15f80*/  LOP3.LUT R24, R24, 0xff, RZ, 0xc0, !PT ;  /* 0x000000ff18187812 */ /* 0x000fe400078ec0ff */
[----:B0-----:R-:W-:-:S02]  /*15f90*/  PRMT R37, R6, 0x7604, R7 ;  /* 0x0000760406257816 */ /* 0x001fc40000000007 */
[----:B------:R-:W-:Y:S02]  /*15fa0*/  LOP3.LUT R4, R4, R205, RZ, 0x3c, !PT ;  /* 0x000000cd04047212 */ /* 0x000fe400078e3cff */
[----:B------:R-:W-:Y:S02]  /*15fb0*/  LOP3.LUT R5, R5, 0xffffe000, RZ, 0xc0, !PT ;  /* 0xffffe00005057812 */ /* 0x000fe400078ec0ff */
[----:B------:R-:W-:Y:S02]  /*15fc0*/  SHF.R.U32.HI R6, RZ, 0x8, R30 ;  /* 0x00000008ff067819 */ /* 0x000fe4000001161e */
[----:B------:R-:W-:Y:S02]  /*15fd0*/  PRMT R41, R3, 0x7604, R20 ;  /* 0x0000760403297816 */ /* 0x000fe40000000014 */
[----:B------:R-:W-:Y:S02]  /*15fe0*/  PRMT R45, R24, 0x7604, R25 ;  /* 0x00007604182d7816 */ /* 0x000fe40000000019 */
[----:B------:R-:W-:-:S02]  /*15ff0*/  IADD3 R3, R4, R206, R5 ;  /* 0x000000ce04037210 */ /* 0x000fc40007ffe005 */
[----:B------:R-:W-:Y:S02]  /*16000*/  SHF.R.U32.HI R24, RZ, 0x8, R10 ;  /* 0x00000008ff187819 */ /* 0x000fe4000001160a */
[----:B------:R-:W-:Y:S01]  /*16010*/  SHF.R.U32.HI R26, RZ, 0x8, R11 ;  /* 0x00000008ff1a7819 */ /* 0x000fe2000001160b */
[----:B------:R-:W-:Y:S01]  /*16020*/  IMAD.IADD R3, R16, 0x1, R3 ;  /* 0x0000000110037824 */ /* 0x000fe200078e0203 */
[----:B------:R-:W-:Y:S02]  /*16030*/  LOP3.LUT R7, R30, 0xff, RZ, 0xc0, !PT ;  /* 0x000000ff1e077812 */ /* 0x000fe400078ec0ff */
[----:B------:R-:W-:Y:S02]  /*16040*/  LOP3.LUT R6, R6, 0xff, RZ, 0xc0, !PT ;  /* 0x000000ff06067812 */ /* 0x000fe400078ec0ff */
[----:B------:R-:W-:Y:S02]  /*16050*/  SHF.R.U32.HI R20, RZ, 0x8, R9 ;  /* 0x00000008ff147819 */ /* 0x000fe40000011609 */
[----:B------:R-:W-:-:S02]  /*16060*/  LOP3.LUT R25, R9, 0xff, RZ, 0xc0, !PT ;  /* 0x000000ff09197812 */ /* 0x000fc400078ec0ff */
[----:B------:R-:W-:Y:S02]  /*16070*/  LOP3.LUT R27, R10, 0xff, RZ, 0xc0, !PT ;  /* 0x000000ff0a1b7812 */ /* 0x000fe400078ec0ff */
[----:B------:R-:W-:Y:S02]  /*16080*/  LOP3.LUT R24, R24, 0xff, RZ, 0xc0, !PT ;  /* 0x000000ff18187812 */ /* 0x000fe400078ec0ff */
[----:B------:R-:W-:Y:S02]  /*16090*/  LOP3.LUT R26, R26, 0xff, RZ, 0xc0, !PT ;  /* 0x000000ff1a1a7812 */ /* 0x000fe400078ec0ff */
[----:B------:R-:W-:Y:S02]  /*160a0*/  LOP3.LUT R20, R20, 0xff, RZ, 0xc0, !PT ;  /* 0x000000ff14147812 */ /* 0x000fe400078ec0ff */
[----:B------:R-:W-:Y:S02]  /*160b0*/  LOP3.LUT R43, R11, 0xff, RZ, 0xc0, !PT ;  /* 0x000000ff0b2b7812 */ /* 0x000fe400078ec0ff */
[----:B------:R-:W-:-:S02]  /*160c0*/  PRMT R39, R6, 0x7604, R7 ;  /* 0x0000760406277816 */ /* 0x000fc40000000007 */
[----:B------:R-:W-:Y:S02]  /*160d0*/  PRMT R49, R20, 0x7604, R25 ;  /* 0x0000760414317816 */ /* 0x000fe40000000019 */
[----:B------:R-:W-:Y:S02]  /*160e0*/  PRMT R51, R24, 0x7604, R27 ;  /* 0x0000760418337816 */ /* 0x000fe4000000001b */
[----:B------:R-:W-:Y:S02]  /*160f0*/  PRMT R53, R26, 0x7604, R43 ;  /* 0x000076041a357816 */ /* 0x000fe4000000002b */
[----:B------:R-:W0:Y:S01]  /*16100*/  LDS.128 R24, [R3+0x14400] ;  /* 0x0144000003187984 */ /* 0x000e220000000c00 */
[----:B------:R-:W-:Y:S02]  /*16110*/  SHF.R.U32.HI R20, RZ, 0x10, R28 ;  /* 0x00000010ff147819 */ /* 0x000fe4000001161c */
[----:B------:R-:W-:Y:S02]  /*16120*/  SHF.R.U32.HI R36, RZ, 0x10, R29 ;  /* 0x00000010ff247819 */ /* 0x000fe4000001161d */
[----:B------:R-:W-:-:S02]  /*16130*/  SHF.R.U32.HI R38, RZ, 0x10, R30 ;  /* 0x00000010ff267819 */ /* 0x000fc4000001161e */
[----:B------:R-:W-:Y:S02]  /*16140*/  LOP3.LUT R20, R20, 0xff, RZ, 0xc0, !PT ;  /* 0x000000ff14147812 */ /* 0x000fe400078ec0ff */
[----:B------:R-:W-:Y:S02]  /*16150*/  LOP3.LUT R36, R36, 0xff, RZ, 0xc0, !PT ;  /* 0x000000ff24247812 */ /* 0x000fe400078ec0ff */
[----:B------:R-:W-:Y:S02]  /*16160*/  SHF.R.U32.HI R40, RZ, 0x10, R31 ;  /* 0x00000010ff287819 */ /* 0x000fe4000001161f */
[----:B------:R-:W-:Y:S02]  /*16170*/  LOP3.LUT R38, R38, 0xff, RZ, 0xc0, !PT ;  /* 0x000000ff26267812 */ /* 0x000fe400078ec0ff */
[----:B------:R-:W-:Y:S02]  /*16180*/  PRMT R21, R20, 0x7054, R21 ;  /* 0x0000705414157816 */ /* 0x000fe40000000015 */
[----:B------:R-:W-:-:S02]  /*16190*/  PRMT R37, R36, 0x7054, R37 ;  /* 0x0000705424257816 */ /* 0x000fc40000000025 */
[----:B------:R-:W-:Y:S02]  /*161a0*/  LOP3.LUT R40, R40, 0xff, RZ, 0xc0, !PT ;  /* 0x000000ff28287812 */ /* 0x000fe400078ec0ff */
[----:B------:R-:W-:Y:S02]  /*161b0*/  PRMT R39, R38, 0x7054, R39 ;  /* 0x0000705426277816 */ /* 0x000fe40000000027 */
[----:B------:R-:W-:Y:S02]  /*161c0*/  SHF.R.U32.HI R20, RZ, 0x10, R8 ;  /* 0x00000010ff147819 */ /* 0x000fe40000011608 */
[----:B------:R-:W-:Y:S02]  /*161d0*/  SHF.R.U32.HI R36, RZ, 0x10, R9 ;  /* 0x00000010ff247819 */ /* 0x000fe40000011609 */
[----:B------:R-:W-:Y:S02]  /*161e0*/  SHF.R.U32.HI R38, RZ, 0x10, R10 ;  /* 0x00000010ff267819 */ /* 0x000fe4000001160a */
[----:B------:R-:W-:-:S02]  /*161f0*/  PRMT R43, R40, 0x7054, R41 ;  /* 0x00007054282b7816 */ /* 0x000fc40000000029 */
        /* <DEDUP_REMOVED lines=8> */
[----:B------:R-:W-:Y:S02]  /*16280*/  LOP3.LUT R41, R37, 0xff000000, R29, 0xf8, !PT ;  /* 0xff00000025297812 */ /* 0x000fe400078ef81d */
[----:B------:R-:W-:Y:S02]  /*16290*/  LOP3.LUT R20, R39, 0xff000000, R30, 0xf8, !PT ;  /* 0xff00000027147812 */ /* 0x000fe400078ef81e */
[----:B------:R-:W-:Y:S02]  /*162a0*/  LOP3.LUT R47, R47, 0xff000000, R8, 0xf8, !PT ;  /* 0xff0000002f2f7812 */ /* 0x000fe400078ef808 */
[----:B------:R-:W-:-:S02]  /*162b0*/  LOP3.LUT R49, R49, 0xff000000, R9, 0xf8, !PT ;  /* 0xff00000031317812 */ /* 0x000fc400078ef809 */
[----:B------:R-:W-:Y:S02]  /*162c0*/  PRMT R53, R40, 0x7054, R53 ;  /* 0x0000705428357816 */ /* 0x000fe40000000035 */
[----:B------:R-:W-:Y:S02]  /*162d0*/  LOP3.LUT R8, R51, 0xff000000, R10, 0xf8, !PT ;  /* 0xff00000033087812 */ /* 0x000fe400078ef80a */
[----:B------:R-:W-:Y:S02]  /*162e0*/  LOP3.LUT R40, R21, 0xff000000, R28, 0xf8, !PT ;  /* 0xff00000015287812 */ /* 0x000fe400078ef81c */
[----:B------:R-:W-:Y:S02]  /*162f0*/  LOP3.LUT R45, R43, 0xff000000, R31, 0xf8, !PT ;  /* 0xff0000002b2d7812 */ /* 0x000fe400078ef81f */
[----:B------:R-:W-:Y:S02]  /*16300*/  F2FP.F16.E4M3.UNPACK_B R43, R49 ;  /* 0x00000031ff2b723e */ /* 0x000fe400020006ff */
[----:B------:R-:W-:-:S02]  /*16310*/  F2FP.F16.E4M3.UNPACK_B R42, R41 ;  /* 0x00000029ff2a723e */ /* 0x000fc400020006ff */
[----:B------:R-:W-:Y:S01]  /*16320*/  LOP3.LUT R53, R53, 0xff000000, R11, 0xf8, !PT ;  /* 0xff00000035357812 */ /* 0x000fe200078ef80b */
[----:B------:R-:W-:Y:S01]  /*16330*/  HADD2.F32 R48, -RZ, R43.H0_H0 ;  /* 0x2000002bff307230 */ /* 0x000fe20000004100 */
[----:B0-----:R-:W-:Y:S01]  /*16340*/  F2FP.F16.E4M3.UNPACK_B R31, R25.H1 ;  /* 0x00000019ff1f723e */ /* 0x001fe200030006ff */
[--C-:B------:R-:W-:Y:S01]  /*16350*/  HADD2.F32 R46, -RZ, R42.reuse.H0_H0 ;  /* 0x2000002aff2e7230 */ /* 0x100fe20000004100 */
[-C--:B------:R-:W-:Y:S01]  /*16360*/  F2FP.F16.E4M3.UNPACK_B R38, R27.reuse ;  /* 0x0000001bff26723e */ /* 0x080fe200020006ff */
[----:B------:R-:W-:Y:S01]  /*16370*/  HADD2.F32 R42, -RZ, R42.H1_H1 ;  /* 0x3000002aff2a7230 */ /* 0x000fe20000004100 */
[----:B------:R-:W-:Y:S02]  /*16380*/  F2FP.F16.E4M3.UNPACK_B R39, R27.H1 ;  /* 0x0000001bff27723e */ /* 0x000fe400030006ff */
[----:B------:R-:W-:Y:S02]  /*16390*/  F2FP.F16.E4M3.UNPACK_B R27, R24.H1 ;  /* 0x00000018ff1b723e */ /* 0x000fe400030006ff */
[----:B------:R-:W-:-:S02]  /*163a0*/  F2FP.F16.E4M3.UNPACK_B R49, R49.H1 ;  /* 0x00000031ff31723e */ /* 0x000fc400030006ff */
[----:B------:R-:W-:Y:S02]  /*163b0*/  F2FP.F16.E4M3.UNPACK_B R41, R41.H1 ;  /* 0x00000029ff29723e */ /* 0x000fe400030006ff */
[-C--:B------:R-:W-:Y:S02]  /*163c0*/  F2FP.F16.E4M3.UNPACK_B R36, R26.reuse ;  /* 0x0000001aff24723e */ /* 0x080fe400020006ff */
[----:B------:R-:W-:Y:S01]  /*163d0*/  F2FP.F16.E4M3.UNPACK_B R37, R26.H1 ;  /* 0x0000001aff25723e */ /* 0x000fe200030006ff */
[--C-:B------:R-:W-:Y:S02]  /*163e0*/  HADD2.F32 R26, -RZ, R31.reuse.H0_H0 ;  /* 0x2000001fff1a7230 */ /* 0x100fe40000004100 */
[----:B------:R-:W-:Y:S01]  /*163f0*/  HADD2.F32 R31, -RZ, R31.H1_H1 ;  /* 0x3000001fff1f7230 */ /* 0x000fe20000004100 */
[----:B--2---:R-:W0:Y:S02]  /*16400*/  LDS.128 R4, [R59+0x14400] ;  /* 0x014400003b047984 */ /* 0x004e240000000c00 */
[----:B0-----:R-:W-:-:S02]  /*16410*/  F2FP.F16.E4M3.UNPACK_B R29, R7 ;  /* 0x00000007ff1d723e */ /* 0x001fc400020006ff */
[----:B------:R-:W-:Y:S02]  /*16420*/  F2FP.F16.E4M3.UNPACK_B R30, R7.H1 ;  /* 0x00000007ff1e723e */ /* 0x000fe400030006ff */
[-C--:B------:R-:W-:Y:S02]  /*16430*/  F2FP.F16.E4M3.UNPACK_B R7, R4.reuse ;  /* 0x00000004ff07723e */ /* 0x080fe400020006ff */
[----:B------:R-:W-:Y:S02]  /*16440*/  F2FP.F16.E4M3.UNPACK_B R10, R4.H1 ;  /* 0x00000004ff0a723e */ /* 0x000fe400030006ff */
[-C--:B------:R-:W-:Y:S02]  /*16450*/  F2FP.F16.E4M3.UNPACK_B R4, R6.reuse ;  /* 0x00000006ff04723e */ /* 0x080fe400020006ff */
[----:B------:R-:W-:Y:S02]  /*16460*/  F2FP.F16.E4M3.UNPACK_B R28, R6.H1 ;  /* 0x00000006ff1c723e */ /* 0x000fe400030006ff */
[----:B------:R-:W-:-:S02]  /*16470*/  F2FP.F16.E4M3.UNPACK_B R6, R25 ;  /* 0x00000019ff06723e */ /* 0x000fc400020006ff */
[-C--:B------:R-:W-:Y:S02]  /*16480*/  F2FP.F16.E4M3.UNPACK_B R11, R5.reuse ;  /* 0x00000005ff0b723e */ /* 0x080fe400020006ff */
[----:B------:R-:W-:Y:S01]  /*16490*/  F2FP.F16.E4M3.UNPACK_B R21, R5.H1 ;  /* 0x00000005ff15723e */ /* 0x000fe200030006ff */
[--C-:B------:R-:W-:Y:S01]  /*164a0*/  HADD2.F32 R5, -RZ, R6.reuse.H0_H0 ;  /* 0x20000006ff057230 */ /* 0x100fe20000004100 */
[----:B------:R-:W-:Y:S01]  /*164b0*/  F2FP.F16.E4M3.UNPACK_B R25, R24 ;  /* 0x00000018ff19723e */ /* 0x000fe200020006ff */
[--C-:B------:R-:W-:Y:S02]  /*164c0*/  HADD2.F32 R9, -RZ, R11.reuse.H0_H0 ;  /* 0x2000000bff097230 */ /* 0x100fe40000004100 */
[----:B------:R-:W-:Y:S02]  /*164d0*/  HADD2.F32 R6, -RZ, R6.H1_H1 ;  /* 0x30000006ff067230 */ /* 0x000fe40000004100 */
[C---:B------:R-:W-:Y:S01]  /*164e0*/  FMUL.FTZ R24, R5.reuse, R48 ;  /* 0x0000003005187220 */ /* 0x040fe20000410000 */
[----:B------:R-:W-:Y:S01]  /*164f0*/  FMUL.FTZ R51, R5, R46 ;  /* 0x0000002e05337220 */ /* 0x000fe20000410000 */
[----:B------:R-:W-:-:S02]  /*16500*/  HADD2.F32 R11, -RZ, R11.H1_H1 ;  /* 0x3000000bff0b7230 */ /* 0x000fc40000004100 */
[C---:B------:R-:W-:Y:S01]  /*16510*/  FFMA.FTZ R5, R9.reuse, R46, -R24 ;  /* 0x0000002e09057223 */ /* 0x040fe20000010818 */
[----:B------:R-:W-:Y:S01]  /*16520*/  FFMA.FTZ R9, R9, R48, R51 ;  /* 0x0000003009097223 */ /* 0x000fe20000010033 */
[----:B------:R-:W-:Y:S02]  /*16530*/  HADD2.F32 R46, -RZ, R43.H1_H1 ;  /* 0x3000002bff2e7230 */ /* 0x000fe40000004100 */
[C---:B------:R-:W-:Y:S01]  /*16540*/  FMUL.FTZ R55, R6.reuse, R42 ;  /* 0x0000002a06377220 */ /* 0x040fe20000410000 */
[----:B------:R-:W-:Y:S02]  /*16550*/  HADD2.F32 R51, -RZ, R49.H0_H0 ;  /* 0x20000031ff337230 */ /* 0x000fe40000004100 */
[----:B------:R-:W-:Y:S02]  /*16560*/  HADD2.F32 R43, -RZ, R41.H0_H0 ;  /* 0x20000029ff2b7230 */ /* 0x000fe40000004100 */
[----:B------:R-:W-:Y:S01]  /*16570*/  FMUL.FTZ R48, R6, R46 ;  /* 0x0000002e06307220 */ /* 0x000fe20000410000 */
[----:B------:R-:W-:-:S02]  /*16580*/  HADD2.F32 R24, -RZ, R21.H0_H0 ;  /* 0x20000015ff187230 */ /* 0x000fc40000004100 */
[C---:B------:R-:W-:Y:S01]  /*16590*/  FMUL.FTZ R57, R26.reuse, R51 ;  /* 0x000000331a397220 */ /* 0x040fe20000410000 */
[C---:B------:R-:W-:Y:S01]  /*165a0*/  FFMA.FTZ R50, R11.reuse, R46, R55 ;  /* 0x0000002e0b327223 */ /* 0x040fe20000010037 */
[-C--:B------:R-:W-:Y:S01]  /*165b0*/  FMUL.FTZ R26, R26, R43.reuse ;  /* 0x0000002b1a1a7220 */ /* 0x080fe20000410000 */
[----:B------:R-:W-:Y:S02]  /*165c0*/  HADD2.F32 R46, -RZ, R49.H1_H1 ;  /* 0x30000031ff2e7230 */ /* 0x000fe40000004100 */
[C---:B------:R-:W-:Y:S01]  /*165d0*/  FFMA.FTZ R57, R24.reuse, R43, -R57 ;  /* 0x0000002b18397223 */ /* 0x040fe20000010839 */
[----:B------:R-:W-:Y:S01]  /*165e0*/  F2FP.F16.E4M3.UNPACK_B R43, R53 ;  /* 0x00000035ff2b723e */ /* 0x000fe200020006ff */
[----:B------:R-:W-:Y:S01]  /*165f0*/  FFMA.FTZ R51, R24, R51, R26 ;  /* 0x0000003318337223 */ /* 0x000fe2000001001a */
[----:B------:R-:W-:Y:S01]  /*16600*/  HADD2.F32 R26, -RZ, R41.H1_H1 ;  /* 0x30000029ff1a7230 */ /* 0x000fe20000004100 */
[----:B------:R-:W-:Y:S01]  /*16610*/  F2FP.F16.E4M3.UNPACK_B R41, R45 ;  /* 0x0000002dff29723e */ /* 0x000fe200020006ff */
[----:B------:R-:W-:Y:S01]  /*16620*/  FFMA.FTZ R6, R11, R42, -R48 ;  /* 0x0000002a0b067223 */ /* 0x000fe20000010830 */
[----:B------:R-:W-:-:S02]  /*16630*/  HADD2.F32 R48, -RZ, R43.H0_H0 ;  /* 0x2000002bff307230 */ /* 0x000fc40000004100 */
[C---:B------:R-:W-:Y:S01]  /*16640*/  FMUL.FTZ R52, R31.reuse, R46 ;  /* 0x0000002e1f347220 */ /* 0x040fe20000410000 */
[----:B------:R-:W-:Y:S02]  /*16650*/  HADD2.F32 R24, -RZ, R38.H0_H0 ;  /* 0x20000026ff187230 */ /* 0x000fe40000004100 */
[----:B------:R-:W-:Y:S01]  /*16660*/  FMUL.FTZ R31, R31, R26 ;  /* 0x0000001a1f1f7220 */ /* 0x000fe20000410000 */
[----:B------:R-:W-:Y:S01]  /*16670*/  HADD2.F32 R21, -RZ, R21.H1_H1 ;  /* 0x30000015ff157230 */ /* 0x000fe20000004100 */
[----:B------:R-:W-:Y:S01]  /*16680*/  F2FP.F16.E4M3.UNPACK_B R53, R53.H1 ;  /* 0x00000035ff35723e */ /* 0x000fe200030006ff */
        /* <DEDUP_REMOVED lines=8> */
[----:B------:R-:W-:Y:S01]  /*16710*/  HADD2.F32 R41, -RZ, R41.H1_H1 ;  /* 0x30000029ff297230 */ /* 0x000fe20000004100 */
[----:B------:R-:W-:Y:S01]  /*16720*/  F2FP.F16.E4M3.UNPACK_B R45, R45.H1 ;  /* 0x0000002dff2d723e */ /* 0x000fe200030006ff */
[----:B------:R-:W-:Y:S02]  /*16730*/  HADD2.F32 R26, -RZ, R53.H0_H0 ;  /* 0x20000035ff1a7230 */ /* 0x000fe40000004100 */
[C---:B------:R-:W-:Y:S01]  /*16740*/  FFMA.FTZ R54, R11.reuse, R42, -R54 ;  /* 0x0000002a0b367223 */ /* 0x040fe20000010836 */
[----:B------:R-:W-:Y:S02]  /*16750*/  HADD2.F32 R21, -RZ, R39.H0_H0 ;  /* 0x20000027ff157230 */ /* 0x000fe40000004100 */
[----:B------:R-:W-:Y:S01]  /*16760*/  FFMA.FTZ R49, R11, R48, R49 ;  /* 0x000000300b317223 */ /* 0x000fe20000010031 */
[----:B------:R-:W-:-:S02]  /*16770*/  HADD2.F32 R29, -RZ, R29.H1_H1 ;  /* 0x3000001dff1d7230 */ /* 0x000fc40000004100 */
[C---:B------:R-:W-:Y:S01]  /*16780*/  FMUL.FTZ R42, R38.reuse, R43 ;  /* 0x0000002b262a7220 */ /* 0x040fe20000410000 */
[--C-:B------:R-:W-:Y:S02]  /*16790*/  HADD2.F32 R24, -RZ, R45.reuse.H0_H0 ;  /* 0x2000002dff187230 */ /* 0x100fe40000004100 */
[-C--:B------:R-:W-:Y:S01]  /*167a0*/  FMUL.FTZ R38, R38, R41.reuse ;  /* 0x0000002926267220 */ /* 0x080fe20000410000 */
[----:B------:R-:W-:Y:S02]  /*167b0*/  HADD2.F32 R11, -RZ, R30.H0_H0 ;  /* 0x2000001eff0b7230 */ /* 0x000fe40000004100 */
[----:B------:R-:W-:Y:S01]  /*167c0*/  FMUL.FTZ R56, R21, R26 ;  /* 0x0000001a15387220 */ /* 0x000fe20000410000 */
[C---:B------:R-:W-:Y:S01]  /*167d0*/  FFMA.FTZ R55, R29.reuse, R41, -R42 ;  /* 0x000000291d377223 */ /* 0x040fe2000001082a */
[----:B------:R-:W-:Y:S01]  /*167e0*/  FFMA.FTZ R48, R29, R43, R38 ;  /* 0x0000002b1d307223 */ /* 0x000fe20000010026 */
[-C--:B------:R-:W-:Y:S01]  /*167f0*/  FMUL.FTZ R21, R21, R24.reuse ;  /* 0x0000001815157220 */ /* 0x080fe20000410000 */
[C---:B------:R-:W-:Y:S01]  /*16800*/  FFMA.FTZ R56, R11.reuse, R24, -R56 ;  /* 0x000000180b387223 */ /* 0x040fe20000010838 */
[-C--:B------:R-:W-:Y:S01]  /*16810*/  F2FP.F16.E4M3.UNPACK_B R29, R47.reuse.H1 ;  /* 0x0000002fff1d723e */ /* 0x080fe200030006ff */
[----:B------:R-:W-:Y:S01]  /*16820*/  HADD2.F32 R45, -RZ, R45.H1_H1 ;  /* 0x3000002dff2d7230 */ /* 0x000fe20000004100 */
[----:B------:R-:W-:Y:S01]  /*16830*/  F2FP.F16.E4M3.UNPACK_B R24, R40.H1 ;  /* 0x00000028ff18723e */ /* 0x000fe200030006ff */
[----:B------:R-:W-:Y:S01]  /*16840*/  FFMA.FTZ R58, R11, R26, R21 ;  /* 0x0000001a0b3a7223 */ /* 0x000fe20000010015 */
[----:B------:R-:W-:Y:S01]  /*16850*/  HADD2.F32 R21, -RZ, R27.H0_H0 ;  /* 0x2000001bff157230 */ /* 0x000fe20000004100 */
[----:B------:R-:W-:Y:S01]  /*16860*/  F2FP.F16.E4M3.UNPACK_B R47, R47 ;  /* 0x0000002fff2f723e */ /* 0x000fe200020006ff */
[----:B------:R-:W-:Y:S01]  /*16870*/  HADD2.F32 R38, -RZ, R29.H0_H0 ;  /* 0x2000001dff267230 */ /* 0x000fe20000004100 */
[----:B------:R-:W-:Y:S01]  /*16880*/  F2FP.F16.E4M3.UNPACK_B R40, R40 ;  /* 0x00000028ff28723e */ /* 0x000fe200020006ff */
[----:B------:R-:W-:Y:S01]  /*16890*/  HADD2.F32 R26, -RZ, R24.H0_H0 ;  /* 0x20000018ff1a7230 */ /* 0x000fe20000004100 */
[----:B------:R-:W-:Y:S01]  /*168a0*/  F2FP.SATFINITE.E4M3.F32.PACK_AB_MERGE_C R52, R52, R57, RZ ;  /* 0x000000393434723e */ /* 0x000fe200048070ff */
[----:B------:R-:W-:-:S02]  /*168b0*/  HADD2.F32 R53, -RZ, R53.H1_H1 ;  /* 0x30000035ff357230 */ /* 0x000fc40000004100 */
[C---:B------:R-:W-:Y:S01]  /*168c0*/  FMUL.FTZ R42, R21.reuse, R38 ;  /* 0x00000026152a7220 */ /* 0x040fe20000410000 */
[----:B------:R-:W-:Y:S02]  /*168d0*/  HADD2.F32 R39, -RZ, R39.H1_H1 ;  /* 0x30000027ff277230 */ /* 0x000fe40000004100 */
[----:B------:R-:W-:Y:S01]  /*168e0*/  FMUL.FTZ R21, R21, R26 ;  /* 0x0000001a15157220 */ /* 0x000fe20000410000 */
[----:B------:R-:W-:Y:S01]  /*168f0*/  HADD2.F32 R11, -RZ, R10.H0_H0 ;  /* 0x2000000aff0b7230 */ /* 0x000fe20000004100 */
[----:B------:R-:W-:Y:S01]  /*16900*/  F2FP.SATFINITE.E4M3.F32.PACK_AB_MERGE_C R46, R46, R51, RZ ;  /* 0x000000332e2e723e */ /* 0x000fe200048070ff */
[----:B------:R-:W-:Y:S02]  /*16910*/  HADD2.F32 R29, -RZ, R29.H1_H1 ;  /* 0x3000001dff1d7230 */ /* 0x000fe40000004100 */
[C---:B------:R-:W-:Y:S01]  /*16920*/  FMUL.FTZ R31, R39.reuse, R53 ;  /* 0x00000035271f7220 */ /* 0x040fe20000410000 */
[----:B------:R-:W-:Y:S02]  /*16930*/  HADD2.F32 R27, -RZ, R27.H1_H1 ;  /* 0x3000001bff1b7230 */ /* 0x000fe40000004100 */
[----:B------:R-:W-:Y:S01]  /*16940*/  FMUL.FTZ R60, R39, R45 ;  /* 0x0000002d273c7220 */ /* 0x000fe20000410000 */
[----:B------:R-:W-:-:S02]  /*16950*/  HADD2.F32 R30, -RZ, R30.H1_H1 ;  /* 0x3000001eff1e7230 */ /* 0x000fc40000004100 */
[----:B------:R-:W-:Y:S01]  /*16960*/  FFMA.FTZ R38, R11, R38, R21 ;  /* 0x000000260b267223 */ /* 0x000fe20000010015 */
[----:B------:R-:W-:Y:S02]  /*16970*/  HADD2.F32 R24, -RZ, R24.H1_H1 ;  /* 0x30000018ff187230 */ /* 0x000fe40000004100 */
[----:B------:R-:W-:Y:S01]  /*16980*/  FMUL.FTZ R21, R27, R29 ;  /* 0x0000001d1b157220 */ /* 0x000fe20000410000 */
[----:B------:R-:W-:Y:S02]  /*16990*/  HADD2.F32 R10, -RZ, R10.H1_H1 ;  /* 0x3000000aff0a7230 */ /* 0x000fe40000004100 */
[C---:B------:R-:W-:Y:S01]  /*169a0*/  FFMA.FTZ R45, R30.reuse, R45, -R31 ;  /* 0x0000002d1e2d7223 */ /* 0x040fe2000001081f */
[----:B------:R-:W-:Y:S01]  /*169b0*/  FFMA.FTZ R53, R30, R53, R60 ;  /* 0x000000351e357223 */ /* 0x000fe2000001003c */
[----:B------:R-:W-:Y:S01]  /*169c0*/  FFMA.FTZ R42, R11, R26, -R42 ;  /* 0x0000001a0b2a7223 */ /* 0x000fe2000001082a */
[----:B------:R-:W-:Y:S01]  /*169d0*/  FMUL.FTZ R30, R27, R24 ;  /* 0x000000181b1e7220 */ /* 0x000fe20000410000 */
[----:B------:R-:W-:-:S02]  /*169e0*/  HADD2.F32 R26, -RZ, R47.H0_H0 ;  /* 0x2000002fff1a7230 */ /* 0x000fc40000004100 */
[C---:B------:R-:W-:Y:S01]  /*169f0*/  FFMA.FTZ R39, R10.reuse, R24, -R21 ;  /* 0x000000180a277223 */ /* 0x040fe20000010815 */
[----:B------:R-:W-:Y:S02]  /*16a00*/  HADD2.F32 R11, -RZ, R25.H0_H0 ;  /* 0x20000019ff0b7230 */ /* 0x000fe40000004100 */
[----:B------:R-:W-:Y:S01]  /*16a10*/  FFMA.FTZ R41, R10, R29, R30 ;  /* 0x0000001d0a297223 */ /* 0x000fe2000001001e */
[--C-:B------:R-:W-:Y:S01]  /*16a20*/  HADD2.F32 R21, -RZ, R40.reuse.H0_H0 ;  /* 0x20000028ff157230 */ /* 0x100fe20000004100 */
[----:B------:R-:W-:Y:S01]  /*16a30*/  F2FP.SATFINITE.E4M3.F32.PACK_AB_MERGE_C R5, R6, R5, R52 ;  /* 0x000000050605723e */ /* 0x000fe20004807034 */
[----:B------:R-:W-:Y:S02]  /*16a40*/  HADD2.F32 R10, -RZ, R7.H0_H0 ;  /* 0x20000007ff0a7230 */ /* 0x000fe40000004100 */
[C---:B------:R-:W-:Y:S01]  /*16a50*/  FMUL.FTZ R27, R11.reuse, R26 ;  /* 0x0000001a0b1b7220 */ /* 0x040fe20000410000 */
[----:B------:R-:W-:Y:S02]  /*16a60*/  HADD2.F32 R25, -RZ, R25.H1_H1 ;  /* 0x30000019ff197230 */ /* 0x000fe40000004100 */
[----:B------:R-:W-:Y:S01]  /*16a70*/  FMUL.FTZ R11, R11, R21 ;  /* 0x000000150b0b7220 */ /* 0x000fe20000410000 */
[----:B------:R-:W-:-:S02]  /*16a80*/  HADD2.F32 R40, -RZ, R40.H1_H1 ;  /* 0x30000028ff287230 */ /* 0x000fc40000004100 */
[C---:B------:R-:W-:Y:S01]  /*16a90*/  FFMA.FTZ R29, R10.reuse, R21, -R27 ;  /* 0x000000150a1d7223 */ /* 0x040fe2000001081b */
[----:B------:R-:W-:Y:S01]  /*16aa0*/  HADD2.F32 R24, -RZ, R47.H1_H1 ;  /* 0x3000002fff187230 */ /* 0x000fe20000004100 */
[----:B------:R-:W-:Y:S01]  /*16ab0*/  F2FP.F16.E4M3.UNPACK_B R27, R8.H1 ;  /* 0x00000008ff1b723e */ /* 0x000fe200030006ff */
[----:B------:R-:W-:Y:S02]  /*16ac0*/  HADD2.F32 R7, -RZ, R7.H1_H1 ;  /* 0x30000007ff077230 */ /* 0x000fe40000004100 */
[----:B------:R-:W-:Y:S01]  /*16ad0*/  FFMA.FTZ R26, R10, R26, R11 ;  /* 0x0000001a0a1a7223 */ /* 0x000fe2000001000b */
[----:B------:R-:W-:Y:S01]  /*16ae0*/  F2FP.F16.E4M3.UNPACK_B R11, R20.H1 ;  /* 0x00000014ff0b723e */ /* 0x000fe200030006ff */
[C---:B------:R-:W-:Y:S01]  /*16af0*/  FMUL.FTZ R21, R25.reuse, R40 ;  /* 0x0000002819157220 */ /* 0x040fe20000410000 */
[----:B------:R-:W-:Y:S01]  /*16b00*/  FMUL.FTZ R30, R25, R24 ;  /* 0x00000018191e7220 */ /* 0x000fe20000410000 */
[----:B------:R-:W-:Y:S01]  /*16b10*/  HADD2.F32 R25, -RZ, R27.H0_H0 ;  /* 0x2000001bff197230 */ /* 0x000fe20000004100 */
[----:B------:R-:W-:Y:S01]  /*16b20*/  F2FP.F16.E4M3.UNPACK_B R20, R20 ;  /* 0x00000014ff14723e */ /* 0x000fe200020006ff */
[----:B------:R-:W-:-:S02]  /*16b30*/  HADD2.F32 R10, -RZ, R37.H0_H0 ;  /* 0x20000025ff0a7230 */ /* 0x000fc40000004100 */
[C---:B------:R-:W-:Y:S01]  /*16b40*/  FFMA.FTZ R31, R7.reuse, R24, R21 ;  /* 0x00000018071f7223 */ /* 0x040fe20000010015 */
[--C-:B------:R-:W-:Y:S02]  /*16b50*/  HADD2.F32 R21, -RZ, R11.reuse.H0_H0 ;  /* 0x2000000bff157230 */ /* 0x100fe40000004100 */
[----:B------:R-:W-:Y:S01]  /*16b60*/  FFMA.FTZ R30, R7, R40, -R30 ;  /* 0x00000028071e7223 */ /* 0x000fe2000001081e */
[----:B------:R-:W-:Y:S02]  /*16b70*/  HADD2.F32 R7, -RZ, R28.H0_H0 ;  /* 0x2000001cff077230 */ /* 0x000fe40000004100 */
[C---:B------:R-:W-:Y:S01]  /*16b80*/  FMUL.FTZ R24, R10.reuse, R25 ;  /* 0x000000190a187220 */ /* 0x040fe20000410000 */
[----:B------:R-:W-:Y:S02]  /*16b90*/  HADD2.F32 R11, -RZ, R11.H1_H1 ;  /* 0x3000000bff0b7230 */ /* 0x000fe40000004100 */
[----:B------:R-:W-:Y:S01]  /*16ba0*/  FMUL.FTZ R10, R10, R21 ;  /* 0x000000150a0a7220 */ /* 0x000fe20000410000 */
[----:B------:R-:W-:-:S02]  /*16bb0*/  HADD2.F32 R27, -RZ, R27.H1_H1 ;  /* 0x3000001bff1b7230 */ /* 0x000fc40000004100 */
[----:B------:R-:W-:Y:S01]  /*16bc0*/  FFMA.FTZ R40, R7, R21, -R24 ;  /* 0x0000001507287223 */ /* 0x000fe20000010818 */
[----:B------:R-:W-:Y:S01]  /*16bd0*/  HADD2.F32 R37, -RZ, R37.H1_H1 ;  /* 0x30000025ff257230 */ /* 0x000fe20000004100 */
[----:B------:R-:W-:Y:S01]  /*16be0*/  F2FP.SATFINITE.E4M3.F32.PACK_AB_MERGE_C R9, R50, R9, R46 ;  /* 0x000000093209723e */ /* 0x000fe2000480702e */
[----:B------:R-:W-:-:S03]  /*16bf0*/  HADD2.F32 R28, -RZ, R28.H1_H1 ;  /* 0x3000001cff1c7230 */ /* 0x000fc60000004100 */
[C---:B------:R-:W-:Y:S01]  /*16c00*/  FMUL.FTZ R21, R37.reuse, R27 ;  /* 0x0000001b25157220 */ /* 0x040fe20000410000 */
[----:B------:R-:W-:Y:S01]  /*16c10*/  FMUL.FTZ R24, R37, R11 ;  /* 0x0000000b25187220 */ /* 0x000fe20000410000 */
[----:B------:R-:W-:Y:S01]  /*16c20*/  FFMA.FTZ R37, R7, R25, R10 ;  /* 0x0000001907257223 */ /* 0x000fe2000001000a */
[----:B------:R-:W-:Y:S01]  /*16c30*/  F2FP.F16.E4M3.UNPACK_B R7, R8 ;  /* 0x00000008ff07723e */ /* 0x000fe200020006ff */
[C---:B------:R-:W-:Y:S01]  /*16c40*/  FFMA.FTZ R43, R28.reuse, R11, -R21 ;  /* 0x0000000b1c2b7223 */ /* 0x040fe20000010815 */
[--C-:B------:R-:W-:Y:S02]  /*16c50*/  HADD2.F32 R10, -RZ, R20.reuse.H0_H0 ;  /* 0x20000014ff0a7230 */ /* 0x100fe40000004100 */
[----:B------:R-:W-:Y:S01]  /*16c60*/  FFMA.FTZ R28, R28, R27, R24 ;  /* 0x0000001b1c1c7223 */ /* 0x000fe20000010018 */
[----:B------:R-:W-:Y:S02]  /*16c70*/  HADD2.F32 R11, -RZ, R20.H1_H1 ;  /* 0x30000014ff0b7230 */ /* 0x000fe40000004100 */
[----:B------:R-:W-:Y:S01]  /*16c80*/  HADD2.F32 R8, -RZ, R36.H0_H0 ;  /* 0x20000024ff087230 */ /* 0x000fe20000004100 */
[----:B------:R-:W-:Y:S01]  /*16c90*/  F2FP.SATFINITE.E4M3.F32.PACK_AB_MERGE_C R40, R43, R40, RZ ;  /* 0x000000282b28723e */ /* 0x000fe200048070ff */
[--C-:B------:R-:W-:Y:S01]  /*16ca0*/  HADD2.F32 R20, -RZ, R7.reuse.H0_H0 ;  /* 0x20000007ff147230 */ /* 0x100fe20000004100 */
[----:B------:R-:W-:Y:S01]  /*16cb0*/  F2FP.SATFINITE.E4M3.F32.PACK_AB_MERGE_C R28, R28, R37, RZ ;  /* 0x000000251c1c723e */ /* 0x000fe200048070ff */
[----:B------:R-:W-:-:S02]  /*16cc0*/  HADD2.F32 R21, -RZ, R7.H1_H1 ;  /* 0x30000007ff157230 */ /* 0x000fc40000004100 */
[C---:B------:R-:W-:Y:S01]  /*16cd0*/  FMUL.FTZ R25, R8.reuse, R10 ;  /* 0x0000000a08197220 */ /* 0x040fe20000410000 */
[----:B------:R-:W-:Y:S02]  /*16ce0*/  HADD2.F32 R36, -RZ, R36.H1_H1 ;  /* 0x30000024ff247230 */ /* 0x000fe40000004100 */
[----:B------:R-:W-:Y:S01]  /*16cf0*/  FMUL.FTZ R24, R8, R20 ;  /* 0x0000001408187220 */ /* 0x000fe20000410000 */
[--C-:B------:R-:W-:Y:S01]  /*16d00*/  HADD2.F32 R7, -RZ, R4.reuse.H0_H0 ;  /* 0x20000004ff077230 */ /* 0x100fe20000004100 */
[----:B------:R-:W-:Y:S01]  /*16d10*/  F2FP.SATFINITE.E4M3.F32.PACK_AB_MERGE_C R8, R41, R38, RZ ;  /* 0x000000262908723e */ /* 0x000fe200048070ff */
        /* <DEDUP_REMOVED lines=15> */
[----:B------:R2:W-:Y:S01]  /*16e10*/  STS.128 [R59+0x14400], R4 ;  /* 0x014400043b007388 */ /* 0x0005e20000000c00 */
[----:B------:R-:W-:-:S05]  /*16e20*/  F2FP.SATFINITE.E4M3.F32.PACK_AB_MERGE_C R10, R21, R10, R28 ;  /* 0x0000000a150a723e */ /* 0x000fca000480701c */
[----:B------:R2:W-:Y:S02]  /*16e30*/  STS.128 [R3+0x14400], R8 ;  /* 0x0144000803007388 */ /* 0x0005e40000000c00 */
.L_x_1481:
[----:B------:R-:W-:Y:S05]  /*16e40*/  BSYNC B1 ;  /* 0x0000000000017941 */ /* 0x000fea0003800000 */
.L_x_1480:
[----:B------:R-:W-:Y:S05]  /*16e50*/  @P2 BRA `(.L_x_1462) ;  /* 0x0000000c00d82947 */ /* 0x000fea0003800000 */
[----:B-12--5:R-:W-:Y:S02]  /*16e60*/  SHF.R.U32.HI R4, RZ, 0x8, R32 ;  /* 0x00000008ff047819 */ /* 0x026fe40000011620 */
        /* <DEDUP_REMOVED lines=8> */
[----:B------:R-:W-:Y:S02]  /*16ef0*/  LOP3.LUT R7, R34, 0xff, RZ, 0xc0, !PT ;  /* 0x000000ff22077812 */ /* 0x000fe400078ec0ff */
[----:B------:R-:W-:Y:S01]  /*16f00*/  LOP3.LUT R8, R8, 0xff, RZ, 0xc0, !PT ;  /* 0x000000ff08087812 */ /* 0x000fe200078ec0ff */
[----:B------:R-:W-:Y:S01]  /*16f10*/  IMAD.SHL.U32 R4, R4, 0x800, RZ ;  /* 0x0000080004047824 */ /* 0x000fe200078e00ff */
[----:B------:R-:W-:Y:S02]  /*16f20*/  LOP3.LUT R0, R204, 0x30, R3, 0xf8, !PT ;  /* 0x00000030cc007812 */ /* 0x000fe400078ef803 */
[----:B------:R-:W-:-:S02]  /*16f30*/  PRMT R25, R8, 0x7604, R7 ;  /* 0x0000760408197816 */ /* 0x000fc40000000007 */
[----:B------:R-:W-:Y:S02]  /*16f40*/  SHF.R.U32.HI R6, RZ, 0x8, R33 ;  /* 0x00000008ff067819 */ /* 0x000fe40000011621 */
[----:B------:R-:W-:Y:S02]  /*16f50*/  SHF.R.U32.HI R8, RZ, 0x8, R12 ;  /* 0x00000008ff087819 */ /* 0x000fe4000001160c */
[----:B------:R-:W-:Y:S02]  /*16f60*/  LOP3.LUT R0, R0, R205, RZ, 0x3c, !PT ;  /* 0x000000cd00007212 */ /* 0x000fe400078e3cff */
[----:B------:R-:W-:Y:S02]  /*16f70*/  LOP3.LUT R3, R4, 0xffffe000, RZ, 0xc0, !PT ;  /* 0xffffe00004037812 */ /* 0x000fe400078ec0ff */
[----:B------:R-:W-:Y:S02]  /*16f80*/  LOP3.LUT R5, R33, 0xff, RZ, 0xc0, !PT ;  /* 0x000000ff21057812 */ /* 0x000fe400078ec0ff */
[----:B------:R-:W-:-:S02]  /*16f90*/  LOP3.LUT R6, R6, 0xff, RZ, 0xc0, !PT ;  /* 0x000000ff06067812 */ /* 0x000fc400078ec0ff */
[----:B------:R-:W-:Y:S02]  /*16fa0*/  LOP3.LUT R7, R12, 0xff, RZ, 0xc0, !PT ;  /* 0x000000ff0c077812 */ /* 0x000fe400078ec0ff */
[----:B------:R-:W-:Y:S02]  /*16fb0*/  LOP3.LUT R8, R8, 0xff, RZ, 0xc0, !PT ;  /* 0x000000ff08087812 */ /* 0x000fe400078ec0ff */
[----:B------:R-:W-:Y:S02]  /*16fc0*/  IADD3 R3, R0, R206, R3 ;  /* 0x000000ce00037210 */ /* 0x000fe40007ffe003 */
[----:B---3--:R-:W-:Y:S02]  /*16fd0*/  PRMT R20, R6, 0x7604, R5 ;  /* 0x0000760406147816 */ /* 0x008fe40000000005 */
[----:B------:R-:W-:Y:S01]  /*16fe0*/  PRMT R31, R8, 0x7604, R7 ;  /* 0x00007604081f7816 */ /* 0x000fe20000000007 */
[----:B------:R-:W-:Y:S01]  /*16ff0*/  IMAD.IADD R0, R16, 0x1, R3 ;  /* 0x0000000110007824 */ /* 0x000fe200078e0203 */
[----:B------:R-:W-:-:S02]  /*17000*/  SHF.R.U32.HI R6, RZ, 0x8, R35 ;  /* 0x00000008ff067819 */ /* 0x000fc40000011623 */
[----:B------:R-:W-:Y:S02]  /*17010*/  SHF.R.U32.HI R8, RZ, 0x8, R13 ;  /* 0x00000008ff087819 */ /* 0x000fe4000001160d */
[----:B------:R-:W-:Y:S02]  /*17020*/  LOP3.LUT R5, R35, 0xff, RZ, 0xc0, !PT ;  /* 0x000000ff23057812 */ /* 0x000fe400078ec0ff */
[----:B------:R-:W-:Y:S02]  /*17030*/  LOP3.LUT R6, R6, 0xff, RZ, 0xc0, !PT ;  /* 0x000000ff06067812 */ /* 0x000fe400078ec0ff */
[----:B------:R-:W-:Y:S02]  /*17040*/  LOP3.LUT R3, R8, 0xff, RZ, 0xc0, !PT ;  /* 0x000000ff08037812 */ /* 0x000fe400078ec0ff */
[----:B------:R-:W1:Y:S01]  /*17050*/  LDS.128 R8, [R0+0x14400] ;  /* 0x0144000000087984 */ /* 0x000e620000000c00 */
[----:B------:R-:W-:Y:S02]  /*17060*/  PRMT R24, R6, 0x7604, R5 ;  /* 0x0000760406187816 */ /* 0x000fe40000000005 */
[----:B------:R-:W-:Y:S01]  /*17070*/  SHF.R.U32.HI R30, RZ, 0x8, R15 ;  /* 0x00000008ff1e7819 */ /* 0x000fe2000001160f */
[----:B------:R-:W2:Y:S01]  /*17080*/  LDS.128 R4, [R237+0x14400] ;  /* 0x01440000ed047984 */ /* 0x000ea20000000c00 */
[----:B------:R-:W-:-:S02]  /*17090*/  LOP3.LUT R29, R15, 0xff, RZ, 0xc0, !PT ;  /* 0x000000ff0f1d7812 */ /* 0x000fc400078ec0ff */
[----:B------:R-:W-:Y:S02]  /*170a0*/  LOP3.LUT R30, R30, 0xff, RZ, 0xc0, !PT ;  /* 0x000000ff1e1e7812 */ /* 0x000fe400078ec0ff */
[----:B------:R-:W-:Y:S02]  /*170b0*/  LOP3.LUT R26, R13, 0xff, RZ, 0xc0, !PT ;  /* 0x000000ff0d1a7812 */ /* 0x000fe400078ec0ff */
[----:B------:R-:W-:Y:S02]  /*170c0*/  SHF.R.U32.HI R28, RZ, 0x8, R14 ;  /* 0x00000008ff1c7819 */ /* 0x000fe4000001160e */
[----:B------:R-:W-:Y:S02]  /*170d0*/  PRMT R30, R30, 0x7604, R29 ;  /* 0x000076041e1e7816 */ /* 0x000fe4000000001d */
[----:B------:R-:W-:Y:S02]  /*170e0*/  PRMT R26, R3, 0x7604, R26 ;  /* 0x00007604031a7816 */ /* 0x000fe4000000001a */
[----:B------:R-:W-:-:S02]  /*170f0*/  SHF.R.U32.HI R29, RZ, 0x10, R13 ;  /* 0x00000010ff1d7819 */ /* 0x000fc4000001160d */
[----:B------:R-:W-:Y:S02]  /*17100*/  LOP3.LUT R27, R14, 0xff, RZ, 0xc0, !PT ;  /* 0x000000ff0e1b7812 */ /* 0x000fe400078ec0ff */
[----:B------:R-:W-:Y:S01]  /*17110*/  LOP3.LUT R28, R28, 0xff, RZ, 0xc0, !PT ;  /* 0x000000ff1c1c7812 */ /* 0x000fe200078ec0ff */
[----:B------:R-:W-:Y:S01]  /*17120*/  IMAD.U32 R29, R29, 0x10000, RZ ;  /* 0x000100001d1d7824 */ /* 0x000fe200078e00ff */
[----:B------:R-:W-:Y:S02]  /*17130*/  SHF.R.U32.HI R3, RZ, 0x10, R33 ;  /* 0x00000010ff037819 */ /* 0x000fe40000011621 */
[----:B0-----:R-:W-:Y:S02]  /*17140*/  PRMT R39, R28, 0x7604, R27 ;  /* 0x000076041c277816 */ /* 0x001fe4000000001b */
[----:B------:R-:W-:Y:S01]  /*17150*/  SHF.R.U32.HI R27, RZ, 0x10, R35 ;  /* 0x00000010ff1b7819 */ /* 0x000fe20000011623 */
[----:B------:R-:W-:Y:S01]  /*17160*/  IMAD.U32 R3, R3, 0x10000, RZ ;  /* 0x0001000003037824 */ /* 0x000fe200078e00ff */
[----:B------:R-:W-:-:S02]  /*17170*/  SHF.R.U32.HI R41, RZ, 0x10, R15 ;  /* 0x00000010ff297819 */ /* 0x000fc4000001160f */
[--C-:B------:R-:W-:Y:S01]  /*17180*/  LOP3.LUT R21, R21, 0xff0000, R32.reuse, 0xf8, !PT ;  /* 0x00ff000015157812 */ /* 0x100fe200078ef820 */
[----:B------:R-:W-:Y:S01]  /*17190*/  IMAD.U32 R27, R27, 0x10000, RZ ;  /* 0x000100001b1b7824 */ /* 0x000fe200078e00ff */
[----:B------:R-:W-:Y:S01]  /*171a0*/  LOP3.LUT R37, R26, 0xff0000, R29, 0xf8, !PT ;  /* 0x00ff00001a257812 */ /* 0x000fe200078ef81d */
[----:B------:R-:W-:Y:S01]  /*171b0*/  IMAD.U32 R41, R41, 0x10000, RZ ;  /* 0x0001000029297824 */ /* 0x000fe200078e00ff */
        /* <DEDUP_REMOVED lines=8> */
[----:B------:R-:W-:Y:S02]  /*17240*/  F2FP.F16.E4M3.UNPACK_B R36, R37 ;  /* 0x00000025ff24723e */ /* 0x000fe400020006ff */
[----:B-1----:R-:W-:-:S02]  /*17250*/  F2FP.F16.E4M3.UNPACK_B R21, R9 ;  /* 0x00000009ff15723e */ /* 0x002fc400020006ff */
[----:B------:R-:W-:Y:S01]  /*17260*/  LOP3.LUT R33, R25, 0xff000000, R34, 0xf8, !PT ;  /* 0xff00000019217812 */ /* 0x000fe200078ef822 */
[--C-:B------:R-:W-:Y:S01]  /*17270*/  HADD2.F32 R38, -RZ, R36.reuse.H0_H0 ;  /* 0x20000024ff267230 */ /* 0x100fe20000004100 */
[----:B------:R-:W-:Y:S01]  /*17280*/  F2FP.F16.E4M3.UNPACK_B R30, R32 ;  /* 0x00000020ff1e723e */ /* 0x000fe200020006ff */
[----:B------:R-:W-:Y:S01]  /*17290*/  HADD2.F32 R36, -RZ, R36.H1_H1 ;  /* 0x30000024ff247230 */ /* 0x000fe20000004100 */
[----:B------:R-:W-:Y:S02]  /*172a0*/  LOP3.LUT R34, R27, 0xff000000, R35, 0xf8, !PT ;  /* 0xff0000001b227812 */ /* 0x000fe400078ef823 */
[----:B------:R-:W-:Y:S02]  /*172b0*/  LOP3.LUT R39, R39, 0xff0000, R14, 0xf8, !PT ;  /* 0x00ff000027277812 */ /* 0x000fe400078ef80e */
[----:B------:R-:W-:Y:S01]  /*172c0*/  LOP3.LUT R35, R31, 0xff000000, R12, 0xf8, !PT ;  /* 0xff0000001f237812 */ /* 0x000fe200078ef80c */
[--C-:B------:R-:W-:Y:S01]  /*172d0*/  HADD2.F32 R31, -RZ, R30.reuse.H0_H0 ;  /* 0x2000001eff1f7230 */ /* 0x100fe20000004100 */
[-C--:B--2---:R-:W-:Y:S01]  /*172e0*/  F2FP.F16.E4M3.UNPACK_B R12, R5.reuse ;  /* 0x00000005ff0c723e */ /* 0x084fe200020006ff */
[----:B------:R-:W-:Y:S01]  /*172f0*/  HADD2.F32 R30, -RZ, R30.H1_H1 ;  /* 0x3000001eff1e7230 */ /* 0x000fe20000004100 */
[----:B------:R-:W-:Y:S01]  /*17300*/  F2FP.F16.E4M3.UNPACK_B R13, R5.H1 ;  /* 0x00000005ff0d723e */ /* 0x000fe200030006ff */
[--C-:B------:R-:W-:Y:S01]  /*17310*/  HADD2.F32 R5, -RZ, R21.reuse.H0_H0 ;  /* 0x20000015ff057230 */ /* 0x100fe20000004100 */
[----:B------:R-:W-:Y:S01]  /*17320*/  LOP3.LUT R41, R41, 0xff000000, R15, 0xf8, !PT ;  /* 0xff00000029297812 */ /* 0x000fe200078ef80f */
[----:B------:R-:W-:Y:S01]  /*17330*/  HADD2.F32 R21, -RZ, R21.H1_H1 ;  /* 0x30000015ff157230 */ /* 0x000fe20000004100 */
[----:B------:R-:W-:-:S02]  /*17340*/  LOP3.LUT R40, R39, 0xff000000, R14, 0xf8, !PT ;  /* 0xff00000027287812 */ /* 0x000fc400078ef80e */
[----:B------:R-:W-:Y:S01]  /*17350*/  F2FP.F16.E4M3.UNPACK_B R15, R7 ;  /* 0x00000007ff0f723e */ /* 0x000fe200020006ff */
[----:B------:R-:W-:Y:S01]  /*17360*/  FMUL.FTZ R39, R5, R31 ;  /* 0x0000001f05277220 */ /* 0x000fe20000410000 */
[----:B------:R-:W-:Y:S01]  /*17370*/  F2FP.F16.E4M3.UNPACK_B R20, R7.H1 ;  /* 0x00000007ff14723e */ /* 0x000fe200030006ff */
[C---:B------:R-:W-:Y:S01]  /*17380*/  FMUL.FTZ R43, R21.reuse, R36 ;  /* 0x00000024152b7220 */ /* 0x040fe20000410000 */
[----:B------:R-:W-:Y:S01]  /*17390*/  F2FP.F16.E4M3.UNPACK_B R7, R6 ;  /* 0x00000006ff07723e */ /* 0x000fe200020006ff */
[----:B------:R-:W-:Y:S01]  /*173a0*/  FMUL.FTZ R21, R21, R30 ;  /* 0x0000001e15157220 */ /* 0x000fe20000410000 */
[----:B------:R-:W-:Y:S01]  /*173b0*/  F2FP.F16.E4M3.UNPACK_B R14, R6.H1 ;  /* 0x00000006ff0e723e */ /* 0x000fe200030006ff */
[--C-:B------:R-:W-:Y:S01]  /*173c0*/  HADD2.F32 R6, -RZ, R12.reuse.H0_H0 ;  /* 0x2000000cff067230 */ /* 0x100fe20000004100 */
[----:B------:R-:W-:Y:S01]  /*173d0*/  F2FP.F16.E4M3.UNPACK_B R24, R9.H1 ;  /* 0x00000009ff18723e */ /* 0x000fe200030006ff */
[----:B------:R-:W-:Y:S01]  /*173e0*/  FMUL.FTZ R9, R5, R38 ;  /* 0x0000002605097220 */ /* 0x000fe20000410000 */
[----:B------:R-:W-:Y:S01]  /*173f0*/  F2FP.F16.E4M3.UNPACK_B R37, R37.H1 ;  /* 0x00000025ff25723e */ /* 0x000fe200030006ff */
[----:B------:R-:W-:Y:S01]  /*17400*/  HADD2.F32 R12, -RZ, R12.H1_H1 ;  /* 0x3000000cff0c7230 */ /* 0x000fe20000004100 */
[----:B------:R-:W-:Y:S01]  /*17410*/  F2FP.F16.E4M3.UNPACK_B R32, R32.H1 ;  /* 0x00000020ff20723e */ /* 0x000fe200030006ff */
[C---:B------:R-:W-:Y:S01]  /*17420*/  FFMA.FTZ R5, R6.reuse, R31, -R9 ;  /* 0x0000001f06057223 */ /* 0x040fe20000010809 */
[----:B------:R-:W-:Y:S01]  /*17430*/  F2FP.F16.E4M3.UNPACK_B R25, R10 ;  /* 0x0000000aff19723e */ /* 0x000fe200020006ff */
[----:B------:R-:W-:Y:S01]  /*17440*/  FFMA.FTZ R9, R6, R38, R39 ;  /* 0x0000002606097223 */ /* 0x000fe20000010027 */
[----:B------:R-:W-:Y:S01]  /*17450*/  F2FP.F16.E4M3.UNPACK_B R26, R10.H1 ;  /* 0x0000000aff1a723e */ /* 0x000fe200030006ff */
[----:B------:R-:W-:-:S02]  /*17460*/  HADD2.F32 R39, -RZ, R37.H0_H0 ;  /* 0x20000025ff277230 */ /* 0x000fc40000004100 */
[C---:B------:R-:W-:Y:S01]  /*17470*/  FFMA.FTZ R38, R12.reuse, R30, -R43 ;  /* 0x0000001e0c267223 */ /* 0x040fe2000001082b */
[----:B------:R-:W-:Y:S01]  /*17480*/  HADD2.F32 R10, -RZ, R24.H0_H0 ;  /* 0x20000018ff0a7230 */ /* 0x000fe20000004100 */
[----:B------:R-:W-:Y:S01]  /*17490*/  F2FP.F16.E4M3.UNPACK_B R27, R11 ;  /* 0x0000000bff1b723e */ /* 0x000fe200020006ff */
[----:B------:R-:W-:Y:S02]  /*174a0*/  HADD2.F32 R31, -RZ, R32.H0_H0 ;  /* 0x20000020ff1f7230 */ /* 0x000fe40000004100 */
[----:B------:R-:W-:Y:S01]  /*174b0*/  FFMA.FTZ R36, R12, R36, R21 ;  /* 0x000000240c247223 */ /* 0x000fe20000010015 */
[----:B------:R-:W-:Y:S02]  /*174c0*/  HADD2.F32 R6, -RZ, R13.H0_H0 ;  /* 0x2000000dff067230 */ /* 0x000fe40000004100 */
[C---:B------:R-:W-:Y:S01]  /*174d0*/  FMUL.FTZ R45, R10.reuse, R39 ;  /* 0x000000270a2d7220 */ /* 0x040fe20000410000 */
[----:B------:R-:W-:Y:S01]  /*174e0*/  F2FP.F16.E4M3.UNPACK_B R30, R41 ;  /* 0x00000029ff1e723e */ /* 0x000fe200020006ff */
[-C--:B------:R-:W-:Y:S01]  /*174f0*/  FMUL.FTZ R10, R10, R31.reuse ;  /* 0x0000001f0a0a7220 */ /* 0x080fe20000410000 */
[----:B------:R-:W-:Y:S01]  /*17500*/  F2FP.F16.E4M3.UNPACK_B R12, R34 ;  /* 0x00000022ff0c723e */ /* 0x000fe200020006ff */
[----:B------:R-:W-:Y:S01]  /*17510*/  FFMA.FTZ R45, R6, R31, -R45 ;  /* 0x0000001f062d7223 */ /* 0x000fe2000001082d */
[----:B------:R-:W-:-:S02]  /*17520*/  HADD2.F32 R37, -RZ, R37.H1_H1 ;  /* 0x30000025ff257230 */ /* 0x000fc40000004100 */
[----:B------:R-:W-:Y:S01]  /*17530*/  FFMA.FTZ R39, R6, R39, R10 ;  /* 0x0000002706277223 */ /* 0x000fe2000001000a */
[----:B------:R-:W-:Y:S01]  /*17540*/  HADD2.F32 R31, -RZ, R30.H0_H0 ;  /* 0x2000001eff1f7230 */ /* 0x000fe20000004100 */
[----:B------:R-:W-:Y:S01]  /*17550*/  F2FP.F16.E4M3.UNPACK_B R28, R11.H1 ;  /* 0x0000000bff1c723e */ /* 0x000fe200030006ff */
[----:B------:R-:W-:Y:S01]  /*17560*/  HADD2.F32 R10, -RZ, R27.H0_H0 ;  /* 0x2000001bff0a7230 */ /* 0x000fe20000004100 */
[----:B------:R-:W-:Y:S01]  /*17570*/  F2FP.F16.E4M3.UNPACK_B R41, R41.H1 ;  /* 0x00000029ff29723e */ /* 0x000fe200030006ff */
[----:B------:R-:W-:Y:S01]  /*17580*/  HADD2.F32 R24, -RZ, R24.H1_H1 ;  /* 0x30000018ff187230 */ /* 0x000fe20000004100 */
[----:B------:R-:W-:Y:S01]  /*17590*/  F2FP.F16.E4M3.UNPACK_B R34, R34.H1 ;  /* 0x00000022ff22723e */ /* 0x000fe200030006ff */
[----:B------:R-:W-:Y:S02]  /*175a0*/  HADD2.F32 R21, -RZ, R12.H0_H0 ;  /* 0x2000000cff157230 */ /* 0x000fe40000004100 */
[----:B------:R-:W-:Y:S01]  /*175b0*/  FMUL.FTZ R43, R10, R31 ;  /* 0x0000001f0a2b7220 */ /* 0x000fe20000410000 */
[----:B------:R-:W-:-:S02]  /*175c0*/  HADD2.F32 R32, -RZ, R32.H1_H1 ;  /* 0x30000020ff207230 */ /* 0x000fc40000004100 */
[----:B------:R-:W-:Y:S01]  /*175d0*/  FMUL.FTZ R42, R24, R37 ;  /* 0x00000025182a7220 */ /* 0x000fe20000410000 */
[----:B------:R-:W-:Y:S02]  /*175e0*/  HADD2.F32 R13, -RZ, R13.H1_H1 ;  /* 0x3000000dff0d7230 */ /* 0x000fe40000004100 */
[----:B------:R-:W-:Y:S01]  /*175f0*/  FMUL.FTZ R10, R10, R21 ;  /* 0x000000150a0a7220 */ /* 0x000fe20000410000 */
[----:B------:R-:W-:Y:S02]  /*17600*/  HADD2.F32 R6, -RZ, R15.H0_H0 ;  /* 0x2000000fff067230 */ /* 0x000fe40000004100 */
[-C--:B------:R-:W-:Y:S01]  /*17610*/  FMUL.FTZ R24, R24, R32.reuse ;  /* 0x0000002018187220 */ /* 0x080fe20000410000 */
[----:B------:R-:W-:Y:S02]  /*17620*/  HADD2.F32 R30, -RZ, R30.H1_H1 ;  /* 0x3000001eff1e7230 */ /* 0x000fe40000004100 */
[----:B------:R-:W-:Y:S01]  /*17630*/  FFMA.FTZ R42, R13, R32, -R42 ;  /* 0x000000200d2a7223 */ /* 0x000fe2000001082a */
[----:B------:R-:W-:-:S02]  /*17640*/  HADD2.F32 R27, -RZ, R27.H1_H1 ;  /* 0x3000001bff1b7230 */ /* 0x000fc40000004100 */
[C---:B------:R-:W-:Y:S01]  /*17650*/  FFMA.FTZ R43, R6.reuse, R21, -R43 ;  /* 0x00000015062b7223 */ /* 0x040fe2000001082b */
[----:B------:R-:W-:Y:S01]  /*17660*/  FFMA.FTZ R46, R6, R31, R10 ;  /* 0x0000001f062e7223 */ /* 0x000fe2000001000a */
[----:B------:R-:W-:Y:S01]  /*17670*/  FFMA.FTZ R32, R13, R37, R24 ;  /* 0x000000250d207223 */ /* 0x000fe20000010018 */
[----:B------:R-:W-:Y:S02]  /*17680*/  HADD2.F32 R21, -RZ, R41.H0_H0 ;  /* 0x20000029ff157230 */ /* 0x000fe40000004100 */
[----:B------:R-:W-:Y:S01]  /*17690*/  FMUL.FTZ R24, R27, R30 ;  /* 0x0000001e1b187220 */ /* 0x000fe20000410000 */
[----:B------:R-:W-:Y:S01]  /*176a0*/  HADD2.F32 R10, -RZ, R28.H0_H0 ;  /* 0x2000001cff0a7230 */ /* 0x000fe20000004100 */
[-C--:B------:R-:W-:Y:S01]  /*176b0*/  F2FP.F16.E4M3.UNPACK_B R11, R8.reuse ;  /* 0x00000008ff0b723e */ /* 0x080fe200020006ff */
[----:B------:R-:W-:Y:S01]  /*176c0*/  HADD2.F32 R13, -RZ, R34.H0_H0 ;  /* 0x20000022ff0d7230 */ /* 0x000fe20000004100 */
[----:B------:R-:W-:Y:S01]  /*176d0*/  F2FP.F16.E4M3.UNPACK_B R8, R8.H1 ;  /* 0x00000008ff08723e */ /* 0x000fe200030006ff */
[----:B------:R-:W-:-:S02]  /*176e0*/  HADD2.F32 R6, -RZ, R20.H0_H0 ;  /* 0x20000014ff067230 */ /* 0x000fc40000004100 */
[C---:B------:R-:W-:Y:S01]  /*176f0*/  FMUL.FTZ R31, R10.reuse, R21 ;  /* 0x000000150a1f7220 */ /* 0x040fe20000410000 */
[----:B------:R-:W-:Y:S02]  /*17700*/  HADD2.F32 R12, -RZ, R12.H1_H1 ;  /* 0x3000000cff0c7230 */ /* 0x000fe40000004100 */
[----:B------:R-:W-:Y:S01]  /*17710*/  FMUL.FTZ R10, R10, R13 ;  /* 0x0000000d0a0a7220 */ /* 0x000fe20000410000 */
[----:B------:R-:W-:Y:S01]  /*17720*/  HADD2.F32 R15, -RZ, R15.H1_H1 ;  /* 0x3000000fff0f7230 */ /* 0x000fe20000004100 */
[----:B------:R-:W-:Y:S01]  /*17730*/  F2FP.F16.E4M3.UNPACK_B R3, R4 ;  /* 0x00000004ff03723e */ /* 0x000fe200020006ff */
[----:B------:R-:W-:Y:S02]  /*17740*/  HADD2.F32 R41, -RZ, R41.H1_H1 ;  /* 0x30000029ff297230 */ /* 0x000fe40000004100 */
[C---:B------:R-:W-:Y:S01]  /*17750*/  FFMA.FTZ R50, R6.reuse, R21, R10 ;  /* 0x0000001506327223 */ /* 0x040fe2000001000a */
[-C--:B------:R-:W-:Y:S01]  /*17760*/  FMUL.FTZ R27, R27, R12.reuse ;  /* 0x0000000c1b1b7220 */ /* 0x080fe20000410000 */
[C---:B------:R-:W-:Y:S01]  /*17770*/  FFMA.FTZ R48, R15.reuse, R12, -R24 ;  /* 0x0000000c0f307223 */ /* 0x040fe20000010818 */
[----:B------:R-:W-:Y:S01]  /*17780*/  F2FP.F16.E4M3.UNPACK_B R21, R35.H1 ;  /* 0x00000023ff15723e */ /* 0x000fe200030006ff */
[----:B------:R-:W-:Y:S01]  /*17790*/  HADD2.F32 R28, -RZ, R28.H1_H1 ;  /* 0x3000001cff1c7230 */ /* 0x000fe20000004100 */
[----:B------:R-:W-:Y:S01]  /*177a0*/  F2FP.F16.E4M3.UNPACK_B R12, R29.H1 ;  /* 0x0000001dff0c723e */ /* 0x000fe200030006ff */
[----:B------:R-:W-:Y:S01]  /*177b0*/  FFMA.FTZ R47, R15, R30, R27 ;  /* 0x0000001e0f2f7223 */ /* 0x000fe2000001001b */
[----:B------:R-:W-:Y:S01]  /*177c0*/  F2FP.F16.E4M3.UNPACK_B R4, R4.H1 ;  /* 0x00000004ff04723e */ /* 0x000fe200030006ff */
[----:B------:R-:W-:Y:S01]  /*177d0*/  FFMA.FTZ R49, R6, R13, -R31 ;  /* 0x0000000d06317223 */ /* 0x000fe2000001081f */
[----:B------:R-:W-:-:S02]  /*177e0*/  HADD2.F32 R15, -RZ, R34.H1_H1 ;  /* 0x30000022ff0f7230 */ /* 0x000fc40000004100 */
[C---:B------:R-:W-:Y:S01]  /*177f0*/  FMUL.FTZ R37, R28.reuse, R41 ;  /* 0x000000291c257220 */ /* 0x040fe20000410000 */
[----:B------:R-:W-:Y:S01]  /*17800*/  HADD2.F32 R27, -RZ, R21.H0_H0 ;  /* 0x20000015ff1b7230 */ /* 0x000fe20000004100 */
[----:B------:R-:W-:Y:S01]  /*17810*/  F2FP.F16.E4M3.UNPACK_B R35, R35 ;  /* 0x00000023ff23723e */ /* 0x000fe200020006ff */
[----:B------:R-:W-:Y:S02]  /*17820*/  HADD2.F32 R10, -RZ, R8.H0_H0 ;  /* 0x20000008ff0a7230 */ /* 0x000fe40000004100 */
[----:B------:R-:W-:Y:S01]  /*17830*/  FMUL.FTZ R28, R28, R15 ;  /* 0x0000000f1c1c7220 */ /* 0x000fe20000410000 */
[----:B------:R-:W-:Y:S01]  /*17840*/  HADD2.F32 R13, -RZ, R12.H0_H0 ;  /* 0x2000000cff0d7230 */ /* 0x000fe20000004100 */
[----:B------:R-:W-:Y:S01]  /*17850*/  F2FP.F16.E4M3.UNPACK_B R29, R29 ;  /* 0x0000001dff1d723e */ /* 0x000fe200020006ff */
[----:B------:R-:W-:Y:S02]  /*17860*/  HADD2.F32 R20, -RZ, R20.H1_H1 ;  /* 0x30000014ff147230 */ /* 0x000fe40000004100 */
[----:B------:R-:W-:Y:S01]  /*17870*/  FMUL.FTZ R31, R10, R27 ;  /* 0x0000001b0a1f7220 */ /* 0x000fe20000410000 */
[----:B------:R-:W-:-:S02]  /*17880*/  HADD2.F32 R6, -RZ, R4.H0_H0 ;  /* 0x20000004ff067230 */ /* 0x000fc40000004100 */
[----:B------:R-:W-:Y:S01]  /*17890*/  FMUL.FTZ R10, R10, R13 ;  /* 0x0000000d0a0a7220 */ /* 0x000fe20000410000 */
[----:B------:R-:W-:Y:S02]  /*178a0*/  HADD2.F32 R21, -RZ, R21.H1_H1 ;  /* 0x30000015ff157230 */ /* 0x000fe40000004100 */
[----:B------:R-:W-:Y:S01]  /*178b0*/  FFMA.FTZ R41, R20, R41, R28 ;  /* 0x0000002914297223 */ /* 0x000fe2000001001c */
[----:B------:R-:W-:Y:S02]  /*178c0*/  HADD2.F32 R8, -RZ, R8.H1_H1 ;  /* 0x30000008ff087230 */ /* 0x000fe40000004100 */
[C---:B------:R-:W-:Y:S01]  /*178d0*/  FFMA.FTZ R31, R6.reuse, R13, -R31 ;  /* 0x0000000d061f7223 */ /* 0x040fe2000001081f */
[----:B------:R-:W-:Y:S01]  /*178e0*/  FFMA.FTZ R28, R6, R27, R10 ;  /* 0x0000001b061c7223 */ /* 0x000fe2000001000a */
[----:B------:R-:W-:Y:S02]  /*178f0*/  HADD2.F32 R13, -RZ, R12.H1_H1 ;  /* 0x3000000cff0d7230 */ /* 0x000fe40000004100 */
[----:B------:R-:W-:Y:S01]  /*17900*/  FFMA.FTZ R34, R20, R15, -R37 ;  /* 0x0000000f14227223 */ /* 0x000fe20000010825 */
[----:B------:R-:W-:-:S02]  /*17910*/  HADD2.F32 R4, -RZ, R4.H1_H1 ;  /* 0x30000004ff047230 */ /* 0x000fc40000004100 */
[C---:B------:R-:W-:Y:S01]  /*17920*/  FMUL.FTZ R27, R8.reuse, R21 ;  /* 0x00000015081b7220 */ /* 0x040fe20000410000 */
[----:B------:R-:W-:Y:S02]  /*17930*/  HADD2.F32 R15, -RZ, R35.H0_H0 ;  /* 0x20000023ff0f7230 */ /* 0x000fe40000004100 */
[-C--:B------:R-:W-:Y:S01]  /*17940*/  FMUL.FTZ R8, R8, R13.reuse ;  /* 0x0000000d08087220 */ /* 0x080fe20000410000 */
[----:B------:R-:W-:Y:S02]  /*17950*/  HADD2.F32 R6, -RZ, R11.H0_H0 ;  /* 0x2000000bff067230 */ /* 0x000fe40000004100 */
[C---:B------:R-:W-:Y:S01]  /*17960*/  FFMA.FTZ R30, R4.reuse, R13, -R27 ;  /* 0x0000000d041e7223 */ /* 0x040fe2000001081b */
[----:B------:R-:W-:Y:S02]  /*17970*/  HADD2.F32 R13, -RZ, R29.H0_H0 ;  /* 0x2000001dff0d7230 */ /* 0x000fe40000004100 */
[----:B------:R-:W-:Y:S01]  /*17980*/  FFMA.FTZ R37, R4, R21, R8 ;  /* 0x0000001504257223 */ /* 0x000fe20000010008 */
[----:B------:R-:W-:-:S02]  /*17990*/  HADD2.F32 R10, -RZ, R35.H1_H1 ;  /* 0x30000023ff0a7230 */ /* 0x000fc40000004100 */
[C---:B------:R-:W-:Y:S01]  /*179a0*/  FMUL.FTZ R21, R6.reuse, R15 ;  /* 0x0000000f06157220 */ /* 0x040fe20000410000 */
[----:B------:R-:W-:Y:S02]  /*179b0*/  HADD2.F32 R11, -RZ, R11.H1_H1 ;  /* 0x3000000bff0b7230 */ /* 0x000fe40000004100 */
[-C--:B------:R-:W-:Y:S01]  /*179c0*/  FMUL.FTZ R27, R6, R13.reuse ;  /* 0x0000000d061b7220 */ /* 0x080fe20000410000 */
[----:B------:R-:W-:Y:S01]  /*179d0*/  HADD2.F32 R4, -RZ, R3.H0_H0 ;  /* 0x20000003ff047230 */ /* 0x000fe20000004100 */
[----:B------:R-:W-:Y:S01]  /*179e0*/  F2FP.F16.E4M3.UNPACK_B R12, R40.H1 ;  /* 0x00000028ff0c723e */ /* 0x000fe200030006ff */
[----:B------:R-:W-:Y:S02]  /*179f0*/  HADD2.F32 R6, -RZ, R29.H1_H1 ;  /* 0x3000001dff067230 */ /* 0x000fe40000004100 */
[C---:B------:R-:W-:Y:S01]  /*17a00*/  FMUL.FTZ R20, R11.reuse, R10 ;  /* 0x0000000a0b147220 */ /* 0x040fe20000410000 */
[----:B------:R-:W-:Y:S02]  /*17a10*/  HADD2.F32 R3, -RZ, R3.H1_H1 ;  /* 0x30000003ff037230 */ /* 0x000fe40000004100 */
[C---:B------:R-:W-:Y:S01]  /*17a20*/  FFMA.FTZ R21, R4.reuse, R13, -R21 ;  /* 0x0000000d04157223 */ /* 0x040fe20000010815 */
[----:B------:R-:W-:Y:S01]  /*17a30*/  FFMA.FTZ R27, R4, R15, R27 ;  /* 0x0000000f041b7223 */ /* 0x000fe2000001001b */
        /* <DEDUP_REMOVED lines=13> */
[----:B------:R-:W-:Y:S01]  /*17b10*/  F2FP.F16.E4M3.UNPACK_B R40, R40 ;  /* 0x00000028ff28723e */ /* 0x000fe200020006ff */
[----:B------:R-:W-:-:S02]  /*17b20*/  HADD2.F32 R26, -RZ, R26.H1_H1 ;  /* 0x3000001aff1a7230 */ /* 0x000fc40000004100 */
[C---:B------:R-:W-:Y:S01]  /*17b30*/  FFMA.FTZ R29, R3.reuse, R6, -R8 ;  /* 0x00000006031d7223 */ /* 0x040fe20000010808 */
[----:B------:R-:W-:Y:S02]  /*17b40*/  HADD2.F32 R14, -RZ, R14.H1_H1 ;  /* 0x3000000eff0e7230 */ /* 0x000fe40000004100 */
[----:B------:R-:W-:Y:S01]  /*17b50*/  FFMA.FTZ R13, R3, R13, R4 ;  /* 0x0000000d030d7223 */ /* 0x000fe20000010004 */
[----:B------:R-:W-:Y:S02]  /*17b60*/  HADD2.F32 R10, -RZ, R40.H0_H0 ;  /* 0x20000028ff0a7230 */ /* 0x000fe40000004100 */
[C---:B------:R-:W-:Y:S01]  /*17b70*/  FMUL.FTZ R35, R26.reuse, R15 ;  /* 0x0000000f1a237220 */ /* 0x040fe20000410000 */
[----:B------:R-:W-:Y:S01]  /*17b80*/  FMUL.FTZ R6, R26, R11 ;  /* 0x0000000b1a067220 */ /* 0x000fe20000410000 */
[----:B------:R-:W-:Y:S01]  /*17b90*/  HADD2.F32 R4, -RZ, R25.H0_H0 ;  /* 0x20000019ff047230 */ /* 0x000fe20000004100 */
[----:B------:R-:W-:Y:S01]  /*17ba0*/  F2FP.SATFINITE.E4M3.F32.PACK_AB_MERGE_C R42, R42, R45, RZ ;  /* 0x0000002d2a2a723e */ /* 0x000fe200048070ff */
[C---:B------:R-:W-:Y:S01]  /*17bb0*/  FFMA.FTZ R26, R14.reuse, R11, -R35 ;  /* 0x0000000b0e1a7223 */ /* 0x040fe20000010823 */
[----:B------:R-:W-:Y:S01]  /*17bc0*/  FFMA.FTZ R14, R14, R15, R6 ;  /* 0x0000000f0e0e7223 */ /* 0x000fe20000010006 */
[----:B------:R-:W-:-:S02]  /*17bd0*/  HADD2.F32 R6, -RZ, R33.H0_H0 ;  /* 0x20000021ff067230 */ /* 0x000fc40000004100 */
[----:B------:R-:W-:Y:S01]  /*17be0*/  FMUL.FTZ R12, R4, R10 ;  /* 0x0000000a040c7220 */ /* 0x000fe20000410000 */
[----:B------:R-:W-:Y:S01]  /*17bf0*/  HADD2.F32 R40, -RZ, R40.H1_H1 ;  /* 0x30000028ff287230 */ /* 0x000fe20000004100 */
[----:B------:R-:W-:Y:S01]  /*17c00*/  F2FP.SATFINITE.E4M3.F32.PACK_AB_MERGE_C R26, R26, R29, RZ ;  /* 0x0000001d1a1a723e */ /* 0x000fe200048070ff */
[----:B------:R-:W-:Y:S02]  /*17c10*/  HADD2.F32 R25, -RZ, R25.H1_H1 ;  /* 0x30000019ff197230 */ /* 0x000fe40000004100 */
[----:B------:R-:W-:Y:S01]  /*17c20*/  FMUL.FTZ R11, R4, R6 ;  /* 0x00000006040b7220 */ /* 0x000fe20000410000 */
[----:B------:R-:W-:Y:S01]  /*17c30*/  HADD2.F32 R8, -RZ, R33.H1_H1 ;  /* 0x30000021ff087230 */ /* 0x000fe20000004100 */
[----:B------:R-:W-:Y:S01]  /*17c40*/  F2FP.SATFINITE.E4M3.F32.PACK_AB_MERGE_C R32, R32, R39, RZ ;  /* 0x000000272020723e */ /* 0x000fe200048070ff */
[--C-:B------:R-:W-:Y:S02]  /*17c50*/  HADD2.F32 R3, -RZ, R7.reuse.H0_H0 ;  /* 0x20000007ff037230 */ /* 0x100fe40000004100 */
[----:B------:R-:W-:Y:S01]  /*17c60*/  FMUL.FTZ R4, R25, R40 ;  /* 0x0000002819047220 */ /* 0x000fe20000410000 */
[----:B------:R-:W-:-:S02]  /*17c70*/  HADD2.F32 R7, -RZ, R7.H1_H1 ;  /* 0x30000007ff077230 */ /* 0x000fc40000004100 */
[----:B------:R-:W-:Y:S01]  /*17c80*/  FMUL.FTZ R25, R25, R8 ;  /* 0x0000000819197220 */ /* 0x000fe20000410000 */
[----:B------:R-:W-:Y:S01]  /*17c90*/  F2FP.SATFINITE.E4M3.F32.PACK_AB_MERGE_C R13, R14, R13, RZ ;  /* 0x0000000d0e0d723e */ /* 0x000fe200048070ff */
[C---:B------:R-:W-:Y:S01]  /*17ca0*/  FFMA.FTZ R6, R3.reuse, R6, -R12 ;  /* 0x0000000603067223 */ /* 0x040fe2000001080c */
[----:B------:R-:W-:Y:S01]  /*17cb0*/  FFMA.FTZ R10, R3, R10, R11 ;  /* 0x0000000a030a7223 */ /* 0x000fe2000001000b */
[C---:B------:R-:W-:Y:S01]  /*17cc0*/  FFMA.FTZ R3, R7.reuse, R8, -R4 ;  /* 0x0000000807037223 */ /* 0x040fe20000010804 */
[----:B------:R-:W-:Y:S01]  /*17cd0*/  FFMA.FTZ R25, R7, R40, R25 ;  /* 0x0000002807197223 */ /* 0x000fe20000010019 */
[----:B------:R-:W-:Y:S02]  /*17ce0*/  F2FP.SATFINITE.E4M3.F32.PACK_AB_MERGE_C R7, R34, R49, RZ ;  /* 0x000000312207723e */ /* 0x000fe400048070ff */
[----:B------:R-:W-:Y:S02]  /*17cf0*/  F2FP.SATFINITE.E4M3.F32.PACK_AB_MERGE_C R4, R30, R31, RZ ;  /* 0x0000001f1e04723e */ /* 0x000fe400048070ff */
[----:B------:R-:W-:-:S02]  /*17d00*/  F2FP.SATFINITE.E4M3.F32.PACK_AB_MERGE_C R11, R41, R50, RZ ;  /* 0x00000032290b723e */ /* 0x000fc400048070ff */
[----:B------:R-:W-:Y:S02]  /*17d10*/  F2FP.SATFINITE.E4M3.F32.PACK_AB_MERGE_C R8, R37, R28, RZ ;  /* 0x0000001c2508723e */ /* 0x000fe400048070ff */
[----:B------:R-:W-:Y:S02]  /*17d20*/  F2FP.SATFINITE.E4M3.F32.PACK_AB_MERGE_C R5, R38, R5, R42 ;  /* 0x000000052605723e */ /* 0x000fe4000480702a */
[----:B------:R-:W-:Y:S02]  /*17d30*/  F2FP.SATFINITE.E4M3.F32.PACK_AB_MERGE_C R7, R48, R43, R7 ;  /* 0x0000002b3007723e */ /* 0x000fe40004807007 */
[----:B------:R-:W-:Y:S02]  /*17d40*/  F2FP.SATFINITE.E4M3.F32.PACK_AB_MERGE_C R4, R20, R21, R4 ;  /* 0x000000151404723e */ /* 0x000fe40004807004 */
[----:B------:R-:W-:Y:S02]  /*17d50*/  F2FP.SATFINITE.E4M3.F32.PACK_AB_MERGE_C R6, R3, R6, R26 ;  /* 0x000000060306723e */ /* 0x000fe4000480701a */
[----:B------:R-:W-:-:S02]  /*17d60*/  F2FP.SATFINITE.E4M3.F32.PACK_AB_MERGE_C R9, R36, R9, R32 ;  /* 0x000000092409723e */ /* 0x000fc40004807020 */
[----:B------:R-:W-:Y:S01]  /*17d70*/  F2FP.SATFINITE.E4M3.F32.PACK_AB_MERGE_C R11, R47, R46, R11 ;  /* 0x0000002e2f0b723e */ /* 0x000fe2000480700b */
[----:B------:R0:W-:Y:S01]  /*17d80*/  STS.128 [R237+0x14400], R4 ;  /* 0x01440004ed007388 */ /* 0x0001e20000000c00 */
[----:B------:R-:W-:Y:S02]  /*17d90*/  F2FP.SATFINITE.E4M3.F32.PACK_AB_MERGE_C R8, R24, R27, R8 ;  /* 0x0000001b1808723e */ /* 0x000fe40004807008 */
[----:B------:R-:W-:-:S05]  /*17da0*/  F2FP.SATFINITE.E4M3.F32.PACK_AB_MERGE_C R10, R25, R10, R13 ;  /* 0x0000000a190a723e */ /* 0x000fca000480700d */
[----:B------:R0:W-:Y:S02]  /*17db0*/  STS.128 [R0+0x14400], R8 ;  /* 0x0144000800007388 */ /* 0x0001e40000000c00 */
.L_x_1462:
[----:B------:R-:W-:Y:S05]  /*17dc0*/  BSYNC B0 ;  /* 0x0000000000007941 */ /* 0x000fea0003800000 */
.L_x_1455:
        /* <DEDUP_REMOVED lines=8> */
.L_x_1453:
[----:B------:R-:W-:Y:S01]  /*17e50*/  IMAD.U32 R212, RZ, RZ, UR53 ;  /* 0x00000035ffd47e24 */ /* 0x000fe2000f8e00ff */
[----:B------:R-:W-:-:S04]  /*17e60*/  LOP3.LUT R18, R18, 0xfffffff7, RZ, 0xc0, !PT ;  /* 0xfffffff712127812 */ /* 0x000fc800078ec0ff */
[----:B------:R-:W-:-:S13]  /*17e70*/  ISETP.NE.AND P0, PT, R212, 0x3, PT ;  /* 0x00000003d400780c */ /* 0x000fda0003f05270 */
[----:B------:R-:W-:Y:S01]  /*17e80*/  @P0 LOP3.LUT R18, R18, 0x8, RZ, 0xfc, !PT ;  /* 0x0000000812120812 */ /* 0x000fe200078efcff */
[----:B------:R-:W-:Y:S06]  /*17e90*/  @!P0 BRA `(.L_x_1482) ;  /* 0x0000000000048947 */ /* 0x000fec0003800000 */
[----:B------:R-:W-:Y:S01]  /*17ea0*/  BPT.TRAP 0x1 ;  /* 0x000000040000795c */ /* 0x000fe20000300000 */
.L_x_1482:
[----:B0-2--5:R-:W-:Y:S01]  /*17eb0*/  IMAD R7, R189, 0x8, R16 ;  /* 0x00000008bd077824 */ /* 0x025fe200078e0210 */
[----:B------:R-:W-:-:S04]  /*17ec0*/  SHF.L.U32 R0, R188, 0x1f, RZ ;  /* 0x0000001fbc007819 */ /* 0x000fc800000006ff */
[----:B------:R0:W2:Y:S01]  /*17ed0*/  SYNCS.PHASECHK.TRANS64.TRYWAIT P1, [R7+URZ+0x29830], R0 ;  /* 0x02983000070075a7 */ /* 0x0000a2000802017f */
[----:B------:R-:W-:Y:S05]  /*17ee0*/  @!P0 BRA `(.L_x_1483) ;  /* 0x0000000000048947 */ /* 0x000fea0003800000 */
[----:B------:R-:W-:Y:S01]  /*17ef0*/  BPT.TRAP 0x1 ;  /* 0x000000040000795c */ /* 0x000fe20000300000 */
.L_x_1483:
[----:B-1----:R-:W1:Y:S02]  /*17f00*/  S2R R3, SR_TID.X ;  /* 0x0000000000037919 */ /* 0x002e640000002100 */
[----:B-1----:R-:W-:-:S04]  /*17f10*/  LOP3.LUT R3, R3, 0x7f, RZ, 0xc0, !PT ;  /* 0x0000007f03037812 */ /* 0x002fc800078ec0ff */
[----:B------:R-:W-:Y:S01]  /*17f20*/  ISETP.NE.AND P0, PT, R3, RZ, PT ;  /* 0x000000ff0300720c */ /* 0x000fe20003f05270 */
[----:B--2---:R-:W-:-:S12]  /*17f30*/  @P1 BRA `(.L_x_1484) ;  /* 0x0000000000081947 */ /* 0x004fd80003800000 */
[----:B------:R-:W1:Y:S02]  /*17f40*/  SYNCS.PHASECHK.TRANS64.TRYWAIT P1, [R7+URZ+0x29830], R0 ;  /* 0x02983000070075a7 */ /* 0x000e64000802017f */
[----:B-1----:R-:W-:Y:S05]  /*17f50*/  @!P1 BRA `(.L_x_1485) ;  /* 0x000001ec00189947 */ /* 0x002fea0003800000 */
.L_x_1484:
[----:B------:R-:W-:Y:S05]  /*17f60*/  WARPSYNC.ALL ;  /* 0x0000000000007948 */ /* 0x000fea0003800000 */
[----:B01----:R-:W-:Y:S01]  /*17f70*/  VIADD R0, R16, 0x1a400 ;  /* 0x0001a40010007836 */ /* 0x003fe20000000000 */
[----:B------:R-:W-:Y:S01]  /*17f80*/  R2UR UR24, R44 ;  /* 0x000000002c1872ca */ /* 0x000fe200000e0000 */
[----:B------:R-:W-:Y:S01]  /*17f90*/  IMAD.MOV.U32 R5, RZ, RZ, -0x7fffffe0 ;  /* 0x80000020ff057424 */ /* 0x000fe200078e00ff */
[----:B----4-:R-:W-:Y:S01]  /*17fa0*/  WARPGROUP.ARRIVE ;  /* 0x00000000000079c5 */ /* 0x010fe20000000000 */
[----:B------:R-:W-:Y:S01]  /*17fb0*/  UMOV UR25, 0x80000020 ;  /* 0x8000002000197882 */ /* 0x000fe20000000000 */
[----:B------:R-:W-:Y:S01]  /*17fc0*/  SHF.R.U32.HI R0, RZ, 0x4, R0 ;  /* 0x00000004ff007819 */ /* 0x000fe20000011600 */
[----:B------:R-:W-:Y:S01]  /*17fd0*/  IMAD.MOV.U32 R11, RZ, RZ, -0x7fffffe0 ;  /* 0x80000020ff0b7424 */ /* 0x000fe200078e00ff */
[----:B------:R-:W-:Y:S01]  /*17fe0*/  R2UR UR27, R5 ;  /* 0x00000000051b72ca */ /* 0x000fe200000e0000 */
[----:B------:R-:W-:Y:S01]  /*17ff0*/  UMOV UR13, UR25 ;  /* 0x00000019000d7c82 */ /* 0x000fe20008000000 */
[----:B------:R-:W-:Y:S01]  /*18000*/  LOP3.LUT R0, R0, 0x3fff, RZ, 0xc0, !PT ;  /* 0x00003fff00007812 */ /* 0x000fe200078ec0ff */
[----:B------:R-:W-:Y:S01]  /*18010*/  IMAD.MOV.U32 R13, RZ, RZ, -0x7fffffe0 ;  /* 0x80000020ff0d7424 */ /* 0x000fe200078e00ff */
[----:B------:R-:W-:Y:S01]  /*18020*/  R2UR UR15, R11 ;  /* 0x000000000b0f72ca */ /* 0x000fe200000e0000 */
[----:B------:R-:W-:Y:S01]  /*18030*/  UMOV UR9, UR25 ;  /* 0x0000001900097c82 */ /* 0x000fe20008000000 */
[----:B------:R-:W-:Y:S01]  /*18040*/  LOP3.LUT R8, R0, 0x10000, RZ, 0xfc, !PT ;  /* 0x0001000000087812 */ /* 0x000fe200078efcff */
[----:B------:R-:W-:Y:S01]  /*18050*/  ULOP3.LUT UR24, UR24, 0x10000, URZ, 0xfc, !UPT ;  /* 0x0001000018187892 */ /* 0x000fe2000f8efc3f */
[----:B------:R-:W-:Y:S01]  /*18060*/  R2UR UR11, R13 ;  /* 0x000000000d0b72ca */ /* 0x000fe200000e0000 */
[----:B------:R-:W-:Y:S01]  /*18070*/  UMOV UR5, UR25 ;  /* 0x0000001900057c82 */ /* 0x000fe20008000000 */
[----:B------:R-:W-:Y:S01]  /*18080*/  R2UR UR7, R11 ;  /* 0x000000000b0772ca */ /* 0x000fe200000e0000 */
[----:B---3--:R-:W-:Y:S01]  /*18090*/  IMAD R4, R189, 0x780, R8 ;  /* 0x00000780bd047824 */ /* 0x008fe200078e0208 */
[----:B------:R-:W-:Y:S01]  /*180a0*/  R2UR UR19, R13 ;  /* 0x000000000d1372ca */ /* 0x000fe200000e0000 */
[----:B------:R-:W-:Y:S01]  /*180b0*/  UMOV UR17, UR25 ;  /* 0x0000001900117c82 */ /* 0x000fe20008000000 */
[----:B------:R-:W-:Y:S01]  /*180c0*/  UMOV UR12, UR24 ;  /* 0x00000018000c7c82 */ /* 0x000fe20008000000 */
[C---:B------:R-:W-:Y:S01]  /*180d0*/  VIADD R10, R4.reuse, 0x80 ;  /* 0x00000080040a7836 */ /* 0x040fe20000000000 */
[C---:B------:R-:W-:Y:S01]  /*180e0*/  R2UR UR26, R4.reuse ;  /* 0x00000000041a72ca */ /* 0x040fe200000e0000 */
[----:B------:R-:W-:Y:S01]  /*180f0*/  VIADD R12, R4, 0x100 ;  /* 0x00000100040c7836 */ /* 0x000fe20000000000 */
[----:B------:R-:W-:Y:S01]  /*18100*/  UMOV UR8, UR24 ;  /* 0x0000001800087c82 */ /* 0x000fe20008000000 */
[----:B------:R-:W-:Y:S01]  /*18110*/  UMOV UR4, UR24 ;  /* 0x0000001800047c82 */ /* 0x000fe20008000000 */
[----:B------:R-:W-:Y:S01]  /*18120*/  R2UR UR14, R10 ;  /* 0x000000000a0e72ca */ /* 0x000fe200000e0000 */
[----:B------:R-:W-:Y:S01]  /*18130*/  VIADD R10, R4, 0x180 ;  /* 0x00000180040a7836 */ /* 0x000fe20000000000 */
[----:B------:R-:W-:Y:S01]  /*18140*/  R2UR UR10, R12 ;  /* 0x000000000c0a72ca */ /* 0x000fe200000e0000 */
[----:B------:R-:W-:Y:S01]  /*18150*/  VIADD R12, R4, 0x200 ;  /* 0x00000200040c7836 */ /* 0x000fe20000000000 */
[----:B------:R-:W-:Y:S01]  /*18160*/  UMOV UR16, UR24 ;  /* 0x0000001800107c82 */ /* 0x000fe20008000000 */
[----:B------:R-:W-:Y:S01]  /*18170*/  IMAD.MOV.U32 R11, RZ, RZ, -0x7fffffe0 ;  /* 0x80000020ff0b7424 */ /* 0x000fe200078e00ff */
[----:B------:R-:W-:Y:S01]  /*18180*/  R2UR UR6, R10 ;  /* 0x000000000a0672ca */ /* 0x000fe200000e0000 */
[----:B------:R-:W-:Y:S01]  /*18190*/  VIADD R10, R4, 0x2 ;  /* 0x00000002040a7836 */ /* 0x000fe20000000000 */
[----:B------:R-:W-:Y:S01]  /*181a0*/  R2UR UR18, R12 ;  /* 0x000000000c1272ca */ /* 0x000fe200000e0000 */
[----:B------:R-:W-:Y:S01]  /*181b0*/  QGMMA.64x32x32.F32.E4M3.E4M3 R88, gdesc[UR24], RZ, !UPT, gsb0 ;  /* 0x00600000185879f3 */ /* 0x000fe2000c0008ff */
[----:B------:R-:W-:Y:S01]  /*181c0*/  VIADD R12, R4, 0x82 ;  /* 0x00000082040c7836 */ /* 0x000fe20000000000 */
[----:B------:R-:W0:Y:S01]  /*181d0*/  LDC R213, c[0x0][0x448] ;  /* 0x00011200ffd57b82 */ /* 0x000e220000000800 */
[----:B------:R-:W-:Y:S01]  /*181e0*/  IMAD.MOV.U32 R13, RZ, RZ, -0x7fffffe0 ;  /* 0x80000020ff0d7424 */ /* 0x000fe200078e00ff */
[----:B------:R-:W-:Y:S01]  /*181f0*/  LOP3.LUT R18, R18, 0xffffffdf, RZ, 0xc0, !PT ;  /* 0xffffffdf12127812 */ /* 0x000fe200078ec0ff */
[----:B------:R-:W-:-:S02]  /*18200*/  IMAD.MOV.U32 R5, RZ, RZ, -0x7fffffe0 ;  /* 0x80000020ff057424 */ /* 0x000fc400078e00ff */
[----:B------:R-:W-:Y:S01]  /*18210*/  IMAD.IADD R3, R210, 0x1, R203 ;  /* 0x00000001d2037824 */ /* 0x000fe200078e02cb */
[----:B0-----:R-:W-:-:S13]  /*18220*/  ISETP.NE.AND P1, PT, R213, 0x1, PT ;  /* 0x00000001d500780c */ /* 0x001fda0003f25270 */
[----:B------:R-:W0:Y:S01]  /*18230*/  @P1 LDC R0, c[0x0][0x44c] ;  /* 0x00011300ff001b82 */ /* 0x000e220000000800 */
[----:B------:R-:W-:-:S04]  /*18240*/  @P1 LOP3.LUT R18, R18, 0x20, RZ, 0xfc, !PT ;  /* 0x0000002012121812 */ /* 0x000fc800078efcff */
[----:B------:R-:W-:Y:S01]  /*18250*/  LOP3.LUT R18, R18, 0xffffffef, RZ, 0xc0, !PT ;  /* 0xffffffef12127812 */ /* 0x000fe200078ec0ff */
[----:B------:R-:W-:Y:S02]  /*18260*/  WARPGROUP.DEPBAR.LE gsb0, 0x0 ;  /* 0x00008000000079c5 */ /* 0x000fe40000010000 */
[----:B------:R-:W-:Y:S01]  /*18270*/  WARPGROUP.ARRIVE ;  /* 0x00000000000079c5 */ /* 0x000fe20000000000 */
[----:B0-----:R-:W-:-:S05]  /*18280*/  @P1 IMAD.HI.U32 R0, R3, R0, RZ ;  /* 0x0000000003001227 */ /* 0x001fca00078e00ff */
[----:B------:R-:W-:Y:S03]  /*18290*/  QGMMA.64x32x32.F32.E4M3.E4M3 R72, gdesc[UR12], RZ, !UPT, gsb0 ;  /* 0x006000000c4879f3 */ /* 0x000fe6000c0008ff */
[----:B------:R-:W-:Y:S02]  /*182a0*/  WARPGROUP.DEPBAR.LE gsb0, 0x0 ;  /* 0x00008000000079c5 */ /* 0x000fe40000010000 */
[----:B------:R-:W-:-:S06]  /*182b0*/  WARPGROUP.ARRIVE ;  /* 0x00000000000079c5 */ /* 0x000fcc0000000000 */
[----:B------:R-:W-:Y:S03]  /*182c0*/  QGMMA.64x32x32.F32.E4M3.E4M3 R56, gdesc[UR8], RZ, !UPT, gsb0 ;  /* 0x00600000083879f3 */ /* 0x000fe6000c0008ff */
[----:B------:R-:W-:Y:S02]  /*182d0*/  WARPGROUP.DEPBAR.LE gsb0, 0x0 ;  /* 0x00008000000079c5 */ /* 0x000fe40000010000 */
[----:B------:R-:W-:-:S06]  /*182e0*/  WARPGROUP.ARRIVE ;  /* 0x00000000000079c5 */ /* 0x000fcc0000000000 */
[----:B------:R-:W-:Y:S01]  /*182f0*/  QGMMA.64x32x32.F32.E4M3.E4M3 R40, gdesc[UR4], RZ, !UPT, gsb0 ;  /* 0x00600000042879f3 */ /* 0x000fe2000c0008ff */
[----:B------:R-:W-:Y:S01]  /*18300*/  R2UR UR6, R10 ;  /* 0x000000000a0672ca */ /* 0x000fe200000e0000 */
[----:B------:R-:W-:Y:S01]  /*18310*/  UIADD3 UR4, UR24, 0x2, URZ ;  /* 0x0000000218047890 */ /* 0x000fe2000fffe03f */
[----:B------:R-:W-:Y:S01]  /*18320*/  R2UR UR7, R11 ;  /* 0x000000000b0772ca */ /* 0x000fe200000e0000 */
[----:B------:R-:W-:Y:S01]  /*18330*/  UMOV UR5, 0x80000020 ;  /* 0x8000002000057882 */ /* 0x000fe20000000000 */
[----:B------:R-:W-:Y:S01]  /*18340*/  VIADD R10, R4, 0x102 ;  /* 0x00000102040a7836 */ /* 0x000fe20000000000 */
[----:B------:R-:W-:Y:S01]  /*18350*/  UMOV UR13, UR5 ;  /* 0x00000005000d7c82 */ /* 0x000fe20008000000 */
[----:B------:R-:W-:Y:S01]  /*18360*/  IMAD.MOV.U32 R11, RZ, RZ, -0x7fffffe0 ;  /* 0x80000020ff0b7424 */ /* 0x000fe200078e00ff */
[----:B------:R-:W-:Y:S01]  /*18370*/  UMOV UR9, UR5 ;  /* 0x0000000500097c82 */ /* 0x000fe20008000000 */
[----:B------:R-:W-:Y:S01]  /*18380*/  UMOV UR12, UR4 ;  /* 0x00000004000c7c82 */ /* 0x000fe20008000000 */
[----:B------:R-:W-:Y:S01]  /*18390*/  R2UR UR14, R10 ;  /* 0x000000000a0e72ca */ /* 0x000fe200000e0000 */
[----:B------:R-:W-:Y:S01]  /*183a0*/  UMOV UR8, UR4 ;  /* 0x0000000400087c82 */ /* 0x000fe20008000000 */
[----:B------:R-:W-:Y:S01]  /*183b0*/  R2UR UR15, R11 ;  /* 0x000000000b0f72ca */ /* 0x000fe200000e0000 */
[----:B------:R-:W-:-:S02]  /*183c0*/  VIADD R10, R4, 0x202 ;  /* 0x00000202040a7836 */ /* 0x000fc40000000000 */
        /* <DEDUP_REMOVED lines=54> */
[----:B------:R-:W-:Y:S01]  /*18730*/  UMOV UR12, UR8 ;  /* 0x00000008000c7c82 */ /* 0x000fe20008000000 */
[----:B------:R-:W-:Y:S01]  /*18740*/  UMOV UR13, UR9 ;  /* 0x00000009000d7c82 */ /* 0x000fe20008000000 */
[----:B------:R-:W-:-:S02]  /*18750*/  VIADD R10, R4, 0x480 ;  /* 0x00000480040a7836 */ /* 0x000fc40000000000 */
[----:B------:R-:W-:Y:S01]  /*18760*/  IMAD.MOV.U32 R11, RZ, RZ, -0x7fffffe0 ;  /* 0x80000020ff0b7424 */ /* 0x000fe200078e00ff */
[----:B------:R-:W-:Y:S02]  /*18770*/  WARPGROUP.DEPBAR.LE gsb0, 0x0 ;  /* 0x00008000000079c5 */ /* 0x000fe40000010000 */
[----:B------:R-:W-:-:S06]  /*18780*/  WARPGROUP.ARRIVE ;  /* 0x00000000000079c5 */ /* 0x000fcc0000000000 */
[----:B------:R-:W-:Y:S01]  /*18790*/  QGMMA.64x32x32.F32.E4M3.E4M3 R24, gdesc[UR4], R24, gsb0 ;  /* 0x00600000041879f3 */ /* 0x000fe20008000818 */
[----:B------:R-:W-:Y:S02]  /*187a0*/  ULDC UR6, c[0x0][0x9dc] ;  /* 0x0002770000067ab9 */ /* 0x000fe40000000800 */
        /* <DEDUP_REMOVED lines=99> */
[----:B------:R-:W-:Y:S02]  /*18de0*/  R2UR UR30, R12 ;  /* 0x000000000c1e72ca */ /* 0x000fe400000e0000 */
[----:B------:R-:W-:Y:S01]  /*18df0*/  R2UR UR31, R13 ;  /* 0x000000000d1f72ca */ /* 0x000fe200000e0000 */
        /* <DEDUP_REMOVED lines=17> */
[----:B------:R-:W-:Y:S01]  /*18f10*/  VIADD R4, R4, 0x702 ;  /* 0x0000070204047836 */ /* 0x000fe20000000000 */
[----:B------:R-:W0:Y:S01]  /*18f20*/  LDC.64 R10, c[0x0][0x9e0] ;  /* 0x00027800ff0a7b82 */ /* 0x000e220000000a00 */
[----:B------:R-:W-:-:S02]  /*18f30*/  WARPGROUP.DEPBAR.LE gsb0, 0x0 ;  /* 0x00008000000079c5 */ /* 0x000fc40000010000 */
[----:B------:R-:W-:-:S06]  /*18f40*/  WARPGROUP.ARRIVE ;  /* 0x00000000000079c5 */ /* 0x000fcc0000000000 */
[----:B------:R-:W-:Y:S03]  /*18f50*/  QGMMA.64x32x32.F32.E4M3.E4M3 R24, gdesc[UR16], R24, gsb0 ;  /* 0x00600000101879f3 */ /* 0x000fe60008000818 */
[----:B------:R-:W-:Y:S02]  /*18f60*/  WARPGROUP.DEPBAR.LE gsb0, 0x0 ;  /* 0x00008000000079c5 */ /* 0x000fe40000010000 */
[----:B------:R-:W-:-:S06]  /*18f70*/  WARPGROUP.ARRIVE ;  /* 0x00000000000079c5 */ /* 0x000fcc0000000000 */
[----:B------:R-:W-:Y:S01]  /*18f80*/  QGMMA.64x32x32.F32.E4M3.E4M3 R88, gdesc[UR20], R88, gsb0 ;  /* 0x00600000145879f3 */ /* 0x000fe20008000858 */
[----:B------:R-:W-:Y:S02]  /*18f90*/  R2UR UR22, R4 ;  /* 0x00000000041672ca */ /* 0x000fe400000e0000 */
[----:B------:R-:W-:Y:S02]  /*18fa0*/  R2UR UR23, R5 ;  /* 0x00000000051772ca */ /* 0x000fe400000e0000 */
[----:B------:R-:W1:Y:S02]  /*18fb0*/  @P1 LDC R5, c[0x0][0x450] ;  /* 0x00011400ff051b82 */ /* 0x000e640000000800 */
[----:B-1----:R-:W-:Y:S01]  /*18fc0*/  @P1 SHF.R.U32.HI R3, RZ, R5, R0 ;  /* 0x00000005ff031219 */ /* 0x002fe20000011600 */
[----:B------:R-:W-:Y:S01]  /*18fd0*/  IMAD.MOV.U32 R5, RZ, RZ, -0xa0 ;  /* 0xffffff60ff057424 */ /* 0x000fe200078e00ff */
[----:B0-----:R-:W-:Y:S01]  /*18fe0*/  ISETP.GE.AND P1, PT, R11, 0x1, PT ;  /* 0x000000010b00780c */ /* 0x001fe20003f26270 */
[----:B------:R-:W-:-:S02]  /*18ff0*/  @!P0 VIADD R0, R7, 0x29840 ;  /* 0x0002984007008836 */ /* 0x000fc40000000000 */
[----:B------:R-:W0:Y:S01]  /*19000*/  SHFL.IDX PT, R9, R3, RZ, 0x1c1f ;  /* 0x001c1fff03097589 */ /* 0x000e2200000e0000 */
[----:B------:R-:W-:Y:S02]  /*19010*/  IMAD R14, R104, R5, 0xa1 ;  /* 0x000000a1680e7424 */ /* 0x000fe400078e0205 */
[----:B------:R-:W-:Y:S01]  /*19020*/  IMAD.U32 R7, RZ, RZ, UR6 ;  /* 0x00000006ff077e24 */ /* 0x000fe2000f8e00ff */
[----:B------:R-:W-:Y:S02]  /*19030*/  @!P0 PRMT R0, RZ, 0x654, R0 ;  /* 0x00000654ff008816 */ /* 0x000fe40000000000 */
[----:B------:R-:W-:Y:S01]  /*19040*/  IADD3 R4, R194, R14, -R195 ;  /* 0x0000000ec2047210 */ /* 0x000fe20007ffe8c3 */
[----:B------:R-:W-:Y:S01]  /*19050*/  VIADD R14, R14, 0xffffffff ;  /* 0xffffffff0e0e7836 */ /* 0x000fe20000000000 */
[----:B------:R-:W-:Y:S02]  /*19060*/  LOP3.LUT R6, RZ, R7, RZ, 0x33, !PT ;  /* 0x00000007ff067212 */ /* 0x000fe400078e33ff */
[----:B------:R-:W-:Y:S01]  /*19070*/  @P1 LOP3.LUT R18, R18, 0x10, RZ, 0xfc, !PT ;  /* 0x0000001012121812 */ /* 0x000fe200078efcff */
[----:B------:R-:W-:-:S02]  /*19080*/  IMAD.IADD R135, R4, 0x1, -R193 ;  /* 0x0000000104877824 */ /* 0x000fc400078e0ac1 */
[----:B------:R-:W-:Y:S02]  /*19090*/  IMAD.IADD R12, R14, 0x1, -R195 ;  /* 0x000000010e0c7824 */ /* 0x000fe400078e0ac3 */
[C---:B------:R-:W-:Y:S02]  /*190a0*/  IMAD.IADD R6, R135.reuse, 0x1, R6 ;  /* 0x0000000187067824 */ /* 0x040fe400078e0206 */
[----:B------:R-:W-:Y:S02]  /*190b0*/  IMAD.IADD R135, R135, 0x1, R10 ;  /* 0x0000000187877824 */ /* 0x000fe400078e020a */
        /* <DEDUP_REMOVED lines=18> */
[----:B------:R-:W-:Y:S06]  /*191e0*/  @!P1 BRA `(.L_x_1486) ;  /* 0x00000000004c9947 */ /* 0x000fec0003800000 */
[----:B------:R-:W-:Y:S01]  /*191f0*/  IADD3 R9, -R193, R194, R9 ;  /* 0x000000c2c1097210 */ /* 0x000fe20007ffe109 */
[----:B------:R-:W-:Y:S03]  /*19200*/  BSSY B0, `(.L_x_1487) ;  /* 0x000000e000007945 */ /* 0x000fe60003800000 */
[----:B------:R-:W-:-:S13]  /*19210*/  ISETP.GT.AND P1, PT, R9, -0x1, PT ;  /* 0xffffffff0900780c */ /* 0x000fda0003f24270 */
        /* <DEDUP_REMOVED lines=8> */
.L_x_1488:
[----:B------:R-:W-:-:S13]  /*192a0*/  ISETP.NE.AND P1, PT, R11, 0x1, PT ;  /* 0x000000010b00780c */ /* 0x000fda0003f25270 */
[----:B------:R-:W0:Y:S02]  /*192b0*/  @P1 LDC.64 R4, c[0x0][0x9e8] ;  /* 0x00027a00ff041b82 */ /* 0x000e240000000a00 */
[----:B0-----:R-:W-:-:S05]  /*192c0*/  @P1 IMAD.HI.U32 R4, R9, R4, RZ ;  /* 0x0000000409041227 */ /* 0x001fca00078e00ff */
[----:B------:R-:W-:-:S07]  /*192d0*/  @P1 SHF.R.U32.HI R9, RZ, R5, R4 ;  /* 0x00000005ff091219 */ /* 0x000fce0000011604 */
.L_x_1489:
[----:B------:R-:W-:Y:S05]  /*192e0*/  BSYNC B0 ;  /* 0x0000000000007941 */ /* 0x000fea0003800000 */
.L_x_1487:
[----:B------:R-:W-:-:S05]  /*192f0*/  IMAD R9, R9, R11, R12 ;  /* 0x0000000b09097224 */ /* 0x000fca00078e020c */
[----:B------:R-:W-:Y:S02]  /*19300*/  VIMNMX R106, R106, R9, !PT ;  /* 0x000000096a6a7248 */ /* 0x000fe40007fe0100 */
[----:B------:R-:W-:-:S07]  /*19310*/  VIADDMNMX R20, R9, R11, R20, PT ;  /* 0x0000000b09147246 */ /* 0x000fce0003800114 */
.L_x_1486:
[C---:B------:R-:W-:Y:S01]  /*19320*/  ISETP.GE.AND P1, PT, R14.reuse, 0x2, PT ;  /* 0x000000020e00780c */ /* 0x040fe20003f26270 */
[----:B------:R-:W0:Y:S01]  /*19330*/  SHFL.IDX PT, R3, R3, 0x1, 0x1c1f ;  /* 0x003c1f0003037f89 */ /* 0x000e2200000e0000 */
[----:B------:R-:W-:Y:S02]  /*19340*/  ISETP.GE.AND P2, PT, R14, 0x9, PT ;  /* 0x000000090e00780c */ /* 0x000fe40003f46270 */
[----:B------:R-:W-:Y:S02]  /*19350*/  P2R R114, PR, RZ, 0x2 ;  /* 0x00000002ff727803 */ /* 0x000fe40000000000 */
[----:B------:R-:W-:Y:S02]  /*19360*/  ISETP.GT.AND P1, PT, R106, 0x1, !P1 ;  /* 0x000000016a00780c */ /* 0x000fe40004f24270 */
[----:B------:R-:W-:Y:S02]  /*19370*/  P2R R112, PR, RZ, 0x4 ;  /* 0x00000004ff707803 */ /* 0x000fe40000000000 */
[----:B------:R-:W-:-:S02]  /*19380*/  ISETP.LT.OR P1, PT, R20, 0x2, P1 ;  /* 0x000000021400780c */ /* 0x000fc40000f21670 */
[----:B------:R-:W-:Y:S02]  /*19390*/  ISETP.GE.AND P4, PT, R14, 0x29, PT ;  /* 0x000000290e00780c */ /* 0x000fe40003f86270 */
[----:B------:R-:W-:Y:S02]  /*193a0*/  FSEL R89, R89, -INF , !P1 ;  /* 0xff80000059597808 */ /* 0x000fe40004800000 */
[----:B------:R-:W-:Y:S02]  /*193b0*/  ISETP.GT.AND P1, PT, R106, 0x8, !P2 ;  /* 0x000000086a00780c */ /* 0x000fe40005724270 */
[----:B------:R-:W-:Y:S02]  /*193c0*/  ISETP.GE.AND P2, PT, R14, 0xa, PT ;  /* 0x0000000a0e00780c */ /* 0x000fe40003f46270 */
[----:B------:R-:W-:Y:S02]  /*193d0*/  ISETP.LT.OR P1, PT, R20, 0x9, P1 ;  /* 0x000000091400780c */ /* 0x000fe40000f21670 */
[----:B------:R-:W-:-:S02]  /*193e0*/  P2R R128, PR, RZ, 0x10 ;  /* 0x00000010ff807803 */ /* 0x000fc40000000000 */
[----:B------:R-:W-:Y:S01]  /*193f0*/  FSEL R21, R92, -INF , !P1 ;  /* 0xff8000005c157808 */ /* 0x000fe20004800000 */
[----:B0-----:R-:W-:Y:S01]  /*19400*/  IMAD.IADD R6, R6, 0x1, R3 ;  /* 0x0000000106067824 */ /* 0x001fe200078e0203 */
        /* <DEDUP_REMOVED lines=8> */
[----:B------:R-:W-:Y:S02]  /*19490*/  ISETP.GE.AND P2, PT, R14, 0x12, PT ;  /* 0x000000120e00780c */ /* 0x000fe40003f46270 */
[----:B------:R-:W-:Y:S02]  /*194a0*/  FSEL R15, R96, -INF , !P1 ;  /* 0xff800000600f7808 */ /* 0x000fe40004800000 */
[----:B------:R-:W-:-:S02]  /*194b0*/  ISETP.GT.AND P1, PT, R106, 0x11, !P2 ;  /* 0x000000116a00780c */ /* 0x000fc40005724270 */
[----:B------:R-:W-:Y:S02]  /*194c0*/  P2R R96, PR, RZ, 0x4 ;  /* 0x00000004ff607803 */ /* 0x000fe40000000000 */
[----:B------:R-:W-:Y:S02]  /*194d0*/  ISETP.LT.OR P1, PT, R20, 0x12, P1 ;  /* 0x000000121400780c */ /* 0x000fe40000f21670 */
[----:B------:R-:W-:Y:S02]  /*194e0*/  ISETP.GE.AND P2, PT, R14, 0x19, PT ;  /* 0x000000190e00780c */ /* 0x000fe40003f46270 */
[----:B------:R-:W-:Y:S02]  /*194f0*/  FSEL R97, R97, -INF , !P1 ;  /* 0xff80000061617808 */ /* 0x000fe40004800000 */
[----:B------:R-:W-:Y:S02]  /*19500*/  ISETP.GT.AND P1, PT, R106, 0x18, !P2 ;  /* 0x000000186a00780c */ /* 0x000fe40005724270 */
[----:B------:R-:W-:-:S02]  /*19510*/  P2R R110, PR, RZ, 0x4 ;  /* 0x00000004ff6e7803 */ /* 0x000fc40000000000 */
[----:B------:R-:W-:Y:S02]  /*19520*/  ISETP.LT.OR P1, PT, R20, 0x19, P1 ;  /* 0x000000191400780c */ /* 0x000fe40000f21670 */
[----:B------:R-:W-:Y:S02]  /*19530*/  ISETP.GE.AND P2, PT, R14, 0x1a, PT ;  /* 0x0000001a0e00780c */ /* 0x000fe40003f46270 */
[----:B------:R-:W-:Y:S02]  /*19540*/  FSEL R13, R100, -INF , !P1 ;  /* 0xff800000640d7808 */ /* 0x000fe40004800000 */
[----:B------:R-:W-:Y:S02]  /*19550*/  ISETP.GT.AND P1, PT, R106, 0x19, !P2 ;  /* 0x000000196a00780c */ /* 0x000fe40005724270 */
[----:B------:R-:W-:Y:S02]  /*19560*/  P2R R100, PR, RZ, 0x4 ;  /* 0x00000004ff647803 */ /* 0x000fe40000000000 */
[----:B------:R-:W-:-:S02]  /*19570*/  ISETP.LT.OR P1, PT, R20, 0x1a, P1 ;  /* 0x0000001a1400780c */ /* 0x000fc40000f21670 */
[C---:B------:R-:W-:Y:S02]  /*19580*/  ISETP.GE.AND P6, PT, R14.reuse, 0x7a, PT ;  /* 0x0000007a0e00780c */ /* 0x040fe40003fc6270 */
[----:B------:R-:W-:Y:S02]  /*19590*/  FSEL R101, R101, -INF , !P1 ;  /* 0xff80000065657808 */ /* 0x000fe40004800000 */
[----:B------:R-:W-:Y:S02]  /*195a0*/  ISETP.GE.AND P1, PT, R14, 0x21, PT ;  /* 0x000000210e00780c */ /* 0x000fe40003f26270 */
[----:B------:R-:W-:Y:S02]  /*195b0*/  VIADDMNMX R0, R3, R135, R0, PT ;  /* 0x0000008703007246 */ /* 0x000fe40003800100 */
[----:B------:R-:W-:-:S04]  /*195c0*/  ISETP.GT.AND P2, PT, R106, 0x20, !P1 ;  /* 0x000000206a00780c */ /* 0x000fc80004f44270 */
        /* <DEDUP_REMOVED lines=98> */
[----:B------:R-:W-:-:S04]  /*19bf0*/  ISETP.LT.OR P3, PT, R20, 0x71, P3 ;  /* 0x000000711400780c */ /* 0x000fc80001f61670 */
        /* <DEDUP_REMOVED lines=13> */
[----:B------:R-:W-:-:S04]  /*19cd0*/  ISETP.LT.OR P3, PT, R20, 0x7a, P3 ;  /* 0x0000007a1400780c */ /* 0x000fc80001f61670 */
        /* <DEDUP_REMOVED lines=27> */
[----:B------:R-:W-:-:S04]  /*19e90*/  ISETP.LT.OR P3, PT, R20, 0x92, P3 ;  /* 0x000000921400780c */ /* 0x000fc80001f61670 */
[----:B------:R-:W-:Y:S02]  /*19ea0*/  FSEL R133, R33, -INF , !P3 ;  /* 0xff80000021857808 */ /* 0x000fe40005800000 */
[----:B------:R-:W-:-:S04]  /*19eb0*/  ISETP.GE.AND P3, PT, R14, 0x99, PT ;  /* 0x000000990e00780c */ /* 0x000fc80003f66270 */
[----:B------:R-:W-:-:S04]  /*19ec0*/  ISETP.GT.AND P4, PT, R106, 0x98, !P3 ;  /* 0x000000986a00780c */ /* 0x000fc80005f84270 */
[----:B------:R-:W-:-:S04]  /*19ed0*/  ISETP.LT.OR P4, PT, R20, 0x99, P4 ;  /* 0x000000991400780c */ /* 0x000fc80002781670 */
[----:B------:R-:W-:Y:S02]  /*19ee0*/  FSEL R33, R36, -INF , !P4 ;  /* 0xff80000024217808 */ /* 0x000fe40006000000 */
[----:B------:R-:W-:-:S04]  /*19ef0*/  ISETP.GE.AND P4, PT, R14, 0x1, PT ;  /* 0x000000010e00780c */ /* 0x000fc80003f86270 */
        /* <DEDUP_REMOVED lines=8> */
[----:B------:R-:W-:-:S13]  /*19f80*/  ISETP.GE.AND P5, PT, R11, 0x1, PT ;  /* 0x000000010b00780c */ /* 0x000fda0003fa6270 */
[----:B------:R-:W-:Y:S05]  /*19f90*/  @!P5 BRA `(.L_x_1490) ;  /* 0x00000000004cd947 */ /* 0x000fea0003800000 */
        /* <DEDUP_REMOVED lines=11> */
.L_x_1492:
[----:B------:R-:W-:-:S13]  /*1a050*/  ISETP.NE.AND P5, PT, R11, 0x1, PT ;  /* 0x000000010b00780c */ /* 0x000fda0003fa5270 */
[----:B------:R-:W0:Y:S02]  /*1a060*/  @P5 LDC.64 R4, c[0x0][0x9e8] ;  /* 0x00027a00ff045b82 */ /* 0x000e240000000a00 */
[----:B0-----:R-:W-:-:S05]  /*1a070*/  @P5 IMAD.HI.U32 R4, R3, R4, RZ ;  /* 0x0000000403045227 */ /* 0x001fca00078e00ff */
[----:B------:R-:W-:-:S07]  /*1a080*/  @P5 SHF.R.U32.HI R3, RZ, R5, R4 ;  /* 0x00000005ff035219 */ /* 0x000fce0000011604 */
.L_x_1493:
[----:B------:R-:W-:Y:S05]  /*1a090*/  BSYNC B0 ;  /* 0x0000000000007941 */ /* 0x000fea0003800000 */
.L_x_1491:
[----:B------:R-:W-:-:S05]  /*1a0a0*/  IMAD R3, R3, R11, R12 ;  /* 0x0000000b03037224 */ /* 0x000fca00078e020c */
[----:B------:R-:W-:Y:S02]  /*1a0b0*/  VIMNMX R6, R6, R3, !PT ;  /* 0x0000000306067248 */ /* 0x000fe40007fe0100 */
[----:B------:R-:W-:-:S07]  /*1a0c0*/  VIADDMNMX R0, R3, R11, R0, PT ;  /* 0x0000000b03007246 */ /* 0x000fce0003800100 */
.L_x_1490:
        /* <DEDUP_REMOVED lines=114> */
[----:B------:R-:W-:Y:S01]  /*1a7f0*/  ISETP.GT.AND P4, PT, R6, RZ, !P4 ;  /* 0x000000ff0600720c */ /* 0x000fe20006784270 */
[----:B------:R-:W0:Y:S01]  /*1a800*/  SHFL.BFLY PT, R3, R4, 0x2, 0x1f ;  /* 0x0c401f0004037f89 */ /* 0x000e2200000e0000 */
[----:B------:R-:W-:Y:S02]  /*1a810*/  FSEL R151, R46, -INF , !P1 ;  /* 0xff8000002e977808 */ /* 0x000fe40004800000 */
[----:B------:R-:W-:Y:S02]  /*1a820*/  ISETP.NE.AND P1, PT, R60, RZ, PT ;  /* 0x000000ff3c00720c */ /* 0x000fe40003f25270 */
[----:B------:R-:W-:Y:S02]  /*1a830*/  ISETP.LT.OR P4, PT, R0, 0x1, P4 ;  /* 0x000000010000780c */ /* 0x000fe40002781670 */
[----:B------:R-:W-:Y:S02]  /*1a840*/  ISETP.GT.AND P1, PT, R6, 0x69, !P1 ;  /* 0x000000690600780c */ /* 0x000fe40004f24270 */
[----:B------:R-:W-:-:S02]  /*1a850*/  FSEL R90, R90, -INF , !P4 ;  /* 0xff8000005a5a7808 */ /* 0x000fc40006000000 */
[----:B------:R-:W-:Y:S02]  /*1a860*/  ISETP.LT.OR P1, PT, R0, 0x6a, P1 ;  /* 0x0000006a0000780c */ /* 0x000fe40000f21670 */
[----:B------:R-:W-:Y:S02]  /*1a870*/  ISETP.GT.AND P6, PT, R6, 0x79, !P6 ;  /* 0x000000790600780c */ /* 0x000fe400077c4270 */
[----:B------:R-:W-:Y:S02]  /*1a880*/  FSEL R47, R47, -INF , !P1 ;  /* 0xff8000002f2f7808 */ /* 0x000fe40004800000 */
[----:B------:R-:W-:Y:S02]  /*1a890*/  ISETP.NE.AND P1, PT, R56, RZ, PT ;  /* 0x000000ff3800720c */ /* 0x000fe40003f25270 */
[----:B------:R-:W-:Y:S02]  /*1a8a0*/  ISETP.NE.AND P4, PT, R24, RZ, PT ;  /* 0x000000ff1800720c */ /* 0x000fe40003f85270 */
[----:B------:R-:W-:-:S02]  /*1a8b0*/  ISETP.GT.AND P1, PT, R6, 0x70, !P1 ;  /* 0x000000700600780c */ /* 0x000fc40004f24270 */
[C---:B------:R-:W-:Y:S02]  /*1a8c0*/  ISETP.LT.OR P6, PT, R0.reuse, 0x7a, P6 ;  /* 0x0000007a0000780c */ /* 0x040fe400037c1670 */
[----:B------:R-:W-:Y:S02]  /*1a8d0*/  ISETP.LT.OR P1, PT, R0, 0x71, P1 ;  /* 0x000000710000780c */ /* 0x000fe40000f21670 */
[----:B0-----:R-:W-:Y:S02]  /*1a8e0*/  FMNMX.FTZ R12, R4, R3, !PT ;  /* 0x00000003040c7209 */ /* 0x001fe40007810000 */
[----:B------:R-:W-:Y:S02]  /*1a8f0*/  FSEL R153, R50, -INF , !P1 ;  /* 0xff80000032997808 */ /* 0x000fe40004800000 */
[----:B------:R-:W-:Y:S01]  /*1a900*/  ISETP.NE.AND P1, PT, R48, RZ, PT ;  /* 0x000000ff3000720c */ /* 0x000fe20003f25270 */
[----:B------:R-:W0:Y:S01]  /*1a910*/  SHFL.BFLY PT, R3, R12, 0x1, 0x1f ;  /* 0x0c201f000c037f89 */ /* 0x000e2200000e0000 */
[----:B------:R-:W-:-:S02]  /*1a920*/  FSEL R55, R55, -INF , !P6 ;  /* 0xff80000037377808 */ /* 0x000fc40007000000 */
[----:B------:R-:W-:Y:S02]  /*1a930*/  ISETP.GT.AND P1, PT, R6, 0x71, !P1 ;  /* 0x000000710600780c */ /* 0x000fe40004f24270 */
[----:B------:R-:W-:Y:S02]  /*1a940*/  ISETP.NE.AND P6, PT, R52, RZ, PT ;  /* 0x000000ff3400720c */ /* 0x000fe40003fc5270 */
[----:B------:R-:W-:Y:S02]  /*1a950*/  ISETP.LT.OR P1, PT, R0, 0x72, P1 ;  /* 0x000000720000780c */ /* 0x000fe40000f21670 */
[----:B------:R-:W-:Y:S02]  /*1a960*/  ISETP.GT.AND P3, PT, R6, 0x98, !P3 ;  /* 0x000000980600780c */ /* 0x000fe40005f64270 */
[----:B------:R-:W-:Y:S02]  /*1a970*/  FSEL R51, R51, -INF , !P1 ;  /* 0xff80000033337808 */ /* 0x000fe40004800000 */
[----:B------:R-:W-:-:S02]  /*1a980*/  ISETP.NE.AND P1, PT, R44, RZ, PT ;  /* 0x000000ff2c00720c */ /* 0x000fc40003f25270 */
[----:B------:R-:W-:Y:S02]  /*1a990*/  ISETP.LT.OR P3, PT, R0, 0x99, P3 ;  /* 0x000000990000780c */ /* 0x000fe40001f61670 */
[----:B------:R-:W-:-:S04]  /*1a9a0*/  ISETP.GT.AND P1, PT, R6, 0x78, !P1 ;  /* 0x000000780600780c */ /* 0x000fc80004f24270 */
[----:B------:R-:W-:Y:S02]  /*1a9b0*/  ISETP.LT.OR P1, PT, R0, 0x79, P1 ;  /* 0x000000790000780c */ /* 0x000fe40000f21670 */
[----:B0-----:R-:W-:Y:S02]  /*1a9c0*/  FMNMX.FTZ R3, R12, R3, !PT ;  /* 0x000000030c037209 */ /* 0x001fe40007810000 */
[----:B------:R-:W-:Y:S02]  /*1a9d0*/  FSEL R155, R54, -INF , !P1 ;  /* 0xff800000369b7808 */ /* 0x000fe40004800000 */
[----:B------:R-:W-:Y:S01]  /*1a9e0*/  ISETP.GT.AND P1, PT, R6, 0x1, !P2 ;  /* 0x000000010600780c */ /* 0x000fe20005724270 */
[----:B------:R-:W-:-:S01]  /*1a9f0*/  FFMA.FTZ R169, R2, R3, -8 ;  /* 0xc100000002a97423 */ /* 0x000fc20000010003 */
[----:B------:R-:W-:Y:S02]  /*1aa00*/  ISETP.NE.AND P2, PT, R132, RZ, PT ;  /* 0x000000ff8400720c */ /* 0x000fe40003f45270 */
[----:B------:R-:W-:-:S04]  /*1aa10*/  ISETP.LT.OR P1, PT, R0, 0x2, P1 ;  /* 0x000000020000780c */ /* 0x000fc80000f21670 */
[----:B------:R-:W-:Y:S02]  /*1aa20*/  FSEL R159, R91, -INF , !P1 ;  /* 0xff8000005b9f7808 */ /* 0x000fe40004800000 */
[----:B------:R-:W-:Y:S02]  /*1aa30*/  ISETP.GT.AND P1, PT, R6, 0x8, !P5 ;  /* 0x000000080600780c */ /* 0x000fe40006f24270 */
[----:B------:R-:W-:Y:S02]  /*1aa40*/  FMNMX.FTZ R24, R90, R159, !PT ;  /* 0x0000009f5a187209 */ /* 0x000fe40007810000 */
[----:B------:R-:W-:Y:S02]  /*1aa50*/  ISETP.LT.OR P1, PT, R0, 0x9, P1 ;  /* 0x000000090000780c */ /* 0x000fe40000f21670 */
[----:B------:R-:W-:Y:S02]  /*1aa60*/  ISETP.NE.AND P5, PT, R134, RZ, PT ;  /* 0x000000ff8600720c */ /* 0x000fe40003fa5270 */
[----:B------:R-:W-:-:S02]  /*1aa70*/  FSEL R157, R94, -INF , !P1 ;  /* 0xff8000005e9d7808 */ /* 0x000fc40004800000 */
[----:B------:R-:W-:Y:S02]  /*1aa80*/  ISETP.NE.AND P1, PT, R92, RZ, PT ;  /* 0x000000ff5c00720c */ /* 0x000fe40003f25270 */
[----:B------:R-:W-:Y:S02]  /*1aa90*/  FMNMX.FTZ R24, R157, R24, !PT ;  /* 0x000000189d187209 */ /* 0x000fe40007810000 */
[----:B------:R-:W-:-:S04]  /*1aaa0*/  ISETP.GT.AND P1, PT, R6, 0x9, !P1 ;  /* 0x000000090600780c */ /* 0x000fc80004f24270 */
[----:B------:R-:W-:-:S04]  /*1aab0*/  ISETP.LT.OR P1, PT, R0, 0xa, P1 ;  /* 0x0000000a0000780c */ /* 0x000fc80000f21670 */
[----:B------:R-:W-:Y:S02]  /*1aac0*/  FSEL R161, R95, -INF , !P1 ;  /* 0xff8000005fa17808 */ /* 0x000fe40004800000 */
[----:B------:R-:W-:Y:S02]  /*1aad0*/  ISETP.NE.AND P1, PT, R108, RZ, PT ;  /* 0x000000ff6c00720c */ /* 0x000fe40003f25270 */
[----:B------:R-:W-:Y:S02]  /*1aae0*/  FMNMX.FTZ R24, R161, R24, !PT ;  /* 0x00000018a1187209 */ /* 0x000fe40007810000 */
        /* <DEDUP_REMOVED lines=20> */
[----:B------:R-:W-:Y:S02]  /*1ac30*/  FMNMX.FTZ R26, R163, R24, !PT ;  /* 0x00000018a31a7209 */ /* 0x000fe40007810000 */
[----:B------:R-:W-:Y:S02]  /*1ac40*/  ISETP.LT.OR P1, PT, R0, 0x82, P1 ;  /* 0x000000820000780c */ /* 0x000fe40000f21670 */
[----:B------:R-:W-:Y:S02]  /*1ac50*/  FMNMX.FTZ R26, R165, R26, !PT ;  /* 0x0000001aa51a7209 */ /* 0x000fe40007810000 */
[----:B------:R-:W-:-:S02]  /*1ac60*/  FSEL R27, R27, -INF , !P1 ;  /* 0xff8000001b1b7808 */ /* 0x000fc40004800000 */
[----:B------:R-:W-:-:S04]  /*1ac70*/  ISETP.GT.AND P1, PT, R6, 0x88, !P6 ;  /* 0x000000880600780c */ /* 0x000fc80007724270 */
[----:B------:R-:W-:-:S04]  /*1ac80*/  ISETP.LT.OR P1, PT, R0, 0x89, P1 ;  /* 0x000000890000780c */ /* 0x000fc80000f21670 */
[----:B------:R-:W-:Y:S02]  /*1ac90*/  FSEL R95, R30, -INF , !P1 ;  /* 0xff8000001e5f7808 */ /* 0x000fe40004800000 */
[----:B------:R-:W-:-:S04]  /*1aca0*/  ISETP.GT.AND P1, PT, R6, 0x89, !P2 ;  /* 0x000000890600780c */ /* 0x000fc80005724270 */
[----:B------:R-:W-:-:S04]  /*1acb0*/  ISETP.LT.OR P1, PT, R0, 0x8a, P1 ;  /* 0x0000008a0000780c */ /* 0x000fc80000f21670 */
[----:B------:R-:W-:Y:S02]  /*1acc0*/  FSEL R31, R31, -INF , !P1 ;  /* 0xff8000001f1f7808 */ /* 0x000fe40004800000 */
[----:B------:R-:W-:Y:S02]  /*1acd0*/  ISETP.GT.AND P1, PT, R6, 0x90, !P5 ;  /* 0x000000900600780c */ /* 0x000fe40006f24270 */
[----:B------:R-:W-:Y:S02]  /*1ace0*/  ISETP.NE.AND P5, PT, R28, RZ, PT ;  /* 0x000000ff1c00720c */ /* 0x000fe40003fa5270 */
[----:B------:R-:W-:Y:S02]  /*1acf0*/  ISETP.LT.OR P1, PT, R0, 0x91, P1 ;  /* 0x000000910000780c */ /* 0x000fe40000f21670 */
[----:B------:R-:W-:Y:S02]  /*1ad00*/  FMNMX.FTZ R28, R167, R26, !PT ;  /* 0x0000001aa71c7209 */ /* 0x000fe40007810000 */
[----:B------:R-:W-:-:S02]  /*1ad10*/  FSEL R99, R34, -INF , !P1 ;  /* 0xff80000022637808 */ /* 0x000fc40004800000 */
[----:B------:R-:W-:Y:S02]  /*1ad20*/  FSETP.NEU.FTZ.AND P1, PT, R3, -INF , PT ;  /* 0xff8000000300780b */ /* 0x000fe40003f3d000 */
[----:B------:R-:W-:Y:S02]  /*1ad30*/  FMNMX.FTZ R28, R103, R28, !PT ;  /* 0x0000001c671c7209 */ /* 0x000fe40007810000 */
[----:B------:R-:W-:Y:S02]  /*1ad40*/  FSEL R169, R169, RZ, P1 ;  /* 0x000000ffa9a97208 */ /* 0x000fe40000800000 */
[----:B------:R-:W-:Y:S02]  /*1ad50*/  FMNMX.FTZ R28, R5, R28, !PT ;  /* 0x0000001c051c7209 */ /* 0x000fe40007810000 */
[----:B------:R-:W-:Y:S01]  /*1ad60*/  ISETP.GT.AND P1, PT, R6, 0x91, !P5 ;  /* 0x000000910600780c */ /* 0x000fe20006f24270 */
[----:B------:R-:W-:-:S01]  /*1ad70*/  FFMA.FTZ R30, R2, R73, -R169 ;  /* 0x00000049021e7223 */ /* 0x000fc200000108a9 */
[----:B------:R-:W-:Y:S01]  /*1ad80*/  FMNMX.FTZ R28, R75, R28, !PT ;  /* 0x0000001c4b1c7209 */ /* 0x000fe20007810000 */
[----:B------:R-:W-:-:S01]  /*1ad90*/  FFMA.FTZ R73, R2, R77, -R169 ;  /* 0x0000004d02497223 */ /* 0x000fc200000108a9 */
[----:B------:R-:W-:Y:S01]  /*1ada0*/  ISETP.LT.OR P1, PT, R0, 0x92, P1 ;  /* 0x000000920000780c */ /* 0x000fe20000f21670 */
[----:B------:R0:W-:Y:S01]  /*1adb0*/  MUFU.EX2 R24, R30 ;  /* 0x0000001e00187308 */ /* 0x0001e20000000800 */
[----:B------:R-:W-:Y:S01]  /*1adc0*/  ISETP.NE.AND P5, PT, R14, RZ, PT ;  /* 0x000000ff0e00720c */ /* 0x000fe20003fa5270 */
[C-C-:B------:R-:W-:Y:S01]  /*1add0*/  FFMA.FTZ R77, R2.reuse, R81, -R169.reuse ;  /* 0x00000051024d7223 */ /* 0x140fe200000108a9 */
[----:B------:R-:W-:Y:S01]  /*1ade0*/  FSEL R35, R35, -INF , !P1 ;  /* 0xff80000023237808 */ /* 0x000fe20004800000 */
[--C-:B------:R-:W-:Y:S01]  /*1adf0*/  FFMA.FTZ R81, R2, R85, -R169.reuse ;  /* 0x0000005502517223 */ /* 0x100fe200000108a9 */
[----:B------:R-:W-:Y:S01]  /*1ae00*/  ISETP.GT.AND P1, PT, R6, 0x99, !P5 ;  /* 0x000000990600780c */ /* 0x000fe20006f24270 */
[--C-:B------:R-:W-:Y:S01]  /*1ae10*/  FFMA.FTZ R85, R2, R41, -R169.reuse ;  /* 0x0000002902557223 */ /* 0x100fe200000108a9 */
[----:B------:R-:W-:Y:S01]  /*1ae20*/  FSEL R41, R38, -INF , !P3 ;  /* 0xff80000026297808 */ /* 0x000fe20005800000 */
[C-C-:B------:R-:W-:Y:S01]  /*1ae30*/  FFMA.FTZ R12, R2.reuse, R21, -R169.reuse ;  /* 0x00000015020c7223 */ /* 0x140fe200000108a9 */
[----:B0-----:R-:W-:Y:S01]  /*1ae40*/  FMNMX.FTZ R30, R135, R28, !PT ;  /* 0x0000001c871e7209 */ /* 0x001fe20007810000 */
[--C-:B------:R-:W-:Y:S01]  /*1ae50*/  FFMA.FTZ R21, R2, R93, -R169.reuse ;  /* 0x0000005d02157223 */ /* 0x100fe200000108a9 */
[----:B------:R-:W-:Y:S01]  /*1ae60*/  ISETP.LT.OR P1, PT, R0, 0x9a, P1 ;  /* 0x0000009a0000780c */ /* 0x000fe20000f21670 */
[C-C-:B------:R-:W-:Y:S01]  /*1ae70*/  FFMA.FTZ R14, R2.reuse, R15, -R169.reuse ;  /* 0x0000000f020e7223 */ /* 0x140fe200000108a9 */
[----:B------:R-:W-:Y:S01]  /*1ae80*/  FMNMX.FTZ R30, R79, R30, !PT ;  /* 0x0000001e4f1e7209 */ /* 0x000fe20007810000 */
[C-C-:B------:R-:W-:Y:S01]  /*1ae90*/  FFMA.FTZ R15, R2.reuse, R97, -R169.reuse ;  /* 0x00000061020f7223 */ /* 0x140fe200000108a9 */
[----:B------:R-:W-:Y:S01]  /*1aea0*/  FSEL R39, R39, -INF , !P1 ;  /* 0xff80000027277808 */ /* 0x000fe20004800000 */
        /* <DEDUP_REMOVED lines=9> */
[----:B------:R-:W-:Y:S01]  /*1af40*/  FMNMX.FTZ R32, R139, R30, !PT ;  /* 0x0000001e8b207209 */ /* 0x000fe20007810000 */
[----:B------:R-:W-:-:S01]  /*1af50*/  FFMA.FTZ R107, R2, R107, -R169 ;  /* 0x0000006b026b7223 */ /* 0x000fc200000108a9 */
        /* <DEDUP_REMOVED lines=16> */
[----:B------:R-:W0:Y:S01]  /*1b060*/  MUFU.EX2 R21, R21 ;  /* 0x0000001500157308 */ /* 0x000e220000000800 */
        /* <DEDUP_REMOVED lines=8> */
[----:B------:R-:W-:Y:S01]  /*1b0f0*/  ISETP.NE.AND P5, PT, R213, 0x1, PT ;  /* 0x00000001d500780c */ /* 0x000fe20003fa5270 */
[C-C-:B------:R-:W-:Y:S01]  /*1b100*/  FFMA.FTZ R48, R2.reuse, R129, -R169.reuse ;  /* 0x0000008102307223 */ /* 0x140fe200000108a9 */
[----:B------:R-:W-:Y:S01]  /*1b110*/  FMNMX.FTZ R34, R67, R34, !PT ;  /* 0x0000002243227209 */ /* 0x000fe20007810000 */
[C-C-:B------:R-:W-:Y:S01]  /*1b120*/  FFMA.FTZ R29, R2.reuse, R29, -R169.reuse ;  /* 0x0000001d021d7223 */ /* 0x140fe200000108a9 */
[----:B------:R-:W-:-:S01]  /*1b130*/  FFMA.FTZ R46, R2, R127, -R169 ;  /* 0x0000007f022e7223 */ /* 0x000fc200000108a9 */
[C-C-:B------:R-:W-:Y:S01]  /*1b140*/  FFMA.FTZ R25, R2.reuse, R25, -R169.reuse ;  /* 0x0000001902197223 */ /* 0x140fe200000108a9 */
[----:B------:R-:W-:Y:S01]  /*1b150*/  FMNMX.FTZ R36, R147, R34, !PT ;  /* 0x0000002293247209 */ /* 0x000fe20007810000 */
[----:B------:R-:W-:Y:S01]  /*1b160*/  MUFU.EX2 R15, R15 ;  /* 0x0000000f000f7308 */ /* 0x000fe20000000800 */
[----:B0-----:R-:W-:Y:S01]  /*1b170*/  F2FP.SATFINITE.E4M3.F32.PACK_AB_MERGE_C R184, R21, R12, RZ ;  /* 0x0000000c15b8723e */ /* 0x001fe200048070ff */
[C-C-:B------:R-:W-:Y:S01]  /*1b180*/  FFMA.FTZ R33, R2.reuse, R33, -R169.reuse ;  /* 0x0000002102217223 */ /* 0x140fe200000108a9 */
[----:B------:R-:W-:Y:S01]  /*1b190*/  FMNMX.FTZ R36, R71, R36, !PT ;  /* 0x0000002447247209 */ /* 0x000fe20007810000 */
[----:B------:R-:W-:Y:S01]  /*1b1a0*/  FFMA.FTZ R50, R2, R131, -R169 ;  /* 0x0000008302327223 */ /* 0x000fe200000108a9 */
[----:B------:R-:W-:-:S02]  /*1b1b0*/  F2FP.SATFINITE.E4M3.F32.PACK_AB_MERGE_C R184, R89, R4, R184 ;  /* 0x0000000459b8723e */ /* 0x000fc400048070b8 */
        /* <DEDUP_REMOVED lines=26> */
[----:B------:R-:W-:Y:S03]  /*1b360*/  MUFU.EX2 R30, R109 ;  /* 0x0000006d001e7308 */ /* 0x000fe60000000800 */
[----:B------:R-:W-:Y:S01]  /*1b370*/  FMNMX.FTZ R0, R39, R44, !PT ;  /* 0x0000002c27007209 */ /* 0x000fe20007810000 */
[----:B------:R-:W-:-:S04]  /*1b380*/  FFMA.FTZ R44, R2, R125, -R169 ;  /* 0x0000007d022c7223 */ /* 0x000fc800000108a9 */
[----:B------:R-:W0:Y:S01]  /*1b390*/  SHFL.BFLY PT, R93, R0, 0x2, 0x1f ;  /* 0x0c401f00005d7f89 */ /* 0x000e2200000e0000 */
[----:B------:R-:W1:Y:S08]  /*1b3a0*/  MUFU.EX2 R81, R81 ;  /* 0x0000005100517308 */ /* 0x000e700000000800 */
[----:B------:R-:W-:Y:S08]  /*1b3b0*/  MUFU.EX2 R32, R111 ;  /* 0x0000006f00207308 */ /* 0x000ff00000000800 */
[----:B------:R-:W-:Y:S01]  /*1b3c0*/  MUFU.EX2 R57, R57 ;  /* 0x0000003900397308 */ /* 0x000fe20000000800 */
[----:B-1----:R-:W-:-:S04]  /*1b3d0*/  F2FP.SATFINITE.E4M3.F32.PACK_AB_MERGE_C R182, R81, R30, RZ ;  /* 0x0000001e51b6723e */ /* 0x002fc800048070ff */
[----:B------:R-:W-:Y:S02]  /*1b3e0*/  F2FP.SATFINITE.E4M3.F32.PACK_AB_MERGE_C R182, R77, R28, R182 ;  /* 0x0000001c4db6723e */ /* 0x000fe400048070b6 */
[----:B0-----:R-:W-:Y:S01]  /*1b3f0*/  FMNMX.FTZ R52, R0, R93, !PT ;  /* 0x0000005d00347209 */ /* 0x001fe20007810000 */
[----:B------:R-:W-:Y:S01]  /*1b400*/  MUFU.EX2 R34, R113 ;  /* 0x0000007100227308 */ /* 0x000fe20000000800 */
[----:B------:R-:W-:-:S03]  /*1b410*/  FFMA.FTZ R93, R2, R133, -R169 ;  /* 0x00000085025d7223 */ /* 0x000fc600000108a9 */
[----:B------:R-:W0:Y:S04]  /*1b420*/  SHFL.BFLY PT, R97, R52, 0x1, 0x1f ;  /* 0x0c201f0034617f89 */ /* 0x000e2800000e0000 */
[----:B------:R-:W1:Y:S08]  /*1b430*/  MUFU.EX2 R61, R61 ;  /* 0x0000003d003d7308 */ /* 0x000e700000000800 */
[----:B------:R-:W-:Y:S08]  /*1b440*/  MUFU.EX2 R40, R117 ;  /* 0x0000007500287308 */ /* 0x000ff00000000800 */
[----:B------:R-:W2:Y:S01]  /*1b450*/  MUFU.EX2 R69, R69 ;  /* 0x0000004500457308 */ /* 0x000ea20000000800 */
[----:B-1----:R-:W-:-:S02]  /*1b460*/  F2FP.SATFINITE.E4M3.F32.PACK_AB_MERGE_C R176, R61, R34, RZ ;  /* 0x000000223db0723e */ /* 0x002fc400048070ff */
[----:B0-----:R-:W-:Y:S01]  /*1b470*/  FMNMX.FTZ R0, R52, R97, !PT ;  /* 0x0000006134007209 */ /* 0x001fe20007810000 */
[----:B------:R-:W-:-:S01]  /*1b480*/  FFMA.FTZ R52, R2, R37, -R169 ;  /* 0x0000002502347223 */ /* 0x000fc200000108a9 */
[----:B------:R-:W-:Y:S02]  /*1b490*/  F2FP.SATFINITE.E4M3.F32.PACK_AB_MERGE_C R176, R57, R32, R176 ;  /* 0x0000002039b0723e */ /* 0x000fe400048070b0 */
[----:B------:R-:W-:Y:S01]  /*1b4a0*/  FSETP.NEU.FTZ.AND P1, PT, R0, -INF , PT ;  /* 0xff8000000000780b */ /* 0x000fe20003f3d000 */
[----:B------:R-:W-:Y:S01]  /*1b4b0*/  FFMA.FTZ R54, R2, R0, -8 ;  /* 0xc100000002367423 */ /* 0x000fe20000010000 */
[----:B------:R-:W-:Y:S04]  /*1b4c0*/  MUFU.EX2 R36, R115 ;  /* 0x0000007300247308 */ /* 0x000fe80000000800 */
[----:B------:R-:W-:-:S02]  /*1b4d0*/  FSEL R54, R54, RZ, P1 ;  /* 0x000000ff36367208 */ /* 0x000fc40000800000 */
[----:B--2---:R-:W-:Y:S02]  /*1b4e0*/  F2FP.SATFINITE.E4M3.F32.PACK_AB_MERGE_C R178, R69, R40, RZ ;  /* 0x0000002845b2723e */ /* 0x004fe400048070ff */
[----:B------:R-:W-:Y:S01]  /*1b4f0*/  MUFU.EX2 R65, R65 ;  /* 0x0000004100417308 */ /* 0x000fe20000000800 */
[----:B------:R-:W-:-:S01]  /*1b500*/  FFMA.FTZ R37, R2, R90, -R54 ;  /* 0x0000005a02257223 */ /* 0x000fc20000010836 */
[C-C-:B------:R-:W-:Y:S01]  /*1b510*/  FFMA.FTZ R56, R2.reuse, R159, -R54.reuse ;  /* 0x0000009f02387223 */ /* 0x140fe20000010836 */
[----:B------:R-:W-:-:S01]  /*1b520*/  FFMA.FTZ R58, R2, R157, -R54 ;  /* 0x0000009d023a7223 */ /* 0x000fc20000010836 */
[----:B------:R-:W-:Y:S01]  /*1b530*/  FFMA.FTZ R76, R2, R67, -R54 ;  /* 0x00000043024c7223 */ /* 0x000fe20000010836 */
[----:B------:R-:W-:-:S01]  /*1b540*/  FADD.FTZ R67, R4, R89 ;  /* 0x0000005904437221 */ /* 0x000fc20000010000 */
[C-C-:B------:R-:W-:Y:S01]  /*1b550*/  FFMA.FTZ R101, R2.reuse, R161, -R54.reuse ;  /* 0x000000a102657223 */ /* 0x140fe20000010836 */
[----:B------:R-:W-:-:S01]  /*1b560*/  FFMA.FTZ R60, R2, R163, -R54 ;  /* 0x000000a3023c7223 */ /* 0x000fc20000010836 */
[----:B------:R-:W-:Y:S01]  /*1b570*/  MUFU.EX2 R37, R37 ;  /* 0x0000002500257308 */ /* 0x000fe20000000800 */
[----:B------:R-:W-:-:S01]  /*1b580*/  FADD.FTZ R78, R12, R67 ;  /* 0x000000430c4e7221 */ /* 0x000fc20000010000 */
[C-C-:B------:R-:W-:Y:S01]  /*1b590*/  FFMA.FTZ R97, R2.reuse, R165, -R54.reuse ;  /* 0x000000a502617223 */ /* 0x140fe20000010836 */
[----:B------:R-:W-:-:S01]  /*1b5a0*/  FFMA.FTZ R62, R2, R167, -R54 ;  /* 0x000000a7023e7223 */ /* 0x000fc20000010836 */
[----:B------:R-:W-:Y:S01]  /*1b5b0*/  FFMA.FTZ R103, R2, R103, -R54 ;  /* 0x0000006702677223 */ /* 0x000fe20000010836 */
[----:B------:R-:W-:-:S01]  /*1b5c0*/  FADD.FTZ R105, R21, R78 ;  /* 0x0000004e15697221 */ /* 0x000fc20000010000 */
[C-C-:B------:R-:W-:Y:S01]  /*1b5d0*/  FFMA.FTZ R78, R2.reuse, R71, -R54.reuse ;  /* 0x00000047024e7223 */ /* 0x140fe20000010836 */
[----:B------:R-:W-:-:S01]  /*1b5e0*/  FFMA.FTZ R5, R2, R5, -R54 ;  /* 0x0000000502057223 */ /* 0x000fc20000010836 */
[----:B------:R-:W0:Y:S01]  /*1b5f0*/  MUFU.EX2 R56, R56 ;  /* 0x0000003800387308 */ /* 0x000e220000000800 */
[----:B------:R-:W-:-:S01]  /*1b600*/  FADD.FTZ R80, R14, R105 ;  /* 0x000000690e507221 */ /* 0x000fc20000010000 */
[C-C-:B------:R-:W-:Y:S01]  /*1b610*/  FFMA.FTZ R64, R2.reuse, R75, -R54.reuse ;  /* 0x0000004b02407223 */ /* 0x140fe20000010836 */
[----:B------:R-:W-:-:S01]  /*1b620*/  FFMA.FTZ R66, R2, R135, -R54 ;  /* 0x0000008702427223 */ /* 0x000fc20000010836 */
[----:B------:R-:W-:Y:S01]  /*1b630*/  FFMA.FTZ R79, R2, R79, -R54 ;  /* 0x0000004f024f7223 */ /* 0x000fe20000010836 */
[----:B------:R-:W-:-:S01]  /*1b640*/  FADD.FTZ R80, R15, R80 ;  /* 0x000000500f507221 */ /* 0x000fc20000010000 */
[C-C-:B------:R-:W-:Y:S01]  /*1b650*/  FFMA.FTZ R68, R2.reuse, R137, -R54.reuse ;  /* 0x0000008902447223 */ /* 0x140fe20000010836 */
[----:B------:R-:W-:-:S01]  /*1b660*/  FFMA.FTZ R75, R2, R83, -R54 ;  /* 0x00000053024b7223 */ /* 0x000fc20000010836 */
[----:B------:R-:W1:Y:S01]  /*1b670*/  MUFU.EX2 R58, R58 ;  /* 0x0000003a003a7308 */ /* 0x000e620000000800 */
[----:B------:R-:W-:-:S01]  /*1b680*/  FADD.FTZ R105, R13, R80 ;  /* 0x000000500d697221 */ /* 0x000fc20000010000 */
[C-C-:B------:R-:W-:Y:S01]  /*1b690*/  FFMA.FTZ R70, R2.reuse, R139, -R54.reuse ;  /* 0x0000008b02467223 */ /* 0x140fe20000010836 */
[----:B------:R-:W-:-:S01]  /*1b6a0*/  FFMA.FTZ R83, R2, R87, -R54 ;  /* 0x0000005702537223 */ /* 0x000fc20000010836 */
[----:B------:R-:W-:Y:S01]  /*1b6b0*/  FFMA.FTZ R72, R2, R141, -R54 ;  /* 0x0000008d02487223 */ /* 0x000fe20000010836 */
[----:B------:R-:W-:-:S01]  /*1b6c0*/  FADD.FTZ R82, R20, R105 ;  /* 0x0000006914527221 */ /* 0x000fc20000010000 */
[C-C-:B------:R-:W-:Y:S01]  /*1b6d0*/  FFMA.FTZ R59, R2.reuse, R59, -R54.reuse ;  /* 0x0000003b023b7223 */ /* 0x140fe20000010836 */
[----:B------:R-:W-:-:S01]  /*1b6e0*/  FFMA.FTZ R74, R2, R143, -R54 ;  /* 0x0000008f024a7223 */ /* 0x000fc20000010836 */
[----:B------:R-:W2:Y:S01]  /*1b6f0*/  MUFU.EX2 R101, R101 ;  /* 0x0000006500657308 */ /* 0x000ea20000000800 */
[----:B0-----:R-:W-:-:S01]  /*1b700*/  FADD.FTZ R71, R37, R56 ;  /* 0x0000003825477221 */ /* 0x001fc20000010000 */
[----:B------:R-:W-:Y:S01]  /*1b710*/  FADD.FTZ R107, R9, R82 ;  /* 0x00000052096b7221 */ /* 0x000fe20000010000 */
[----:B------:R-:W-:-:S01]  /*1b720*/  FFMA.FTZ R87, R2, R63, -R54 ;  /* 0x0000003f02577223 */ /* 0x000fc20000010836 */
[C-C-:B------:R-:W-:Y:S01]  /*1b730*/  FFMA.FTZ R63, R2.reuse, R145, -R54.reuse ;  /* 0x00000091023f7223 */ /* 0x140fe20000010836 */
[----:B------:R-:W-:-:S01]  /*1b740*/  FFMA.FTZ R67, R2, R147, -R54 ;  /* 0x0000009302437223 */ /* 0x000fc20000010836 */
[----:B------:R-:W-:Y:S01]  /*1b750*/  FADD.FTZ R107, R24, R107 ;  /* 0x0000006b186b7221 */ /* 0x000fe20000010000 */
[----:B------:R-:W-:Y:S01]  /*1b760*/  F2FP.SATFINITE.E4M3.F32.PACK_AB_MERGE_C R178, R65, R36, R178 ;  /* 0x0000002441b2723e */ /* 0x000fe200048070b2 */
[----:B------:R-:W0:Y:S01]  /*1b770*/  MUFU.EX2 R60, R60 ;  /* 0x0000003c003c7308 */ /* 0x000e220000000800 */
[----:B-1----:R-:W-:-:S01]  /*1b780*/  FADD.FTZ R80, R58, R71 ;  /* 0x000000473a507221 */ /* 0x002fc20000010000 */
[C-C-:B------:R-:W-:Y:S01]  /*1b790*/  FFMA.FTZ R71, R2.reuse, R149, -R54.reuse ;  /* 0x0000009502477223 */ /* 0x140fe20000010836 */
[----:B------:R-:W-:-:S01]  /*1b7a0*/  FFMA.FTZ R43, R2, R43, -R54 ;  /* 0x0000002b022b7223 */ /* 0x000fc20000010836 */
[C-C-:B------:R-:W-:Y:S01]  /*1b7b0*/  FFMA.FTZ R151, R2.reuse, R151, -R54.reuse ;  /* 0x0000009702977223 */ /* 0x140fe20000010836 */
[----:B------:R-:W-:-:S01]  /*1b7c0*/  FFMA.FTZ R47, R2, R47, -R54 ;  /* 0x0000002f022f7223 */ /* 0x000fc20000010836 */
[C-C-:B------:R-:W-:Y:S01]  /*1b7d0*/  FFMA.FTZ R4, R2.reuse, R153, -R54.reuse ;  /* 0x0000009902047223 */ /* 0x140fe20000010836 */
[----:B------:R-:W-:-:S01]  /*1b7e0*/  FFMA.FTZ R51, R2, R51, -R54 ;  /* 0x0000003302337223 */ /* 0x000fc20000010836 */
[----:B------:R-:W1:Y:S01]  /*1b7f0*/  MUFU.EX2 R97, R97 ;  /* 0x0000006100617308 */ /* 0x000e620000000800 */
[----:B--2---:R-:W-:-:S01]  /*1b800*/  FADD.FTZ R105, R101, R80 ;  /* 0x0000005065697221 */ /* 0x004fc20000010000 */
[C-C-:B------:R-:W-:Y:S01]  /*1b810*/  FFMA.FTZ R155, R2.reuse, R155, -R54.reuse ;  /* 0x0000009b029b7223 */ /* 0x140fe20000010836 */
[----:B------:R-:W-:-:S01]  /*1b820*/  FFMA.FTZ R55, R2, R55, -R54 ;  /* 0x0000003702377223 */ /* 0x000fc20000010836 */
[C-C-:B------:R-:W-:Y:S01]  /*1b830*/  FFMA.FTZ R91, R2.reuse, R91, -R54.reuse ;  /* 0x0000005b025b7223 */ /* 0x140fe20000010836 */
[----:B------:R-:W-:-:S01]  /*1b840*/  FFMA.FTZ R27, R2, R27, -R54 ;  /* 0x0000001b021b7223 */ /* 0x000fc20000010836 */
[C-C-:B------:R-:W-:Y:S01]  /*1b850*/  FFMA.FTZ R95, R2.reuse, R95, -R54.reuse ;  /* 0x0000005f025f7223 */ /* 0x140fe20000010836 */
[----:B------:R-:W-:-:S01]  /*1b860*/  FFMA.FTZ R31, R2, R31, -R54 ;  /* 0x0000001f021f7223 */ /* 0x000fc20000010836 */
[----:B------:R-:W2:Y:S01]  /*1b870*/  MUFU.EX2 R62, R62 ;  /* 0x0000003e003e7308 */ /* 0x000ea20000000800 */
[----:B0-----:R-:W-:-:S01]  /*1b880*/  FADD.FTZ R80, R60, R105 ;  /* 0x000000693c507221 */ /* 0x001fc20000010000 */
[C-C-:B------:R-:W-:Y:S01]  /*1b890*/  FFMA.FTZ R99, R2.reuse, R99, -R54.reuse ;  /* 0x0000006302637223 */ /* 0x140fe20000010836 */
[----:B------:R-:W-:-:S01]  /*1b8a0*/  FFMA.FTZ R35, R2, R35, -R54 ;  /* 0x0000002302237223 */ /* 0x000fc20000010836 */
[C-C-:B------:R-:W-:Y:S01]  /*1b8b0*/  FFMA.FTZ R41, R2.reuse, R41, -R54.reuse ;  /* 0x0000002902297223 */ /* 0x140fe20000010836 */
[----:B------:R-:W-:-:S01]  /*1b8c0*/  FFMA.FTZ R39, R2, R39, -R54 ;  /* 0x0000002702277223 */ /* 0x000fc20000010836 */
[----:B------:R-:W-:-:S02]  /*1b8d0*/  F2FP.SATFINITE.E4M3.F32.PACK_AB_MERGE_C R58, R101, R58, RZ ;  /* 0x0000003a653a723e */ /* 0x000fc400048070ff */
[----:B------:R-:W0:Y:S01]  /*1b8e0*/  MUFU.EX2 R103, R103 ;  /* 0x0000006700677308 */ /* 0x000e220000000800 */
[----:B-1----:R-:W-:-:S01]  /*1b8f0*/  FADD.FTZ R21, R97, R80 ;  /* 0x0000005061157221 */ /* 0x002fc20000010000 */
[----:B------:R-:W-:Y:S01]  /*1b900*/  FADD.FTZ R80, R26, R107 ;  /* 0x0000006b1a507221 */ /* 0x000fe20000010000 */
[----:B------:R-:W-:-:S03]  /*1b910*/  F2FP.SATFINITE.E4M3.F32.PACK_AB_MERGE_C R185, R56, R37, R58 ;  /* 0x0000002538b9723e */ /* 0x000fc6000480703a */
[----:B------:R-:W-:Y:S02]  /*1b920*/  FADD.FTZ R13, R73, R80 ;  /* 0x00000050490d7221 */ /* 0x000fe40000010000 */
[----:B------:R-:W1:Y:S01]  /*1b930*/  MUFU.EX2 R5, R5 ;  /* 0x0000000500057308 */ /* 0x000e620000000800 */
[----:B--2---:R-:W-:-:S01]  /*1b940*/  FADD.FTZ R20, R62, R21 ;  /* 0x000000153e147221 */ /* 0x004fc20000010000 */
[----:B------:R-:W-:-:S04]  /*1b950*/  FADD.FTZ R26, R28, R13 ;  /* 0x0000000d1c1a7221 */ /* 0x000fc80000010000 */
[----:B------:R-:W-:Y:S02]  /*1b960*/  FADD.FTZ R21, R77, R26 ;  /* 0x0000001a4d157221 */ /* 0x000fe40000010000 */
[----:B------:R-:W2:Y:S01]  /*1b970*/  MUFU.EX2 R64, R64 ;  /* 0x0000004000407308 */ /* 0x000ea20000000800 */
[----:B0-----:R-:W-:-:S01]  /*1b980*/  FADD.FTZ R20, R103, R20 ;  /* 0x0000001467147221 */ /* 0x001fc20000010000 */
[----:B------:R-:W-:Y:S01]  /*1b990*/  FADD.FTZ R26, R30, R21 ;  /* 0x000000151e1a7221 */ /* 0x000fe20000010000 */
[----:B------:R-:W-:-:S03]  /*1b9a0*/  F2FP.SATFINITE.E4M3.F32.PACK_AB_MERGE_C R62, R103, R62, RZ ;  /* 0x0000003e673e723e */ /* 0x000fc600048070ff */
[----:B------:R-:W-:Y:S01]  /*1b9b0*/  FADD.FTZ R81, R81, R26 ;  /* 0x0000001a51517221 */ /* 0x000fe20000010000 */
[----:B------:R-:W-:Y:S01]  /*1b9c0*/  F2FP.SATFINITE.E4M3.F32.PACK_AB_MERGE_C R187, R97, R60, R62 ;  /* 0x0000003c61bb723e */ /* 0x000fe2000480703e */
[----:B------:R-:W0:Y:S01]  /*1b9d0*/  MUFU.EX2 R66, R66 ;  /* 0x0000004200427308 */ /* 0x000e220000000800 */
[----:B-1----:R-:W-:-:S01]  /*1b9e0*/  FADD.FTZ R13, R5, R20 ;  /* 0x00000014050d7221 */ /* 0x002fc20000010000 */
[----:B------:R-:W-:-:S06]  /*1b9f0*/  FADD.FTZ R24, R32, R81 ;  /* 0x0000005120187221 */ /* 0x000fcc0000010000 */
        /* <DEDUP_REMOVED lines=9> */
[----:B------:R-:W-:-:S03]  /*1ba90*/  F2FP.SATFINITE.E4M3.F32.PACK_AB_MERGE_C R66, R79, R66, RZ ;  /* 0x000000424f42723e */ /* 0x000fc600048070ff */
[----:B------:R-:W-:Y:S01]  /*1baa0*/  FADD.FTZ R24, R36, R61 ;  /* 0x0000003d24187221 */ /* 0x000fe20000010000 */
[----:B------:R-:W-:Y:S01]  /*1bab0*/  F2FP.SATFINITE.E4M3.F32.PACK_AB_MERGE_C R181, R64, R5, R66 ;  /* 0x0000000540b5723e */ /* 0x000fe20004807042 */
[----:B------:R-:W1:Y:S01]  /*1bac0*/  MUFU.EX2 R70, R70 ;  /* 0x0000004600467308 */ /* 0x000e620000000800 */
[----:B--2---:R-:W-:-:S01]  /*1bad0*/  FADD.FTZ R20, R68, R9 ;  /* 0x0000000944147221 */ /* 0x004fc20000010000 */
[----:B------:R-:W-:-:S04]  /*1bae0*/  FADD.FTZ R65, R65, R24 ;  /* 0x0000001841417221 */ /* 0x000fc80000010000 */
[----:B------:R-:W-:Y:S02]  /*1baf0*/  FADD.FTZ R40, R40, R65 ;  /* 0x0000004128287221 */ /* 0x000fe40000010000 */
[----:B------:R-:W2:Y:S01]  /*1bb00*/  MUFU.EX2 R83, R83 ;  /* 0x0000005300537308 */ /* 0x000ea20000000800 */
[----:B0-----:R-:W-:-:S01]  /*1bb10*/  FADD.FTZ R9, R75, R20 ;  /* 0x000000144b097221 */ /* 0x001fc20000010000 */
[----:B------:R-:W-:-:S06]  /*1bb20*/  FADD.FTZ R69, R69, R40 ;  /* 0x0000002845457221 */ /* 0x000fcc0000010000 */
        /* <DEDUP_REMOVED lines=26> */
[----:B0-----:R-:W-:-:S01]  /*1bcd0*/  FADD.FTZ R26, R78, R9 ;  /* 0x000000094e1a7221 */ /* 0x001fc20000010000 */
[----:B------:R-:W-:-:S04]  /*1bce0*/  F2FP.SATFINITE.E4M3.F32.PACK_AB_MERGE_C R67, R78, R67, RZ ;  /* 0x000000434e43723e */ /* 0x000fc800048070ff */
[----:B------:R-:W-:Y:S02]  /*1bcf0*/  F2FP.SATFINITE.E4M3.F32.PACK_AB_MERGE_C R179, R76, R63, R67 ;  /* 0x0000003f4cb3723e */ /* 0x000fe40004807043 */
[----:B------:R-:W0:Y:S08]  /*1bd00*/  MUFU.EX2 R71, R71 ;  /* 0x0000004700477308 */ /* 0x000e300000000800 */
[----:B------:R-:W2:Y:S01]  /*1bd10*/  MUFU.EX2 R12, R43 ;  /* 0x0000002b000c7308 */ /* 0x000ea20000000800 */
[----:B-1----:R-:W-:Y:S01]  /*1bd20*/  F2FP.SATFINITE.E4M3.F32.PACK_AB_MERGE_C R172, R85, R42, R13 ;  /* 0x0000002a55ac723e */ /* 0x002fe2000480700d */
[----:B------:R-:W-:-:S04]  /*1bd30*/  FADD.FTZ R42, R42, R69 ;  /* 0x000000452a2a7221 */ /* 0x000fc80000010000 */
[----:B------:R-:W-:Y:S02]  /*1bd40*/  FADD.FTZ R85, R85, R42 ;  /* 0x0000002a55557221 */ /* 0x000fe40000010000 */
[----:B------:R-:W1:Y:S01]  /*1bd50*/  MUFU.EX2 R151, R151 ;  /* 0x0000009700977308 */ /* 0x000e620000000800 */
[----:B0-----:R-:W-:-:S01]  /*1bd60*/  FADD.FTZ R9, R71, R26 ;  /* 0x0000001a47097221 */ /* 0x001fc20000010000 */
[----:B------:R-:W-:-:S04]  /*1bd70*/  FADD.FTZ R28, R6, R85 ;  /* 0x00000055061c7221 */ /* 0x000fc80000010000 */
[----:B------:R-:W-:Y:S02]  /*1bd80*/  FADD.FTZ R45, R45, R28 ;  /* 0x0000001c2d2d7221 */ /* 0x000fe40000010000 */
[----:B------:R-:W-:Y:S01]  /*1bd90*/  MUFU.EX2 R44, R44 ;  /* 0x0000002c002c7308 */ /* 0x000fe20000000800 */
[----:B--2---:R-:W-:-:S01]  /*1bda0*/  FADD.FTZ R26, R12, R9 ;  /* 0x000000090c1a7221 */ /* 0x004fc20000010000 */
[----:B------:R-:W0:Y:S06]  /*1bdb0*/  @P5 LDC R28, c[0x0][0x44c] ;  /* 0x00011300ff1c5b82 */ /* 0x000e2c0000000800 */
[----:B------:R-:W2:Y:S01]  /*1bdc0*/  MUFU.EX2 R53, R53 ;  /* 0x0000003500357308 */ /* 0x000ea20000000800 */
[----:B-1----:R-:W-:-:S07]  /*1bdd0*/  FADD.FTZ R9, R151, R26 ;  /* 0x0000001a97097221 */ /* 0x002fce0000010000 */
[----:B------:R-:W1:Y:S08]  /*1bde0*/  MUFU.EX2 R14, R47 ;  /* 0x0000002f000e7308 */ /* 0x000e700000000800 */
[----:B------:R-:W-:Y:S01]  /*1bdf0*/  MUFU.EX2 R38, R38 ;  /* 0x0000002600267308 */ /* 0x000fe20000000800 */
[----:B--2---:R-:W-:Y:S01]  /*1be00*/  F2FP.SATFINITE.E4M3.F32.PACK_AB_MERGE_C R13, R53, R44, RZ ;  /* 0x0000002c350d723e */ /* 0x004fe200048070ff */
[----:B0-----:R-:W-:-:S06]  /*1be10*/  @P5 IMAD.HI.U32 R28, R203, R28, RZ ;  /* 0x0000001ccb1c5227 */ /* 0x001fcc00078e00ff */
[----:B------:R-:W0:Y:S01]  /*1be20*/  MUFU.EX2 R49, R49 ;  /* 0x0000003100317308 */ /* 0x000e220000000800 */
[----:B-1----:R-:W-:-:S01]  /*1be30*/  FADD.FTZ R9, R14, R9 ;  /* 0x000000090e097221 */ /* 0x002fc20000010000 */
[----:B------:R-:W-:-:S04]  /*1be40*/  F2FP.SATFINITE.E4M3.F32.PACK_AB_MERGE_C R151, R14, R151, RZ ;  /* 0x000000970e97723e */ /* 0x000fc800048070ff */
[----:B------:R-:W-:Y:S02]  /*1be50*/  F2FP.SATFINITE.E4M3.F32.PACK_AB_MERGE_C R173, R12, R71, R151 ;  /* 0x000000470cad723e */ /* 0x000fe40004807097 */
[----:B------:R-:W1:Y:S08]  /*1be60*/  MUFU.EX2 R4, R4 ;  /* 0x0000000400047308 */ /* 0x000e700000000800 */
[----:B------:R-:W2:Y:S01]  /*1be70*/  MUFU.EX2 R51, R51 ;  /* 0x0000003300337308 */ /* 0x000ea20000000800 */
[C---:B0-----:R-:W-:Y:S01]  /*1be80*/  F2FP.SATFINITE.E4M3.F32.PACK_AB_MERGE_C R174, R49.reuse, R38, R13 ;  /* 0x0000002631ae723e */ /* 0x041fe2000480700d */
[----:B------:R-:W-:Y:S01]  /*1be90*/  FADD.FTZ R38, R38, R45 ;  /* 0x0000002d26267221 */ /* 0x000fe20000010000 */
[----:B------:R-:W0:Y:S03]  /*1bea0*/  @P5 LDC R13, c[0x0][0x450] ;  /* 0x00011400ff0d5b82 */ /* 0x000e260000000800 */
[----:B------:R-:W-:-:S02]  /*1beb0*/  FADD.FTZ R49, R49, R38 ;  /* 0x0000002631317221 */ /* 0x000fc40000010000 */
[----:B------:R-:W3:Y:S01]  /*1bec0*/  MUFU.EX2 R155, R155 ;  /* 0x0000009b009b7308 */ /* 0x000ee20000000800 */
[----:B-1----:R-:W-:-:S01]  /*1bed0*/  FADD.FTZ R14, R4, R9 ;  /* 0x00000009040e7221 */ /* 0x002fc20000010000 */
[----:B------:R-:W-:-:S04]  /*1bee0*/  FADD.FTZ R44, R44, R49 ;  /* 0x000000312c2c7221 */ /* 0x000fc80000010000 */
[----:B------:R-:W-:Y:S02]  /*1bef0*/  FADD.FTZ R53, R53, R44 ;  /* 0x0000002c35357221 */ /* 0x000fe40000010000 */
[----:B------:R-:W-:Y:S01]  /*1bf00*/  MUFU.EX2 R48, R48 ;  /* 0x0000003000307308 */ /* 0x000fe20000000800 */
[----:B--2---:R-:W-:-:S07]  /*1bf10*/  FADD.FTZ R26, R51, R14 ;  /* 0x0000000e331a7221 */ /* 0x004fce0000010000 */
[----:B------:R-:W1:Y:S01]  /*1bf20*/  MUFU.EX2 R29, R29 ;  /* 0x0000001d001d7308 */ /* 0x000e620000000800 */
[----:B---3--:R-:W-:-:S07]  /*1bf30*/  FADD.FTZ R5, R155, R26 ;  /* 0x0000001a9b057221 */ /* 0x008fce0000010000 */
[----:B------:R-:W2:Y:S08]  /*1bf40*/  MUFU.EX2 R20, R55 ;  /* 0x0000003700147308 */ /* 0x000eb00000000800 */
[----:B------:R-:W-:Y:S01]  /*1bf50*/  MUFU.EX2 R46, R46 ;  /* 0x0000002e002e7308 */ /* 0x000fe20000000800 */
[----:B-1----:R-:W-:-:S07]  /*1bf60*/  F2FP.SATFINITE.E4M3.F32.PACK_AB_MERGE_C R9, R29, R48, RZ ;  /* 0x000000301d09723e */ /* 0x002fce00048070ff */
[----:B------:R-:W1:Y:S01]  /*1bf70*/  MUFU.EX2 R25, R25 ;  /* 0x0000001900197308 */ /* 0x000e620000000800 */
[C---:B--2---:R-:W-:Y:S01]  /*1bf80*/  F2FP.SATFINITE.E4M3.F32.PACK_AB_MERGE_C R155, R20.reuse, R155, RZ ;  /* 0x0000009b149b723e */ /* 0x044fe200048070ff */
[----:B------:R-:W-:-:S03]  /*1bf90*/  FADD.FTZ R20, R20, R5 ;  /* 0x0000000514147221 */ /* 0x000fc60000010000 */
[----:B------:R-:W-:-:S03]  /*1bfa0*/  F2FP.SATFINITE.E4M3.F32.PACK_AB_MERGE_C R175, R51, R4, R155 ;  /* 0x0000000433af723e */ /* 0x000fc6000480709b */
[----:B------:R-:W2:Y:S08]  /*1bfb0*/  MUFU.EX2 R91, R91 ;  /* 0x0000005b005b7308 */ /* 0x000eb00000000800 */
[----:B------:R-:W3:Y:S01]  /*1bfc0*/  MUFU.EX2 R24, R27 ;  /* 0x0000001b00187308 */ /* 0x000ee20000000800 */
[----:B-1----:R-:W-:Y:S01]  /*1bfd0*/  F2FP.SATFINITE.E4M3.F32.PACK_AB_MERGE_C R168, R25, R46, R9 ;  /* 0x0000002e19a8723e */ /* 0x002fe20004807009 */
[----:B------:R-:W-:Y:S01]  /*1bfe0*/  FADD.FTZ R46, R46, R53 ;  /* 0x000000352e2e7221 */ /* 0x000fe20000010000 */
[----:B------:R-:W-:Y:S01]  /*1bff0*/  IMAD.MOV.U32 R9, RZ, RZ, R203 ;  /* 0x000000ffff097224 */ /* 0x000fe200078e00cb */
[----:B0-----:R-:W-:-:S02]  /*1c000*/  @P5 SHF.R.U32.HI R9, RZ, R13, R28 ;  /* 0x0000000dff095219 */ /* 0x001fc4000001161c */
[----:B------:R-:W-:-:S01]  /*1c010*/  FADD.FTZ R25, R25, R46 ;  /* 0x0000002e19197221 */ /* 0x000fc20000010000 */
[----:B------:R-:W-:Y:S01]  /*1c020*/  ISETP.GE.AND P5, PT, R11, 0x1, PT ;  /* 0x000000010b00780c */ /* 0x000fe20003fa6270 */
[----:B------:R-:W0:Y:S01]  /*1c030*/  MUFU.EX2 R95, R95 ;  /* 0x0000005f005f7308 */ /* 0x000e220000000800 */
[----:B--2---:R-:W-:-:S01]  /*1c040*/  FADD.FTZ R5, R91, R20 ;  /* 0x000000145b057221 */ /* 0x004fc20000010000 */
[----:B------:R-:W-:Y:S01]  /*1c050*/  FADD.FTZ R48, R48, R25 ;  /* 0x0000001930307221 */ /* 0x000fe20000010000 */
[----:B------:R-:W-:-:S03]  /*1c060*/  IMAD.IADD R13, R156, 0x1, R9 ;  /* 0x000000019c0d7824 */ /* 0x000fc600078e0209 */
[----:B------:R-:W-:Y:S01]  /*1c070*/  FADD.FTZ R29, R29, R48 ;  /* 0x000000301d1d7221 */ /* 0x000fe20000010000 */
[----:B------:R-:W-:Y:S01]  /*1c080*/  IMAD.IADD R10, R13, 0x1, R10 ;  /* 0x000000010d0a7824 */ /* 0x000fe200078e020a */
[----:B------:R-:W-:Y:S01]  /*1c090*/  MUFU.EX2 R33, R33 ;  /* 0x0000002100217308 */ /* 0x000fe20000000800 */
[----:B---3--:R-:W-:-:S07]  /*1c0a0*/  FADD.FTZ R26, R24, R5 ;  /* 0x00000005181a7221 */ /* 0x008fce0000010000 */
        /* <DEDUP_REMOVED lines=15> */
[----:B0-----:R-:W-:-:S01]  /*1c1a0*/  FADD.FTZ R5, R99, R6 ;  /* 0x0000000663057221 */ /* 0x001fc20000010000 */
[----:B------:R-:W-:-:S06]  /*1c1b0*/  FADD.FTZ R33, R33, R50 ;  /* 0x0000003221217221 */ /* 0x000fcc0000010000 */
[----:B------:R-:W0:Y:S01]  /*1c1c0*/  MUFU.EX2 R20, R39 ;  /* 0x0000002700147308 */ /* 0x000e220000000800 */
[----:B--2---:R-:W-:-:S04]  /*1c1d0*/  FADD.FTZ R4, R14, R5 ;  /* 0x000000050e047221 */ /* 0x004fc80000010000 */
[----:B-1----:R-:W-:Y:S01]  /*1c1e0*/  FADD.FTZ R5, R41, R4 ;  /* 0x0000000429057221 */ /* 0x002fe20000010000 */
[----:B------:R-:W-:Y:S01]  /*1c1f0*/  VIADD R4, R104, 0xfffffffe ;  /* 0xfffffffe68047836 */ /* 0x000fe20000000000 */
[C---:B0-----:R-:W-:Y:S02]  /*1c200*/  F2FP.SATFINITE.E4M3.F32.PACK_AB_MERGE_C R6, R20.reuse, R41, RZ ;  /* 0x000000291406723e */ /* 0x041fe400048070ff */
[----:B------:R-:W-:-:S02]  /*1c210*/  FADD.FTZ R5, R20, R5 ;  /* 0x0000000514057221 */ /* 0x000fc40000010000 */
[----:B------:R-:W-:Y:S01]  /*1c220*/  F2FP.SATFINITE.E4M3.F32.PACK_AB_MERGE_C R171, R14, R99, R6 ;  /* 0x000000630eab723e */ /* 0x000fe20004807006 */
[----:B------:R-:W-:-:S01]  /*1c230*/  FADD.FTZ R6, R52, R33 ;  /* 0x0000002134067221 */ /* 0x000fc20000010000 */
        /* <DEDUP_REMOVED lines=12> */
.L_x_1496:
[----:B------:R-:W-:-:S13]  /*1c300*/  ISETP.NE.AND P1, PT, R11, 0x1, PT ;  /* 0x000000010b00780c */ /* 0x000fda0003f25270 */
[----:B------:R-:W0:Y:S02]  /*1c310*/  @P1 LDC.64 R12, c[0x0][0x9e8] ;  /* 0x00027a00ff0c1b82 */ /* 0x000e240000000a00 */
[----:B0-----:R-:W-:-:S05]  /*1c320*/  @P1 IMAD.HI.U32 R12, R9, R12, RZ ;  /* 0x0000000c090c1227 */ /* 0x001fca00078e00ff */
[----:B------:R-:W-:-:S07]  /*1c330*/  @P1 SHF.R.U32.HI R9, RZ, R13, R12 ;  /* 0x0000000dff091219 */ /* 0x000fce000001160c */
.L_x_1497:
[----:B------:R-:W-:Y:S05]  /*1c340*/  BSYNC B0 ;  /* 0x0000000000007941 */ /* 0x000fea0003800000 */
.L_x_1495:
[----:B------:R-:W-:-:S05]  /*1c350*/  IMAD R9, R9, R11, R11 ;  /* 0x0000000b09097224 */ /* 0x000fca00078e020b */
[----:B------:R-:W-:-:S07]  /*1c360*/  VIMNMX R10, R10, R9, PT ;  /* 0x000000090a0a7248 */ /* 0x000fce0003fe0100 */
.L_x_1494:
[----:B------:R-:W-:Y:S01]  /*1c370*/  IMAD.HI R10, R10, 0x66666667, RZ ;  /* 0x666666670a0a7827 */ /* 0x000fe200078e02ff */
[----:B------:R-:W-:Y:S01]  /*1c380*/  ULDC UR55, c[0x0][0x9e4] ;  /* 0x0002790000377ab9 */ /* 0x000fe20000000800 */
[----:B------:R-:W-:Y:S01]  /*1c390*/  ULDC UR54, c[0x0][0x9e4] ;  /* 0x0002790000367ab9 */ /* 0x000fe20000000800 */
[----:B------:R-:W-:Y:S01]  /*1c3a0*/  ULDC UR56, c[0x0][0x9dc] ;  /* 0x0002770000387ab9 */ /* 0x000fe20000000800 */
[----:B------:R-:W-:Y:S01]  /*1c3b0*/  ULDC UR58, c[0x0][0x9dc] ;  /* 0x00027700003a7ab9 */ /* 0x000fe20000000800 */
[----:B------:R-:W-:Y:S01]  /*1c3c0*/  SHF.R.U32.HI R9, RZ, 0x1f, R10 ;  /* 0x0000001fff097819 */ /* 0x000fe2000001160a */
[----:B------:R-:W-:Y:S01]  /*1c3d0*/  ULDC UR59, c[0x0][0x9e0] ;  /* 0x00027800003b7ab9 */ /* 0x000fe20000000800 */
[----:B------:R-:W-:Y:S01]  /*1c3e0*/  ULDC UR57, c[0x0][0x9e0] ;  /* 0x0002780000397ab9 */ /* 0x000fe20000000800 */
[----:B------:R-:W-:Y:S02]  /*1c3f0*/  CS2R R24, SRZ ;  /* 0x0000000000187805 */ /* 0x000fe4000001ff00 */
[----:B------:R-:W-:-:S02]  /*1c400*/  LEA.HI.SX32 R10, R10, R9, 0x1a ;  /* 0x000000090a0a7211 */ /* 0x000fc400078fd2ff */
[----:B------:R-:W-:Y:S02]  /*1c410*/  CS2R R26, SRZ ;  /* 0x00000000001a7805 */ /* 0x000fe4000001ff00 */
[----:B------:R-:W-:Y:S02]  /*1c420*/  CS2R R28, SRZ ;  /* 0x00000000001c7805 */ /* 0x000fe4000001ff00 */
[----:B------:R-:W-:Y:S02]  /*1c430*/  CS2R R30, SRZ ;  /* 0x00000000001e7805 */ /* 0x000fe4000001ff00 */
[----:B------:R-:W-:Y:S02]  /*1c440*/  VIMNMX R9, R209, R10, !PT ;  /* 0x0000000ad1097248 */ /* 0x000fe40007fe0100 */
[----:B------:R-:W-:Y:S02]  /*1c450*/  CS2R R32, SRZ ;  /* 0x0000000000207805 */ /* 0x000fe4000001ff00 */
[----:B------:R-:W-:-:S02]  /*1c460*/  CS2R R34, SRZ ;  /* 0x0000000000227805 */ /* 0x000fc4000001ff00 */
[----:B------:R-:W-:Y:S02]  /*1c470*/  CS2R R36, SRZ ;  /* 0x0000000000247805 */ /* 0x000fe4000001ff00 */
[----:B------:R-:W-:Y:S02]  /*1c480*/  ISETP.GE.AND P1, PT, R4, R9, PT ;  /* 0x000000090400720c */ /* 0x000fe40003f26270 */
        /* <DEDUP_REMOVED lines=57> */
[----:B------:R-:W-:-:S07]  /*1c820*/  CS2R R24, SRZ ;  /* 0x0000000000187805 */ /* 0x000fce000001ff00 */
.L_x_1517:
[----:B------:R-:W-:Y:S01]  /*1c830*/  VIADD R10, R189, 0x1 ;  /* 0x00000001bd0a7836 */ /* 0x000fe20000000000 */
[----:B------:R-:W-:Y:S05]  /*1c840*/  YIELD ;  /* 0x0000000000007946 */ /* 0x000fea0003800000 */
[----:B------:R-:W-:-:S04]  /*1c850*/  ISETP.NE.AND P1, PT, R10, 0x2, PT ;  /* 0x000000020a00780c */ /* 0x000fc80003f25270 */
[----:B------:R-:W-:Y:S02]  /*1c860*/  SEL R11, RZ, 0x1, P1 ;  /* 0x00000001ff0b7807 */ /* 0x000fe40000800000 */
[----:B------:R-:W-:Y:S02]  /*1c870*/  SEL R10, R10, RZ, P1 ;  /* 0x000000ff0a0a7207 */ /* 0x000fe40000800000 */
[----:B------:R-:W-:Y:S02]  /*1c880*/  ISETP.NE.AND P1, PT, R196, RZ, PT ;  /* 0x000000ffc400720c */ /* 0x000fe40003f25270 */
[----:B------:R-:W-:-:S11]  /*1c890*/  LOP3.LUT R11, R188, R11, RZ, 0x3c, !PT ;  /* 0x0000000bbc0b7212 */ /* 0x000fd600078e3cff */
[----:B------:R-:W-:Y:S05]  /*1c8a0*/  @P1 BRA `(.L_x_1499) ;  /* 0x0000000000341947 */ /* 0x000fea0003800000 */
[----:B------:R-:W-:-:S13]  /*1c8b0*/  ISETP.NE.AND P3, PT, R212, 0x3, PT ;  /* 0x00000003d400780c */ /* 0x000fda0003f65270 */
[----:B------:R-:W-:Y:S05]  /*1c8c0*/  @!P3 BRA `(.L_x_1500) ;  /* 0x000000000004b947 */ /* 0x000fea0003800000 */
[----:B------:R-:W-:Y:S01]  /*1c8d0*/  BPT.TRAP 0x1 ;  /* 0x000000040000795c */ /* 0x000fe20000300000 */
.L_x_1500:
[----:B------:R-:W-:Y:S01]  /*1c8e0*/  IMAD R12, R10, 0x8, R16 ;  /* 0x000000080a0c7824 */ /* 0x000fe200078e0210 */
[----:B------:R-:W-:-:S04]  /*1c8f0*/  SHF.L.U32 R7, R11, 0x1f, RZ ;  /* 0x0000001f0b077819 */ /* 0x000fc800000006ff */
[----:B------:R0:W1:Y:S01]  /*1c900*/  SYNCS.PHASECHK.TRANS64.TRYWAIT P2, [R12+URZ+0x29830], R7 ;  /* 0x029830070c0075a7 */ /* 0x000062000804017f */
[----:B------:R-:W-:Y:S05]  /*1c910*/  @!P3 BRA `(.L_x_1501) ;  /* 0x000000000004b947 */ /* 0x000fea0003800000 */
[----:B------:R-:W-:Y:S01]  /*1c920*/  BPT.TRAP 0x1 ;  /* 0x000000040000795c */ /* 0x000fe20000300000 */
.L_x_1501:
[----:B------:R-:W-:Y:S04]  /*1c930*/  BSSY B0, `(.L_x_1499) ;  /* 0x0000004000007945 */ /* 0x000fe80003800000 */
[----:B-1----:R-:W-:Y:S05]  /*1c940*/  @P2 BRA `(.L_x_1502) ;  /* 0x0000000000082947 */ /* 0x002fea0003800000 */
[----:B------:R-:W1:Y:S02]  /*1c950*/  SYNCS.PHASECHK.TRANS64.TRYWAIT P2, [R12+URZ+0x29830], R7 ;  /* 0x029830070c0075a7 */ /* 0x000e64000804017f */
[----:B-1----:R-:W-:Y:S05]  /*1c960*/  @!P2 BRA `(.L_x_1503) ;  /* 0x000001a000a8a947 */ /* 0x002fea0003800000 */
.L_x_1502:
[----:B------:R-:W-:Y:S05]  /*1c970*/  BSYNC B0 ;  /* 0x0000000000007941 */ /* 0x000fea0003800000 */
.L_x_1499:
[----:B01----:R-:W0:Y:S01]  /*1c980*/  S2R R7, SR_TID.X ;  /* 0x0000000000077919 */ /* 0x003e220000002100 */
[----:B------:R-:W-:Y:S05]  /*1c990*/  WARPSYNC.ALL ;  /* 0x0000000000007948 */ /* 0x000fea0003800000 */
[----:B------:R-:W-:Y:S01]  /*1c9a0*/  IMAD R12, R10, 0x780, R8 ;  /* 0x000007800a0c7824 */ /* 0x000fe200078e0208 */
[----:B------:R-:W-:Y:S01]  /*1c9b0*/  UMOV UR48, UR24 ;  /* 0x0000001800307c82 */ /* 0x000fe20008000000 */
[----:B------:R-:W-:Y:S01]  /*1c9c0*/  IMAD.MOV.U32 R13, RZ, RZ, -0x7fffffe0 ;  /* 0x80000020ff0d7424 */ /* 0x000fe200078e00ff */
[----:B------:R-:W-:Y:S01]  /*1c9d0*/  UMOV UR49, UR25 ;  /* 0x0000001900317c82 */ /* 0x000fe20008000000 */
[C---:B------:R-:W-:Y:S01]  /*1c9e0*/  VIADD R14, R12.reuse, 0x80 ;  /* 0x000000800c0e7836 */ /* 0x040fe20000000000 */
[----:B------:R-:W-:Y:S01]  /*1c9f0*/  R2UR UR50, R12 ;  /* 0x000000000c3272ca */ /* 0x000fe200000e0000 */
[----:B------:R-:W-:Y:S01]  /*1ca00*/  IMAD.MOV.U32 R15, RZ, RZ, -0x7fffffe0 ;  /* 0x80000020ff0f7424 */ /* 0x000fe200078e00ff */
[----:B------:R-:W-:Y:S01]  /*1ca10*/  R2UR UR51, R13 ;  /* 0x000000000d3372ca */ /* 0x000fe200000e0000 */
[----:B------:R-:W-:Y:S01]  /*1ca20*/  UMOV UR44, UR24 ;  /* 0x00000018002c7c82 */ /* 0x000fe20008000000 */
[----:B------:R-:W-:Y:S01]  /*1ca30*/  R2UR UR46, R14 ;  /* 0x000000000e2e72ca */ /* 0x000fe200000e0000 */
[----:B------:R-:W-:Y:S01]  /*1ca40*/  UMOV UR45, UR25 ;  /* 0x00000019002d7c82 */ /* 0x000fe20008000000 */
[----:B------:R-:W-:Y:S01]  /*1ca50*/  R2UR UR47, R15 ;  /* 0x000000000f2f72ca */ /* 0x000fe200000e0000 */
[C---:B------:R-:W-:Y:S01]  /*1ca60*/  VIADD R88, R12.reuse, 0x100 ;  /* 0x000001000c587836 */ /* 0x040fe20000000000 */
[----:B------:R-:W-:Y:S01]  /*1ca70*/  UMOV UR28, UR24 ;  /* 0x00000018001c7c82 */ /* 0x000fe20008000000 */
[----:B------:R-:W-:Y:S01]  /*1ca80*/  IMAD.MOV.U32 R89, RZ, RZ, -0x7fffffe0 ;  /* 0x80000020ff597424 */ /* 0x000fe200078e00ff */
[----:B------:R-:W-:Y:S01]  /*1ca90*/  UMOV UR29, UR25 ;  /* 0x00000019001d7c82 */ /* 0x000fe20008000000 */
[----:B------:R-:W-:Y:S01]  /*1caa0*/  VIADD R20, R12, 0x180 ;  /* 0x000001800c147836 */ /* 0x000fe20000000000 */
[----:B------:R-:W-:Y:S01]  /*1cab0*/  R2UR UR26, R88 ;  /* 0x00000000581a72ca */ /* 0x000fe200000e0000 */
[----:B------:R-:W-:Y:S01]  /*1cac0*/  IMAD.MOV.U32 R21, RZ, RZ, -0x7fffffe0 ;  /* 0x80000020ff157424 */ /* 0x000fe200078e00ff */
[----:B------:R-:W-:Y:S01]  /*1cad0*/  R2UR UR27, R89 ;  /* 0x00000000591b72ca */ /* 0x000fe200000e0000 */
[----:B------:R-:W-:Y:S01]  /*1cae0*/  VIADD R14, R12, 0x200 ;  /* 0x000002000c0e7836 */ /* 0x000fe20000000000 */
[----:B------:R-:W-:Y:S01]  /*1caf0*/  R2UR UR30, R20 ;  /* 0x00000000141e72ca */ /* 0x000fe200000e0000 */
[----:B------:R-:W-:Y:S01]  /*1cb00*/  VIADD R88, R12, 0x2 ;  /* 0x000000020c587836 */ /* 0x000fe20000000000 */
[----:B------:R-:W-:Y:S01]  /*1cb10*/  R2UR UR31, R21 ;  /* 0x00000000151f72ca */ /* 0x000fe200000e0000 */
[----:B------:R-:W-:Y:S01]  /*1cb20*/  UMOV UR32, UR24 ;  /* 0x0000001800207c82 */ /* 0x000fe20008000000 */
[----:B------:R-:W-:Y:S01]  /*1cb30*/  R2UR UR34, R14 ;  /* 0x000000000e2272ca */ /* 0x000fe200000e0000 */
[----:B------:R-:W-:Y:S01]  /*1cb40*/  UMOV UR33, UR25 ;  /* 0x0000001900217c82 */ /* 0x000fe20008000000 */
[----:B0-----:R-:W-:Y:S01]  /*1cb50*/  SHF.R.U32.HI R7, RZ, 0x7, R7 ;  /* 0x00000007ff077819 */ /* 0x001fe20000011607 */
[----:B------:R-:W-:Y:S01]  /*1cb60*/  VIADD R20, R12, 0x82 ;  /* 0x000000820c147836 */ /* 0x000fe20000000000 */
[----:B------:R-:W-:Y:S01]  /*1cb70*/  R2UR UR35, R15 ;  /* 0x000000000f2372ca */ /* 0x000fe200000e0000 */
[----:B------:R-:W-:Y:S01]  /*1cb80*/  IMAD.MOV.U32 R21, RZ, RZ, -0x7fffffe0 ;  /* 0x80000020ff157424 */ /* 0x000fe200078e00ff */
[----:B------:R-:W-:Y:S01]  /*1cb90*/  R2UR UR6, R88 ;  /* 0x00000000580672ca */ /* 0x000fe200000e0000 */
[----:B------:R-:W-:Y:S01]  /*1cba0*/  VIADD R7, R7, 0x8 ;  /* 0x0000000807077836 */ /* 0x000fe20000000000 */
[----:B------:R-:W-:Y:S01]  /*1cbb0*/  R2UR UR7, R89 ;  /* 0x00000000590772ca */ /* 0x000fe200000e0000 */
[----:B------:R-:W-:-:S02]  /*1cbc0*/  VIADD R14, R12, 0x102 ;  /* 0x000001020c0e7836 */ /* 0x000fc40000000000 */
[----:B------:R-:W-:Y:S01]  /*1cbd0*/  IMAD.MOV.U32 R15, RZ, RZ, -0x7fffffe0 ;  /* 0x80000020ff0f7424 */ /* 0x000fe200078e00ff */
[----:B------:R0:W-:Y:S01]  /*1cbe0*/  BAR.SYNC.DEFER_BLOCKING R7, 0x100 ;  /* 0x000400070000751d */ /* 0x0001e20000010000 */
[----:B------:R-:W-:-:S05]  /*1cbf0*/  IMAD.MOV.U32 R13, RZ, RZ, -0x7fffffe0 ;  /* 0x80000020ff0d7424 */ /* 0x000fca00078e00ff */
        /* <DEDUP_REMOVED lines=188> */
[C---:B------:R-:W-:Y:S02]  /*1d7c0*/  VIADD R14, R12.reuse, 0x682 ;  /* 0x000006820c0e7836 */ /* 0x040fe40000000000 */
[----:B------:R-:W-:Y:S02]  /*1d7d0*/  IMAD.MOV.U32 R15, RZ, RZ, -0x7fffffe0 ;  /* 0x80000020ff0f7424 */ /* 0x000fe400078e00ff */
[----:B------:R-:W-:Y:S01]  /*1d7e0*/  VIADD R12, R12, 0x702 ;  /* 0x000007020c0c7836 */ /* 0x000fe20000000000 */
[----:B------:R-:W-:-:S02]  /*1d7f0*/  WARPGROUP.DEPBAR.LE gsb0, 0x0 ;  /* 0x00008000000079c5 */ /* 0x000fc40000010000 */
        /* <DEDUP_REMOVED lines=30> */
[----:B------:R-:W-:-:S13]  /*1d9e0*/  ISETP.NE.AND P2, PT, R212, 0x3, PT ;  /* 0x00000003d400780c */ /* 0x000fda0003f45270 */
[----:B------:R-:W-:Y:S05]  /*1d9f0*/  @!P2 BRA `(.L_x_1505) ;  /* 0x000000000004a947 */ /* 0x000fea0003800000 */
[----:B------:R-:W-:Y:S01]  /*1da00*/  BPT.TRAP 0x1 ;  /* 0x000000040000795c */ /* 0x000fe20000300000 */
.L_x_1505:
[----:B------:R-:W-:Y:S01]  /*1da10*/  SHF.L.U32 R7, R188, 0x1f, RZ ;  /* 0x0000001fbc077819 */ /* 0x000fe200000006ff */
[----:B------:R-:W-:-:S04]  /*1da20*/  IMAD R12, R189, 0x8, R16 ;  /* 0x00000008bd0c7824 */ /* 0x000fc800078e0210 */
[----:B------:R0:W1:Y:S01]  /*1da30*/  SYNCS.PHASECHK.TRANS64.TRYWAIT P1, [R12+URZ+0x29850], R7 ;  /* 0x029850070c0075a7 */ /* 0x000062000802017f */
[----:B------:R-:W-:Y:S05]  /*1da40*/  @!P2 BRA `(.L_x_1506) ;  /* 0x000000000004a947 */ /* 0x000fea0003800000 */
[----:B------:R-:W-:Y:S01]  /*1da50*/  BPT.TRAP 0x1 ;  /* 0x000000040000795c */ /* 0x000fe20000300000 */
.L_x_1506:
[----:B-1----:R-:W-:Y:S05]  /*1da60*/  @P1 BRA `(.L_x_1504) ;  /* 0x0000000000081947 */ /* 0x002fea0003800000 */
[----:B------:R-:W1:Y:S02]  /*1da70*/  SYNCS.PHASECHK.TRANS64.TRYWAIT P1, [R12+URZ+0x29850], R7 ;  /* 0x029850070c0075a7 */ /* 0x000e64000802017f */
[----:B-1----:R-:W-:Y:S05]  /*1da80*/  @!P1 BRA `(.L_x_1507) ;  /* 0x0000019000749947 */ /* 0x002fea0003800000 */
.L_x_1504:
[----:B01----:R-:W-:Y:S01]  /*1da90*/  VIADD R7, R16, 0x400 ;  /* 0x0000040010077836 */ /* 0x003fe20000000000 */
[----:B------:R-:W-:Y:S05]  /*1daa0*/  WARPSYNC.ALL ;  /* 0x0000000000007948 */ /* 0x000fea0003800000 */
[----:B------:R-:W-:Y:S01]  /*1dab0*/  SHF.R.U32.HI R7, RZ, 0x4, R7 ;  /* 0x00000004ff077819 */ /* 0x000fe20000011607 */
[----:B------:R-:W-:Y:S01]  /*1dac0*/  IMAD.MOV.U32 R13, RZ, RZ, -0x3ffffff0 ;  /* 0xc0000010ff0d7424 */ /* 0x000fe200078e00ff */
[----:B------:R-:W-:Y:S01]  /*1dad0*/  WARPGROUP.ARRIVE ;  /* 0x00000000000079c5 */ /* 0x000fe20000000000 */
[----:B------:R-:W-:Y:S01]  /*1dae0*/  IMAD.MOV.U32 R15, RZ, RZ, -0x3ffffff0 ;  /* 0xc0000010ff0f7424 */ /* 0x000fe200078e00ff */
[----:B------:R-:W-:-:S04]  /*1daf0*/  LOP3.LUT R7, R7, 0x3fff, RZ, 0xc0, !PT ;  /* 0x00003fff07077812 */ /* 0x000fc800078ec0ff */
[----:B------:R-:W0:Y:S01]  /*1db00*/  S2R R20, SR_TID.X ;  /* 0x0000000000147919 */ /* 0x000e220000002100 */
[----:B------:R-:W-:Y:S01]  /*1db10*/  R2UR UR7, R13 ;  /* 0x000000000d0772ca */ /* 0x000fe200000e0000 */
[----:B------:R-:W-:Y:S01]  /*1db20*/  IMAD.MOV.U32 R13, RZ, RZ, -0x3ffffff0 ;  /* 0xc0000010ff0d7424 */ /* 0x000fe200078e00ff */
[----:B------:R-:W-:Y:S02]  /*1db30*/  LOP3.LUT R7, R7, 0x10000, RZ, 0xfc, !PT ;  /* 0x0001000007077812 */ /* 0x000fe400078efcff */
[----:B------:R-:W-:Y:S02]  /*1db40*/  ISETP.NE.AND P2, PT, R213, 0x1, PT ;  /* 0x00000001d500780c */ /* 0x000fe40003f45270 */
[----:B------:R-:W-:Y:S01]  /*1db50*/  LOP3.LUT P1, RZ, R18, 0x10, RZ, 0xc0, !PT ;  /* 0x0000001012ff7812 */ /* 0x000fe2000782c0ff */
[----:B------:R-:W-:Y:S02]  /*1db60*/  IMAD R12, R189, 0x500, R7 ;  /* 0x00000500bd0c7824 */ /* 0x000fe400078e0207 */
[----:B------:R-:W-:-:S02]  /*1db70*/  @!P0 IMAD R7, R10, 0x8, R16 ;  /* 0x000000080a078824 */ /* 0x000fc400078e0210 */
[C---:B------:R-:W-:Y:S01]  /*1db80*/  VIADD R14, R12.reuse, 0x100 ;  /* 0x000001000c0e7836 */ /* 0x040fe20000000000 */
[----:B------:R-:W-:Y:S01]  /*1db90*/  R2UR UR6, R12 ;  /* 0x000000000c0672ca */ /* 0x000fe200000e0000 */
[----:B------:R-:W-:-:S05]  /*1dba0*/  @!P0 VIADD R7, R7, 0x29840 ;  /* 0x0002984007078836 */ /* 0x000fca0000000000 */
[----:B------:R-:W-:-:S07]  /*1dbb0*/  @!P0 PRMT R7, RZ, 0x654, R7 ;  /* 0x00000654ff078816 */ /* 0x000fce0000000007 */
[----:B------:R-:W-:Y:S01]  /*1dbc0*/  QGMMA.64x128x32.F32.E4M3.E4M3 R24, R184, gdesc[UR4], R24, gsb0 ;  /* 0x01e00004b8187df3 */ /* 0x000fe20008000818 */
[----:B------:R-:W-:Y:S01]  /*1dbd0*/  R2UR UR6, R14 ;  /* 0x000000000e0672ca */ /* 0x000fe200000e0000 */
[----:B------:R-:W-:Y:S01]  /*1dbe0*/  VIADD R14, R12, 0x200 ;  /* 0x000002000c0e7836 */ /* 0x000fe20000000000 */
[----:B------:R-:W-:Y:S01]  /*1dbf0*/  R2UR UR7, R15 ;  /* 0x000000000f0772ca */ /* 0x000fe200000e0000 */
[----:B------:R-:W-:Y:S01]  /*1dc00*/  IMAD.MOV.U32 R15, RZ, RZ, -0x3ffffff0 ;  /* 0xc0000010ff0f7424 */ /* 0x000fe200078e00ff */
[----:B0-----:R-:W-:Y:S01]  /*1dc10*/  SHF.R.U32.HI R20, RZ, 0x7, R20 ;  /* 0x00000007ff147819 */ /* 0x001fe20000011614 */
[----:B------:R-:W-:Y:S02]  /*1dc20*/  WARPGROUP.DEPBAR.LE gsb0, 0x0 ;  /* 0x00008000000079c5 */ /* 0x000fe40000010000 */
[----:B------:R-:W-:-:S08]  /*1dc30*/  WARPGROUP.ARRIVE ;  /* 0x00000000000079c5 */ /* 0x000fd00000000000 */
[----:B------:R-:W-:Y:S01]  /*1dc40*/  QGMMA.64x128x32.F32.E4M3.E4M3 R24, R180, gdesc[UR4], R24, gsb0 ;  /* 0x01e00004b4187df3 */ /* 0x000fe20008000818 */
[----:B------:R-:W-:Y:S01]  /*1dc50*/  R2UR UR6, R14 ;  /* 0x000000000e0672ca */ /* 0x000fe200000e0000 */
[C---:B------:R-:W-:Y:S01]  /*1dc60*/  VIADD R14, R12.reuse, 0x300 ;  /* 0x000003000c0e7836 */ /* 0x040fe20000000000 */
[----:B------:R-:W-:Y:S01]  /*1dc70*/  R2UR UR7, R15 ;  /* 0x000000000f0772ca */ /* 0x000fe200000e0000 */
[----:B------:R-:W-:Y:S02]  /*1dc80*/  IMAD.MOV.U32 R15, RZ, RZ, -0x3ffffff0 ;  /* 0xc0000010ff0f7424 */ /* 0x000fe400078e00ff */
[----:B------:R-:W-:Y:S01]  /*1dc90*/  VIADD R12, R12, 0x400 ;  /* 0x000004000c0c7836 */ /* 0x000fe20000000000 */
[----:B------:R-:W-:Y:S02]  /*1dca0*/  WARPGROUP.DEPBAR.LE gsb0, 0x0 ;  /* 0x00008000000079c5 */ /* 0x000fe40000010000 */
[----:B------:R-:W-:-:S07]  /*1dcb0*/  WARPGROUP.ARRIVE ;  /* 0x00000000000079c5 */ /* 0x000fce0000000000 */
[----:B------:R-:W-:Y:S01]  /*1dcc0*/  QGMMA.64x128x32.F32.E4M3.E4M3 R24, R176, gdesc[UR4], R24, gsb0 ;  /* 0x01e00004b0187df3 */ /* 0x000fe20008000818 */
[----:B------:R-:W-:Y:S02]  /*1dcd0*/  R2UR UR6, R14 ;  /* 0x000000000e0672ca */ /* 0x000fe400000e0000 */
[----:B------:R-:W-:Y:S01]  /*1dce0*/  R2UR UR7, R15 ;  /* 0x000000000f0772ca */ /* 0x000fe200000e0000 */
[----:B------:R-:W-:Y:S02]  /*1dcf0*/  WARPGROUP.DEPBAR.LE gsb0, 0x0 ;  /* 0x00008000000079c5 */ /* 0x000fe40000010000 */
[----:B------:R-:W-:-:S10]  /*1dd00*/  WARPGROUP.ARRIVE ;  /* 0x00000000000079c5 */ /* 0x000fd40000000000 */
[----:B------:R-:W-:Y:S01]  /*1dd10*/  QGMMA.64x128x32.F32.E4M3.E4M3 R24, R172, gdesc[UR4], R24, gsb0 ;  /* 0x01e00004ac187df3 */ /* 0x000fe20008000818 */
[----:B------:R-:W-:Y:S02]  /*1dd20*/  R2UR UR6, R12 ;  /* 0x000000000c0672ca */ /* 0x000fe400000e0000 */
[----:B------:R-:W-:Y:S01]  /*1dd30*/  R2UR UR7, R13 ;  /* 0x000000000d0772ca */ /* 0x000fe200000e0000 */
[----:B------:R-:W0:Y:S08]  /*1dd40*/  @P2 LDC R12, c[0x0][0x44c] ;  /* 0x00011300ff0c2b82 */ /* 0x000e300000000800 */
[----:B------:R-:W1:Y:S01]  /*1dd50*/  @P2 LDC R13, c[0x0][0x450] ;  /* 0x00011400ff0d2b82 */ /* 0x000e620000000800 */
[----:B------:R-:W-:-:S02]  /*1dd60*/  WARPGROUP.DEPBAR.LE gsb0, 0x0 ;  /* 0x00008000000079c5 */ /* 0x000fc40000010000 */
[----:B------:R-:W-:-:S06]  /*1dd70*/  WARPGROUP.ARRIVE ;  /* 0x00000000000079c5 */ /* 0x000fcc0000000000 */
[----:B------:R-:W-:Y:S03]  /*1dd80*/  QGMMA.64x128x32.F32.E4M3.E4M3 R24, R168, gdesc[UR4], R24, gsb0 ;  /* 0x01e00004a8187df3 */ /* 0x000fe60008000818 */
[----:B------:R-:W-:Y:S02]  /*1dd90*/  WARPGROUP.DEPBAR.LE gsb0, 0x0 ;  /* 0x00008000000079c5 */ /* 0x000fe40000010000 */
[----:B------:R-:W-:Y:S02]  /*1dda0*/  IMAD.IADD R169, R210, 0x1, R203 ;  /* 0x00000001d2a97824 */ /* 0x000fe400078e02cb */
[----:B------:R-:W-:Y:S02]  /*1ddb0*/  IMAD R170, R4, -0xa0, RZ ;  /* 0xffffff6004aa7824 */ /* 0x000fe400078e02ff */
[----:B0-----:R-:W-:-:S05]  /*1ddc0*/  @P2 IMAD.HI.U32 R12, R169, R12, RZ ;  /* 0x0000000ca90c2227 */ /* 0x001fca00078e00ff */
[----:B-1----:R-:W-:Y:S02]  /*1ddd0*/  @P2 SHF.R.U32.HI R169, RZ, R13, R12 ;  /* 0x0000000dffa92219 */ /* 0x002fe4000001160c */
[----:B------:R-:W-:Y:S02]  /*1dde0*/  IADD3 R12, -R20, 0xb, RZ ;  /* 0x0000000b140c7810 */ /* 0x000fe40007ffe1ff */
[----:B------:R-:W-:Y:S01]  /*1ddf0*/  IADD3 R13, -R195, 0x1, R170 ;  /* 0x00000001c30d7810 */ /* 0x000fe20007ffe1aa */
[----:B------:R-:W0:Y:S03]  /*1de00*/  SHFL.IDX PT, R171, R169, RZ, 0x1c1f ;  /* 0x001c1fffa9ab7589 */ /* 0x000e2600000e0000 */
[----:B------:R-:W-:Y:S01]  /*1de10*/  IADD3 R13, -R193, R13, R194 ;  /* 0x0000000dc10d7210 */ /* 0x000fe20007ffe1c2 */
[----:B------:R1:W-:Y:S06]  /*1de20*/  BAR.ARV R12, 0x100 ;  /* 0x0004000c0000751d */ /* 0x0003ec0000002000 */
[----:B------:R2:W-:Y:S01]  /*1de30*/  @!P0 SYNCS.ARRIVE.TRANS64.RED.A1T0 RZ, [R7+URZ], RZ ;  /* 0x000000ff07ff89a7 */ /* 0x0005e2000810043f */
[----:B------:R-:W-:-:S02]  /*1de40*/  VIADD R168, R13, UR59 ;  /* 0x0000003b0da87c36 */ /* 0x000fc40008000000 */
[----:B--2---:R-:W-:-:S05]  /*1de50*/  IMAD.U32 R7, RZ, RZ, UR56 ;  /* 0x00000038ff077e24 */ /* 0x004fca000f8e00ff */
[----:B------:R-:W-:Y:S01]  /*1de60*/  LOP3.LUT R14, RZ, R7, RZ, 0x33, !PT ;  /* 0x00000007ff0e7212 */ /* 0x000fe200078e33ff */
[----:B0-----:R-:W-:-:S04]  /*1de70*/  IMAD.IADD R20, R168, 0x1, R171 ;  /* 0x00000001a8147824 */ /* 0x001fc800078e02ab */
[----:B------:R-:W-:Y:S02]  /*1de80*/  IMAD.IADD R21, R14, 0x1, R13 ;  /* 0x000000010e157824 */ /* 0x000fe400078e020d */
[----:B------:R-:W-:Y:S02]  /*1de90*/  IMAD.IADD R14, R170, 0x1, -R195 ;  /* 0x00000001aa0e7824 */ /* 0x000fe400078e0ac3 */
[----:B------:R-:W-:Y:S01]  /*1dea0*/  IMAD.IADD R15, R21, 0x1, R171 ;  /* 0x00000001150f7824 */ /* 0x000fe200078e02ab */
[----:B-1----:R-:W-:Y:S06]  /*1deb0*/  @!P1 BRA `(.L_x_1508) ;  /* 0x0000000000549947 */ /* 0x002fec0003800000 */
        /* <DEDUP_REMOVED lines=12> */
.L_x_1510:
[----:B------:R-:W-:-:S05]  /*1df80*/  IMAD.U32 R172, RZ, RZ, UR55 ;  /* 0x00000037ffac7e24 */ /* 0x000fca000f8e00ff */
[----:B------:R-:W-:-:S13]  /*1df90*/  ISETP.NE.AND P1, PT, R172, 0x1, PT ;  /* 0x00000001ac00780c */ /* 0x000fda0003f25270 */
[----:B------:R-:W0:Y:S02]  /*1dfa0*/  @P1 LDC.64 R12, c[0x0][0x9e8] ;  /* 0x00027a00ff0c1b82 */ /* 0x000e240000000a00 */
[----:B0-----:R-:W-:-:S05]  /*1dfb0*/  @P1 IMAD.HI.U32 R12, R171, R12, RZ ;  /* 0x0000000cab0c1227 */ /* 0x001fca00078e00ff */
[----:B------:R-:W-:-:S07]  /*1dfc0*/  @P1 SHF.R.U32.HI R171, RZ, R13, R12 ;  /* 0x0000000dffab1219 */ /* 0x000fce000001160c */
.L_x_1511:
[----:B------:R-:W-:Y:S05]  /*1dfd0*/  BSYNC B0 ;  /* 0x0000000000007941 */ /* 0x000fea0003800000 */
.L_x_1509:
[----:B------:R-:W-:-:S05]  /*1dfe0*/  IMAD R171, R171, R172, R14 ;  /* 0x000000acabab7224 */ /* 0x000fca00078e020e */
[----:B------:R-:W-:Y:S02]  /*1dff0*/  VIADDMNMX R20, R171, R172, R20, PT ;  /* 0x000000acab147246 */ /* 0x000fe40003800114 */
[----:B------:R-:W-:-:S07]  /*1e000*/  VIMNMX R15, R15, R171, !PT ;  /* 0x000000ab0f0f7248 */ /* 0x000fce0007fe0100 */
.L_x_1508:
[C---:B------:R-:W-:Y:S02]  /*1e010*/  ISETP.GE.AND P1, PT, R170.reuse, 0x2, PT ;  /* 0x00000002aa00780c */ /* 0x040fe40003f26270 */
[----:B------:R-:W-:Y:S02]  /*1e020*/  LOP3.LUT R17, R17, 0xefffffff, RZ, 0xc0, !PT ;  /* 0xefffffff11117812 */ /* 0x000fe400078ec0ff */
[----:B------:R-:W-:Y:S02]  /*1e030*/  ISETP.GE.AND P2, PT, R170, 0x9, PT ;  /* 0x00000009aa00780c */ /* 0x000fe40003f46270 */
[----:B------:R-:W-:Y:S02]  /*1e040*/  LOP3.LUT R18, R18, 0xfffffffe, RZ, 0xc0, !PT ;  /* 0xfffffffe12127812 */ /* 0x000fe400078ec0ff */
[----:B------:R-:W-:-:S05]  /*1e050*/  ISETP.GE.AND P3, PT, R170, 0x22, PT ;  /* 0x00000022aa00780c */ /* 0x000fca0003f66270 */
[----:B------:R-:W-:Y:S02]  /*1e060*/  @P1 LOP3.LUT R17, R17, 0x10000000, RZ, 0xfc, !PT ;  /* 0x1000000011111812 */ /* 0x000fe400078efcff */
[----:B------:R-:W-:Y:S02]  /*1e070*/  ISETP.GT.AND P1, PT, R15, 0x1, !P1 ;  /* 0x000000010f00780c */ /* 0x000fe40004f24270 */
[----:B------:R-:W-:Y:S02]  /*1e080*/  LOP3.LUT R17, R17, 0xdfffffff, RZ, 0xc0, !PT ;  /* 0xdfffffff11117812 */ /* 0x000fe400078ec0ff */
[----:B------:R-:W-:Y:S02]  /*1e090*/  ISETP.LT.OR P1, PT, R20, 0x2, P1 ;  /* 0x000000021400780c */ /* 0x000fe40000f21670 */
[----:B------:R-:W-:Y:S02]  /*1e0a0*/  @P2 LOP3.LUT R17, R17, 0x20000000, RZ, 0xfc, !PT ;  /* 0x2000000011112812 */ /* 0x000fe400078efcff */
[----:B------:R-:W-:-:S02]  /*1e0b0*/  FSEL R153, R153, -INF , !P1 ;  /* 0xff80000099997808 */ /* 0x000fc40004800000 */
[----:B------:R-:W-:Y:S02]  /*1e0c0*/  ISETP.GT.AND P1, PT, R15, 0x8, !P2 ;  /* 0x000000080f00780c */ /* 0x000fe40005724270 */
[----:B------:R-:W-:Y:S02]  /*1e0d0*/  ISETP.GE.AND P2, PT, R170, 0xa, PT ;  /* 0x0000000aaa00780c */ /* 0x000fe40003f46270 */
[----:B------:R-:W-:Y:S02]  /*1e0e0*/  ISETP.LT.OR P1, PT, R20, 0x9, P1 ;  /* 0x000000091400780c */ /* 0x000fe40000f21670 */
[----:B------:R-:W-:Y:S02]  /*1e0f0*/  LOP3.LUT R17, R17, 0xbfffffff, RZ, 0xc0, !PT ;  /* 0xbfffffff11117812 */ /* 0x000fe400078ec0ff */
        /* <DEDUP_REMOVED lines=12> */
[----:B------:R-:W-:Y:S02]  /*1e1c0*/  ISETP.GT.AND P1, PT, R15, 0x11, !P2 ;  /* 0x000000110f00780c */ /* 0x000fe40005724270 */
[----:B------:R-:W-:Y:S02]  /*1e1d0*/  LOP3.LUT R17, R17, 0xfffffffd, RZ, 0xc0, !PT ;  /* 0xfffffffd11117812 */ /* 0x000fe400078ec0ff */
[----:B------:R-:W-:-:S02]  /*1e1e0*/  ISETP.LT.OR P1, PT, R20, 0x12, P1 ;  /* 0x000000121400780c */ /* 0x000fc40000f21670 */
[----:B------:R-:W-:Y:S02]  /*1e1f0*/  @P3 LOP3.LUT R17, R17, 0x2, RZ, 0xfc, !PT ;  /* 0x0000000211113812 */ /* 0x000fe400078efcff */
[----:B------:R-:W-:Y:S02]  /*1e200*/  FSEL R161, R161, -INF , !P1 ;  /* 0xff800000a1a17808 */ /* 0x000fe40004800000 */
[----:B------:R-:W-:Y:S02]  /*1e210*/  @P2 LOP3.LUT R18, R18, 0x1, RZ, 0xfc, !PT ;  /* 0x0000000112122812 */ /* 0x000fe400078efcff */
[----:B------:R-:W-:Y:S02]  /*1e220*/  ISETP.GE.AND P2, PT, R170, 0x19, PT ;  /* 0x00000019aa00780c */ /* 0x000fe40003f46270 */
[----:B------:R-:W-:Y:S02]  /*1e230*/  LOP3.LUT R18, R18, 0xfffffffb, RZ, 0xc0, !PT ;  /* 0xfffffffb12127812 */ /* 0x000fe400078ec0ff */
[----:B------:R-:W-:-:S02]  /*1e240*/  ISETP.GT.AND P1, PT, R15, 0x18, !P2 ;  /* 0x000000180f00780c */ /* 0x000fc40005724270 */
[----:B------:R-:W-:Y:S02]  /*1e250*/  LOP3.LUT R17, R17, 0xfffffffb, RZ, 0xc0, !PT ;  /* 0xfffffffb11117812 */ /* 0x000fe400078ec0ff */
[----:B------:R-:W-:-:S04]  /*1e260*/  ISETP.LT.OR P1, PT, R20, 0x19, P1 ;  /* 0x000000191400780c */ /* 0x000fc80000f21670 */
[----:B------:R-:W-:Y:S02]  /*1e270*/  FSEL R175, R164, -INF , !P1 ;  /* 0xff800000a4af7808 */ /* 0x000fe40004800000 */
[----:B------:R-:W-:Y:S02]  /*1e280*/  @P2 LOP3.LUT R18, R18, 0x4, RZ, 0xfc, !PT ;  /* 0x0000000412122812 */ /* 0x000fe400078efcff */
[----:B------:R-:W-:Y:S02]  /*1e290*/  ISETP.GE.AND P2, PT, R170, 0x1a, PT ;  /* 0x0000001aaa00780c */ /* 0x000fe40003f46270 */
[----:B------:R-:W-:Y:S02]  /*1e2a0*/  LOP3.LUT R18, R18, 0xfffffffd, RZ, 0xc0, !PT ;  /* 0xfffffffd12127812 */ /* 0x000fe400078ec0ff */
[----:B------:R-:W-:-:S04]  /*1e2b0*/  ISETP.GT.AND P1, PT, R15, 0x19, !P2 ;  /* 0x000000190f00780c */ /* 0x000fc80005724270 */
[----:B------:R-:W-:-:S04]  /*1e2c0*/  ISETP.LT.OR P1, PT, R20, 0x1a, P1 ;  /* 0x0000001a1400780c */ /* 0x000fc80000f21670 */
[----:B------:R-:W-:Y:S02]  /*1e2d0*/  FSEL R165, R165, -INF , !P1 ;  /* 0xff800000a5a57808 */ /* 0x000fe40004800000 */
[----:B------:R-:W-:Y:S02]  /*1e2e0*/  ISETP.GE.AND P1, PT, R170, 0x21, PT ;  /* 0x00000021aa00780c */ /* 0x000fe40003f26270 */
[----:B------:R-:W-:Y:S02]  /*1e2f0*/  @P2 LOP3.LUT R18, R18, 0x2, RZ, 0xfc, !PT ;  /* 0x0000000212122812 */ /* 0x000fe400078efcff */
[----:B------:R-:W-:-:S04]  /*1e300*/  ISETP.GT.AND P2, PT, R15, 0x20, !P1 ;  /* 0x000000200f00780c */ /* 0x000fc80004f44270 */
[----:B------:R-:W-:-:S04]  /*1e310*/  ISETP.LT.OR P2, PT, R20, 0x21, P2 ;  /* 0x000000211400780c */ /* 0x000fc80001741670 */
        /* <DEDUP_REMOVED lines=182> */
[----:B------:R-:W-:Y:S01]  /*1ee80*/  LOP3.LUT P6, RZ, R18, 0x10, RZ, 0xc0, !PT ;  /* 0x0000001012ff7812 */ /* 0x000fe200078cc0ff */
[--C-:B0-----:R-:W-:Y:S02]  /*1ee90*/  IMAD.IADD R168, R168, 0x1, R15.reuse ;  /* 0x00000001a8a87824 */ /* 0x101fe400078e020f */
[----:B------:R-:W-:-:S10]  /*1eea0*/  IMAD.IADD R21, R21, 0x1, R15 ;  /* 0x0000000115157824 */ /* 0x000fd400078e020f */
[----:B------:R-:W-:Y:S05]  /*1eeb0*/  @!P6 BRA `(.L_x_1512) ;  /* 0x000000000054e947 */ /* 0x000fea0003800000 */
        /* <DEDUP_REMOVED lines=12> */
.L_x_1514:
[----:B------:R-:W-:-:S05]  /*1ef80*/  IMAD.U32 R169, RZ, RZ, UR55 ;  /* 0x00000037ffa97e24 */ /* 0x000fca000f8e00ff */
[----:B------:R-:W-:-:S13]  /*1ef90*/  ISETP.NE.AND P6, PT, R169, 0x1, PT ;  /* 0x00000001a900780c */ /* 0x000fda0003fc5270 */
[----:B------:R-:W0:Y:S02]  /*1efa0*/  @P6 LDC.64 R12, c[0x0][0x9e8] ;  /* 0x00027a00ff0c6b82 */ /* 0x000e240000000a00 */
[----:B0-----:R-:W-:-:S05]  /*1efb0*/  @P6 IMAD.HI.U32 R12, R15, R12, RZ ;  /* 0x0000000c0f0c6227 */ /* 0x001fca00078e00ff */
[----:B------:R-:W-:-:S07]  /*1efc0*/  @P6 SHF.R.U32.HI R15, RZ, R13, R12 ;  /* 0x0000000dff0f6219 */ /* 0x000fce000001160c */
.L_x_1515:
[----:B------:R-:W-:Y:S05]  /*1efd0*/  BSYNC B0 ;  /* 0x0000000000007941 */ /* 0x000fea0003800000 */
.L_x_1513:
[----:B------:R-:W-:-:S05]  /*1efe0*/  IMAD R14, R15, R169, R14 ;  /* 0x000000a90f0e7224 */ /* 0x000fca00078e020e */
[----:B------:R-:W-:Y:S02]  /*1eff0*/  VIADDMNMX R168, R14, R169, R168, PT ;  /* 0x000000a90ea87246 */ /* 0x000fe400038001a8 */
[----:B------:R-:W-:-:S07]  /*1f000*/  VIMNMX R21, R21, R14, !PT ;  /* 0x0000000e15157248 */ /* 0x000fce0007fe0100 */
.L_x_1512:
[----:B------:R-:W-:Y:S02]  /*1f010*/  ISETP.GT.AND P1, PT, R21, 0x20, !P1 ;  /* 0x000000201500780c */ /* 0x000fe40004f24270 */
[C---:B------:R-:W-:Y:S02]  /*1f020*/  LOP3.LUT P6, RZ, R17.reuse, 0x20000, RZ, 0xc0, !PT ;  /* 0x0002000011ff7812 */ /* 0x040fe400078cc0ff */
        /* <DEDUP_REMOVED lines=46> */
[C---:B------:R-:W-:Y:S02]  /*1f310*/  ISETP.GT.AND P2, PT, R21.reuse, 0x89, !P2 ;  /* 0x000000891500780c */ /* 0x040fe40005744270 */
[C---:B------:R-:W-:Y:S02]  /*1f320*/  ISETP.GT.AND P1, PT, R21.reuse, 0x39, !P1 ;  /* 0x000000391500780c */ /* 0x040fe40004f24270 */
[C---:B------:R-:W-:Y:S02]  /*1f330*/  ISETP.LT.OR P2, PT, R168.reuse, 0x8a, P2 ;  /* 0x0000008aa800780c */ /* 0x040fe40001741670 */
[----:B------:R-:W-:Y:S02]  /*1f340*/  ISETP.LT.OR P1, PT, R168, 0x3a, P1 ;  /* 0x0000003aa800780c */ /* 0x000fe40000f21670 */
[----:B------:R-:W-:Y:S02]  /*1f350*/  ISETP.GT.AND P3, PT, R21, 0x90, !P3 ;  /* 0x000000901500780c */ /* 0x000fe40005f64270 */
[----:B------:R-:W-:-:S02]  /*1f360*/  FSEL R151, R151, -INF , !P1 ;  /* 0xff80000097977808 */ /* 0x000fc40004800000 */
[----:B------:R-:W-:Y:S02]  /*1f370*/  LOP3.LUT P1, RZ, R17, 0x100000, RZ, 0xc0, !PT ;  /* 0x0010000011ff7812 */ /* 0x000fe4000782c0ff */
[----:B------:R-:W-:Y:S02]  /*1f380*/  FSEL R95, R95, -INF , !P2 ;  /* 0xff8000005f5f7808 */ /* 0x000fe40005000000 */
[C---:B------:R-:W-:Y:S02]  /*1f390*/  ISETP.GT.AND P1, PT, R21.reuse, 0x40, !P1 ;  /* 0x000000401500780c */ /* 0x040fe40004f24270 */
[C---:B------:R-:W-:Y:S02]  /*1f3a0*/  ISETP.LT.OR P3, PT, R168.reuse, 0x91, P3 ;  /* 0x00000091a800780c */ /* 0x040fe40001f61670 */
[----:B------:R-:W-:Y:S02]  /*1f3b0*/  ISETP.LT.OR P1, PT, R168, 0x41, P1 ;  /* 0x00000041a800780c */ /* 0x000fe40000f21670 */
[----:B------:R-:W-:-:S02]  /*1f3c0*/  ISETP.GT.AND P4, PT, R21, 0x91, !P4 ;  /* 0x000000911500780c */ /* 0x000fc40006784270 */
[----:B------:R-:W-:Y:S02]  /*1f3d0*/  FSEL R122, R122, -INF , !P1 ;  /* 0xff8000007a7a7808 */ /* 0x000fe40004800000 */
[----:B------:R-:W-:Y:S02]  /*1f3e0*/  LOP3.LUT P1, RZ, R17, 0x80000, RZ, 0xc0, !PT ;  /* 0x0008000011ff7812 */ /* 0x000fe4000782c0ff */
[----:B------:R-:W-:Y:S02]  /*1f3f0*/  FSEL R98, R98, -INF , !P3 ;  /* 0xff80000062627808 */ /* 0x000fe40005800000 */
[----:B------:R-:W-:Y:S02]  /*1f400*/  ISETP.GT.AND P1, PT, R21, 0x41, !P1 ;  /* 0x000000411500780c */ /* 0x000fe40004f24270 */
[C---:B------:R-:W-:Y:S02]  /*1f410*/  ISETP.LT.OR P4, PT, R168.reuse, 0x92, P4 ;  /* 0x00000092a800780c */ /* 0x040fe40002781670 */
[----:B------:R-:W-:-:S02]  /*1f420*/  ISETP.LT.OR P1, PT, R168, 0x42, P1 ;  /* 0x00000042a800780c */ /* 0x000fc40000f21670 */
[----:B------:R-:W-:Y:S02]  /*1f430*/  ISETP.GT.AND P5, PT, R21, 0x98, !P5 ;  /* 0x000000981500780c */ /* 0x000fe40006fa4270 */
[----:B------:R-:W-:Y:S02]  /*1f440*/  FSEL R123, R123, -INF , !P1 ;  /* 0xff8000007b7b7808 */ /* 0x000fe40004800000 */
[----:B------:R-:W-:Y:S02]  /*1f450*/  LOP3.LUT P1, RZ, R17, 0x40000, RZ, 0xc0, !PT ;  /* 0x0004000011ff7812 */ /* 0x000fe4000782c0ff */
[----:B------:R-:W-:Y:S02]  /*1f460*/  FSEL R99, R99, -INF , !P4 ;  /* 0xff80000063637808 */ /* 0x000fe40006000000 */
[----:B------:R-:W-:Y:S02]  /*1f470*/  ISETP.GT.AND P1, PT, R21, 0x48, !P1 ;  /* 0x000000481500780c */ /* 0x000fe40004f24270 */
[----:B------:R-:W-:-:S02]  /*1f480*/  ISETP.LT.OR P5, PT, R168, 0x99, P5 ;  /* 0x00000099a800780c */ /* 0x000fc40002fa1670 */
[----:B------:R-:W-:Y:S02]  /*1f490*/  ISETP.LT.OR P1, PT, R168, 0x49, P1 ;  /* 0x00000049a800780c */ /* 0x000fe40000f21670 */
[----:B------:R-:W-:Y:S02]  /*1f4a0*/  FSEL R102, R102, -INF , !P5 ;  /* 0xff80000066667808 */ /* 0x000fe40006800000 */
[----:B------:R-:W-:Y:S02]  /*1f4b0*/  FSEL R126, R126, -INF , !P1 ;  /* 0xff8000007e7e7808 */ /* 0x000fe40004800000 */
[----:B------:R-:W-:Y:S02]  /*1f4c0*/  ISETP.GT.AND P1, PT, R21, 0x49, !P6 ;  /* 0x000000491500780c */ /* 0x000fe40007724270 */
[----:B------:R-:W-:Y:S02]  /*1f4d0*/  LOP3.LUT P6, RZ, R17, 0x40, RZ, 0xc0, !PT ;  /* 0x0000004011ff7812 */ /* 0x000fe400078cc0ff */
[----:B------:R-:W-:-:S02]  /*1f4e0*/  ISETP.LT.OR P1, PT, R168, 0x4a, P1 ;  /* 0x0000004aa800780c */ /* 0x000fc40000f21670 */
[----:B------:R-:W-:Y:S02]  /*1f4f0*/  ISETP.NE.AND P3, PT, R212, 0x3, PT ;  /* 0x00000003d400780c */ /* 0x000fe40003f65270 */
        /* <DEDUP_REMOVED lines=85> */
[----:B------:R-:W-:Y:S02]  /*1fa50*/  FMNMX.FTZ R91, R125, R14, !PT ;  /* 0x0000000e7d5b7209 */ /* 0x000fe40007810000 */
[----:B------:R-:W-:Y:S02]  /*1fa60*/  ISETP.GT.AND P1, PT, R21, 0x88, !P6 ;  /* 0x000000881500780c */ /* 0x000fe40007724270 */
[----:B------:R-:W-:Y:S02]  /*1fa70*/  FMNMX.FTZ R14, R128, R91, !PT ;  /* 0x0000005b800e7209 */ /* 0x000fe40007810000 */
[----:B------:R-:W-:Y:S02]  /*1fa80*/  ISETP.LT.OR P1, PT, R168, 0x89, P1 ;  /* 0x00000089a800780c */ /* 0x000fe40000f21670 */
[----:B------:R-:W-:-:S02]  /*1fa90*/  FMNMX.FTZ R91, R129, R14, !PT ;  /* 0x0000000e815b7209 */ /* 0x000fc40007810000 */
[----:B------:R-:W-:Y:S02]  /*1faa0*/  LOP3.LUT P6, RZ, R17, 0x1, RZ, 0xc0, !PT ;  /* 0x0000000111ff7812 */ /* 0x000fe400078cc0ff */
[----:B------:R-:W-:Y:S02]  /*1fab0*/  FMNMX.FTZ R14, R132, R91, !PT ;  /* 0x0000005b840e7209 */ /* 0x000fe40007810000 */
[----:B------:R-:W-:Y:S02]  /*1fac0*/  FSEL R94, R94, -INF , !P1 ;  /* 0xff8000005e5e7808 */ /* 0x000fe40004800000 */
[----:B------:R-:W-:Y:S02]  /*1fad0*/  FMNMX.FTZ R91, R133, R14, !PT ;  /* 0x0000000e855b7209 */ /* 0x000fe40007810000 */
[----:B------:R-:W-:Y:S02]  /*1fae0*/  ISETP.GT.AND P1, PT, R21, RZ, !P6 ;  /* 0x000000ff1500720c */ /* 0x000fe40007724270 */
[----:B------:R-:W-:-:S02]  /*1faf0*/  FMNMX.FTZ R14, R104, R91, !PT ;  /* 0x0000005b680e7209 */ /* 0x000fc40007810000 */
[----:B------:R-:W-:Y:S02]  /*1fb00*/  ISETP.LT.OR P1, PT, R168, 0x1, P1 ;  /* 0x00000001a800780c */ /* 0x000fe40000f21670 */
[----:B------:R-:W-:Y:S02]  /*1fb10*/  FMNMX.FTZ R91, R105, R14, !PT ;  /* 0x0000000e695b7209 */ /* 0x000fe40007810000 */
[----:B------:R-:W-:Y:S02]  /*1fb20*/  FSEL R154, R154, -INF , !P1 ;  /* 0xff8000009a9a7808 */ /* 0x000fe40004800000 */
[----:B------:R-:W-:Y:S02]  /*1fb30*/  FMNMX.FTZ R14, R108, R91, !PT ;  /* 0x0000005b6c0e7209 */ /* 0x000fe40007810000 */
[----:B------:R-:W-:Y:S02]  /*1fb40*/  FMNMX.FTZ R140, R154, R0, !PT ;  /* 0x000000009a8c7209 */ /* 0x000fe40007810000 */
[----:B------:R-:W-:-:S02]  /*1fb50*/  FMNMX.FTZ R91, R109, R14, !PT ;  /* 0x0000000e6d5b7209 */ /* 0x000fc40007810000 */
[----:B------:R-:W-:Y:S02]  /*1fb60*/  LOP3.LUT P6, RZ, R17, 0x8000000, RZ, 0xc0, !PT ;  /* 0x0800000011ff7812 */ /* 0x000fe400078cc0ff */
[----:B------:R-:W-:Y:S02]  /*1fb70*/  FMNMX.FTZ R14, R112, R91, !PT ;  /* 0x0000005b700e7209 */ /* 0x000fe40007810000 */
[----:B------:R-:W-:Y:S02]  /*1fb80*/  ISETP.GT.AND P2, PT, R21, 0x99, !P6 ;  /* 0x000000991500780c */ /* 0x000fe40007744270 */
[----:B------:R-:W-:Y:S02]  /*1fb90*/  FMNMX.FTZ R91, R113, R14, !PT ;  /* 0x0000000e715b7209 */ /* 0x000fe40007810000 */
[----:B------:R-:W-:Y:S02]  /*1fba0*/  ISETP.LT.OR P2, PT, R168, 0x9a, P2 ;  /* 0x0000009aa800780c */ /* 0x000fe40001741670 */
[----:B------:R-:W-:-:S04]  /*1fbb0*/  FMNMX.FTZ R14, R116, R91, !PT ;  /* 0x0000005b740e7209 */ /* 0x000fc80007810000 */
        /* <DEDUP_REMOVED lines=8> */
[----:B------:R-:W-:-:S05]  /*1fc40*/  FMNMX.FTZ R20, R101, R14, !PT ;  /* 0x0000000e65147209 */ /* 0x000fca0007810000 */
[----:B------:R-:W0:Y:S02]  /*1fc50*/  SHFL.BFLY PT, R91, R20, 0x2, 0x1f ;  /* 0x0c401f00145b7f89 */ /* 0x000e2400000e0000 */
[----:B0-----:R-:W-:-:S05]  /*1fc60*/  FMNMX.FTZ R120, R20, R91, !PT ;  /* 0x0000005b14787209 */ /* 0x001fca0007810000 */
[----:B------:R-:W0:Y:S02]  /*1fc70*/  SHFL.BFLY PT, R91, R120, 0x1, 0x1f ;  /* 0x0c201f00785b7f89 */ /* 0x000e2400000e0000 */
[----:B0-----:R-:W-:-:S04]  /*1fc80*/  FMNMX.FTZ R91, R120, R91, !PT ;  /* 0x0000005b785b7209 */ /* 0x001fc80007810000 */
[----:B------:R-:W-:Y:S01]  /*1fc90*/  FSETP.NEU.FTZ.AND P1, PT, R91, -INF , PT ;  /* 0xff8000005b00780b */ /* 0x000fe20003f3d000 */
[----:B------:R-:W-:-:S05]  /*1fca0*/  FFMA.FTZ R14, R2, R91, -8 ;  /* 0xc1000000020e7423 */ /* 0x000fca000001005b */
[----:B------:R-:W-:-:S05]  /*1fcb0*/  FSEL R14, R14, RZ, P1 ;  /* 0x000000ff0e0e7208 */ /* 0x000fca0000800000 */
[C-C-:B------:R-:W-:Y:S01]  /*1fcc0*/  FFMA.FTZ R120, R2.reuse, R171, -R14.reuse ;  /* 0x000000ab02787223 */ /* 0x140fe2000001080e */
[----:B------:R-:W-:Y:S01]  /*1fcd0*/  FMNMX.FTZ R171, R155, R140, !PT ;  /* 0x0000008c9bab7209 */ /* 0x000fe20007810000 */
[C-C-:B------:R-:W-:Y:S01]  /*1fce0*/  FFMA.FTZ R152, R2.reuse, R152, -R14.reuse ;  /* 0x0000009802987223 */ /* 0x140fe2000001080e */
[----:B------:R-:W-:-:S01]  /*1fcf0*/  FFMA.FTZ R156, R2, R109, -R14 ;  /* 0x0000006d029c7223 */ /* 0x000fc2000001080e */
[----:B------:R-:W-:Y:S01]  /*1fd00*/  FSEL R109, R103, -INF , !P2 ;  /* 0xff800000676d7808 */ /* 0x000fe20005000000 */
[----:B------:R-:W-:-:S01]  /*1fd10*/  FFMA.FTZ R153, R2, R153, -R14 ;  /* 0x0000009902997223 */ /* 0x000fc2000001080e */
[----:B------:R-:W-:Y:S01]  /*1fd20*/  FMNMX.FTZ R140, R158, R171, !PT ;  /* 0x000000ab9e8c7209 */ /* 0x000fe20007810000 */
[----:B------:R-:W-:Y:S01]  /*1fd30*/  MUFU.EX2 R20, R152 ;  /* 0x0000009800147308 */ /* 0x000fe20000000800 */
[----:B------:R-:W-:-:S01]  /*1fd40*/  FFMA.FTZ R157, R2, R157, -R14 ;  /* 0x0000009d029d7223 */ /* 0x000fc2000001080e */
[C-C-:B------:R-:W-:Y:S01]  /*1fd50*/  FFMA.FTZ R124, R2.reuse, R173, -R14.reuse ;  /* 0x000000ad027c7223 */ /* 0x140fe2000001080e */
[----:B------:R-:W-:Y:S01]  /*1fd60*/  FMNMX.FTZ R171, R159, R140, !PT ;  /* 0x0000008c9fab7209 */ /* 0x000fe20007810000 */
[C-C-:B------:R-:W-:Y:S01]  /*1fd70*/  FFMA.FTZ R161, R2.reuse, R161, -R14.reuse ;  /* 0x000000a102a17223 */ /* 0x140fe2000001080e */
[----:B------:R-:W-:-:S01]  /*1fd80*/  FFMA.FTZ R136, R2, R175, -R14 ;  /* 0x000000af02887223 */ /* 0x000fc2000001080e */
[--C-:B------:R-:W-:Y:S01]  /*1fd90*/  FFMA.FTZ R165, R2, R165, -R14.reuse ;  /* 0x000000a502a57223 */ /* 0x100fe2000001080e */
[----:B------:R-:W-:Y:S01]  /*1fda0*/  FMNMX.FTZ R142, R162, R171, !PT ;  /* 0x000000aba28e7209 */ /* 0x000fe20007810000 */
[----:B------:R0:W-:Y:S01]  /*1fdb0*/  MUFU.EX2 R103, R156 ;  /* 0x0000009c00677308 */ /* 0x0001e20000000800 */
[----:B------:R-:W-:-:S01]  /*1fdc0*/  FFMA.FTZ R138, R2, R177, -R14 ;  /* 0x000000b1028a7223 */ /* 0x000fc2000001080e */
[C-C-:B------:R-:W-:Y:S01]  /*1fdd0*/  FFMA.FTZ R137, R2.reuse, R137, -R14.reuse ;  /* 0x0000008902897223 */ /* 0x140fe2000001080e */
[----:B------:R-:W-:Y:S01]  /*1fde0*/  FMNMX.FTZ R171, R163, R142, !PT ;  /* 0x0000008ea3ab7209 */ /* 0x000fe20007810000 */
[C-C-:B------:R-:W-:Y:S01]  /*1fdf0*/  FFMA.FTZ R179, R2.reuse, R179, -R14.reuse ;  /* 0x000000b302b37223 */ /* 0x140fe2000001080e */
[----:B------:R-:W-:-:S01]  /*1fe00*/  FFMA.FTZ R141, R2, R141, -R14 ;  /* 0x0000008d028d7223 */ /* 0x000fc2000001080e */
[--C-:B------:R-:W-:Y:S01]  /*1fe10*/  FFMA.FTZ R181, R2, R181, -R14.reuse ;  /* 0x000000b502b57223 */ /* 0x100fe2000001080e */
[----:B------:R-:W-:Y:S01]  /*1fe20*/  FMNMX.FTZ R142, R166, R171, !PT ;  /* 0x000000aba68e7209 */ /* 0x000fe20007810000 */
[C-C-:B------:R-:W-:Y:S01]  /*1fe30*/  FFMA.FTZ R145, R2.reuse, R145, -R14.reuse ;  /* 0x0000009102917223 */ /* 0x140fe2000001080e */
[----:B0-----:R-:W-:Y:S01]  /*1fe40*/  FSEL R156, R91, RZ, P1 ;  /* 0x000000ff5b9c7208 */ /* 0x001fe20000800000 */
[C-C-:B------:R-:W-:Y:S01]  /*1fe50*/  FFMA.FTZ R183, R2.reuse, R183, -R14.reuse ;  /* 0x000000b702b77223 */ /* 0x140fe2000001080e */
[----:B------:R-:W-:Y:S01]  /*1fe60*/  FMNMX.FTZ R144, R167, R142, !PT ;  /* 0x0000008ea7907209 */ /* 0x000fe20007810000 */
[C-C-:B------:R-:W-:Y:S01]  /*1fe70*/  FFMA.FTZ R149, R2.reuse, R149, -R14.reuse ;  /* 0x0000009502957223 */ /* 0x140fe2000001080e */
[----:B------:R-:W-:-:S01]  /*1fe80*/  FFMA.FTZ R185, R2, R185, -R14 ;  /* 0x000000b902b97223 */ /* 0x000fc2000001080e */
        /* <DEDUP_REMOVED lines=27> */
[----:B------:R-:W-:-:S01]  /*20040*/  FFMA.FTZ R100, R2, R100, -R14 ;  /* 0x0000006402647223 */ /* 0x000fc2000001080e */
[----:B------:R-:W-:Y:S01]  /*20050*/  FFMA.FTZ R101, R2, R101, -R14 ;  /* 0x0000006502657223 */ /* 0x000fe2000001080e */
[----:B------:R-:W-:Y:S01]  /*20060*/  FMNMX.FTZ R171, R151, R146, !PT ;  /* 0x0000009297ab7209 */ /* 0x000fe20007810000 */
[----:B------:R-:W-:Y:S01]  /*20070*/  FADD.FTZ R3, -R156, R3 ;  /* 0x000000039c037221 */ /* 0x000fe20000010100 */
[----:B------:R-:W-:Y:S02]  /*20080*/  MUFU.EX2 R153, R153 ;  /* 0x0000009900997308 */ /* 0x000fe40000000800 */
[----:B------:R-:W-:Y:S01]  /*20090*/  FMNMX.FTZ R148, R122, R171, !PT ;  /* 0x000000ab7a947209 */ /* 0x000fe20007810000 */
[----:B------:R-:W-:-:S03]  /*200a0*/  FMUL.FTZ R3, R2, R3 ;  /* 0x0000000302037220 */ /* 0x000fc60000410000 */
[----:B------:R-:W-:Y:S02]  /*200b0*/  FMNMX.FTZ R171, R123, R148, !PT ;  /* 0x000000947bab7209 */ /* 0x000fe40007810000 */
[----:B------:R-:W-:Y:S02]  /*200c0*/  MUFU.EX2 R120, R120 ;  /* 0x0000007800787308 */ /* 0x000fe40000000800 */
[----:B------:R-:W-:-:S04]  /*200d0*/  FMNMX.FTZ R148, R126, R171, !PT ;  /* 0x000000ab7e947209 */ /* 0x000fc80007810000 */
[----:B------:R-:W-:Y:S02]  /*200e0*/  FMNMX.FTZ R171, R127, R148, !PT ;  /* 0x000000947fab7209 */ /* 0x000fe40007810000 */
[----:B------:R-:W0:Y:S02]  /*200f0*/  MUFU.EX2 R3, R3 ;  /* 0x0000000300037308 */ /* 0x000e240000000800 */
[----:B------:R-:W-:-:S04]  /*20100*/  FMNMX.FTZ R152, R130, R171, !PT ;  /* 0x000000ab82987209 */ /* 0x000fc80007810000 */
[----:B------:R-:W-:Y:S02]  /*20110*/  FMNMX.FTZ R171, R131, R152, !PT ;  /* 0x0000009883ab7209 */ /* 0x000fe40007810000 */
[----:B------:R-:W-:Y:S02]  /*20120*/  MUFU.EX2 R157, R157 ;  /* 0x0000009d009d7308 */ /* 0x000fe40000000800 */
[----:B------:R-:W-:-:S04]  /*20130*/  FMNMX.FTZ R152, R134, R171, !PT ;  /* 0x000000ab86987209 */ /* 0x000fc80007810000 */
[----:B------:R-:W-:Y:S02]  /*20140*/  FMNMX.FTZ R171, R135, R152, !PT ;  /* 0x0000009887ab7209 */ /* 0x000fe40007810000 */
[----:B------:R-:W-:Y:S01]  /*20150*/  MUFU.EX2 R124, R124 ;  /* 0x0000007c007c7308 */ /* 0x000fe20000000800 */
[----:B0-----:R-:W-:-:S01]  /*20160*/  FFMA.FTZ R6, R3, R6, R20 ;  /* 0x0000000603067223 */ /* 0x001fc20000010014 */
        /* <DEDUP_REMOVED lines=23> */
[----:B------:R-:W-:Y:S03]  /*202e0*/  MUFU.EX2 R142, R181 ;  /* 0x000000b5008e7308 */ /* 0x000fe60000000800 */
[----:B------:R-:W0:Y:S05]  /*202f0*/  SHFL.BFLY PT, R21, R152, 0x2, 0x1f ;  /* 0x0c401f0098157f89 */ /* 0x000e2a00000e0000 */
[----:B------:R-:W-:Y:S08]  /*20300*/  MUFU.EX2 R145, R145 ;  /* 0x0000009100917308 */ /* 0x000ff00000000800 */
[----:B------:R-:W-:Y:S08]  /*20310*/  MUFU.EX2 R144, R183 ;  /* 0x000000b700907308 */ /* 0x000ff00000000800 */
[----:B------:R-:W-:Y:S01]  /*20320*/  MUFU.EX2 R149, R149 ;  /* 0x0000009500957308 */ /* 0x000fe20000000800 */
[----:B0-----:R-:W-:-:S05]  /*20330*/  FMNMX.FTZ R21, R152, R21, !PT ;  /* 0x0000001598157209 */ /* 0x001fca0007810000 */
[----:B------:R-:W0:Y:S02]  /*20340*/  SHFL.BFLY PT, R152, R21, 0x1, 0x1f ;  /* 0x0c201f0015987f89 */ /* 0x000e2400000e0000 */
[----:B------:R-:W-:Y:S08]  /*20350*/  MUFU.EX2 R146, R185 ;  /* 0x000000b900927308 */ /* 0x000ff00000000800 */
[----:B------:R-:W-:Y:S08]  /*20360*/  MUFU.EX2 R121, R121 ;  /* 0x0000007900797308 */ /* 0x000ff00000000800 */
[----:B------:R-:W-:Y:S01]  /*20370*/  MUFU.EX2 R148, R187 ;  /* 0x000000bb00947308 */ /* 0x000fe20000000800 */
[----:B0-----:R-:W-:-:S07]  /*20380*/  FMNMX.FTZ R21, R21, R152, !PT ;  /* 0x0000009815157209 */ /* 0x001fce0007810000 */
[----:B------:R-:W-:Y:S01]  /*20390*/  MUFU.EX2 R125, R125 ;  /* 0x0000007d007d7308 */ /* 0x000fe20000000800 */
[----:B------:R-:W-:Y:S01]  /*203a0*/  FSETP.NEU.FTZ.AND P1, PT, R21, -INF , PT ;  /* 0xff8000001500780b */ /* 0x000fe20003f3d000 */
[----:B------:R-:W-:-:S06]  /*203b0*/  FFMA.FTZ R171, R2, R21, -8 ;  /* 0xc100000002ab7423 */ /* 0x000fcc0000010015 */
[----:B------:R-:W-:Y:S01]  /*203c0*/  MUFU.EX2 R128, R128 ;  /* 0x0000008000807308 */ /* 0x000fe20000000800 */
[----:B------:R-:W-:-:S05]  /*203d0*/  FSEL R171, R171, RZ, P1 ;  /* 0x000000ffabab7208 */ /* 0x000fca0000800000 */
[C-C-:B------:R-:W-:Y:S01]  /*203e0*/  FFMA.FTZ R14, R2.reuse, R154, -R171.reuse ;  /* 0x0000009a020e7223 */ /* 0x140fe200000108ab */
[----:B------:R-:W-:-:S01]  /*203f0*/  FFMA.FTZ R154, R2, R162, -R171 ;  /* 0x000000a2029a7223 */ /* 0x000fc200000108ab */
[C-C-:B------:R-:W-:Y:S01]  /*20400*/  FFMA.FTZ R162, R2.reuse, R147, -R171.reuse ;  /* 0x0000009302a27223 */ /* 0x140fe200000108ab */
[----:B------:R-:W-:Y:S01]  /*20410*/  FSEL R147, R21, RZ, P1 ;  /* 0x000000ff15937208 */ /* 0x000fe20000800000 */
[C-C-:B------:R-:W-:Y:S01]  /*20420*/  FFMA.FTZ R155, R2.reuse, R155, -R171.reuse ;  /* 0x0000009b029b7223 */ /* 0x140fe200000108ab */
[----:B------:R-:W-:-:S01]  /*20430*/  FFMA.FTZ R152, R2, R158, -R171 ;  /* 0x0000009e02987223 */ /* 0x000fc200000108ab */
[----:B------:R-:W-:Y:S01]  /*20440*/  MUFU.EX2 R14, R14 ;  /* 0x0000000e000e7308 */ /* 0x000fe20000000800 */
[----:B------:R-:W-:-:S01]  /*20450*/  FFMA.FTZ R159, R2, R159, -R171 ;  /* 0x0000009f029f7223 */ /* 0x000fc200000108ab */
[----:B------:R-:W-:Y:S01]  /*20460*/  FADD.FTZ R147, -R147, R0 ;  /* 0x0000000093937221 */ /* 0x000fe20000010100 */
[----:B------:R-:W-:-:S01]  /*20470*/  FFMA.FTZ R160, R2, R143, -R171 ;  /* 0x0000008f02a07223 */ /* 0x000fc200000108ab */
[C-C-:B------:R-:W-:Y:S01]  /*20480*/  FFMA.FTZ R143, R2.reuse, R150, -R171.reuse ;  /* 0x00000096028f7223 */ /* 0x140fe200000108ab */
[----:B------:R-:W-:-:S01]  /*20490*/  FFMA.FTZ R150, R2, R151, -R171 ;  /* 0x0000009702967223 */ /* 0x000fc200000108ab */
[C---:B------:R-:W-:Y:S01]  /*204a0*/  FMUL.FTZ R147, R2.reuse, R147 ;  /* 0x0000009302937220 */ /* 0x040fe20000410000 */
        /* <DEDUP_REMOVED lines=26> */
[----:B0-----:R-:W-:-:S01]  /*20650*/  FFMA.FTZ R134, R147, R5, R14 ;  /* 0x0000000593867223 */ /* 0x001fc2000001000e */
[----:B------:R-:W-:Y:S01]  /*20660*/  FADD.FTZ R5, R153, R6 ;  /* 0x0000000699057221 */ /* 0x000fe20000010000 */
[----:B------:R-:W-:-:S01]  /*20670*/  FFMA.FTZ R119, R2, R119, -R171 ;  /* 0x0000007702777223 */ /* 0x000fc200000108ab */
[C-C-:B------:R-:W-:Y:S01]  /*20680*/  FFMA.FTZ R90, R2.reuse, R90, -R171.reuse ;  /* 0x0000005a025a7223 */ /* 0x140fe200000108ab */
[----:B------:R-:W-:-:S01]  /*20690*/  FFMA.FTZ R95, R2, R95, -R171 ;  /* 0x0000005f025f7223 */ /* 0x000fc200000108ab */
[----:B------:R-:W-:Y:S01]  /*206a0*/  FADD.FTZ R6, R120, R5 ;  /* 0x0000000578067221 */ /* 0x000fe20000010000 */
[----:B------:R-:W-:-:S01]  /*206b0*/  FFMA.FTZ R99, R2, R99, -R171 ;  /* 0x0000006302637223 */ /* 0x000fc200000108ab */
[----:B------:R-:W0:Y:S01]  /*206c0*/  MUFU.EX2 R154, R154 ;  /* 0x0000009a009a7308 */ /* 0x000e220000000800 */
[----:B------:R-:W-:-:S01]  /*206d0*/  FFMA.FTZ R109, R2, R109, -R171 ;  /* 0x0000006d026d7223 */ /* 0x000fc200000108ab */
[----:B------:R-:W-:-:S04]  /*206e0*/  FADD.FTZ R5, R157, R6 ;  /* 0x000000069d057221 */ /* 0x000fc80000010000 */
[----:B------:R-:W-:Y:S02]  /*206f0*/  FADD.FTZ R6, R124, R5 ;  /* 0x000000057c067221 */ /* 0x000fe40000010000 */
[----:B------:R-:W3:Y:S02]  /*20700*/  MUFU.EX2 R163, R163 ;  /* 0x000000a300a37308 */ /* 0x000ee40000000800 */
[----:B------:R-:W-:-:S04]  /*20710*/  FADD.FTZ R5, R161, R6 ;  /* 0x00000006a1057221 */ /* 0x000fc80000010000 */
[----:B------:R-:W-:Y:S02]  /*20720*/  FADD.FTZ R6, R136, R5 ;  /* 0x0000000588067221 */ /* 0x000fe40000010000 */
[----:B------:R4:W-:Y:S02]  /*20730*/  MUFU.EX2 R0, R151 ;  /* 0x0000009700007308 */ /* 0x0009e40000000800 */
[----:B------:R-:W-:-:S04]  /*20740*/  FADD.FTZ R5, R165, R6 ;  /* 0x00000006a5057221 */ /* 0x000fc80000010000 */
[----:B------:R-:W-:Y:S02]  /*20750*/  FADD.FTZ R6, R138, R5 ;  /* 0x000000058a067221 */ /* 0x000fe40000010000 */
[----:B------:R-:W5:Y:S01]  /*20760*/  MUFU.EX2 R156, R156 ;  /* 0x0000009c009c7308 */ /* 0x000f620000000800 */
[----:B----4-:R-:W-:-:S04]  /*20770*/  FADD.FTZ R151, R155, R134 ;  /* 0x000000869b977221 */ /* 0x010fc80000010000 */
[----:B-1----:R-:W-:-:S03]  /*20780*/  FADD.FTZ R134, R152, R151 ;  /* 0x0000009798867221 */ /* 0x002fc60000010000 */
[----:B------:R-:W1:Y:S01]  /*20790*/  MUFU.EX2 R167, R167 ;  /* 0x000000a700a77308 */ /* 0x000e620000000800 */
[----:B--2---:R-:W-:-:S04]  /*207a0*/  FADD.FTZ R151, R159, R134 ;  /* 0x000000869f977221 */ /* 0x004fc80000010000 */
[----:B0-----:R-:W-:-:S03]  /*207b0*/  FADD.FTZ R134, R154, R151 ;  /* 0x000000979a867221 */ /* 0x001fc60000010000 */
[----:B------:R-:W0:Y:S01]  /*207c0*/  MUFU.EX2 R13, R13 ;  /* 0x0000000d000d7308 */ /* 0x000e220000000800 */
[----:B---3--:R-:W-:-:S04]  /*207d0*/  FADD.FTZ R151, R163, R134 ;  /* 0x00000086a3977221 */ /* 0x008fc80000010000 */
[----:B-----5:R-:W-:Y:S01]  /*207e0*/  FADD.FTZ R134, R156, R151 ;  /* 0x000000979c867221 */ /* 0x020fe20000010000 */
[----:B------:R-:W-:-:S02]  /*207f0*/  FADD.FTZ R151, R137, R6 ;  /* 0x0000000689977221 */ /* 0x000fc40000010000 */
[----:B------:R-:W2:Y:S01]  /*20800*/  MUFU.EX2 R158, R158 ;  /* 0x0000009e009e7308 */ /* 0x000ea20000000800 */
[----:B-1----:R-:W-:-:S07]  /*20810*/  FADD.FTZ R134, R167, R134 ;  /* 0x00000086a7867221 */ /* 0x002fce0000010000 */
[----:B------:R-:W1:Y:S01]  /*20820*/  MUFU.EX2 R15, R15 ;  /* 0x0000000f000f7308 */ /* 0x000e620000000800 */
[----:B0-----:R-:W-:-:S01]  /*20830*/  FADD.FTZ R5, R13, R134 ;  /* 0x000000860d057221 */ /* 0x001fc20000010000 */
[----:B------:R-:W-:-:S04]  /*20840*/  FADD.FTZ R134, R140, R151 ;  /* 0x000000978c867221 */ /* 0x000fc80000010000 */
[----:B------:R-:W-:Y:S02]  /*20850*/  FADD.FTZ R151, R141, R134 ;  /* 0x000000868d977221 */ /* 0x000fe40000010000 */
        /* <DEDUP_REMOVED lines=16> */
[----:B------:R-:W-:-:S06]  /*20960*/  FADD.FTZ R6, R146, R151 ;  /* 0x0000009792067221 */ /* 0x000fcc0000010000 */
[----:B------:R-:W0:Y:S01]  /*20970*/  MUFU.EX2 R123, R123 ;  /* 0x0000007b007b7308 */ /* 0x000e220000000800 */
[----:B--2---:R-:W-:-:S07]  /*20980*/  FADD.FTZ R5, R150, R5 ;  /* 0x0000000596057221 */ /* 0x004fce0000010000 */
[----:B------:R-:W2:Y:S01]  /*20990*/  MUFU.EX2 R127, R127 ;  /* 0x0000007f007f7308 */ /* 0x000ea20000000800 */
[----:B-1----:R-:W-:-:S01]  /*209a0*/  FADD.FTZ R134, R122, R5 ;  /* 0x000000057a867221 */ /* 0x002fc20000010000 */
[----:B------:R-:W-:-:S04]  /*209b0*/  FADD.FTZ R5, R121, R6 ;  /* 0x0000000679057221 */ /* 0x000fc80000010000 */
[----:B------:R-:W-:Y:S02]  /*209c0*/  FADD.FTZ R6, R148, R5 ;  /* 0x0000000594067221 */ /* 0x000fe40000010000 */
[----:B------:R-:W1:Y:S01]  /*209d0*/  MUFU.EX2 R126, R126 ;  /* 0x0000007e007e7308 */ /* 0x000e620000000800 */
[----:B0-----:R-:W-:-:S01]  /*209e0*/  FADD.FTZ R151, R123, R134 ;  /* 0x000000867b977221 */ /* 0x001fc20000010000 */
[----:B------:R-:W-:-:S03]  /*209f0*/  FADD.FTZ R5, R125, R6 ;  /* 0x000000067d057221 */ /* 0x000fc60000010000 */
[----:B------:R-:W-:Y:S01]  /*20a00*/  FADD.FTZ R134, R0, R151 ;  /* 0x0000009700867221 */ /* 0x000fe20000010000 */
[----:B------:R-:W-:-:S02]  /*20a10*/  FADD.FTZ R6, R128, R5 ;  /* 0x0000000580067221 */ /* 0x000fc40000010000 */
[----:B------:R-:W0:Y:S01]  /*20a20*/  MUFU.EX2 R129, R129 ;  /* 0x0000008100817308 */ /* 0x000e220000000800 */
[----:B--2---:R-:W-:-:S07]  /*20a30*/  FADD.FTZ R151, R127, R134 ;  /* 0x000000867f977221 */ /* 0x004fce0000010000 */
[----:B------:R-:W2:Y:S01]  /*20a40*/  MUFU.EX2 R131, R131 ;  /* 0x0000008300837308 */ /* 0x000ea20000000800 */
[----:B-1----:R-:W-:-:S01]  /*20a50*/  FADD.FTZ R134, R126, R151 ;  /* 0x000000977e867221 */ /* 0x002fc20000010000 */
[----:B------:R-:W-:-:S06]  /*20a60*/  FFMA.FTZ R151, R2, R12, -R171 ;  /* 0x0000000c02977223 */ /* 0x000fcc00000108ab */
        /* <DEDUP_REMOVED lines=27> */
[----:B0-----:R-:W-:-:S01]  /*20c20*/  FADD.FTZ R169, R111, R94 ;  /* 0x0000005e6fa97221 */ /* 0x001fc20000010000 */
[----:B------:R-:W-:-:S06]  /*20c30*/  FFMA.FTZ R94, R2, R98, -R171 ;  /* 0x00000062025e7223 */ /* 0x000fcc00000108ab */
        /* <DEDUP_REMOVED lines=45> */
[----:B-1----:R-:W-:-:S03]  /*20f10*/  FADD.FTZ R6, R101, R6 ;  /* 0x0000000665067221 */ /* 0x002fc60000010000 */
[----:B0-----:R-:W-:Y:S01]  /*20f20*/  FADD.FTZ R5, R109, R102 ;  /* 0x000000666d057221 */ /* 0x001fe20000010000 */
[----:B------:R-:W-:Y:S06]  /*20f30*/  @!P3 BRA `(.L_x_1516) ;  /* 0x000000000004b947 */ /* 0x000fec0003800000 */
[----:B------:R-:W-:Y:S01]  /*20f40*/  BPT.TRAP 0x1 ;  /* 0x000000040000795c */ /* 0x000fe20000300000 */
.L_x_1516:
[----:B------:R-:W-:Y:S01]  /*20f50*/  F2FP.SATFINITE.E4M3.F32.PACK_AB_MERGE_C R0, R127, R0, RZ ;  /* 0x000000007f00723e */ /* 0x000fe200048070ff */
[----:B------:R-:W-:Y:S01]  /*20f60*/  FMUL.FTZ R24, R24, R3 ;  /* 0x0000000318187220 */ /* 0x000fe20000410000 */
[----:B------:R-:W-:Y:S01]  /*20f70*/  F2FP.SATFINITE.E4M3.F32.PACK_AB_MERGE_C R15, R160, R15, RZ ;  /* 0x0000000fa00f723e */ /* 0x000fe200048070ff */
[----:B------:R-:W-:Y:S01]  /*20f80*/  FMUL.FTZ R25, R25, R3 ;  /* 0x0000000319197220 */ /* 0x000fe20000410000 */
[----:B------:R-:W-:Y:S01]  /*20f90*/  F2FP.SATFINITE.E4M3.F32.PACK_AB_MERGE_C R177, R123, R122, R0 ;  /* 0x0000007a7bb1723e */ /* 0x000fe20004807000 */
[----:B------:R-:W-:Y:S01]  /*20fa0*/  IMAD R0, R189, 0x8, R16 ;  /* 0x00000008bd007824 */ /* 0x000fe200078e0210 */
[----:B------:R-:W-:Y:S01]  /*20fb0*/  ISETP.GT.AND P1, PT, R4, R9, PT ;  /* 0x000000090400720c */ /* 0x000fe20003f24270 */
[----:B------:R-:W-:Y:S01]  /*20fc0*/  FMUL.FTZ R28, R28, R3 ;  /* 0x000000031c1c7220 */ /* 0x000fe20000410000 */
[----:B------:R-:W-:Y:S01]  /*20fd0*/  F2FP.SATFINITE.E4M3.F32.PACK_AB_MERGE_C R181, R158, R13, R15 ;  /* 0x0000000d9eb5723e */ /* 0x000fe2000480700f */
[----:B------:R-:W-:Y:S01]  /*20fe0*/  IMAD.U32 R13, RZ, RZ, UR37 ;  /* 0x00000025ff0d7e24 */ /* 0x000fe2000f8e00ff */
        /* <DEDUP_REMOVED lines=101> */
[----:B0-----:R-:W-:Y:S02]  /*21640*/  IMAD.MOV.U32 R0, RZ, RZ, R21 ;  /* 0x000000ffff007224 */ /* 0x001fe400078e0015 */
[----:B------:R-:W-:Y:S02]  /*21650*/  IMAD.MOV.U32 R3, RZ, RZ, R91 ;  /* 0x000000ffff037224 */ /* 0x000fe400078e005b */
[----:B------:R-:W-:Y:S02]  /*21660*/  IMAD.MOV.U32 R188, RZ, RZ, R11 ;  /* 0x000000ffffbc7224 */ /* 0x000fe400078e000b */
[----:B------:R-:W-:Y:S01]  /*21670*/  IMAD.MOV.U32 R189, RZ, RZ, R10 ;  /* 0x000000ffffbd7224 */ /* 0x000fe200078e000a */
[----:B------:R-:W-:Y:S06]  /*21680*/  @P1 BRA `(.L_x_1517) ;  /* 0xffffffb000681947 */ /* 0x000fec000383ffff */
[----:B------:R-:W-:Y:S02]  /*21690*/  IMAD.MOV.U32 R0, RZ, RZ, R21 ;  /* 0x000000ffff007224 */ /* 0x000fe400078e0015 */
[----:B------:R-:W-:Y:S02]  /*216a0*/  IMAD.MOV.U32 R3, RZ, RZ, R91 ;  /* 0x000000ffff037224 */ /* 0x000fe400078e005b */
[----:B------:R-:W-:Y:S02]  /*216b0*/  IMAD.MOV.U32 R189, RZ, RZ, R10 ;  /* 0x000000ffffbd7224 */ /* 0x000fe400078e000a */
[----:B------:R-:W-:-:S07]  /*216c0*/  IMAD.MOV.U32 R188, RZ, RZ, R11 ;  /* 0x000000ffffbc7224 */ /* 0x000fce00078e000b */
.L_x_1498:
[----:B------:R-:W0:Y:S01]  /*216d0*/  LDC R214, c[0x0][0x448] ;  /* 0x00011200ffd67b82 */ /* 0x000e220000000800 */
[----:B------:R-:W-:Y:S01]  /*216e0*/  VIADD R9, R203, 0x7f ;  /* 0x0000007fcb097836 */ /* 0x000fe20000000000 */
[----:B------:R-:W-:Y:S02]  /*216f0*/  LOP3.LUT R18, R18, 0xffffffef, RZ, 0xc0, !PT ;  /* 0xffffffef12127812 */ /* 0x000fe400078ec0ff */
[----:B------:R-:W-:-:S04]  /*21700*/  IADD3 R12, R194, 0x1, -R193 ;  /* 0x00000001c20c7810 */ /* 0x000fc80007ffe8c1 */
[----:B------:R-:W1:Y:S01]  /*21710*/  LDC R213, c[0x0][0x9e4] ;  /* 0x00027900ffd57b82 */ /* 0x000e620000000800 */
[----:B0-----:R-:W-:-:S13]  /*21720*/  ISETP.NE.AND P1, PT, R214, 0x1, PT ;  /* 0x00000001d600780c */ /* 0x001fda0003f25270 */
[----:B------:R-:W0:Y:S01]  /*21730*/  @P1 LDC R10, c[0x0][0x44c] ;  /* 0x00011300ff0a1b82 */ /* 0x000e220000000800 */
[----:B------:R-:W-:-:S04]  /*21740*/  @P1 LOP3.LUT R18, R18, 0x10, RZ, 0xfc, !PT ;  /* 0x0000001012121812 */ /* 0x000fc800078efcff */
[----:B------:R-:W-:-:S03]  /*21750*/  LOP3.LUT R18, R18, 0xffffffdf, RZ, 0xc0, !PT ;  /* 0xffffffdf12127812 */ /* 0x000fc600078ec0ff */
[----:B------:R-:W2:Y:S01]  /*21760*/  @P1 LDC R11, c[0x0][0x450] ;  /* 0x00011400ff0b1b82 */ /* 0x000ea20000000800 */
[----:B0-----:R-:W-:-:S05]  /*21770*/  @P1 IMAD.HI.U32 R10, R9, R10, RZ ;  /* 0x0000000a090a1227 */ /* 0x001fca00078e00ff */
[----:B--2---:R-:W-:Y:S02]  /*21780*/  @P1 SHF.R.U32.HI R9, RZ, R11, R10 ;  /* 0x0000000bff091219 */ /* 0x004fe4000001160a */
[----:B-1----:R-:W-:-:S03]  /*21790*/  ISETP.GE.AND P1, PT, R213, 0x1, PT ;  /* 0x00000001d500780c */ /* 0x002fc60003f26270 */
[----:B------:R-:W-:-:S04]  /*217a0*/  IMAD.IADD R10, R9, 0x1, R12 ;  /* 0x00000001090a7824 */ /* 0x000fc800078e020c */
[----:B------:R-:W-:-:S06]  /*217b0*/  IMAD.IADD R9, R10, 0x1, -R7 ;  /* 0x000000010a097824 */ /* 0x000fcc00078e0a07 */
[----:B------:R-:W-:Y:S01]  /*217c0*/  @P1 LOP3.LUT R18, R18, 0x20, RZ, 0xfc, !PT ;  /* 0x0000002012121812 */ /* 0x000fe200078efcff */
[----:B------:R-:W-:Y:S06]  /*217d0*/  @!P1 BRA `(.L_x_1518) ;  /* 0x0000000000489947 */ /* 0x000fec0003800000 */
[----:B------:R-:W-:Y:S01]  /*217e0*/  IMAD.MOV.U32 R7, RZ, RZ, R10 ;  /* 0x000000ffff077224 */ /* 0x000fe200078e000a */
[----:B------:R-:W-:Y:S04]  /*217f0*/  BSSY B0, `(.L_x_1519) ;  /* 0x000000e000007945 */ /* 0x000fe80003800000 */
        /* <DEDUP_REMOVED lines=9> */
.L_x_1520:
[----:B------:R-:W-:-:S13]  /*21890*/  ISETP.NE.AND P1, PT, R213, 0x1, PT ;  /* 0x00000001d500780c */ /* 0x000fda0003f25270 */
[----:B------:R-:W0:Y:S02]  /*218a0*/  @P1 LDC.64 R10, c[0x0][0x9e8] ;  /* 0x00027a00ff0a1b82 */ /* 0x000e240000000a00 */
[----:B0-----:R-:W-:-:S05]  /*218b0*/  @P1 IMAD.HI.U32 R10, R7, R10, RZ ;  /* 0x0000000a070a1227 */ /* 0x001fca00078e00ff */
[----:B------:R-:W-:-:S07]  /*218c0*/  @P1 SHF.R.U32.HI R7, RZ, R11, R10 ;  /* 0x0000000bff071219 */ /* 0x000fce000001160a */
.L_x_1521:
[----:B------:R-:W-:Y:S05]  /*218d0*/  BSYNC B0 ;  /* 0x0000000000007941 */ /* 0x000fea0003800000 */
.L_x_1519:
[----:B------:R-:W-:-:S05]  /*218e0*/  IMAD R10, R7, R213, RZ ;  /* 0x000000d5070a7224 */ /* 0x000fca00078e02ff */
[----:B------:R-:W-:-:S07]  /*218f0*/  VIMNMX R9, R9, R10, !PT ;  /* 0x0000000a09097248 */ /* 0x000fce0007fe0100 */
.L_x_1518:
[----:B------:R-:W-:-:S04]  /*21900*/  VIADD R9, R9, 0x9f ;  /* 0x0000009f09097836 */ /* 0x000fc80000000000 */
[----:B------:R-:W-:-:S05]  /*21910*/  IMAD.HI R9, R9, 0x66666667, RZ ;  /* 0x6666666709097827 */ /* 0x000fca00078e02ff */
[----:B------:R-:W-:-:S04]  /*21920*/  SHF.R.U32.HI R10, RZ, 0x1f, R9 ;  /* 0x0000001fff0a7819 */ /* 0x000fc80000011609 */
[----:B------:R-:W-:-:S04]  /*21930*/  LEA.HI.SX32 R10, R9, R10, 0x1a ;  /* 0x0000000a090a7211 */ /* 0x000fc800078fd2ff */
[----:B------:R-:W-:-:S04]  /*21940*/  VIMNMX R7, R209, R10, !PT ;  /* 0x0000000ad1077248 */ /* 0x000fc80007fe0100 */
[----:B------:R-:W-:-:S13]  /*21950*/  ISETP.GE.AND P1, PT, R4, R7, PT ;  /* 0x000000070400720c */ /* 0x000fda0003f26270 */
[----:B------:R-:W-:Y:S05]  /*21960*/  @!P1 BRA `(.L_x_1522) ;  /* 0x0000003000949947 */ /* 0x000fea0003800000 */
[----:B------:R-:W-:Y:S02]  /*21970*/  IMAD.MOV.U32 R9, RZ, RZ, R0 ;  /* 0x000000ffff097224 */ /* 0x000fe400078e0000 */
[----:B------:R-:W-:Y:S02]  /*21980*/  IMAD.MOV.U32 R10, RZ, RZ, R3 ;  /* 0x000000ffff0a7224 */ /* 0x000fe400078e0003 */
[----:B------:R-:W-:-:S07]  /*21990*/  IMAD.MOV.U32 R11, RZ, RZ, R188 ;  /* 0x000000ffff0b7224 */ /* 0x000fce00078e00bc */
.L_x_1533:
[----:B------:R-:W-:Y:S01]  /*219a0*/  ISETP.NE.AND P1, PT, R189, 0x1, PT ;  /* 0x00000001bd00780c */ /* 0x000fe20003f25270 */
[----:B------:R-:W-:Y:S05]  /*219b0*/  YIELD ;  /* 0x0000000000007946 */ /* 0x000fea0003800000 */
[----:B------:R-:W-:Y:S02]  /*219c0*/  SEL R188, RZ, 0x1, P1 ;  /* 0x00000001ffbc7807 */ /* 0x000fe40000800000 */
[----:B------:R-:W-:Y:S02]  /*219d0*/  ISETP.NE.AND P1, PT, R196, RZ, PT ;  /* 0x000000ffc400720c */ /* 0x000fe40003f25270 */
[----:B------:R-:W-:-:S11]  /*219e0*/  LOP3.LUT R188, R11, R188, RZ, 0x3c, !PT ;  /* 0x000000bc0bbc7212 */ /* 0x000fd600078e3cff */
[----:B------:R-:W-:Y:S05]  /*219f0*/  @P1 BRA `(.L_x_1523) ;  /* 0x0000000000401947 */ /* 0x000fea0003800000 */
[----:B------:R-:W-:-:S13]  /*21a00*/  ISETP.NE.AND P3, PT, R212, 0x3, PT ;  /* 0x00000003d400780c */ /* 0x000fda0003f65270 */
[----:B------:R-:W-:Y:S05]  /*21a10*/  @!P3 BRA `(.L_x_1524) ;  /* 0x000000000004b947 */ /* 0x000fea0003800000 */
[----:B------:R-:W-:Y:S01]  /*21a20*/  BPT.TRAP 0x1 ;  /* 0x000000040000795c */ /* 0x000fe20000300000 */
.L_x_1524:
        /* <DEDUP_REMOVED lines=8> */
.L_x_1525:
[----:B------:R-:W-:Y:S04]  /*21ab0*/  BSSY B0, `(.L_x_1523) ;  /* 0x0000004000007945 */ /* 0x000fe80003800000 */
[----:B-1----:R-:W-:Y:S05]  /*21ac0*/  @P2 BRA `(.L_x_1526) ;  /* 0x0000000000082947 */ /* 0x002fea0003800000 */
[----:B------:R-:W1:Y:S02]  /*21ad0*/  SYNCS.PHASECHK.TRANS64.TRYWAIT P2, [R3+URZ+0x29830], R0 ;  /* 0x02983000030075a7 */ /* 0x000e64000804017f */
[----:B-1----:R-:W-:Y:S05]  /*21ae0*/  @!P2 BRA `(.L_x_1527) ;  /* 0x000001500070a947 */ /* 0x002fea0003800000 */
.L_x_1526:
[----:B------:R-:W-:Y:S05]  /*21af0*/  BSYNC B0 ;  /* 0x0000000000007941 */ /* 0x000fea0003800000 */
.L_x_1523:
[----:B01----:R-:W0:Y:S01]  /*21b00*/  S2R R0, SR_TID.X ;  /* 0x0000000000007919 */ /* 0x003e220000002100 */
[----:B------:R-:W-:Y:S01]  /*21b10*/  VIADD R12, R189, 0x1 ;  /* 0x00000001bd0c7836 */ /* 0x000fe20000000000 */
[----:B------:R-:W-:Y:S05]  /*21b20*/  WARPSYNC.ALL ;  /* 0x0000000000007948 */ /* 0x000fea0003800000 */
[C---:B------:R-:W-:Y:S01]  /*21b30*/  ISETP.NE.AND P2, PT, R12.reuse, 0x2, PT ;  /* 0x000000020c00780c */ /* 0x040fe20003f45270 */
[----:B------:R-:W-:Y:S01]  /*21b40*/  IMAD.MOV.U32 R15, RZ, RZ, -0x7fffffe0 ;  /* 0x80000020ff0f7424 */ /* 0x000fe200078e00ff */
[----:B------:R-:W-:Y:S01]  /*21b50*/  UMOV UR48, UR24 ;  /* 0x0000001800307c82 */ /* 0x000fe20008000000 */
[----:B------:R-:W-:Y:S01]  /*21b60*/  UMOV UR49, UR25 ;  /* 0x0000001900317c82 */ /* 0x000fe20008000000 */
[----:B------:R-:W-:Y:S01]  /*21b70*/  SEL R12, R12, RZ, P2 ;  /* 0x000000ff0c0c7207 */ /* 0x000fe20001000000 */
[----:B------:R-:W-:Y:S01]  /*21b80*/  IMAD.MOV.U32 R21, RZ, RZ, -0x7fffffe0 ;  /* 0x80000020ff157424 */ /* 0x000fe200078e00ff */
[----:B------:R-:W-:Y:S01]  /*21b90*/  R2UR UR51, R15 ;  /* 0x000000000f3372ca */ /* 0x000fe200000e0000 */
[----:B------:R-:W-:Y:S01]  /*21ba0*/  UMOV UR44, UR24 ;  /* 0x00000018002c7c82 */ /* 0x000fe20008000000 */
[----:B------:R-:W-:Y:S01]  /*21bb0*/  UMOV UR45, UR25 ;  /* 0x00000019002d7c82 */ /* 0x000fe20008000000 */
[----:B------:R-:W-:Y:S01]  /*21bc0*/  IMAD R14, R12, 0x780, R8 ;  /* 0x000007800c0e7824 */ /* 0x000fe200078e0208 */
[----:B------:R-:W-:Y:S01]  /*21bd0*/  R2UR UR47, R21 ;  /* 0x00000000152f72ca */ /* 0x000fe200000e0000 */
[----:B------:R-:W-:Y:S01]  /*21be0*/  IMAD.MOV.U32 R91, RZ, RZ, -0x7fffffe0 ;  /* 0x80000020ff5b7424 */ /* 0x000fe200078e00ff */
[----:B------:R-:W-:Y:S01]  /*21bf0*/  UMOV UR28, UR24 ;  /* 0x00000018001c7c82 */ /* 0x000fe20008000000 */
[C---:B------:R-:W-:Y:S01]  /*21c00*/  VIADD R20, R14.reuse, 0x80 ;  /* 0x000000800e147836 */ /* 0x040fe20000000000 */
[C---:B------:R-:W-:Y:S01]  /*21c10*/  R2UR UR50, R14.reuse ;  /* 0x000000000e3272ca */ /* 0x040fe200000e0000 */
[C---:B------:R-:W-:Y:S01]  /*21c20*/  VIADD R90, R14.reuse, 0x100 ;  /* 0x000001000e5a7836 */ /* 0x040fe20000000000 */
[----:B------:R-:W-:Y:S01]  /*21c30*/  R2UR UR27, R91 ;  /* 0x000000005b1b72ca */ /* 0x000fe200000e0000 */
[----:B------:R-:W-:Y:S01]  /*21c40*/  VIADD R88, R14, 0x180 ;  /* 0x000001800e587836 */ /* 0x000fe20000000000 */
[----:B------:R-:W-:Y:S01]  /*21c50*/  R2UR UR46, R20 ;  /* 0x00000000142e72ca */ /* 0x000fe200000e0000 */
[----:B------:R-:W-:Y:S01]  /*21c60*/  IMAD.MOV.U32 R89, RZ, RZ, -0x7fffffe0 ;  /* 0x80000020ff597424 */ /* 0x000fe200078e00ff */
[----:B------:R-:W-:Y:S01]  /*21c70*/  R2UR UR26, R90 ;  /* 0x000000005a1a72ca */ /* 0x000fe200000e0000 */
[----:B------:R-:W-:Y:S01]  /*21c80*/  UMOV UR29, UR25 ;  /* 0x00000019001d7c82 */ /* 0x000fe20008000000 */
[----:B------:R-:W-:Y:S01]  /*21c90*/  R2UR UR30, R88 ;  /* 0x00000000581e72ca */ /* 0x000fe200000e0000 */
[C---:B------:R-:W-:Y:S01]  /*21ca0*/  VIADD R20, R14.reuse, 0x200 ;  /* 0x000002000e147836 */ /* 0x040fe20000000000 */
[----:B------:R-:W-:Y:S01]  /*21cb0*/  R2UR UR31, R89 ;  /* 0x00000000591f72ca */ /* 0x000fe200000e0000 */
[C---:B------:R-:W-:Y:S01]  /*21cc0*/  VIADD R90, R14.reuse, 0x2 ;  /* 0x000000020e5a7836 */ /* 0x040fe20000000000 */
[----:B0-----:R-:W-:Y:S01]  /*21cd0*/  SHF.R.U32.HI R0, RZ, 0x7, R0 ;  /* 0x00000007ff007819 */ /* 0x001fe20000011600 */
[----:B------:R-:W-:Y:S01]  /*21ce0*/  VIADD R88, R14, 0x82 ;  /* 0x000000820e587836 */ /* 0x000fe20000000000 */
[----:B------:R-:W-:Y:S01]  /*21cf0*/  R2UR UR34, R20 ;  /* 0x00000000142272ca */ /* 0x000fe200000e0000 */
[----:B------:R-:W-:Y:S01]  /*21d00*/  IMAD.MOV.U32 R89, RZ, RZ, -0x7fffffe0 ;  /* 0x80000020ff597424 */ /* 0x000fe200078e00ff */
[----:B------:R-:W-:Y:S01]  /*21d10*/  R2UR UR35, R21 ;  /* 0x00000000152372ca */ /* 0x000fe200000e0000 */
[----:B------:R-:W-:Y:S01]  /*21d20*/  VIADD R0, R0, 0x8 ;  /* 0x0000000800007836 */ /* 0x000fe20000000000 */
[----:B------:R-:W-:Y:S01]  /*21d30*/  R2UR UR6, R90 ;  /* 0x000000005a0672ca */ /* 0x000fe200000e0000 */
[----:B------:R-:W-:Y:S01]  /*21d40*/  UMOV UR32, UR24 ;  /* 0x0000001800207c82 */ /* 0x000fe20008000000 */
[----:B------:R-:W-:Y:S01]  /*21d50*/  R2UR UR7, R91 ;  /* 0x000000005b0772ca */ /* 0x000fe200000e0000 */
[----:B------:R-:W-:Y:S01]  /*21d60*/  UMOV UR33, UR25 ;  /* 0x0000001900217c82 */ /* 0x000fe20008000000 */
[----:B------:R0:W-:Y:S01]  /*21d70*/  BAR.SYNC.DEFER_BLOCKING R0, 0x100 ;  /* 0x000400000000751d */ /* 0x0001e20000010000 */
[----:B------:R-:W-:-:S02]  /*21d80*/  VIADD R20, R14, 0x102 ;  /* 0x000001020e147836 */ /* 0x000fc40000000000 */
[----:B------:R-:W-:Y:S02]  /*21d90*/  IMAD.MOV.U32 R21, RZ, RZ, -0x7fffffe0 ;  /* 0x80000020ff157424 */ /* 0x000fe400078e00ff */
[----:B------:R-:W-:Y:S01]  /*21da0*/  IMAD.MOV.U32 R15, RZ, RZ, -0x7fffffe0 ;  /* 0x80000020ff0f7424 */ /* 0x000fe200078e00ff */
        /* <DEDUP_REMOVED lines=225> */
.L_x_1529:
[----:B------:R-:W-:Y:S01]  /*22bc0*/  SHF.L.U32 R0, R11, 0x1f, RZ ;  /* 0x0000001f0b007819 */ /* 0x000fe200000006ff */
[----:B------:R-:W-:-:S04]  /*22bd0*/  IMAD R3, R189, 0x8, R16 ;  /* 0x00000008bd037824 */ /* 0x000fc800078e0210 */
[----:B------:R0:W1:Y:S01]  /*22be0*/  SYNCS.PHASECHK.TRANS64.TRYWAIT P1, [R3+URZ+0x29850], R0 ;  /* 0x02985000030075a7 */ /* 0x000062000802017f */
[----:B------:R-:W-:Y:S05]  /*22bf0*/  @!P3 BRA `(.L_x_1530) ;  /* 0x000000000004b947 */ /* 0x000fea0003800000 */
[----:B------:R-:W-:Y:S01]  /*22c00*/  BPT.TRAP 0x1 ;  /* 0x000000040000795c */ /* 0x000fe20000300000 */
.L_x_1530:
[----:B-1----:R-:W-:Y:S05]  /*22c10*/  @P1 BRA `(.L_x_1528) ;  /* 0x0000000000081947 */ /* 0x002fea0003800000 */
[----:B------:R-:W1:Y:S02]  /*22c20*/  SYNCS.PHASECHK.TRANS64.TRYWAIT P1, [R3+URZ+0x29850], R0 ;  /* 0x02985000030075a7 */ /* 0x000e64000802017f */
[----:B-1----:R-:W-:Y:S05]  /*22c30*/  @!P1 BRA `(.L_x_1531) ;  /* 0x0000014000309947 */ /* 0x002fea0003800000 */
.L_x_1528:
[----:B01----:R-:W-:Y:S01]  /*22c40*/  VIADD R0, R16, 0x400 ;  /* 0x0000040010007836 */ /* 0x003fe20000000000 */
[----:B------:R-:W-:Y:S05]  /*22c50*/  WARPSYNC.ALL ;  /* 0x0000000000007948 */ /* 0x000fea0003800000 */
[----:B------:R-:W-:Y:S01]  /*22c60*/  SHF.R.U32.HI R0, RZ, 0x4, R0 ;  /* 0x00000004ff007819 */ /* 0x000fe20000011600 */
[----:B------:R-:W-:Y:S01]  /*22c70*/  IMAD.MOV.U32 R15, RZ, RZ, -0x3ffffff0 ;  /* 0xc0000010ff0f7424 */ /* 0x000fe200078e00ff */
[----:B------:R-:W-:Y:S01]  /*22c80*/  WARPGROUP.ARRIVE ;  /* 0x00000000000079c5 */ /* 0x000fe20000000000 */
[----:B------:R-:W-:Y:S01]  /*22c90*/  IMAD.MOV.U32 R21, RZ, RZ, -0x3ffffff0 ;  /* 0xc0000010ff157424 */ /* 0x000fe200078e00ff */
[----:B------:R-:W-:-:S02]  /*22ca0*/  LOP3.LUT R0, R0, 0x3fff, RZ, 0xc0, !PT ;  /* 0x00003fff00007812 */ /* 0x000fc400078ec0ff */
[----:B------:R-:W-:Y:S02]  /*22cb0*/  R2UR UR7, R15 ;  /* 0x000000000f0772ca */ /* 0x000fe400000e0000 */
[----:B------:R-:W-:Y:S02]  /*22cc0*/  LOP3.LUT R0, R0, 0x10000, RZ, 0xfc, !PT ;  /* 0x0001000000007812 */ /* 0x000fe400078efcff */
[----:B------:R-:W-:-:S03]  /*22cd0*/  ISETP.NE.AND P1, PT, R212, 0x3, PT ;  /* 0x00000003d400780c */ /* 0x000fc60003f25270 */
[----:B------:R-:W-:Y:S01]  /*22ce0*/  IMAD R14, R189, 0x500, R0 ;  /* 0x00000500bd0e7824 */ /* 0x000fe200078e0200 */
[----:B------:R-:W-:-:S03]  /*22cf0*/  FMNMX.FTZ R0, R152, R10, !PT ;  /* 0x0000000a98007209 */ /* 0x000fc60007810000 */
[C---:B------:R-:W-:Y:S01]  /*22d00*/  VIADD R20, R14.reuse, 0x100 ;  /* 0x000001000e147836 */ /* 0x040fe20000000000 */
[----:B------:R-:W-:Y:S02]  /*22d10*/  R2UR UR6, R14 ;  /* 0x000000000e0672ca */ /* 0x000fe400000e0000 */
[----:B------:R-:W-:Y:S02]  /*22d20*/  FMNMX.FTZ R3, R153, R0, !PT ;  /* 0x0000000099037209 */ /* 0x000fe40007810000 */
[----:B------:R-:W-:-:S09]  /*22d30*/  FMNMX.FTZ R0, R154, R9, !PT ;  /* 0x000000099a007209 */ /* 0x000fd20007810000 */
[----:B------:R-:W-:Y:S01]  /*22d40*/  QGMMA.64x128x32.F32.E4M3.E4M3 R24, R184, gdesc[UR4], R24, gsb0 ;  /* 0x01e00004b8187df3 */ /* 0x000fe20008000818 */
[----:B------:R-:W-:Y:S01]  /*22d50*/  R2UR UR6, R20 ;  /* 0x00000000140672ca */ /* 0x000fe200000e0000 */
[----:B------:R-:W-:Y:S01]  /*22d60*/  VIADD R20, R14, 0x200 ;  /* 0x000002000e147836 */ /* 0x000fe20000000000 */
[----:B------:R-:W-:Y:S01]  /*22d70*/  R2UR UR7, R21 ;  /* 0x00000000150772ca */ /* 0x000fe200000e0000 */
[----:B------:R-:W-:Y:S01]  /*22d80*/  IMAD.MOV.U32 R21, RZ, RZ, -0x3ffffff0 ;  /* 0xc0000010ff157424 */ /* 0x000fe200078e00ff */
[----:B------:R-:W-:Y:S02]  /*22d90*/  WARPGROUP.DEPBAR.LE gsb0, 0x0 ;  /* 0x00008000000079c5 */ /* 0x000fe40000010000 */
[----:B------:R-:W-:-:S06]  /*22da0*/  WARPGROUP.ARRIVE ;  /* 0x00000000000079c5 */ /* 0x000fcc0000000000 */
[----:B------:R-:W0:Y:S03]  /*22db0*/  S2R R187, SR_TID.X ;  /* 0x0000000000bb7919 */ /* 0x000e260000002100 */
[----:B------:R-:W-:Y:S01]  /*22dc0*/  QGMMA.64x128x32.F32.E4M3.E4M3 R24, R180, gdesc[UR4], R24, gsb0 ;  /* 0x01e00004b4187df3 */ /* 0x000fe20008000818 */
[----:B------:R-:W-:Y:S02]  /*22dd0*/  R2UR UR6, R20 ;  /* 0x00000000140672ca */ /* 0x000fe400000e0000 */
        /* <DEDUP_REMOVED lines=39> */
[----:B------:R-:W-:Y:S01]  /*23050*/  R2UR UR7, R21 ;  /* 0x00000000150772ca */ /* 0x000fe200000e0000 */
[----:B------:R-:W-:Y:S01]  /*23060*/  IMAD.MOV.U32 R21, RZ, RZ, -0x3ffffff0 ;  /* 0xc0000010ff157424 */ /* 0x000fe200078e00ff */
        /* <DEDUP_REMOVED lines=29> */
[----:B------:R-:W-:Y:S01]  /*23240*/  FMNMX.FTZ R20, R96, R11, !PT ;  /* 0x0000000b60147209 */ /* 0x000fe20007810000 */
[----:B------:R-:W-:Y:S02]  /*23250*/  WARPGROUP.DEPBAR.LE gsb0, 0x0 ;  /* 0x00008000000079c5 */ /* 0x000fe40000010000 */
[----:B------:R-:W-:Y:S01]  /*23260*/  WARPGROUP.ARRIVE ;  /* 0x00000000000079c5 */ /* 0x000fe20000000000 */
[----:B------:R-:W-:Y:S02]  /*23270*/  FMNMX.FTZ R3, R95, R0, !PT ;  /* 0x000000005f037209 */ /* 0x000fe40007810000 */
[----:B------:R-:W-:Y:S02]  /*23280*/  FMNMX.FTZ R11, R97, R20, !PT ;  /* 0x00000014610b7209 */ /* 0x000fe40007810000 */
[----:B------:R-:W-:Y:S01]  /*23290*/  FMNMX.FTZ R0, R98, R3, !PT ;  /* 0x0000000362007209 */ /* 0x000fe20007810000 */
[----:B------:R-:W-:Y:S01]  /*232a0*/  QGMMA.64x128x32.F32.E4M3.E4M3 R24, R176, gdesc[UR4], R24, gsb0 ;  /* 0x01e00004b0187df3 */ /* 0x000fe20008000818 */
[----:B------:R-:W-:-:S02]  /*232b0*/  FMNMX.FTZ R20, R100, R11, !PT ;  /* 0x0000000b64147209 */ /* 0x000fc40007810000 */
[----:B------:R-:W-:Y:S02]  /*232c0*/  FMNMX.FTZ R3, R99, R0, !PT ;  /* 0x0000000063037209 */ /* 0x000fe40007810000 */
[----:B------:R-:W-:Y:S02]  /*232d0*/  FMNMX.FTZ R13, R101, R20, !PT ;  /* 0x00000014650d7209 */ /* 0x000fe40007810000 */
[----:B------:R-:W-:Y:S02]  /*232e0*/  FMNMX.FTZ R0, R102, R3, !PT ;  /* 0x0000000366007209 */ /* 0x000fe40007810000 */
[----:B------:R-:W-:Y:S01]  /*232f0*/  R2UR UR7, R21 ;  /* 0x00000000150772ca */ /* 0x000fe200000e0000 */
[----:B------:R-:W1:Y:S01]  /*23300*/  SHFL.BFLY PT, R20, R13, 0x2, 0x1f ;  /* 0x0c401f000d147f89 */ /* 0x000e6200000e0000 */
[----:B------:R-:W-:Y:S02]  /*23310*/  FMNMX.FTZ R15, R103, R0, !PT ;  /* 0x00000000670f7209 */ /* 0x000fe40007810000 */
[----:B0-----:R-:W-:-:S03]  /*23320*/  SHF.R.U32.HI R187, RZ, 0x7, R187 ;  /* 0x00000007ffbb7819 */ /* 0x001fc600000116bb */
[----:B------:R-:W0:Y:S01]  /*23330*/  SHFL.BFLY PT, R0, R15, 0x2, 0x1f ;  /* 0x0c401f000f007f89 */ /* 0x000e2200000e0000 */
[----:B-1----:R-:W-:Y:S01]  /*23340*/  FMNMX.FTZ R11, R13, R20, !PT ;  /* 0x000000140d0b7209 */ /* 0x002fe20007810000 */
[C---:B------:R-:W-:Y:S02]  /*23350*/  VIADD R20, R14.reuse, 0x300 ;  /* 0x000003000e147836 */ /* 0x040fe40000000000 */
[----:B------:R-:W-:-:S03]  /*23360*/  VIADD R14, R14, 0x400 ;  /* 0x000004000e0e7836 */ /* 0x000fc60000000000 */
[----:B------:R-:W-:Y:S02]  /*23370*/  R2UR UR6, R20 ;  /* 0x00000000140672ca */ /* 0x000fe400000e0000 */
[----:B0-----:R-:W-:Y:S02]  /*23380*/  FMNMX.FTZ R20, R15, R0, !PT ;  /* 0x000000000f147209 */ /* 0x001fe40007810000 */
[----:B------:R-:W0:Y:S04]  /*23390*/  SHFL.BFLY PT, R0, R11, 0x1, 0x1f ;  /* 0x0c201f000b007f89 */ /* 0x000e2800000e0000 */
[----:B------:R-:W1:Y:S01]  /*233a0*/  SHFL.BFLY PT, R21, R20, 0x1, 0x1f ;  /* 0x0c201f0014157f89 */ /* 0x000e6200000e0000 */
[----:B0-----:R-:W-:Y:S02]  /*233b0*/  FMNMX.FTZ R3, R11, R0, !PT ;  /* 0x000000000b037209 */ /* 0x001fe40007810000 */
[----:B-1----:R-:W-:-:S03]  /*233c0*/  FMNMX.FTZ R0, R20, R21, !PT ;  /* 0x0000001514007209 */ /* 0x002fc60007810000 */
[----:B------:R-:W-:Y:S01]  /*233d0*/  FADD.FTZ R13, -R3, R10 ;  /* 0x0000000a030d7221 */ /* 0x000fe20000010100 */
[----:B------:R-:W-:-:S03]  /*233e0*/  FFMA.FTZ R11, R2, R3, -8 ;  /* 0xc1000000020b7423 */ /* 0x000fc60000010003 */
[----:B------:R-:W-:Y:S01]  /*233f0*/  FMUL.FTZ R15, R2, R13 ;  /* 0x0000000d020f7220 */ /* 0x000fe20000410000 */
[----:B------:R-:W-:-:S01]  /*23400*/  FADD.FTZ R13, -R0, R9 ;  /* 0x00000009000d7221 */ /* 0x000fc20000010100 */
[C-C-:B------:R-:W-:Y:S01]  /*23410*/  FFMA.FTZ R20, R2.reuse, R152, -R11.reuse ;  /* 0x0000009802147223 */ /* 0x140fe2000001080b */
[----:B------:R-:W-:-:S01]  /*23420*/  FFMA.FTZ R21, R2, R156, -R11 ;  /* 0x0000009c02157223 */ /* 0x000fc2000001080b */
[----:B------:R0:W-:Y:S01]  /*23430*/  MUFU.EX2 R9, R15 ;  /* 0x0000000f00097308 */ /* 0x0001e20000000800 */
[C---:B------:R-:W-:Y:S01]  /*23440*/  FMUL.FTZ R10, R2.reuse, R13 ;  /* 0x0000000d020a7220 */ /* 0x040fe20000410000 */
[C-C-:B------:R-:W-:Y:S01]  /*23450*/  FFMA.FTZ R13, R2.reuse, R153, -R11.reuse ;  /* 0x00000099020d7223 */ /* 0x140fe2000001080b */
[----:B------:R-:W-:-:S01]  /*23460*/  FFMA.FTZ R152, R2, R157, -R11 ;  /* 0x0000009d02987223 */ /* 0x000fc2000001080b */
[C-C-:B------:R-:W-:Y:S01]  /*23470*/  FFMA.FTZ R153, R2.reuse, R160, -R11.reuse ;  /* 0x000000a002997223 */ /* 0x140fe2000001080b */
[----:B------:R-:W-:-:S01]  /*23480*/  FFMA.FTZ R156, R2, R161, -R11 ;  /* 0x000000a1029c7223 */ /* 0x000fc2000001080b */
[C-C-:B------:R-:W-:Y:S01]  /*23490*/  FFMA.FTZ R157, R2.reuse, R164, -R11.reuse ;  /* 0x000000a4029d7223 */ /* 0x140fe2000001080b */
[----:B------:R-:W-:-:S01]  /*234a0*/  FFMA.FTZ R160, R2, R165, -R11 ;  /* 0x000000a502a07223 */ /* 0x000fc2000001080b */
[----:B------:R-:W-:Y:S01]  /*234b0*/  FFMA.FTZ R136, R2, R136, -R11 ;  /* 0x0000008802887223 */ /* 0x000fe2000001080b */
[----:B0-----:R-:W-:-:S02]  /*234c0*/  IMAD.MOV.U32 R15, RZ, RZ, -0x3ffffff0 ;  /* 0xc0000010ff0f7424 */ /* 0x001fc400078e00ff */
        /* <DEDUP_REMOVED lines=31> */
[----:B------:R-:W0:Y:S01]  /*236c0*/  MUFU.EX2 R20, R20 ;  /* 0x0000001400147308 */ /* 0x000e220000000800 */
[----:B------:R-:W-:-:S07]  /*236d0*/  IADD3 R165, -R187, 0xb, RZ ;  /* 0x0000000bbba57810 */ /* 0x000fce0007ffe1ff */
[----:B------:R-:W-:Y:S08]  /*236e0*/  MUFU.EX2 R10, R10 ;  /* 0x0000000a000a7308 */ /* 0x000ff00000000800 */
[----:B------:R-:W1:Y:S01]  /*236f0*/  MUFU.EX2 R13, R13 ;  /* 0x0000000d000d7308 */ /* 0x000e620000000800 */
[----:B0-----:R-:W-:-:S01]  /*23700*/  FFMA.FTZ R6, R9, R6, R20 ;  /* 0x0000000609067223 */ /* 0x001fc20000010014 */
[----:B------:R-:W-:-:S02]  /*23710*/  WARPGROUP.DEPBAR.LE gsb0, 0x0 ;  /* 0x00008000000079c5 */ /* 0x000fc40000010000 */
[----:B------:R-:W-:-:S04]  /*23720*/  WARPGROUP.ARRIVE ;  /* 0x00000000000079c5 */ /* 0x000fc80000000000 */
[----:B------:R-:W0:Y:S02]  /*23730*/  MUFU.EX2 R21, R21 ;  /* 0x0000001500157308 */ /* 0x000e240000000800 */
[----:B------:R-:W-:Y:S01]  /*23740*/  QGMMA.64x128x32.F32.E4M3.E4M3 R24, R172, gdesc[UR4], R24, gsb0 ;  /* 0x01e00004ac187df3 */ /* 0x000fe20008000818 */
[----:B------:R-:W-:Y:S01]  /*23750*/  R2UR UR7, R15 ;  /* 0x000000000f0772ca */ /* 0x000fe200000e0000 */
[----:B------:R-:W-:Y:S01]  /*23760*/  FFMA.FTZ R15, R2, R0, -8 ;  /* 0xc1000000020f7423 */ /* 0x000fe20000010000 */
[----:B------:R-:W-:-:S03]  /*23770*/  R2UR UR6, R14 ;  /* 0x000000000e0672ca */ /* 0x000fc600000e0000 */
[----:B------:R-:W2:Y:S01]  /*23780*/  MUFU.EX2 R152, R152 ;  /* 0x0000009800987308 */ /* 0x000ea20000000800 */
        /* <DEDUP_REMOVED lines=9> */
[----:B------:R-:W-:Y:S01]  /*23820*/  FFMA.FTZ R162, R2, R167, -R15 ;  /* 0x000000a702a27223 */ /* 0x000fe2000001080f */
[----:B0-----:R-:W-:-:S01]  /*23830*/  FADD.FTZ R163, R21, R6 ;  /* 0x0000000615a37221 */ /* 0x001fc20000010000 */
        /* <DEDUP_REMOVED lines=37> */
[----:B-1----:R-:W-:-:S01]  /*23a90*/  FADD.FTZ R5, R155, R6 ;  /* 0x000000069b057221 */ /* 0x002fc20000010000 */
[C-C-:B------:R-:W-:Y:S01]  /*23aa0*/  FFMA.FTZ R98, R2.reuse, R98, -R15.reuse ;  /* 0x0000006202627223 */ /* 0x140fe2000001080f */
[----:B------:R-:W-:-:S05]  /*23ab0*/  FFMA.FTZ R99, R2, R99, -R15 ;  /* 0x0000006302637223 */ /* 0x000fca000001080f */
        /* <DEDUP_REMOVED lines=26> */
[----:B------:R-:W-:Y:S06]  /*23c60*/  QGMMA.64x128x32.F32.E4M3.E4M3 R24, R168, gdesc[UR4], R24, gsb0 ;  /* 0x01e00004a8187df3 */ /* 0x000fec0008000818 */
        /* <DEDUP_REMOVED lines=36> */
[----:B------:R-:W-:-:S06]  /*23eb0*/  WARPGROUP.DEPBAR.LE gsb0, 0x0 ;  /* 0x00008000000079c5 */ /* 0x000fcc0000010000 */
        /* <DEDUP_REMOVED lines=50> */
[C-C-:B------:R-:W-:Y:S01]  /*241e0*/  FFMA.FTZ R6, R2.reuse, R102, -R15.reuse ;  /* 0x0000006602067223 */ /* 0x140fe2000001080f */
[----:B------:R-:W-:-:S05]  /*241f0*/  FFMA.FTZ R102, R2, R103, -R15 ;  /* 0x0000006702667223 */ /* 0x000fca000001080f */
        /* <DEDUP_REMOVED lines=19> */
[----:B------:R-:W-:Y:S01]  /*24330*/  MUFU.EX2 R96, R96 ;  /* 0x0000006000607308 */ /* 0x000fe20000000800 */
[----:B----4-:R-:W-:-:S07]  /*24340*/  FADD.FTZ R103, R93, R164 ;  /* 0x000000a45d677221 */ /* 0x010fce0000010000 */
[----:B------:R-:W1:Y:S01]  /*24350*/  MUFU.EX2 R98, R98 ;  /* 0x0000006200627308 */ /* 0x000e620000000800 */
[----:B---3--:R-:W-:-:S07]  /*24360*/  FADD.FTZ R163, R95, R166 ;  /* 0x000000a65fa37221 */ /* 0x008fce0000010000 */
[----:B------:R-:W-:Y:S08]  /*24370*/  MUFU.EX2 R97, R97 ;  /* 0x0000006100617308 */ /* 0x000ff00000000800 */
[----:B------:R-:W3:Y:S01]  /*24380*/  MUFU.EX2 R99, R99 ;  /* 0x0000006300637308 */ /* 0x000ee20000000800 */
[----:B-1----:R-:W-:-:S07]  /*24390*/  FADD.FTZ R164, R98, R163 ;  /* 0x000000a362a47221 */ /* 0x002fce0000010000 */
[----:B------:R-:W1:Y:S08]  /*243a0*/  MUFU.EX2 R100, R100 ;  /* 0x0000006400647308 */ /* 0x000e700000000800 */
[----:B------:R4:W5:Y:S01]  /*243b0*/  MUFU.EX2 R15, R6 ;  /* 0x00000006000f7308 */ /* 0x0009620000000800 */
[----:B---3--:R-:W-:-:S07]  /*243c0*/  FADD.FTZ R164, R99, R164 ;  /* 0x000000a463a47221 */ /* 0x008fce0000010000 */
[----:B------:R-:W3:Y:S01]  /*243d0*/  MUFU.EX2 R11, R11 ;  /* 0x0000000b000b7308 */ /* 0x000ee20000000800 */
[----:B----4-:R-:W-:-:S04]  /*243e0*/  FADD.FTZ R6, R96, R103 ;  /* 0x0000006760067221 */ /* 0x010fc80000010000 */
[----:B--2---:R-:W-:-:S03]  /*243f0*/  FADD.FTZ R5, R97, R6 ;  /* 0x0000000661057221 */ /* 0x004fc60000010000 */
[----:B------:R-:W2:Y:S01]  /*24400*/  MUFU.EX2 R102, R102 ;  /* 0x0000006600667308 */ /* 0x000ea20000000800 */
[----:B-1----:R-:W-:-:S01]  /*24410*/  FADD.FTZ R6, R100, R5 ;  /* 0x0000000564067221 */ /* 0x002fc20000010000 */
[----:B-----5:R-:W-:-:S03]  /*24420*/  FADD.FTZ R5, R15, R164 ;  /* 0x000000a40f057221 */ /* 0x020fc60000010000 */
[----:B---3--:R-:W-:Y:S01]  /*24430*/  FADD.FTZ R6, R11, R6 ;  /* 0x000000060b067221 */ /* 0x008fe20000010000 */
[----:B--2---:R-:W-:-:S01]  /*24440*/  FADD.FTZ R5, R102, R5 ;  /* 0x0000000566057221 */ /* 0x004fc20000010000 */
[----:B0-----:R-:W-:Y:S06]  /*24450*/  @!P1 BRA `(.L_x_1532) ;  /* 0x0000000000049947 */ /* 0x001fec0003800000 */
[----:B------:R-:W-:Y:S01]  /*24460*/  BPT.TRAP 0x1 ;  /* 0x000000040000795c */ /* 0x000fe20000300000 */
.L_x_1532:
[----:B------:R-:W-:Y:S01]  /*24470*/  F2FP.SATFINITE.E4M3.F32.PACK_AB_MERGE_C R154, R155, R154, RZ ;  /* 0x0000009a9b9a723e */ /* 0x000fe200048070ff */
[----:B------:R-:W-:Y:S01]  /*24480*/  FMUL.FTZ R24, R24, R9 ;  /* 0x0000000918187220 */ /* 0x000fe20000410000 */
[----:B------:R-:W-:Y:S01]  /*24490*/  F2FP.SATFINITE.E4M3.F32.PACK_AB_MERGE_C R100, R11, R100, RZ ;  /* 0x000000640b64723e */ /* 0x000fe200048070ff */
        /* <DEDUP_REMOVED lines=95> */
[----:B0-----:R-:W-:Y:S01]  /*24a90*/  IMAD.MOV.U32 R11, RZ, RZ, R188 ;  /* 0x000000ffff0b7224 */ /* 0x001fe200078e00bc */
        /* <DEDUP_REMOVED lines=15> */
[----:B------:R-:W-:Y:S01]  /*24b90*/  F2FP.SATFINITE.E4M3.F32.PACK_AB_MERGE_C R171, R99, R98, R15 ;  /* 0x0000006263ab723e */ /* 0x000fe2000480700f */
[----:B------:R-:W-:Y:S06]  /*24ba0*/  @P1 BRA `(.L_x_1533) ;  /* 0xffffffcc007c1947 */ /* 0x000fec000383ffff */
[----:B------:R-:W-:-:S07]  /*24bb0*/  IMAD.MOV.U32 R189, RZ, RZ, R12 ;  /* 0x000000ffffbd7224 */ /* 0x000fce00078e000c */
.L_x_1522:
[----:B------:R-:W-:-:S13]  /*24bc0*/  ISETP.GE.AND P1, PT, R4, R209, PT ;  /* 0x000000d10400720c */ /* 0x000fda0003f26270 */
[----:B------:R-:W-:Y:S05]  /*24bd0*/  @!P1 BRA `(.L_x_1534) ;  /* 0x0000004c00b49947 */ /* 0x000fea0003800000 */
[----:B------:R-:W-:Y:S02]  /*24be0*/  IMAD.MOV.U32 R7, RZ, RZ, R0 ;  /* 0x000000ffff077224 */ /* 0x000fe400078e0000 */
[----:B------:R-:W-:Y:S02]  /*24bf0*/  IMAD.MOV.U32 R9, RZ, RZ, R3 ;  /* 0x000000ffff097224 */ /* 0x000fe400078e0003 */
[----:B------:R-:W-:-:S07]  /*24c00*/  IMAD.MOV.U32 R10, RZ, RZ, R188 ;  /* 0x000000ffff0a7224 */ /* 0x000fce00078e00bc */
.L_x_1553:
        /* <DEDUP_REMOVED lines=9> */
.L_x_1536:
        /* <DEDUP_REMOVED lines=8> */
.L_x_1537:
[----:B------:R-:W-:Y:S04]  /*24d20*/  BSSY B0, `(.L_x_1535) ;  /* 0x0000004000007945 */ /* 0x000fe80003800000 */
[----:B-1----:R-:W-:Y:S05]  /*24d30*/  @P2 BRA `(.L_x_1538) ;  /* 0x0000000000082947 */ /* 0x002fea0003800000 */
[----:B------:R-:W1:Y:S02]  /*24d40*/  SYNCS.PHASECHK.TRANS64.TRYWAIT P2, [R3+URZ+0x29830], R0 ;  /* 0x02983000030075a7 */ /* 0x000e64000804017f */
[----:B-1----:R-:W-:Y:S05]  /*24d50*/  @!P2 BRA `(.L_x_1539) ;  /* 0x0000011c00fca947 */ /* 0x002fea0003800000 */
.L_x_1538:
[----:B------:R-:W-:Y:S05]  /*24d60*/  BSYNC B0 ;  /* 0x0000000000007941 */ /* 0x000fea0003800000 */
.L_x_1535:
        /* <DEDUP_REMOVED lines=28> */
[----:B------:R-:W-:Y:S01]  /*24f30*/  VIADD R88, R12, 0x2 ;  /* 0x000000020c587836 */ /* 0x000fe20000000000 */
[----:B0-----:R-:W-:Y:S01]  /*24f40*/  SHF.R.U32.HI R0, RZ, 0x7, R0 ;  /* 0x00000007ff007819 */ /* 0x001fe20000011600 */
[----:B------:R-:W-:Y:S01]  /*24f50*/  UMOV UR32, UR24 ;  /* 0x0000001800207c82 */ /* 0x000fe20008000000 */
[----:B------:R-:W-:Y:S01]  /*24f60*/  R2UR UR34, R14 ;  /* 0x000000000e2272ca */ /* 0x000fe200000e0000 */
[----:B------:R-:W-:Y:S01]  /*24f70*/  UMOV UR33, UR25 ;  /* 0x0000001900217c82 */ /* 0x000fe20008000000 */
[----:B------:R-:W-:Y:S01]  /*24f80*/  R2UR UR35, R15 ;  /* 0x000000000f2372ca */ /* 0x000fe200000e0000 */
[----:B------:R-:W-:Y:S01]  /*24f90*/  VIADD R0, R0, 0x8 ;  /* 0x0000000800007836 */ /* 0x000fe20000000000 */
[----:B------:R-:W-:Y:S01]  /*24fa0*/  R2UR UR6, R88 ;  /* 0x00000000580672ca */ /* 0x000fe200000e0000 */
[C---:B------:R-:W-:Y:S01]  /*24fb0*/  VIADD R20, R12.reuse, 0x82 ;  /* 0x000000820c147836 */ /* 0x040fe20000000000 */
[----:B------:R-:W-:Y:S01]  /*24fc0*/  R2UR UR7, R89 ;  /* 0x00000000590772ca */ /* 0x000fe200000e0000 */
[----:B------:R-:W-:Y:S01]  /*24fd0*/  IMAD.MOV.U32 R21, RZ, RZ, -0x7fffffe0 ;  /* 0x80000020ff157424 */ /* 0x000fe200078e00ff */
        /* <DEDUP_REMOVED lines=229> */
.L_x_1541:
[----:B------:R-:W-:Y:S01]  /*25e30*/  SHF.L.U32 R0, R10, 0x1f, RZ ;  /* 0x0000001f0a007819 */ /* 0x000fe200000006ff */
[----:B------:R-:W-:-:S04]  /*25e40*/  IMAD R3, R189, 0x8, R16 ;  /* 0x00000008bd037824 */ /* 0x000fc800078e0210 */
[----:B------:R0:W1:Y:S01]  /*25e50*/  SYNCS.PHASECHK.TRANS64.TRYWAIT P1, [R3+URZ+0x29850], R0 ;  /* 0x02985000030075a7 */ /* 0x000062000802017f */
[----:B------:R-:W-:Y:S05]  /*25e60*/  @!P3 BRA `(.L_x_1542) ;  /* 0x000000000004b947 */ /* 0x000fea0003800000 */
[----:B------:R-:W-:Y:S01]  /*25e70*/  BPT.TRAP 0x1 ;  /* 0x000000040000795c */ /* 0x000fe20000300000 */
.L_x_1542:
[----:B-1----:R-:W-:Y:S05]  /*25e80*/  @P1 BRA `(.L_x_1540) ;  /* 0x0000000000081947 */ /* 0x002fea0003800000 */
[----:B------:R-:W1:Y:S02]  /*25e90*/  SYNCS.PHASECHK.TRANS64.TRYWAIT P1, [R3+URZ+0x29850], R0 ;  /* 0x02985000030075a7 */ /* 0x000e64000802017f */
[----:B-1----:R-:W-:Y:S05]  /*25ea0*/  @!P1 BRA `(.L_x_1543) ;  /* 0x0000010c00bc9947 */ /* 0x002fea0003800000 */
.L_x_1540:
        /* <DEDUP_REMOVED lines=10> */
[----:B------:R-:W-:Y:S01]  /*25f50*/  LOP3.LUT R0, R0, 0x10000, RZ, 0xfc, !PT ;  /* 0x0001000000007812 */ /* 0x000fe200078efcff */
[----:B------:R-:W-:Y:S01]  /*25f60*/  IMAD.IADD R21, R210, 0x1, R203 ;  /* 0x00000001d2157824 */ /* 0x000fe200078e02cb */
[----:B------:R-:W-:-:S03]  /*25f70*/  ISETP.NE.AND P1, PT, R214, 0x1, PT ;  /* 0x00000001d600780c */ /* 0x000fc60003f25270 */
[----:B------:R-:W-:-:S04]  /*25f80*/  IMAD R12, R189, 0x500, R0 ;  /* 0x00000500bd0c7824 */ /* 0x000fc800078e0200 */
[C---:B------:R-:W-:Y:S01]  /*25f90*/  VIADD R14, R12.reuse, 0x100 ;  /* 0x000001000c0e7836 */ /* 0x040fe20000000000 */
[----:B------:R-:W-:-:S05]  /*25fa0*/  R2UR UR6, R12 ;  /* 0x000000000c0672ca */ /* 0x000fca00000e0000 */
[----:B------:R-:W1:Y:S08]  /*25fb0*/  @P1 LDC R0, c[0x0][0x44c] ;  /* 0x00011300ff001b82 */ /* 0x000e700000000800 */
[----:B------:R-:W-:Y:S01]  /*25fc0*/  QGMMA.64x128x32.F32.E4M3.E4M3 R24, R184, gdesc[UR4], R24, gsb0 ;  /* 0x01e00004b8187df3 */ /* 0x000fe20008000818 */
[----:B------:R-:W-:Y:S01]  /*25fd0*/  R2UR UR6, R14 ;  /* 0x000000000e0672ca */ /* 0x000fe200000e0000 */
[----:B------:R-:W-:Y:S01]  /*25fe0*/  VIADD R14, R12, 0x200 ;  /* 0x000002000c0e7836 */ /* 0x000fe20000000000 */
[----:B------:R-:W-:Y:S01]  /*25ff0*/  R2UR UR7, R15 ;  /* 0x000000000f0772ca */ /* 0x000fe200000e0000 */
[----:B------:R-:W-:Y:S01]  /*26000*/  IMAD.MOV.U32 R15, RZ, RZ, -0x3ffffff0 ;  /* 0xc0000010ff0f7424 */ /* 0x000fe200078e00ff */
[----:B------:R-:W2:Y:S01]  /*26010*/  @P1 LDC R10, c[0x0][0x450] ;  /* 0x00011400ff0a1b82 */ /* 0x000ea20000000800 */
[----:B0-----:R-:W-:Y:S01]  /*26020*/  SHF.R.U32.HI R20, RZ, 0x7, R20 ;  /* 0x00000007ff147819 */ /* 0x001fe20000011614 */
[----:B-1----:R-:W-:-:S04]  /*26030*/  @P1 IMAD.HI.U32 R3, R21, R0, RZ ;  /* 0x0000000015031227 */ /* 0x002fc800078e00ff */
[----:B------:R-:W-:-:S04]  /*26040*/  @!P0 IMAD R0, R11, 0x8, R16 ;  /* 0x000000080b008824 */ /* 0x000fc800078e0210 */
[----:B------:R-:W-:Y:S01]  /*26050*/  @!P0 VIADD R0, R0, 0x29840 ;  /* 0x0002984000008836 */ /* 0x000fe20000000000 */
[----:B--2---:R-:W-:Y:S02]  /*26060*/  @P1 SHF.R.U32.HI R21, RZ, R10, R3 ;  /* 0x0000000aff151219 */ /* 0x004fe40000011603 */
[----:B------:R-:W-:Y:S02]  /*26070*/  ISETP.GE.AND P1, PT, R213, 0x1, PT ;  /* 0x00000001d500780c */ /* 0x000fe40003f26270 */
[----:B------:R-:W-:Y:S01]  /*26080*/  @!P0 PRMT R0, RZ, 0x654, R0 ;  /* 0x00000654ff008816 */ /* 0x000fe20000000000 */
[----:B------:R-:W-:Y:S02]  /*26090*/  WARPGROUP.DEPBAR.LE gsb0, 0x0 ;  /* 0x00008000000079c5 */ /* 0x000fe40000010000 */
[----:B------:R-:W-:-:S06]  /*260a0*/  WARPGROUP.ARRIVE ;  /* 0x00000000000079c5 */ /* 0x000fcc0000000000 */
        /* <DEDUP_REMOVED lines=15> */
[----:B------:R-:W-:Y:S02]  /*261a0*/  R2UR UR7, R13 ;  /* 0x000000000d0772ca */ /* 0x000fe400000e0000 */
[----:B------:R-:W-:Y:S01]  /*261b0*/  IADD3 R12, -R20, 0xb, RZ ;  /* 0x0000000b140c7810 */ /* 0x000fe20007ffe1ff */
[----:B------:R-:W-:-:S05]  /*261c0*/  IMAD R20, R4, -0xa0, RZ ;  /* 0xffffff6004147824 */ /* 0x000fca00078e02ff */
[----:B------:R-:W-:-:S04]  /*261d0*/  IADD3 R3, -R195, 0x1, R20 ;  /* 0x00000001c3037810 */ /* 0x000fc80007ffe114 */
[----:B------:R-:W-:-:S05]  /*261e0*/  IADD3 R3, -R193, R3, R194 ;  /* 0x00000003c1037210 */ /* 0x000fca0007ffe1c2 */
[----:B------:R-:W-:Y:S01]  /*261f0*/  VIADD R15, R3, UR57 ;  /* 0x00000039030f7c36 */ /* 0x000fe20008000000 */
[----:B------:R-:W-:Y:S02]  /*26200*/  WARPGROUP.DEPBAR.LE gsb0, 0x0 ;  /* 0x00008000000079c5 */ /* 0x000fe40000010000 */
[----:B------:R-:W-:-:S06]  /*26210*/  WARPGROUP.ARRIVE ;  /* 0x00000000000079c5 */ /* 0x000fcc0000000000 */
[----:B------:R-:W-:Y:S01]  /*26220*/  QGMMA.64x128x32.F32.E4M3.E4M3 R24, R168, gdesc[UR4], R24, gsb0 ;  /* 0x01e00004a8187df3 */ /* 0x000fe20008000818 */
[----:B------:R-:W-:-:S06]  /*26230*/  ULOP3.LUT UR6, URZ, UR58, URZ, 0x33, !UPT ;  /* 0x0000003a3f067292 */ /* 0x000fcc000f8e333f */
[----:B------:R-:W-:Y:S01]  /*26240*/  VIADD R14, R3, UR6 ;  /* 0x00000006030e7c36 */ /* 0x000fe20008000000 */
[----:B------:R-:W-:Y:S02]  /*26250*/  WARPGROUP.DEPBAR.LE gsb0, 0x0 ;  /* 0x00008000000079c5 */ /* 0x000fe40000010000 */
[----:B------:R-:W0:Y:S01]  /*26260*/  SHFL.IDX PT, R169, R21, RZ, 0x1c1f ;  /* 0x001c1fff15a97589 */ /* 0x000e2200000e0000 */
[----:B------:R1:W-:Y:S06]  /*26270*/  BAR.ARV R12, 0x100 ;  /* 0x0004000c0000751d */ /* 0x0003ec0000002000 */
[----:B------:R2:W-:Y:S02]  /*26280*/  @!P0 SYNCS.ARRIVE.TRANS64.RED.A1T0 RZ, [R0+URZ], RZ ;  /* 0x000000ff00ff89a7 */ /* 0x0005e4000810043f */
[----:B--2---:R-:W-:-:S02]  /*26290*/  IMAD.IADD R0, R20, 0x1, -R195 ;  /* 0x0000000114007824 */ /* 0x004fc400078e0ac3 */
[--C-:B0-----:R-:W-:Y:S02]  /*262a0*/  IMAD.IADD R10, R15, 0x1, R169.reuse ;  /* 0x000000010f0a7824 */ /* 0x101fe400078e02a9 */
        /* <DEDUP_REMOVED lines=14> */
.L_x_1546:
[----:B------:R-:W-:-:S05]  /*26390*/  IMAD.U32 R168, RZ, RZ, UR54 ;  /* 0x00000036ffa87e24 */ /* 0x000fca000f8e00ff */
[----:B------:R-:W-:-:S13]  /*263a0*/  ISETP.NE.AND P1, PT, R168, 0x1, PT ;  /* 0x00000001a800780c */ /* 0x000fda0003f25270 */
[----:B------:R-:W0:Y:S02]  /*263b0*/  @P1 LDC.64 R12, c[0x0][0x9e8] ;  /* 0x00027a00ff0c1b82 */ /* 0x000e240000000a00 */
[----:B0-----:R-:W-:-:S05]  /*263c0*/  @P1 IMAD.HI.U32 R12, R169, R12, RZ ;  /* 0x0000000ca90c1227 */ /* 0x001fca00078e00ff */
[----:B------:R-:W-:-:S07]  /*263d0*/  @P1 SHF.R.U32.HI R169, RZ, R13, R12 ;  /* 0x0000000dffa91219 */ /* 0x000fce000001160c */
.L_x_1547:
[----:B------:R-:W-:Y:S05]  /*263e0*/  BSYNC B0 ;  /* 0x0000000000007941 */ /* 0x000fea0003800000 */
.L_x_1545:
[----:B------:R-:W-:-:S05]  /*263f0*/  IMAD R169, R169, R168, R0 ;  /* 0x000000a8a9a97224 */ /* 0x000fca00078e0200 */
[----:B------:R-:W-:Y:S02]  /*26400*/  VIADDMNMX R10, R169, R168, R10, PT ;  /* 0x000000a8a90a7246 */ /* 0x000fe4000380010a */
[----:B------:R-:W-:-:S07]  /*26410*/  VIMNMX R3, R3, R169, !PT ;  /* 0x000000a903037248 */ /* 0x000fce0007fe0100 */
.L_x_1544:
        /* <DEDUP_REMOVED lines=231> */
[----:B------:R-:W-:Y:S01]  /*27290*/  ISETP.GE.AND P6, PT, R213, 0x1, PT ;  /* 0x00000001d500780c */ /* 0x000fe20003fc6270 */
        /* <DEDUP_REMOVED lines=15> */
.L_x_1550:
[----:B------:R-:W-:-:S05]  /*27390*/  IMAD.U32 R10, RZ, RZ, UR54 ;  /* 0x00000036ff0a7e24 */ /* 0x000fca000f8e00ff */
[----:B------:R-:W-:-:S13]  /*273a0*/  ISETP.NE.AND P6, PT, R10, 0x1, PT ;  /* 0x000000010a00780c */ /* 0x000fda0003fc5270 */
[----:B------:R-:W0:Y:S02]  /*273b0*/  @P6 LDC.64 R12, c[0x0][0x9e8] ;  /* 0x00027a00ff0c6b82 */ /* 0x000e240000000a00 */
[----:B0-----:R-:W-:-:S05]  /*273c0*/  @P6 IMAD.HI.U32 R12, R3, R12, RZ ;  /* 0x0000000c030c6227 */ /* 0x001fca00078e00ff */
[----:B------:R-:W-:-:S07]  /*273d0*/  @P6 SHF.R.U32.HI R3, RZ, R13, R12 ;  /* 0x0000000dff036219 */ /* 0x000fce000001160c */
.L_x_1551:
[----:B------:R-:W-:Y:S05]  /*273e0*/  BSYNC B0 ;  /* 0x0000000000007941 */ /* 0x000fea0003800000 */
.L_x_1549:
[----:B------:R-:W-:-:S05]  /*273f0*/  IMAD R0, R3, R10, R0 ;  /* 0x0000000a03007224 */ /* 0x000fca00078e0200 */
[----:B------:R-:W-:Y:S02]  /*27400*/  VIADDMNMX R15, R0, R10, R15, PT ;  /* 0x0000000a000f7246 */ /* 0x000fe4000380010f */
[----:B------:R-:W-:-:S07]  /*27410*/  VIMNMX R14, R14, R0, !PT ;  /* 0x000000000e0e7248 */ /* 0x000fce0007fe0100 */
.L_x_1548:
        /* <DEDUP_REMOVED lines=97> */
[----:B------:R-:W-:Y:S02]  /*27a30*/  FMNMX.FTZ R10, R101, R0, !PT ;  /* 0x00000000650a7209 */ /* 0x000fe40007810000 */
        /* <DEDUP_REMOVED lines=12> */
[C---:B------:R-:W-:Y:S02]  /*27b00*/  ISETP.LT.OR P3, PT, R15.reuse, 0x91, P3 ;  /* 0x000000910f00780c */ /* 0x040fe40001f61670 */
[C---:B------:R-:W-:Y:S02]  /*27b10*/  ISETP.GT.AND P1, PT, R14.reuse, 0x60, !P1 ;  /* 0x000000600e00780c */ /* 0x040fe40004f24270 */
[----:B------:R-:W-:Y:S02]  /*27b20*/  ISETP.GT.AND P4, PT, R14, 0x91, !P4 ;  /* 0x000000910e00780c */ /* 0x000fe40006784270 */
[----:B------:R-:W-:Y:S02]  /*27b30*/  ISETP.LT.OR P1, PT, R15, 0x61, P1 ;  /* 0x000000610f00780c */ /* 0x000fe40000f21670 */
[----:B0-----:R-:W-:-:S02]  /*27b40*/  FMNMX.FTZ R12, R10, R3, !PT ;  /* 0x000000030a0c7209 */ /* 0x001fc40007810000 */
[----:B------:R-:W-:Y:S02]  /*27b50*/  FSEL R106, R106, -INF , !P1 ;  /* 0xff8000006a6a7808 */ /* 0x000fe40004800000 */
[----:B------:R-:W-:Y:S01]  /*27b60*/  LOP3.LUT P1, RZ, R17, 0x800, RZ, 0xc0, !PT ;  /* 0x0000080011ff7812 */ /* 0x000fe2000782c0ff */
[----:B------:R-:W0:Y:S01]  /*27b70*/  SHFL.BFLY PT, R3, R12, 0x1, 0x1f ;  /* 0x0c201f000c037f89 */ /* 0x000e2200000e0000 */
[----:B------:R-:W-:Y:S02]  /*27b80*/  FSEL R98, R98, -INF , !P3 ;  /* 0xff80000062627808 */ /* 0x000fe40005800000 */
[----:B------:R-:W-:Y:S02]  /*27b90*/  ISETP.GT.AND P1, PT, R14, 0x61, !P1 ;  /* 0x000000610e00780c */ /* 0x000fe40004f24270 */
[C---:B------:R-:W-:Y:S02]  /*27ba0*/  ISETP.LT.OR P4, PT, R15.reuse, 0x92, P4 ;  /* 0x000000920f00780c */ /* 0x040fe40002781670 */
[----:B------:R-:W-:-:S02]  /*27bb0*/  ISETP.LT.OR P1, PT, R15, 0x62, P1 ;  /* 0x000000620f00780c */ /* 0x000fc40000f21670 */
[C---:B------:R-:W-:Y:S02]  /*27bc0*/  ISETP.GT.AND P5, PT, R14.reuse, 0x98, !P5 ;  /* 0x000000980e00780c */ /* 0x040fe40006fa4270 */
        /* <DEDUP_REMOVED lines=8> */
[----:B------:R-:W-:Y:S02]  /*27c50*/  LOP3.LUT P1, RZ, R17, 0x200, RZ, 0xc0, !PT ;  /* 0x0000020011ff7812 */ /* 0x000fe4000782c0ff */
[----:B0-----:R-:W-:Y:S02]  /*27c60*/  FMNMX.FTZ R3, R12, R3, !PT ;  /* 0x000000030c037209 */ /* 0x001fe40007810000 */
[----:B------:R-:W-:-:S02]  /*27c70*/  ISETP.GT.AND P1, PT, R14, 0x69, !P1 ;  /* 0x000000690e00780c */ /* 0x000fc40004f24270 */
[----:B------:R-:W-:Y:S01]  /*27c80*/  ISETP.NE.AND P3, PT, R212, 0x3, PT ;  /* 0x00000003d400780c */ /* 0x000fe20003f65270 */
[----:B------:R-:W-:-:S01]  /*27c90*/  FFMA.FTZ R0, R2, R3, -8 ;  /* 0xc100000002007423 */ /* 0x000fc20000010003 */
        /* <DEDUP_REMOVED lines=58> */
[C---:B------:R-:W-:Y:S02]  /*28040*/  ISETP.GT.AND P1, PT, R14.reuse, RZ, !P6 ;  /* 0x000000ff0e00720c */ /* 0x040fe40007724270 */
        /* <DEDUP_REMOVED lines=8> */
[C-C-:B------:R-:W-:Y:S01]  /*280d0*/  FFMA.FTZ R12, R2.reuse, R169, -R0.reuse ;  /* 0x000000a9020c7223 */ /* 0x140fe20000010800 */
[----:B------:R-:W-:Y:S01]  /*280e0*/  FMNMX.FTZ R169, R155, R128, !PT ;  /* 0x000000809ba97209 */ /* 0x000fe20007810000 */
[C-C-:B------:R-:W-:Y:S01]  /*280f0*/  FFMA.FTZ R152, R2.reuse, R152, -R0.reuse ;  /* 0x0000009802987223 */ /* 0x140fe20000010800 */
[----:B------:R-:W-:-:S01]  /*28100*/  FFMA.FTZ R15, R2, R109, -R0 ;  /* 0x0000006d020f7223 */ /* 0x000fc20000010800 */
[----:B------:R-:W-:Y:S01]  /*28110*/  FSEL R103, R103, -INF , !P2 ;  /* 0xff80000067677808 */ /* 0x000fe20005000000 */
[----:B------:R-:W-:-:S01]  /*28120*/  FFMA.FTZ R156, R2, R112, -R0 ;  /* 0x00000070029c7223 */ /* 0x000fc20000010800 */
        /* <DEDUP_REMOVED lines=10> */
[----:B0-----:R-:W-:-:S01]  /*281d0*/  FFMA.FTZ R152, R2, R108, -R0 ;  /* 0x0000006c02987223 */ /* 0x001fc20000010800 */
        /* <DEDUP_REMOVED lines=73> */
[----:B------:R-:W-:Y:S01]  /*28670*/  FMNMX.FTZ R108, R102, R109, !PT ;  /* 0x0000006d666c7209 */ /* 0x000fe20007810000 */
[C-C-:B------:R-:W-:Y:S01]  /*28680*/  FFMA.FTZ R109, R2.reuse, R113, -R0.reuse ;  /* 0x00000071026d7223 */ /* 0x140fe20000010800 */
[----:B------:R-:W-:-:S02]  /*28690*/  FFMA.FTZ R113, R2, R117, -R0 ;  /* 0x0000007502717223 */ /* 0x000fc40000010800 */
[----:B------:R-:W-:-:S03]  /*286a0*/  FMNMX.FTZ R148, R103, R108, !PT ;  /* 0x0000006c67947209 */ /* 0x000fc60007810000 */
[----:B------:R-:W-:Y:S02]  /*286b0*/  MUFU.EX2 R108, R156 ;  /* 0x0000009c006c7308 */ /* 0x000fe40000000800 */
[----:B------:R-:W0:Y:S06]  /*286c0*/  SHFL.BFLY PT, R169, R148, 0x2, 0x1f ;  /* 0x0c401f0094a97f89 */ /* 0x000e2c00000e0000 */
[----:B------:R-:W-:Y:S08]  /*286d0*/  MUFU.EX2 R145, R145 ;  /* 0x0000009100917308 */ /* 0x000ff00000000800 */
[----:B------:R-:W-:Y:S08]  /*286e0*/  MUFU.EX2 R138, R181 ;  /* 0x000000b5008a7308 */ /* 0x000ff00000000800 */
[----:B------:R-:W-:Y:S01]  /*286f0*/  MUFU.EX2 R149, R149 ;  /* 0x0000009500957308 */ /* 0x000fe20000000800 */
[----:B0-----:R-:W-:-:S02]  /*28700*/  FMNMX.FTZ R169, R148, R169, !PT ;  /* 0x000000a994a97209 */ /* 0x001fc40007810000 */
[----:B------:R-:W-:-:S03]  /*28710*/  FSEL R148, R3, RZ, P1 ;  /* 0x000000ff03947208 */ /* 0x000fc60000800000 */
[----:B------:R-:W0:Y:S02]  /*28720*/  SHFL.BFLY PT, R116, R169, 0x1, 0x1f ;  /* 0x0c201f00a9747f89 */ /* 0x000e2400000e0000 */
[----:B------:R-:W-:Y:S01]  /*28730*/  MUFU.EX2 R140, R183 ;  /* 0x000000b7008c7308 */ /* 0x000fe20000000800 */
[----:B------:R-:W-:-:S04]  /*28740*/  FADD.FTZ R9, -R148, R9 ;  /* 0x0000000994097221 */ /* 0x000fc80000010100 */
[----:B------:R-:W-:-:S03]  /*28750*/  FMUL.FTZ R9, R2, R9 ;  /* 0x0000000902097220 */ /* 0x000fc60000410000 */
[----:B------:R-:W-:Y:S08]  /*28760*/  MUFU.EX2 R121, R121 ;  /* 0x0000007900797308 */ /* 0x000ff00000000800 */
[----:B------:R-:W1:Y:S01]  /*28770*/  MUFU.EX2 R9, R9 ;  /* 0x0000000900097308 */ /* 0x000e620000000800 */
[----:B0-----:R-:W-:-:S07]  /*28780*/  FMNMX.FTZ R0, R169, R116, !PT ;  /* 0x00000074a9007209 */ /* 0x001fce0007810000 */
[----:B------:R-:W-:Y:S01]  /*28790*/  MUFU.EX2 R142, R185 ;  /* 0x000000b9008e7308 */ /* 0x000fe20000000800 */
[----:B------:R-:W-:Y:S01]  /*287a0*/  FSETP.NEU.FTZ.AND P1, PT, R0, -INF , PT ;  /* 0xff8000000000780b */ /* 0x000fe20003f3d000 */
[----:B------:R-:W-:-:S03]  /*287b0*/  FFMA.FTZ R117, R2, R0, -8 ;  /* 0xc100000002757423 */ /* 0x000fc60000010000 */
[----:B------:R-:W-:-:S03]  /*287c0*/  FSEL R160, R0, RZ, P1 ;  /* 0x000000ff00a07208 */ /* 0x000fc60000800000 */
[----:B------:R-:W-:Y:S01]  /*287d0*/  MUFU.EX2 R125, R125 ;  /* 0x0000007d007d7308 */ /* 0x000fe20000000800 */
[----:B------:R-:W-:Y:S01]  /*287e0*/  FSEL R117, R117, RZ, P1 ;  /* 0x000000ff75757208 */ /* 0x000fe20000800000 */
[----:B-1----:R-:W-:Y:S01]  /*287f0*/  FFMA.FTZ R6, R9, R6, R10 ;  /* 0x0000000609067223 */ /* 0x002fe2000001000a */
[----:B------:R-:W-:-:S03]  /*28800*/  FADD.FTZ R7, -R160, R7 ;  /* 0x00000007a0077221 */ /* 0x000fc60000010100 */
[C-C-:B------:R-:W-:Y:S01]  /*28810*/  FFMA.FTZ R116, R2.reuse, R154, -R117.reuse ;  /* 0x0000009a02747223 */ /* 0x140fe20000010875 */
[----:B------:R-:W-:-:S01]  /*28820*/  FFMA.FTZ R155, R2, R155, -R117 ;  /* 0x0000009b029b7223 */ /* 0x000fc20000010875 */
[C---:B------:R-:W-:Y:S01]  /*28830*/  FMUL.FTZ R7, R2.reuse, R7 ;  /* 0x0000000702077220 */ /* 0x040fe20000410000 */
        /* <DEDUP_REMOVED lines=36> */
[----:B-1----:R-:W-:-:S01]  /*28a80*/  FADD.FTZ R147, R155, R160 ;  /* 0x000000a09b937221 */ /* 0x002fc20000010000 */
[----:B------:R-:W-:Y:S01]  /*28a90*/  FADD.FTZ R5, R157, R6 ;  /* 0x000000069d057221 */ /* 0x000fe20000010000 */
[----:B------:R-:W-:-:S01]  /*28aa0*/  FFMA.FTZ R118, R2, R118, -R117 ;  /* 0x0000007602767223 */ /* 0x000fc20000010875 */
[C-C-:B------:R-:W-:Y:S01]  /*28ab0*/  FFMA.FTZ R119, R2.reuse, R119, -R117.reuse ;  /* 0x0000007702777223 */ /* 0x140fe20000010875 */
[----:B------:R-:W-:-:S01]  /*28ac0*/  FFMA.FTZ R90, R2, R90, -R117 ;  /* 0x0000005a025a7223 */ /* 0x000fc20000010875 */
[----:B------:R-:W-:Y:S01]  /*28ad0*/  FADD.FTZ R6, R20, R5 ;  /* 0x0000000514067221 */ /* 0x000fe20000010000 */
[----:B------:R-:W-:-:S01]  /*28ae0*/  FFMA.FTZ R91, R2, R91, -R117 ;  /* 0x0000005b025b7223 */ /* 0x000fc20000010875 */
[----:B------:R-:W1:Y:S01]  /*28af0*/  MUFU.EX2 R152, R152 ;  /* 0x0000009800987308 */ /* 0x000e620000000800 */
[----:B--2---:R-:W-:-:S01]  /*28b00*/  FADD.FTZ R160, R148, R147 ;  /* 0x0000009394a07221 */ /* 0x004fc20000010000 */
        /* <DEDUP_REMOVED lines=10> */
[----:B------:R-:W-:-:S02]  /*28bb0*/  FFMA.FTZ R103, R2, R103, -R117 ;  /* 0x0000006702677223 */ /* 0x000fc40000010875 */
[----:B------:R-:W-:-:S02]  /*28bc0*/  FADD.FTZ R6, R124, R5 ;  /* 0x000000057c067221 */ /* 0x000fc40000010000 */
[----:B------:R-:W0:Y:S01]  /*28bd0*/  MUFU.EX2 R154, R154 ;  /* 0x0000009a009a7308 */ /* 0x000e220000000800 */
[----:B-1----:R-:W-:-:S07]  /*28be0*/  FADD.FTZ R160, R152, R147 ;  /* 0x0000009398a07221 */ /* 0x002fce0000010000 */
[----:B------:R-:W1:Y:S01]  /*28bf0*/  MUFU.EX2 R167, R167 ;  /* 0x000000a700a77308 */ /* 0x000e620000000800 */
[----:B--2---:R-:W-:-:S07]  /*28c00*/  FADD.FTZ R147, R163, R160 ;  /* 0x000000a0a3937221 */ /* 0x004fce0000010000 */
        /* <DEDUP_REMOVED lines=25> */
[----:B------:R-:W-:-:S06]  /*28da0*/  FADD.FTZ R6, R140, R147 ;  /* 0x000000938c067221 */ /* 0x000fcc0000010000 */
[----:B------:R-:W2:Y:S01]  /*28db0*/  MUFU.EX2 R123, R123 ;  /* 0x0000007b007b7308 */ /* 0x000ea20000000800 */
[----:B0-----:R-:W-:-:S07]  /*28dc0*/  FADD.FTZ R5, R150, R5 ;  /* 0x0000000596057221 */ /* 0x001fce0000010000 */
[----:B------:R-:W0:Y:S01]  /*28dd0*/  MUFU.EX2 R126, R126 ;  /* 0x0000007e007e7308 */ /* 0x000e220000000800 */
[----:B-1----:R-:W-:-:S01]  /*28de0*/  FADD.FTZ R160, R122, R5 ;  /* 0x000000057aa07221 */ /* 0x002fc20000010000 */
[----:B------:R-:W-:-:S04]  /*28df0*/  FADD.FTZ R5, R121, R6 ;  /* 0x0000000679057221 */ /* 0x000fc80000010000 */
[----:B------:R-:W-:Y:S02]  /*28e00*/  FADD.FTZ R6, R142, R5 ;  /* 0x000000058e067221 */ /* 0x000fe40000010000 */
[----:B------:R-:W1:Y:S01]  /*28e10*/  MUFU.EX2 R127, R127 ;  /* 0x0000007f007f7308 */ /* 0x000e620000000800 */
[----:B--2---:R-:W-:-:S01]  /*28e20*/  FADD.FTZ R147, R123, R160 ;  /* 0x000000a07b937221 */ /* 0x004fc20000010000 */
[----:B------:R-:W-:-:S06]  /*28e30*/  FADD.FTZ R5, R125, R6 ;  /* 0x000000067d057221 */ /* 0x000fcc0000010000 */
        /* <DEDUP_REMOVED lines=78> */
[----:B--2---:R-:W-:-:S03]  /*29320*/  FADD.FTZ R6, R101, R6 ;  /* 0x0000000665067221 */ /* 0x004fc60000010000 */
[----:B0-----:R-:W-:Y:S01]  /*29330*/  FADD.FTZ R5, R103, R160 ;  /* 0x000000a067057221 */ /* 0x001fe20000010000 */
[----:B------:R-:W-:Y:S06]  /*29340*/  @!P3 BRA `(.L_x_1552) ;  /* 0x000000000004b947 */ /* 0x000fec0003800000 */
[----:B------:R-:W-:Y:S01]  /*29350*/  BPT.TRAP 0x1 ;  /* 0x000000040000795c */ /* 0x000fe20000300000 */
.L_x_1552:
        /* <DEDUP_REMOVED lines=19> */
[----:B------:R-:W-:Y:S01]  /*29490*/  FMUL.FTZ R36, R36, R9 ;  /* 0x0000000924247220 */ /* 0x000fe20000410000 */
        /* <DEDUP_REMOVED lines=95> */
[----:B------:R-:W-:Y:S06]  /*29a90*/  @P1 BRA `(.L_x_1553) ;  /* 0xffffffb0005c1947 */ /* 0x000fec000383ffff */
[----:B------:R-:W-:-:S07]  /*29aa0*/  IMAD.MOV.U32 R189, RZ, RZ, R11 ;  /* 0x000000ffffbd7224 */ /* 0x000fce00078e000b */
.L_x_1534:
[----:B------:R-:W-:Y:S01]  /*29ab0*/  ISETP.NE.AND P1, PT, R212, 0x3, PT ;  /* 0x00000003d400780c */ /* 0x000fe20003f25270 */
[----:B------:R-:W-:Y:S05]  /*29ac0*/  WARPSYNC.ALL ;  /* 0x0000000000007948 */ /* 0x000fea0003800000 */
[----:B------:R-:W-:Y:S07]  /*29ad0*/  BAR.ARV 0x8, 0x180 ;  /* 0x0206000000007b1d */ /* 0x000fee0000002000 */
[----:B------:R-:W-:Y:S05]  /*29ae0*/  @!P1 BRA `(.L_x_1554) ;  /* 0x0000000000049947 */ /* 0x000fea0003800000 */
[----:B------:R-:W-:Y:S01]  /*29af0*/  BPT.TRAP 0x1 ;  /* 0x000000040000795c */ /* 0x000fe20000300000 */
.L_x_1554:
[----:B------:R-:W-:Y:S01]  /*29b00*/  IMAD R15, R189, 0x8, R16 ;  /* 0x00000008bd0f7824 */ /* 0x000fe200078e0210 */
[----:B------:R-:W-:-:S04]  /*29b10*/  SHF.L.U32 R4, R188, 0x1f, RZ ;  /* 0x0000001fbc047819 */ /* 0x000fc800000006ff */
[----:B------:R0:W1:Y:S01]  /*29b20*/  SYNCS.PHASECHK.TRANS64.TRYWAIT P0, [R15+URZ+0x29850], R4 ;  /* 0x029850040f0075a7 */ /* 0x000062000800017f */
[----:B------:R-:W-:Y:S05]  /*29b30*/  @!P1 BRA `(.L_x_1555) ;  /* 0x0000000000049947 */ /* 0x000fea0003800000 */
[----:B------:R-:W-:Y:S01]  /*29b40*/  BPT.TRAP 0x1 ;  /* 0x000000040000795c */ /* 0x000fe20000300000 */
.L_x_1555:
[----:B------:R-:W-:-:S05]  /*29b50*/  VIADD R16, R16, 0x400 ;  /* 0x0000040010107836 */ /* 0x000fca0000000000 */
[----:B------:R-:W-:-:S04]  /*29b60*/  SHF.R.U32.HI R16, RZ, 0x4, R16 ;  /* 0x00000004ff107819 */ /* 0x000fc80000011610 */
[----:B------:R-:W-:-:S04]  /*29b70*/  LOP3.LUT R16, R16, 0x3fff, RZ, 0xc0, !PT ;  /* 0x00003fff10107812 */ /* 0x000fc800078ec0ff */
[----:B------:R-:W-:Y:S01]  /*29b80*/  LOP3.LUT R16, R16, 0x10000, RZ, 0xfc, !PT ;  /* 0x0001000010107812 */ /* 0x000fe200078efcff */
[----:B-1----:R-:W-:Y:S06]  /*29b90*/  @P0 BRA `(.L_x_1556) ;  /* 0x0000000000080947 */ /* 0x002fec0003800000 */
[----:B------:R-:W1:Y:S02]  /*29ba0*/  SYNCS.PHASECHK.TRANS64.TRYWAIT P0, [R15+URZ+0x29850], R4 ;  /* 0x029850040f0075a7 */ /* 0x000e64000800017f */
[----:B-1----:R-:W-:Y:S05]  /*29bb0*/  @!P0 BRA `(.L_x_1557) ;  /* 0x000000d0008c8947 */ /* 0x002fea0003800000 */
.L_x_1556:
        /* <DEDUP_REMOVED lines=12> */
[----:B------:R-:W-:-:S07]  /*29c80*/  ISETP.NE.AND.EX P0, PT, RZ, UR5, PT, P0 ;  /* 0x00000005ff007c0c */ /* 0x000fce000bf05300 */
[----:B------:R-:W-:Y:S01]  /*29c90*/  QGMMA.64x128x32.F32.E4M3.E4M3 R24, R184, gdesc[UR4], R24, gsb0 ;  /* 0x01e00004b8187df3 */ /* 0x000fe20008000818 */
[----:B------:R-:W-:Y:S02]  /*29ca0*/  R2UR UR6, R10 ;  /* 0x000000000a0672ca */ /* 0x000fe400000e0000 */
[----:B------:R-:W-:-:S03]  /*29cb0*/  R2UR UR7, R11 ;  /* 0x000000000b0772ca */ /* 0x000fc600000e0000 */
[----:B------:R-:W0:Y:S01]  /*29cc0*/  @P0 LDC.64 R10, c[0x0][0x9c8] ;  /* 0x00027200ff0a0b82 */ /* 0x000e220000000a00 */
[----:B------:R-:W-:-:S07]  /*29cd0*/  @P0 SHF.R.S32.HI R7, RZ, 0x1f, R215 ;  /* 0x0000001fff070819 */ /* 0x000fce00000114d7 */
        /* <DEDUP_REMOVED lines=25> */
[----:B------:R-:W1:Y:S04]  /*29e70*/  SHFL.BFLY PT, R7, R6, 0x2, 0x1f ;  /* 0x0c401f0006077f89 */ /* 0x000e6800000e0000 */
[----:B------:R-:W3:Y:S01]  /*29e80*/  SHFL.BFLY PT, R10, R5, 0x2, 0x1f ;  /* 0x0c401f00050a7f89 */ /* 0x000ee200000e0000 */
[----:B------:R-:W-:-:S02]  /*29e90*/  WARPGROUP.DEPBAR.LE gsb0, 0x0 ;  /* 0x00008000000079c5 */ /* 0x000fc40000010000 */
[----:B------:R-:W-:-:S06]  /*29ea0*/  WARPGROUP.ARRIVE ;  /* 0x00000000000079c5 */ /* 0x000fcc0000000000 */
[----:B------:R-:W-:Y:S01]  /*29eb0*/  QGMMA.64x128x32.F32.E4M3.E4M3 R24, R172, gdesc[UR4], R24, gsb0 ;  /* 0x01e00004ac187df3 */ /* 0x000fe20008000818 */
[----:B------:R-:W-:Y:S02]  /*29ec0*/  R2UR UR6, R8 ;  /* 0x00000000080672ca */ /* 0x000fe400000e0000 */
[----:B------:R-:W-:Y:S01]  /*29ed0*/  R2UR UR7, R9 ;  /* 0x00000000090772ca */ /* 0x000fe200000e0000 */
[----:B-1----:R-:W-:-:S01]  /*29ee0*/  FADD.FTZ R7, R7, R6 ;  /* 0x0000000607077221 */ /* 0x002fc20000010000 */
[----:B---3--:R-:W-:-:S04]  /*29ef0*/  FADD.FTZ R10, R10, R5 ;  /* 0x000000050a0a7221 */ /* 0x008fc80000010000 */
[----:B------:R-:W1:Y:S04]  /*29f00*/  SHFL.BFLY PT, R8, R7, 0x1, 0x1f ;  /* 0x0c201f0007087f89 */ /* 0x000e6800000e0000 */
[----:B------:R-:W0:Y:S01]  /*29f10*/  SHFL.BFLY PT, R9, R10, 0x1, 0x1f ;  /* 0x0c201f000a097f89 */ /* 0x000e2200000e0000 */
        /* <DEDUP_REMOVED lines=14> */
[----:B------:R-:W0:Y:S01]  /*2a000*/  @P1 MUFU.LG2 R7, R13 ;  /* 0x0000000d00071308 */ /* 0x000e220000000c00 */
[----:B------:R-:W-:-:S07]  /*2a010*/  ISETP.NE.AND P3, PT, R212, 0x3, PT ;  /* 0x00000003d400780c */ /* 0x000fce0003f65270 */
        /* <DEDUP_REMOVED lines=15> */
.L_x_1558:
[----:B------:R-:W-:Y:S02]  /*2a110*/  VIADD R2, R15, 0x29860 ;  /* 0x000298600f027836 */ /* 0x000fe40000000000 */
[-C--:B------:R-:W-:Y:S01]  /*2a120*/  FMUL.FTZ R93, R44, R5.reuse ;  /* 0x000000052c5d7220 */ /* 0x080fe20000410000 */
[----:B------:R-:W-:Y:S02]  /*2a130*/  IMAD.U32 R3, RZ, RZ, UR37 ;  /* 0x00000025ff037e24 */ /* 0x000fe4000f8e00ff */
[-C--:B------:R-:W-:Y:S01]  /*2a140*/  FMUL.FTZ R94, R40, R5.reuse ;  /* 0x00000005285e7220 */ /* 0x080fe20000410000 */
        /* <DEDUP_REMOVED lines=71> */
.L_x_1446:
        /* <DEDUP_REMOVED lines=9> */
[----:B------:R0:W2:Y:S01]  /*2a650*/  LDS.128 R212, [R16+0x298d0] ;  /* 0x0298d00010d47984 */ /* 0x0000a20000000c00 */
[----:B------:R-:W-:Y:S06]  /*2a660*/  BAR.ARV 0x4, 0x180 ;  /* 0x0106000000007b1d */ /* 0x000fec0000002000 */
[----:B------:R-:W-:Y:S05]  /*2a670*/  @P0 BRA `(.L_x_1560) ;  /* 0x0000003000440947 */ /* 0x000fea0003800000 */
[----:B------:R-:W3:Y:S01]  /*2a680*/  LDL R10, [R1+0x18] ;  /* 0x00001800010a7983 */ /* 0x000ee20000100800 */
[----:B------:R-:W-:Y:S01]  /*2a690*/  ULDC.64 UR4, c[0x4][0x40] ;  /* 0x0100100000047ab9 */ /* 0x000fe20000000a00 */
[----:B------:R-:W0:Y:S01]  /*2a6a0*/  S2R R14, SR_TID.X ;  /* 0x00000000000e7919 */ /* 0x000e220000002100 */
[----:B------:R-:W4:Y:S01]  /*2a6b0*/  S2R R13, SR_SWINHI ;  /* 0x00000000000d7919 */ /* 0x000f220000002f00 */
[----:B0-----:R-:W-:-:S05]  /*2a6c0*/  IMAD.SHL.U32 R2, R14, 0x4, RZ ;  /* 0x000000040e027824 */ /* 0x001fca00078e00ff */
[----:B------:R-:W-:-:S04]  /*2a6d0*/  LOP3.LUT R2, R2, 0xc, RZ, 0xc0, !PT ;  /* 0x0000000c02027812 */ /* 0x000fc800078ec0ff */
[----:B------:R-:W-:Y:S02]  /*2a6e0*/  IADD3 R4, P0, R2, UR4, RZ ;  /* 0x0000000402047c10 */ /* 0x000fe4000ff1e0ff */
[----:B------:R-:W-:Y:S02]  /*2a6f0*/  MOV R58, R16 ;  /* 0x00000010003a7202 */ /* 0x000fe40000000f00 */
[----:B----4-:R-:W-:Y:S01]  /*2a700*/  MOV R59, R13 ;  /* 0x0000000d003b7202 */ /* 0x010fe20000000f00 */
[----:B------:R-:W-:Y:S01]  /*2a710*/  IMAD.X R5, RZ, RZ, UR5, P0 ;  /* 0x00000005ff057e24 */ /* 0x000fe200080e06ff */
[----:B------:R-:W-:-:S04]  /*2a720*/  LOP3.LUT P0, R2, R14, 0x3, RZ, 0xc0, !PT ;  /* 0x000000030e027812 */ /* 0x000fc8000780c0ff */
[----:B------:R-:W-:Y:S01]  /*2a730*/  ISETP.EQ.OR P0, PT, R2, 0x3, !P0 ;  /* 0x000000030200780c */ /* 0x000fe20004702670 */
[----:B------:R0:W5:Y:S03]  /*2a740*/  LDG.E.CONSTANT R7, desc[UR60][R4.64] ;  /* 0x0000003c04077981 */ /* 0x000166000c1e9900 */
[----:B------:R-:W-:Y:S02]  /*2a750*/  SEL R86, R0, R11, P0 ;  /* 0x0000000b00567207 */ /* 0x000fe40000000000 */
[----:B------:R-:W-:Y:S02]  /*2a760*/  SEL R0, R11, R0, P0 ;  /* 0x000000000b007207 */ /* 0x000fe40000000000 */
[----:B------:R-:W-:Y:S02]  /*2a770*/  SEL R13, R28, R29, P0 ;  /* 0x0000001d1c0d7207 */ /* 0x000fe40000000000 */
[----:B------:R-:W-:Y:S01]  /*2a780*/  SEL R2, R29, R28, P0 ;  /* 0x0000001c1d027207 */ /* 0x000fe20000000000 */
[----:B------:R-:W-:Y:S01]  /*2a790*/  UMOV UR4, 0xffffffff ;  /* 0xffffffff00047882 */ /* 0x000fe20000000000 */
[----:B---3--:R-:W-:-:S03]  /*2a7a0*/  IMAD.WIDE R34, R10, 0x2, R58 ;  /* 0x000000020a227825 */ /* 0x008fc600078e023a */
[C---:B------:R-:W-:Y:S02]  /*2a7b0*/  IADD3 R33, P5, R34.reuse, 0x4060, RZ ;  /* 0x0000406022217810 */ /* 0x040fe40007fbe0ff */
[C---:B------:R-:W-:Y:S02]  /*2a7c0*/  IADD3 R31, P1, R34.reuse, 0x4040, RZ ;  /* 0x00004040221f7810 */ /* 0x040fe40007f3e0ff */
[----:B------:R-:W-:Y:S02]  /*2a7d0*/  IADD3 R11, P2, R34, 0x4020, RZ ;  /* 0x00004020220b7810 */ /* 0x000fe40007f5e0ff */
[----:B------:R-:W-:Y:S02]  /*2a7e0*/  LOP3.LUT R32, R33, 0x380, RZ, 0xc0, !PT ;  /* 0x0000038021207812 */ /* 0x000fe400078ec0ff */
[----:B------:R-:W-:Y:S02]  /*2a7f0*/  LOP3.LUT R30, R31, 0x380, RZ, 0xc0, !PT ;  /* 0x000003801f1e7812 */ /* 0x000fe400078ec0ff */
[----:B0-----:R-:W-:-:S02]  /*2a800*/  LOP3.LUT R4, R11, 0x380, RZ, 0xc0, !PT ;  /* 0x000003800b047812 */ /* 0x001fc400078ec0ff */
[----:B------:R-:W-:Y:S02]  /*2a810*/  IADD3 R5, P3, R34, 0x4000, RZ ;  /* 0x0000400022057810 */ /* 0x000fe40007f7e0ff */
[----:B------:R-:W-:Y:S02]  /*2a820*/  SHF.R.U64 R32, R32, 0x3, RZ ;  /* 0x0000000320207819 */ /* 0x000fe400000012ff */
[----:B------:R-:W-:Y:S02]  /*2a830*/  SHF.R.U64 R30, R30, 0x3, RZ ;  /* 0x000000031e1e7819 */ /* 0x000fe400000012ff */
[----:B------:R-:W-:Y:S02]  /*2a840*/  SHF.R.U64 R28, R4, 0x3, RZ ;  /* 0x00000003041c7819 */ /* 0x000fe400000012ff */
[----:B------:R-:W-:Y:S02]  /*2a850*/  LOP3.LUT R20, R5, 0x380, RZ, 0xc0, !PT ;  /* 0x0000038005147812 */ /* 0x000fe400078ec0ff */
[----:B------:R-:W-:Y:S01]  /*2a860*/  LOP3.LUT R32, R32, R33, RZ, 0x3c, !PT ;  /* 0x0000002120207212 */ /* 0x000fe200078e3cff */
[--C-:B------:R-:W-:Y:S01]  /*2a870*/  IMAD.X R33, RZ, RZ, R35.reuse, P5 ;  /* 0x000000ffff217224 */ /* 0x100fe200028e0623 */
[----:B------:R-:W-:Y:S01]  /*2a880*/  LOP3.LUT R30, R30, R31, RZ, 0x3c, !PT ;  /* 0x0000001f1e1e7212 */ /* 0x000fe200078e3cff */
[----:B------:R-:W-:Y:S01]  /*2a890*/  IMAD.X R31, RZ, RZ, R35, P1 ;  /* 0x000000ffff1f7224 */ /* 0x000fe200008e0623 */
[----:B------:R-:W-:-:S02]  /*2a8a0*/  LOP3.LUT R28, R28, R11, RZ, 0x3c, !PT ;  /* 0x0000000b1c1c7212 */ /* 0x000fc400078e3cff */
[----:B------:R-:W-:Y:S02]  /*2a8b0*/  SHF.R.U64 R20, R20, 0x3, RZ ;  /* 0x0000000314147819 */ /* 0x000fe400000012ff */
[C---:B------:R-:W-:Y:S02]  /*2a8c0*/  IADD3 R21, P4, R34.reuse, 0x60, RZ ;  /* 0x0000006022157810 */ /* 0x040fe40007f9e0ff */
[C---:B------:R-:W-:Y:S02]  /*2a8d0*/  IADD3 R15, P5, R34.reuse, 0x40, RZ ;  /* 0x00000040220f7810 */ /* 0x040fe40007fbe0ff */
[----:B------:R-:W-:Y:S02]  /*2a8e0*/  IADD3 R11, P1, R34, 0x20, RZ ;  /* 0x00000020220b7810 */ /* 0x000fe40007f3e0ff */
[----:B------:R-:W-:Y:S02]  /*2a8f0*/  LOP3.LUT R20, R20, R5, RZ, 0x3c, !PT ;  /* 0x0000000514147212 */ /* 0x000fe400078e3cff */
[----:B------:R-:W-:-:S02]  /*2a900*/  LOP3.LUT R14, R21, 0x380, RZ, 0xc0, !PT ;  /* 0x00000380150e7812 */ /* 0x000fc400078ec0ff */
[----:B------:R-:W-:Y:S02]  /*2a910*/  LOP3.LUT R10, R15, 0x380, RZ, 0xc0, !PT ;  /* 0x000003800f0a7812 */ /* 0x000fe400078ec0ff */
[----:B------:R-:W-:Y:S02]  /*2a920*/  LOP3.LUT R4, R11, 0x380, RZ, 0xc0, !PT ;  /* 0x000003800b047812 */ /* 0x000fe400078ec0ff */
[----:B------:R-:W-:Y:S02]  /*2a930*/  LOP3.LUT R5, R34, 0x380, RZ, 0xc0, !PT ;  /* 0x0000038022057812 */ /* 0x000fe400078ec0ff */
[----:B------:R-:W-:Y:S02]  /*2a940*/  SHF.R.U64 R14, R14, 0x3, RZ ;  /* 0x000000030e0e7819 */ /* 0x000fe400000012ff */
[----:B------:R-:W-:Y:S02]  /*2a950*/  SHF.R.U64 R10, R10, 0x3, RZ ;  /* 0x000000030a0a7819 */ /* 0x000fe400000012ff */
[----:B------:R-:W-:-:S02]  /*2a960*/  SHF.R.U64 R4, R4, 0x3, RZ ;  /* 0x0000000304047819 */ /* 0x000fc400000012ff */
[----:B------:R-:W-:Y:S01]  /*2a970*/  SHF.R.U64 R5, R5, 0x3, RZ ;  /* 0x0000000305057819 */ /* 0x000fe200000012ff */
        /* <DEDUP_REMOVED lines=9> */
[----:B------:R-:W-:-:S02]  /*2aa10*/  MOV R87, R32 ;  /* 0x0000002000577202 */ /* 0x000fc40000000f00 */
[----:B------:R-:W-:Y:S02]  /*2aa20*/  MOV R101, R34 ;  /* 0x0000002200657202 */ /* 0x000fe40000000f00 */
[----:B------:R-:W-:Y:S02]  /*2aa30*/  MOV R85, R30 ;  /* 0x0000001e00557202 */ /* 0x000fe40000000f00 */
[----:B------:R-:W-:Y:S02]  /*2aa40*/  MOV R83, R28 ;  /* 0x0000001c00537202 */ /* 0x000fe40000000f00 */
[----:B------:R-:W-:Y:S02]  /*2aa50*/  MOV R81, R20 ;  /* 0x0000001400517202 */ /* 0x000fe40000000f00 */
[----:B------:R-:W-:Y:S02]  /*2aa60*/  MOV R99, R14 ;  /* 0x0000000e00637202 */ /* 0x000fe40000000f00 */
[----:B------:R-:W-:-:S02]  /*2aa70*/  MOV R97, R10 ;  /* 0x0000000a00617202 */ /* 0x000fc40000000f00 */
[----:B------:R-:W-:Y:S01]  /*2aa80*/  MOV R95, R4 ;  /* 0x00000004005f7202 */ /* 0x000fe20000000f00 */
[----:B------:R-:W-:Y:S06]  /*2aa90*/  BRA.DIV UR4, `(.L_x_1561) ;  /* 0x000000c204e87947 */ /* 0x000fec000b800000 */
[----:B------:R-:W-:Y:S01]  /*2aaa0*/  SEL R104, R44, R69, P0 ;  /* 0x000000452c687207 */ /* 0x000fe20000000000 */
[----:B-----5:R-:W-:Y:S01]  /*2aab0*/  SHFL.IDX PT, R21, R13, R7, 0x1c1f ;  /* 0x001c1f070d157589 */ /* 0x020fe200000e0000 */
[----:B------:R-:W-:Y:S02]  /*2aac0*/  SEL R46, R69, R44, P0 ;  /* 0x0000002c452e7207 */ /* 0x000fe40000000000 */
[----:B------:R-:W-:Y:S01]  /*2aad0*/  SEL R106, R72, R73, P0 ;  /* 0x00000049486a7207 */ /* 0x000fe20000000000 */
[----:B------:R-:W-:Y:S01]  /*2aae0*/  SHFL.IDX PT, R86, R86, R7, 0x1c1f ;  /* 0x001c1f0756567589 */ /* 0x000fe200000e0000 */
[----:B------:R-:W-:Y:S02]  /*2aaf0*/  SEL R128, R41, R108, P0 ;  /* 0x0000006c29807207 */ /* 0x000fe40000000000 */
[----:B------:R-:W-:Y:S02]  /*2ab00*/  SEL R122, R37, R124, P0 ;  /* 0x0000007c257a7207 */ /* 0x000fe40000000000 */
[----:B------:R-:W-:-:S02]  /*2ab10*/  SEL R70, R124, R37, P0 ;  /* 0x000000257c467207 */ /* 0x000fc40000000000 */
[----:B------:R-:W-:Y:S01]  /*2ab20*/  SEL R98, R48, R103, P0 ;  /* 0x0000006730627207 */ /* 0x000fe20000000000 */
[----:B------:R-:W-:Y:S01]  /*2ab30*/  SHFL.IDX PT, R69, R122, R7, 0x1c1f ;  /* 0x001c1f077a457589 */ /* 0x000fe200000e0000 */
[----:B------:R-:W-:Y:S02]  /*2ab40*/  SEL R36, R103, R48, P0 ;  /* 0x0000003067247207 */ /* 0x000fe40000000000 */
[----:B------:R-:W-:Y:S01]  /*2ab50*/  SEL R44, R73, R72, P0 ;  /* 0x00000048492c7207 */ /* 0x000fe20000000000 */
[----:B------:R-:W-:Y:S01]  /*2ab60*/  SHFL.IDX PT, R31, R98, R7, 0x1c1f ;  /* 0x001c1f07621f7589 */ /* 0x000fe200000e0000 */
[----:B------:R-:W-:Y:S02]  /*2ab70*/  SEL R130, R76, R77, P0 ;  /* 0x0000004d4c827207 */ /* 0x000fe40000000000 */
[----:B------:R-:W-:Y:S02]  /*2ab80*/  SEL R84, R77, R76, P0 ;  /* 0x0000004c4d547207 */ /* 0x000fe40000000000 */
[----:B------:R-:W-:-:S02]  /*2ab90*/  SEL R108, R108, R41, P0 ;  /* 0x000000296c6c7207 */ /* 0x000fc40000000000 */
[----:B------:R-:W-:Y:S02]  /*2aba0*/  SEL R126, R109, R112, P0 ;  /* 0x000000706d7e7207 */ /* 0x000fe40000000000 */
[----:B------:R-:W-:Y:S02]  /*2abb0*/  SEL R124, R79, R116, P0 ;  /* 0x000000744f7c7207 */ /* 0x000fe40000000000 */
[----:B------:R-:W-:Y:S02]  /*2abc0*/  LOP3.LUT R5, R7, 0x2, RZ, 0x3c, !PT ;  /* 0x0000000207057812 */ /* 0x000fe400078e3cff */
[----:B------:R-:W-:Y:S01]  /*2abd0*/  SEL R132, R102, R61, P0 ;  /* 0x0000003d66847207 */ /* 0x000fe20000000000 */
        /* <DEDUP_REMOVED lines=18> */
[----:B------:R-:W3:Y:S01]  /*2ad00*/  SHFL.IDX PT, R57, R128, R7, 0x1c1f ;  /* 0x001c1f0780397589 */ /* 0x000ee200000e0000 */
        /* <DEDUP_REMOVED lines=29> */
[----:B------:R-:W4:Y:S01]  /*2aee0*/  SHFL.IDX PT, R114, R42, R5, 0x1c1f ;  /* 0x001c1f052a727589 */ /* 0x000f2200000e0000 */
        /* <DEDUP_REMOVED lines=8> */
[----:B------:R-:W1:Y:S01]  /*2af70*/  SHFL.IDX PT, R63, R126, R7, 0x1c1f ;  /* 0x001c1f077e3f7589 */ /* 0x000e6200000e0000 */
[----:B------:R-:W-:-:S02]  /*2af80*/  SEL R26, R26, R39, P0 ;  /* 0x000000271a1a7207 */ /* 0x000fc40000000000 */
[----:B------:R-:W-:Y:S01]  /*2af90*/  SEL R4, R6, R45, P0 ;  /* 0x0000002d06047207 */ /* 0x000fe20000000000 */
[----:B------:R-:W2:Y:S01]  /*2afa0*/  SHFL.IDX PT, R104, R40, R5, 0x1c1f ;  /* 0x001c1f0528687589 */ /* 0x000ea200000e0000 */
[----:B------:R-:W-:Y:S02]  /*2afb0*/  SEL R52, R51, R52, P0 ;  /* 0x0000003433347207 */ /* 0x000fe40000000000 */
[----:B------:R-:W-:Y:S01]  /*2afc0*/  SEL R24, R75, R24, P0 ;  /* 0x000000184b187207 */ /* 0x000fe20000000000 */
[----:B------:R-:W-:Y:S01]  /*2afd0*/  SHFL.IDX PT, R77, R56, R5, 0x1c1f ;  /* 0x001c1f05384d7589 */ /* 0x000fe200000e0000 */
[----:B------:R-:W-:Y:S02]  /*2afe0*/  SEL R6, R45, R6, P0 ;  /* 0x000000062d067207 */ /* 0x000fe40000000000 */
[----:B------:R-:W-:Y:S01]  /*2aff0*/  SEL R10, R43, R8, P0 ;  /* 0x000000082b0a7207 */ /* 0x000fe20000000000 */
[----:B------:R-:W2:Y:S01]  /*2b000*/  SHFL.IDX PT, R45, R132, R7, 0x1c1f ;  /* 0x001c1f07842d7589 */ /* 0x000ea200000e0000 */
[----:B------:R-:W-:-:S02]  /*2b010*/  SEL R8, R8, R43, P0 ;  /* 0x0000002b08087207 */ /* 0x000fc40000000000 */
[----:B0-----:R-:W-:Y:S01]  /*2b020*/  SEL R3, R21, R2, P0 ;  /* 0x0000000215037207 */ /* 0x001fe20000000000 */
[----:B------:R-:W-:Y:S01]  /*2b030*/  SHFL.IDX PT, R75, R60, R5, 0x1c1f ;  /* 0x001c1f053c4b7589 */ /* 0x000fe200000e0000 */
[----:B---3--:R-:W-:Y:S02]  /*2b040*/  SEL R103, R57, R108, P0 ;  /* 0x0000006c39677207 */ /* 0x008fe40000000000 */
[----:B------:R-:W-:Y:S01]  /*2b050*/  SEL R105, R108, R57, P0 ;  /* 0x000000396c697207 */ /* 0x000fe20000000000 */
[----:B------:R-:W0:Y:S01]  /*2b060*/  SHFL.IDX PT, R28, R28, R5, 0x1c1f ;  /* 0x001c1f051c1c7589 */ /* 0x000e2200000e0000 */
[----:B------:R-:W-:Y:S02]  /*2b070*/  SEL R21, R2, R21, P0 ;  /* 0x0000001502157207 */ /* 0x000fe40000000000 */
[----:B----4-:R-:W-:Y:S01]  /*2b080*/  SEL R48, R114, R65, P0 ;  /* 0x0000004172307207 */ /* 0x010fe20000000000 */
[----:B------:R-:W-:Y:S01]  /*2b090*/  SHFL.IDX PT, R27, R136, R7, 0x1c1f ;  /* 0x001c1f07881b7589 */ /* 0x000fe200000e0000 */
[----:B-1----:R-:W-:-:S02]  /*2b0a0*/  SEL R107, R63, R112, P0 ;  /* 0x000000703f6b7207 */ /* 0x002fc40000000000 */
[----:B------:R-:W-:Y:S01]  /*2b0b0*/  SEL R109, R112, R63, P0 ;  /* 0x0000003f706d7207 */ /* 0x000fe20000000000 */
[----:B------:R-:W-:Y:S01]  /*2b0c0*/  SHFL.IDX PT, R37, R134, R7, 0x1c1f ;  /* 0x001c1f0786257589 */ /* 0x000fe200000e0000 */
[----:B------:R-:W-:Y:S02]  /*2b0d0*/  SEL R57, R116, R67, P0 ;  /* 0x0000004374397207 */ /* 0x000fe40000000000 */
[----:B------:R-:W-:Y:S01]  /*2b0e0*/  SEL R62, R73, R76, P0 ;  /* 0x0000004c493e7207 */ /* 0x000fe20000000000 */
[----:B------:R-:W-:Y:S01]  /*2b0f0*/  SHFL.IDX PT, R41, R118, R7, 0x1c1f ;  /* 0x001c1f0776297589 */ /* 0x000fe200000e0000 */
[----:B--2---:R-:W-:-:S03]  /*2b100*/  SEL R2, R104, R35, P0 ;  /* 0x0000002368027207 */ /* 0x004fc60000000000 */
[----:B------:R-:W-:Y:S01]  /*2b110*/  SHFL.IDX PT, R33, R100, R7, 0x1c1f ;  /* 0x001c1f0764217589 */ /* 0x000fe200000e0000 */
[----:B------:R-:W-:Y:S02]  /*2b120*/  SEL R43, R45, R82, P0 ;  /* 0x000000522d2b7207 */ /* 0x000fe40000000000 */
[----:B------:R-:W-:Y:S01]  /*2b130*/  SEL R45, R82, R45, P0 ;  /* 0x0000002d522d7207 */ /* 0x000fe20000000000 */
[----:B------:R-:W-:Y:S04]  /*2b140*/  SHFL.IDX PT, R53, R130, R7, 0x1c1f ;  /* 0x001c1f0782357589 */ /* 0x000fe800000e0000 */
[----:B------:R-:W-:Y:S01]  /*2b150*/  SHFL.IDX PT, R68, R68, R7, 0x1c1f ;  /* 0x001c1f0744447589 */ /* 0x000fe200000e0000 */
[----:B0-----:R-:W-:-:S03]  /*2b160*/  SEL R112, R28, R115, P0 ;  /* 0x000000731c707207 */ /* 0x001fc60000000000 */
[----:B------:R0:W-:Y:S04]  /*2b170*/  SHFL.IDX PT, R113, R64, R7, 0x1c1f ;  /* 0x001c1f0740717589 */ /* 0x0001e800000e0000 */
[----:B------:R-:W-:Y:S04]  /*2b180*/  SHFL.IDX PT, R34, R34, R7, 0x1c1f ;  /* 0x001c1f0722227589 */ /* 0x000fe800000e0000 */
[----:B------:R-:W1:Y:S01]  /*2b190*/  SHFL.IDX PT, R9, R0, R5, 0x1c1f ;  /* 0x001c1f0500097589 */ /* 0x000e6200000e0000 */
[----:B0-----:R-:W-:-:S03]  /*2b1a0*/  SEL R64, R72, R77, P0 ;  /* 0x0000004d48407207 */ /* 0x001fc60000000000 */
[----:B------:R-:W-:Y:S04]  /*2b1b0*/  SHFL.IDX PT, R80, R80, R5, 0x1c1f ;  /* 0x001c1f0550507589 */ /* 0x000fe800000e0000 */
[----:B------:R-:W0:Y:S04]  /*2b1c0*/  SHFL.IDX PT, R92, R92, R5, 0x1c1f ;  /* 0x001c1f055c5c7589 */ /* 0x000e2800000e0000 */
[----:B------:R-:W2:Y:S04]  /*2b1d0*/  SHFL.IDX PT, R96, R96, R5, 0x1c1f ;  /* 0x001c1f0560607589 */ /* 0x000ea800000e0000 */
[----:B------:R3:W4:Y:S04]  /*2b1e0*/  SHFL.IDX PT, R102, R46, R5, 0x1c1f ;  /* 0x001c1f052e667589 */ /* 0x00072800000e0000 */
[----:B------:R-:W4:Y:S04]  /*2b1f0*/  SHFL.IDX PT, R84, R84, R5, 0x1c1f ;  /* 0x001c1f0554547589 */ /* 0x000f2800000e0000 */
[----:B------:R0:W4:Y:S01]  /*2b200*/  SHFL.IDX PT, R110, R50, R5, 0x1c1f ;  /* 0x001c1f05326e7589 */ /* 0x00012200000e0000 */
[----:B-1----:R-:W-:-:S02]  /*2b210*/  SEL R118, R86, R9, P0 ;  /* 0x0000000956767207 */ /* 0x002fc40000000000 */
[----:B---3--:R-:W-:Y:S01]  /*2b220*/  SEL R46, R35, R104, P0 ;  /* 0x00000068232e7207 */ /* 0x008fe20000000000 */
[----:B------:R-:W-:Y:S01]  /*2b230*/  SHFL.IDX PT, R111, R54, R5, 0x1c1f ;  /* 0x001c1f05366f7589 */ /* 0x000fe200000e0000 */
[----:B------:R-:W-:-:S03]  /*2b240*/  SEL R86, R9, R86, P0 ;  /* 0x0000005609567207 */ /* 0x000fc60000000000 */
[----:B------:R-:W1:Y:S01]  /*2b250*/  SHFL.IDX PT, R30, R30, R5, 0x1c1f ;  /* 0x001c1f051e1e7589 */ /* 0x000e6200000e0000 */
[----:B0-----:R-:W-:Y:S02]  /*2b260*/  SEL R93, R37, R92, P0 ;  /* 0x0000005c255d7207 */ /* 0x001fe40000000000 */
[----:B------:R-:W-:Y:S01]  /*2b270*/  SEL R50, R55, R106, P0 ;  /* 0x0000006a37327207 */ /* 0x000fe20000000000 */
[----:B------:R-:W-:Y:S01]  /*2b280*/  SHFL.IDX PT, R117, R26, R5, 0x1c1f ;  /* 0x001c1f051a757589 */ /* 0x000fe200000e0000 */
[----:B------:R-:W-:Y:S02]  /*2b290*/  SEL R106, R106, R55, P0 ;  /* 0x000000376a6a7207 */ /* 0x000fe40000000000 */
[----:B------:R-:W-:Y:S01]  /*2b2a0*/  SEL R55, R67, R116, P0 ;  /* 0x0000007443377207 */ /* 0x000fe20000000000 */
[----:B------:R-:W-:Y:S01]  /*2b2b0*/  SHFL.IDX PT, R25, R138, R7, 0x1c1f ;  /* 0x001c1f078a197589 */ /* 0x000fe200000e0000 */
[----:B------:R-:W-:Y:S02]  /*2b2c0*/  SEL R67, R75, R74, P0 ;  /* 0x0000004a4b437207 */ /* 0x000fe40000000000 */
[----:B--2---:R-:W-:Y:S01]  /*2b2d0*/  SEL R39, R41, R96, P0 ;  /* 0x0000006029277207 */ /* 0x004fe20000000000 */
[----:B------:R0:W-:Y:S01]  /*2b2e0*/  SHFL.IDX PT, R29, R120, R7, 0x1c1f ;  /* 0x001c1f07781d7589 */ /* 0x0001e200000e0000 */
[----:B----4-:R-:W-:-:S02]  /*2b2f0*/  SEL R47, R49, R102, P0 ;  /* 0x00000066312f7207 */ /* 0x010fc40000000000 */
[----:B------:R-:W-:Y:S01]  /*2b300*/  SEL R51, R53, R84, P0 ;  /* 0x0000005435337207 */ /* 0x000fe20000000000 */
[----:B------:R-:W-:Y:S01]  /*2b310*/  SHFL.IDX PT, R78, R78, R7, 0x1c1f ;  /* 0x001c1f074e4e7589 */ /* 0x000fe200000e0000 */
[----:B------:R-:W-:Y:S02]  /*2b320*/  SEL R82, R61, R110, P0 ;  /* 0x0000006e3d527207 */ /* 0x000fe40000000000 */
[----:B------:R-:W-:Y:S01]  /*2b330*/  SEL R104, R110, R61, P0 ;  /* 0x0000003d6e687207 */ /* 0x000fe20000000000 */
[----:B------:R2:W-:Y:S01]  /*2b340*/  SHFL.IDX PT, R79, R66, R7, 0x1c1f ;  /* 0x001c1f07424f7589 */ /* 0x0005e200000e0000 */
[----:B------:R-:W-:Y:S02]  /*2b350*/  SEL R37, R92, R37, P0 ;  /* 0x000000255c257207 */ /* 0x000fe40000000000 */
[----:B0-----:R-:W-:Y:S01]  /*2b360*/  SEL R120, R27, R80, P0 ;  /* 0x000000501b787207 */ /* 0x001fe20000000000 */
[----:B------:R-:W-:Y:S01]  /*2b370*/  SHFL.IDX PT, R32, R32, R7, 0x1c1f ;  /* 0x001c1f0720207589 */ /* 0x000fe200000e0000 */
[----:B------:R-:W-:-:S02]  /*2b380*/  SEL R80, R80, R27, P0 ;  /* 0x0000001b50507207 */ /* 0x000fc40000000000 */
[----:B------:R-:W-:Y:S01]  /*2b390*/  SEL R41, R96, R41, P0 ;  /* 0x0000002960297207 */ /* 0x000fe20000000000 */
[----:B------:R-:W0:Y:S01]  /*2b3a0*/  SHFL.IDX PT, R90, R90, R5, 0x1c1f ;  /* 0x001c1f055a5a7589 */ /* 0x000e2200000e0000 */
[----:B------:R-:W-:Y:S02]  /*2b3b0*/  SEL R49, R102, R49, P0 ;  /* 0x0000003166317207 */ /* 0x000fe40000000000 */
[----:B--2---:R-:W-:Y:S01]  /*2b3c0*/  SEL R66, R77, R72, P0 ;  /* 0x000000484d427207 */ /* 0x004fe20000000000 */
[----:B------:R-:W2:Y:S01]  /*2b3d0*/  SHFL.IDX PT, R94, R94, R5, 0x1c1f ;  /* 0x001c1f055e5e7589 */ /* 0x000ea200000e0000 */
[----:B-1----:R-:W-:Y:S02]  /*2b3e0*/  SEL R77, R113, R30, P0 ;  /* 0x0000001e714d7207 */ /* 0x002fe40000000000 */
[----:B------:R-:W-:Y:S01]  /*2b3f0*/  SEL R53, R84, R53, P0 ;  /* 0x0000003554357207 */ /* 0x000fe20000000000 */
[----:B------:R-:W1:Y:S01]  /*2b400*/  SHFL.IDX PT, R98, R36, R5, 0x1c1f ;  /* 0x001c1f0524627589 */ /* 0x000e6200000e0000 */
[----:B------:R-:W-:-:S03]  /*2b410*/  SEL R113, R30, R113, P0 ;  /* 0x000000711e717207 */ /* 0x000fc60000000000 */
[----:B------:R-:W3:Y:S04]  /*2b420*/  SHFL.IDX PT, R100, R38, R5, 0x1c1f ;  /* 0x001c1f0526647589 */ /* 0x000ee800000e0000 */
[----:B------:R-:W4:Y:S04]  /*2b430*/  SHFL.IDX PT, R70, R70, R5, 0x1c1f ;  /* 0x001c1f0546467589 */ /* 0x000f2800000e0000 */
[----:B------:R1:W4:Y:S04]  /*2b440*/  SHFL.IDX PT, R71, R20, R5, 0x1c1f ;  /* 0x001c1f0514477589 */ /* 0x00032800000e0000 */
[----:B------:R3:W4:Y:S01]  /*2b450*/  SHFL.IDX PT, R122, R52, R5, 0x1c1f ;  /* 0x001c1f05347a7589 */ /* 0x00072200000e0000 */
[----:B0-----:R-:W-:-:S02]  /*2b460*/  SEL R121, R25, R90, P0 ;  /* 0x0000005a19797207 */ /* 0x001fc40000000000 */
[----:B------:R-:W-:Y:S01]  /*2b470*/  SEL R91, R90, R25, P0 ;  /* 0x000000195a5b7207 */ /* 0x000fe20000000000 */
[----:B------:R-:W0:Y:S01]  /*2b480*/  SHFL.IDX PT, R119, R24, R5, 0x1c1f ;  /* 0x001c1f0518777589 */ /* 0x000e2200000e0000 */
[----:B--2---:R-:W-:Y:S02]  /*2b490*/  SEL R0, R29, R94, P0 ;  /* 0x0000005e1d007207 */ /* 0x004fe40000000000 */
[----:B-1----:R-:W-:Y:S01]  /*2b4a0*/  SEL R20, R65, R114, P0 ;  /* 0x0000007241147207 */ /* 0x002fe20000000000 */
[----:B------:R1:W2:Y:S01]  /*2b4b0*/  SHFL.IDX PT, R4, R4, R7, 0x1c1f ;  /* 0x001c1f0704047589 */ /* 0x0002a200000e0000 */
[----:B------:R-:W-:Y:S02]  /*2b4c0*/  SEL R65, R74, R75, P0 ;  /* 0x0000004b4a417207 */ /* 0x000fe40000000000 */
[----:B---3--:R-:W-:Y:S01]  /*2b4d0*/  SEL R52, R76, R73, P0 ;  /* 0x000000494c347207 */ /* 0x008fe20000000000 */
[----:B------:R1:W3:Y:S01]  /*2b4e0*/  SHFL.IDX PT, R10, R10, R7, 0x1c1f ;  /* 0x001c1f070a0a7589 */ /* 0x0002e200000e0000 */
[----:B------:R-:W-:-:S02]  /*2b4f0*/  SEL R76, R115, R28, P0 ;  /* 0x0000001c734c7207 */ /* 0x000fc40000000000 */
[----:B------:R-:W-:Y:S01]  /*2b500*/  SEL R73, R68, R111, P0 ;  /* 0x0000006f44497207 */ /* 0x000fe20000000000 */
[----:B------:R1:W0:Y:S01]  /*2b510*/  SHFL.IDX PT, R7, R8, R5, 0x1c1f ;  /* 0x001c1f0508077589 */ /* 0x00022200000e0000 */
[----:B------:R-:W-:Y:S01]  /*2b520*/  SEL R75, R111, R68, P0 ;  /* 0x000000446f4b7207 */ /* 0x000fe20000000000 */
[----:B------:R-:W-:Y:S01]  /*2b530*/  IMAD.MOV.U32 R111, RZ, RZ, RZ ;  /* 0x000000ffff6f7224 */ /* 0x000fe200078e00ff */
[----:B------:R-:W-:Y:S01]  /*2b540*/  SEL R115, R34, R117, P0 ;  /* 0x0000007522737207 */ /* 0x000fe20000000000 */
[----:B------:R1:W1:Y:S01]  /*2b550*/  SHFL.IDX PT, R14, R6, R5, 0x1c1f ;  /* 0x001c1f05060e7589 */ /* 0x00026200000e0000 */
[----:B------:R-:W-:Y:S02]  /*2b560*/  SEL R36, R94, R29, P0 ;  /* 0x0000001d5e247207 */ /* 0x000fe40000000000 */
[----:B------:R-:W-:Y:S02]  /*2b570*/  SEL R38, R31, R98, P0 ;  /* 0x000000621f267207 */ /* 0x000fe40000000000 */
[----:B------:R-:W-:-:S02]  /*2b580*/  SEL R40, R98, R31, P0 ;  /* 0x0000001f62287207 */ /* 0x000fc40000000000 */
[----:B------:R-:W-:Y:S02]  /*2b590*/  SEL R42, R33, R100, P0 ;  /* 0x00000064212a7207 */ /* 0x000fe40000000000 */
[----:B------:R-:W-:Y:S02]  /*2b5a0*/  SEL R44, R100, R33, P0 ;  /* 0x00000021642c7207 */ /* 0x000fe40000000000 */
[----:B----4-:R-:W-:Y:S02]  /*2b5b0*/  SEL R54, R69, R70, P0 ;  /* 0x0000004645367207 */ /* 0x010fe40000000000 */
[----:B------:R-:W-:Y:S02]  /*2b5c0*/  SEL R56, R70, R69, P0 ;  /* 0x0000004546387207 */ /* 0x000fe40000000000 */
[----:B------:R-:W-:Y:S02]  /*2b5d0*/  SEL R61, R78, R71, P0 ;  /* 0x000000474e3d7207 */ /* 0x000fe40000000000 */
[----:B------:R-:W-:-:S02]  /*2b5e0*/  SEL R63, R71, R78, P0 ;  /* 0x0000004e473f7207 */ /* 0x000fc40000000000 */
[----:B------:R-:W-:Y:S02]  /*2b5f0*/  SEL R60, R79, R122, P0 ;  /* 0x0000007a4f3c7207 */ /* 0x000fe40000000000 */
[----:B------:R-:W-:Y:S02]  /*2b600*/  SEL R72, R122, R79, P0 ;  /* 0x0000004f7a487207 */ /* 0x000fe40000000000 */
[----:B0-----:R-:W-:Y:S02]  /*2b610*/  SEL R114, R32, R119, P0 ;  /* 0x0000007720727207 */ /* 0x001fe40000000000 */
[----:B------:R-:W-:Y:S02]  /*2b620*/  SEL R74, R119, R32, P0 ;  /* 0x00000020774a7207 */ /* 0x000fe40000000000 */
[----:B-123--:R-:W-:-:S07]  /*2b630*/  SEL R117, R117, R34, P0 ;  /* 0x0000002275757207 */ /* 0x00efce0000000000 */
.L_x_1832:
[----:B------:R-:W-:Y:S05]  /*2b640*/  WARPSYNC.ALL ;  /* 0x0000000000007948 */ /* 0x000fea0003800000 */
[----:B------:R-:W-:Y:S01]  /*2b650*/  BAR.SYNC.DEFER_BLOCKING 0x1, 0x100 ;  /* 0x0044000000007b1d */ /* 0x000fe20000010000 */
[----:B------:R-:W-:Y:S02]  /*2b660*/  SEL R68, R4, R14, P0 ;  /* 0x0000000e04447207 */ /* 0x000fe40000000000 */
[----:B------:R-:W-:Y:S02]  /*2b670*/  SEL R70, R14, R4, P0 ;  /* 0x000000040e467207 */ /* 0x000fe40000000000 */
[----:B------:R-:W-:Y:S01]  /*2b680*/  SEL R69, R10, R7, P0 ;  /* 0x000000070a457207 */ /* 0x000fe20000000000 */
[----:B------:R-:W-:Y:S01]  /*2b690*/  ULDC.64 UR6, c[0x0][0xc08] ;  /* 0x0003020000067ab9 */ /* 0x000fe20000000a00 */
[----:B------:R-:W-:Y:S01]  /*2b6a0*/  SEL R71, R7, R10, P0 ;  /* 0x0000000a07477207 */ /* 0x000fe20000000000 */
[----:B------:R-:W0:Y:S01]  /*2b6b0*/  LDC.64 R78, c[0x0][0xc00] ;  /* 0x00030000ff4e7b82 */ /* 0x000e220000000a00 */
[----:B------:R-:W-:Y:S01]  /*2b6c0*/  ISETP.NE.U32.AND P0, PT, RZ, UR6, PT ;  /* 0x00000006ff007c0c */ /* 0x000fe2000bf05070 */
[----:B------:R-:W-:Y:S01]  /*2b6d0*/  ULDC.64 UR4, c[0x0][0xc00] ;  /* 0x0003000000047ab9 */ /* 0x000fe20000000a00 */
[----:B------:R-:W-:-:S02]  /*2b6e0*/  F2FP.BF16.F32.PACK_AB R4, R3, R118 ;  /* 0x000000760304723e */ /* 0x000fc400000010ff */
[----:B------:R-:W-:Y:S02]  /*2b6f0*/  ISETP.NE.AND.EX P0, PT, RZ, UR7, PT, P0 ;  /* 0x00000007ff007c0c */ /* 0x000fe4000bf05300 */
[----:B------:R-:W-:Y:S02]  /*2b700*/  F2FP.BF16.F32.PACK_AB R5, R107, R20 ;  /* 0x000000146b05723e */ /* 0x000fe400000010ff */
[----:B------:R-:W-:Y:S02]  /*2b710*/  F2FP.BF16.F32.PACK_AB R6, R21, R86 ;  /* 0x000000561506723e */ /* 0x000fe400000010ff */
[----:B------:R-:W-:Y:S02]  /*2b720*/  F2FP.BF16.F32.PACK_AB R7, R109, R48 ;  /* 0x000000306d07723e */ /* 0x000fe400000010ff */
[----:B------:R-:W-:Y:S02]  /*2b730*/  F2FP.BF16.F32.PACK_AB R8, R121, R120 ;  /* 0x000000787908723e */ /* 0x000fe400000010ff */
[----:B------:R-:W-:Y:S01]  /*2b740*/  F2FP.BF16.F32.PACK_AB R9, R55, R54 ;  /* 0x000000363709723e */ /* 0x000fe200000010ff */
[----:B------:R-:W-:Y:S01]  /*2b750*/  STSM.16.M88.4 [R101], R4 ;  /* 0x0000000465007844 */ /* 0x000fe20000000200 */
[----:B------:R-:W-:-:S02]  /*2b760*/  F2FP.BF16.F32.PACK_AB R10, R91, R80 ;  /* 0x000000505b0a723e */ /* 0x000fc400000010ff */
[----:B------:R-:W-:Y:S02]  /*2b770*/  F2FP.BF16.F32.PACK_AB R11, R57, R56 ;  /* 0x00000038390b723e */ /* 0x000fe400000010ff */
[----:B------:R-:W-:Y:S02]  /*2b780*/  F2FP.BF16.F32.PACK_AB R12, R93, R0 ;  /* 0x000000005d0c723e */ /* 0x000fe400000010ff */
[----:B------:R-:W-:Y:S01]  /*2b790*/  F2FP.BF16.F32.PACK_AB R13, R61, R52 ;  /* 0x000000343d0d723e */ /* 0x000fe200000010ff */
[----:B------:R-:W-:Y:S01]  /*2b7a0*/  STSM.16.M88.4 [R95], R8 ;  /* 0x000000085f007844 */ /* 0x000fe20000000200 */
[----:B------:R-:W-:Y:S01]  /*2b7b0*/  F2FP.BF16.F32.PACK_AB R14, R37, R36 ;  /* 0x00000024250e723e */ /* 0x000fe200000010ff */
[----:B0-----:R-:W-:Y:S01]  /*2b7c0*/  IMAD.WIDE R78, R223, 0x4, R78 ;  /* 0x00000004df4e7825 */ /* 0x001fe200078e024e */
        /* <DEDUP_REMOVED lines=13> */
[----:B0-----:R-:W0:Y:S01]  /*2b8a0*/  @P0 LDC.64 R12, c[0x0][0xc08] ;  /* 0x00030200ff0c0b82 */ /* 0x001e220000000a00 */
[----:B------:R-:W-:Y:S01]  /*2b8b0*/  F2FP.BF16.F32.PACK_AB R34, R49, R2 ;  /* 0x000000023122723e */ /* 0x000fe200000010ff */
[----:B------:R-:W-:Y:S01]  /*2b8c0*/  STSM.16.M88.4 [R81], R28 ;  /* 0x0000001c51007844 */ /* 0x000fe20000000200 */
[----:B------:R-:W-:Y:S02]  /*2b8d0*/  F2FP.BF16.F32.PACK_AB R35, R113, R112 ;  /* 0x000000707123723e */ /* 0x000fe400000010ff */
[----:B------:R-:W-:-:S02]  /*2b8e0*/  F2FP.BF16.F32.PACK_AB R4, R51, R50 ;  /* 0x000000323304723e */ /* 0x000fc400000010ff */
[----:B------:R-:W-:Y:S01]  /*2b8f0*/  F2FP.BF16.F32.PACK_AB R5, R115, R114 ;  /* 0x000000727305723e */ /* 0x000fe200000010ff */
[----:B------:R-:W-:Y:S01]  /*2b900*/  STSM.16.M88.4 [R83], R32 ;  /* 0x0000002053007844 */ /* 0x000fe20000000200 */
[----:B------:R-:W-:Y:S01]  /*2b910*/  F2FP.BF16.F32.PACK_AB R6, R53, R106 ;  /* 0x0000006a3506723e */ /* 0x000fe200000010ff */
[----:B------:R-:W-:Y:S01]  /*2b920*/  ULDC UR6, c[0x0][0xa88] ;  /* 0x0002a20000067ab9 */ /* 0x000fe20000000800 */
[----:B------:R-:W-:Y:S01]  /*2b930*/  F2FP.BF16.F32.PACK_AB R7, R117, R74 ;  /* 0x0000004a7507723e */ /* 0x000fe200000010ff */
[----:B------:R-:W2:Y:S01]  /*2b940*/  LDC R14, c[0x0][0xbe8] ;  /* 0x0002fa00ff0e7b82 */ /* 0x000ea20000000800 */
[----:B------:R-:W-:Y:S02]  /*2b950*/  F2FP.BF16.F32.PACK_AB R8, R103, R82 ;  /* 0x000000526708723e */ /* 0x000fe400000010ff */
[----:B------:R-:W-:Y:S01]  /*2b960*/  F2FP.BF16.F32.PACK_AB R10, R105, R104 ;  /* 0x00000068690a723e */ /* 0x000fe200000010ff */
[----:B------:R-:W-:Y:S01]  /*2b970*/  STSM.16.M88.4 [R85], R4 ;  /* 0x0000000455007844 */ /* 0x000fe20000000200 */
[----:B------:R-:W-:-:S02]  /*2b980*/  F2FP.BF16.F32.PACK_AB R9, R69, R68 ;  /* 0x000000444509723e */ /* 0x000fc400000010ff */
[----:B------:R-:W-:Y:S02]  /*2b990*/  F2FP.BF16.F32.PACK_AB R11, R71, R70 ;  /* 0x00000046470b723e */ /* 0x000fe400000010ff */
[----:B------:R-:W-:-:S03]  /*2b9a0*/  ISETP.NE.U32.AND P3, PT, RZ, UR4, PT ;  /* 0x00000004ff007c0c */ /* 0x000fc6000bf65070 */
[----:B------:R3:W-:Y:S01]  /*2b9b0*/  STSM.16.M88.4 [R87], R8 ;  /* 0x0000000857007844 */ /* 0x0007e20000000200 */
[----:B------:R-:W-:Y:S01]  /*2b9c0*/  BAR.SYNC.DEFER_BLOCKING 0x1, 0x100 ;  /* 0x0044000000007b1d */ /* 0x000fe20000010000 */
[----:B------:R-:W-:Y:S01]  /*2b9d0*/  ISETP.NE.AND.EX P3, PT, RZ, UR5, PT, P3 ;  /* 0x00000005ff007c0c */ /* 0x000fe2000bf65330 */
[----:B-1----:R-:W-:Y:S02]  /*2b9e0*/  IMAD.U32 R25, RZ, RZ, UR6 ;  /* 0x00000006ff197e24 */ /* 0x002fe4000f8e00ff */
[----:B0-----:R-:W-:-:S10]  /*2b9f0*/  @P0 IMAD.WIDE R12, R223, 0x4, R12 ;  /* 0x00000004df0c0825 */ /* 0x001fd400078e020c */
[----:B------:R0:W5:Y:S04]  /*2ba00*/  @P3 LDG.E R111, desc[UR60][R78.64] ;  /* 0x0000003c4e6f3981 */ /* 0x000168000c1e1900 */
[----:B------:R0:W5:Y:S01]  /*2ba10*/  @P0 LDG.E R25, desc[UR60][R12.64] ;  /* 0x0000003c0c190981 */ /* 0x000162000c1e1900 */
[----:B---3--:R-:W-:Y:S01]  /*2ba20*/  IMAD.MOV.U32 R8, RZ, RZ, 0x9b8 ;  /* 0x000009b8ff087424 */ /* 0x008fe200078e00ff */
[----:B------:R-:W-:Y:S02]  /*2ba30*/  ISETP.GT.AND P1, PT, R222, 0x1, PT ;  /* 0x00000001de00780c */ /* 0x000fe40003f24270 */
[----:B--2---:R-:W-:Y:S02]  /*2ba40*/  ISETP.NE.AND P2, PT, R14, 0x1, PT ;  /* 0x000000010e00780c */ /* 0x004fe40003f45270 */
[----:B------:R-:W-:-:S04]  /*2ba50*/  SEL R8, R8, 0x978, P1 ;  /* 0x0000097808087807 */ /* 0x000fc80000800000 */
[----:B------:R0:W1:Y:S08]  /*2ba60*/  LDC.64 R4, c[0x0][R8+0x220] ;  /* 0x0000880008047b82 */ /* 0x0000700000000a00 */
[----:B------:R0:W2:Y:S08]  /*2ba70*/  LDC.64 R10, c[0x0][R8+0x218] ;  /* 0x00008600080a7b82 */ /* 0x0000b00000000a00 */
[----:B------:R0:W3:Y:S01]  /*2ba80*/  LDC.64 R6, c[0x0][R8+0x228] ;  /* 0x00008a0008067b82 */ /* 0x0000e20000000a00 */
[----:B------:R-:W-:Y:S05]  /*2ba90*/  @P0 BRA `(.L_x_1562) ;  /* 0x0000000000100947 */ /* 0x000fea0003800000 */
[----:B------:R-:W-:Y:S05]  /*2baa0*/  @!P3 BRA `(.L_x_1562) ;  /* 0x00000000000cb947 */ /* 0x000fea0003800000 */
[----:B0-----:R-:W4:Y:S04]  /*2bab0*/  LDG.E R12, desc[UR60][R78.64] ;  /* 0x0000003c4e0c7981 */ /* 0x001f28000c1e1900 */
[----:B-----5:R-:W4:Y:S02]  /*2bac0*/  LDG.E R25, desc[UR60][R78.64+0x4] ;  /* 0x0000043c4e197981 */ /* 0x020f24000c1e1900 */
[----:B----4-:R-:W-:-:S07]  /*2bad0*/  IMAD.IADD R25, R25, 0x1, -R12 ;  /* 0x0000000119197824 */ /* 0x010fce00078e0a0c */
.L_x_1562:
[----:B------:R-:W4:Y:S01]  /*2bae0*/  LDL R26, [R1+0x10] ;  /* 0x00001000011a7983 */ /* 0x000f220000100800 */
[----:B0-----:R-:W0:Y:S01]  /*2baf0*/  LDC.64 R8, c[0x0][R8+0x210] ;  /* 0x0000840008087b82 */ /* 0x001e220000000a00 */
[----:B------:R-:W-:Y:S01]  /*2bb00*/  ISETP.NE.U32.AND P0, PT, RZ, UR4, PT ;  /* 0x00000004ff007c0c */ /* 0x000fe2000bf05070 */
[-C--:B--2---:R-:W-:Y:S01]  /*2bb10*/  IMAD R29, R11, R216.reuse, RZ ;  /* 0x000000d80b1d7224 */ /* 0x084fe200078e02ff */
[----:B------:R-:W-:Y:S01]  /*2bb20*/  SHF.R.S32.HI R27, RZ, 0x1f, R223 ;  /* 0x0000001fff1b7819 */ /* 0x000fe200000114df */
[----:B------:R-:W-:Y:S01]  /*2bb30*/  IMAD.WIDE.U32 R10, R10, R216, RZ ;  /* 0x000000d80a0a7225 */ /* 0x000fe200078e00ff */
[----:B------:R-:W-:-:S03]  /*2bb40*/  ISETP.NE.AND.EX P0, PT, RZ, UR5, PT, P0 ;  /* 0x00000005ff007c0c */ /* 0x000fc6000bf05300 */
[----:B------:R-:W2:Y:S01]  /*2bb50*/  @P2 LDC R24, c[0x0][0xbec] ;  /* 0x0002fb00ff182b82 */ /* 0x000ea20000000800 */
[----:B------:R-:W-:Y:S01]  /*2bb60*/  SEL R15, R223, RZ, !P0 ;  /* 0x000000ffdf0f7207 */ /* 0x000fe20004000000 */
[----:B------:R-:W-:Y:S01]  /*2bb70*/  IMAD.IADD R79, R210, 0x1, R203 ;  /* 0x00000001d24f7824 */ /* 0x000fe200078e02cb */
[----:B------:R-:W-:Y:S01]  /*2bb80*/  SEL R27, R27, RZ, !P0 ;  /* 0x000000ff1b1b7207 */ /* 0x000fe20004000000 */
[----:B------:R-:W-:Y:S02]  /*2bb90*/  IMAD.IADD R35, R11, 0x1, R29 ;  /* 0x000000010b237824 */ /* 0x000fe400078e021d */
[----:B-1----:R-:W-:Y:S02]  /*2bba0*/  IMAD R5, R5, R15, RZ ;  /* 0x0000000f05057224 */ /* 0x002fe400078e02ff */
[----:B------:R-:W1:Y:S01]  /*2bbb0*/  @P2 LDC R33, c[0x0][0xbf0] ;  /* 0x0002fc00ff212b82 */ /* 0x000e620000000800 */
[----:B-----5:R-:W-:Y:S02]  /*2bbc0*/  IMAD R78, R25, R14, RZ ;  /* 0x0000000e194e7224 */ /* 0x020fe400078e02ff */
[C---:B------:R-:W-:Y:S01]  /*2bbd0*/  IMAD R31, R4.reuse, R27, R5 ;  /* 0x0000001b041f7224 */ /* 0x040fe200078e0205 */
[----:B------:R-:W-:Y:S01]  /*2bbe0*/  SEL R27, R225, RZ, P1 ;  /* 0x000000ffe11b7207 */ /* 0x000fe20000800000 */
[----:B------:R-:W-:-:S03]  /*2bbf0*/  IMAD.WIDE.U32 R4, R4, R15, RZ ;  /* 0x0000000f04047225 */ /* 0x000fc600078e00ff */
[----:B------:R-:W0:Y:S01]  /*2bc00*/  LDC.64 R12, c[0x0][0xba8] ;  /* 0x0002ea00ff0c7b82 */ /* 0x000e220000000a00 */
[----:B------:R-:W-:Y:S01]  /*2bc10*/  IMAD.IADD R31, R5, 0x1, R31 ;  /* 0x00000001051f7824 */ /* 0x000fe200078e021f */
[----:B------:R-:W-:Y:S01]  /*2bc20*/  IADD3 R11, P0, P3, R4, R10, R111 ;  /* 0x0000000a040b7210 */ /* 0x000fe20007b1e06f */
[----:B------:R-:W-:Y:S01]  /*2bc30*/  IMAD.MOV.U32 R5, RZ, RZ, R79 ;  /* 0x000000ffff057224 */ /* 0x000fe200078e004f */
[----:B------:R-:W-:Y:S01]  /*2bc40*/  SHF.R.S32.HI R10, RZ, 0x1f, R111 ;  /* 0x0000001fff0a7819 */ /* 0x000fe2000001146f */
[-C--:B---3--:R-:W-:Y:S02]  /*2bc50*/  IMAD R29, R7, R27.reuse, RZ ;  /* 0x0000001b071d7224 */ /* 0x088fe400078e02ff */
[----:B------:R-:W-:Y:S01]  /*2bc60*/  IMAD.WIDE.U32 R6, R6, R27, RZ ;  /* 0x0000001b06067225 */ /* 0x000fe200078e00ff */
[----:B------:R-:W-:-:S03]  /*2bc70*/  IADD3.X R27, R31, R35, R10, P0, P3 ;  /* 0x000000231f1b7210 */ /* 0x000fc600007e640a */
[----:B--2---:R-:W-:-:S04]  /*2bc80*/  @P2 IMAD.HI.U32 R4, R79, R24, RZ ;  /* 0x000000184f042227 */ /* 0x004fc800078e00ff */
[----:B------:R-:W-:Y:S01]  /*2bc90*/  IMAD.IADD R29, R7, 0x1, R29 ;  /* 0x00000001071d7824 */ /* 0x000fe200078e021d */
[----:B-1----:R-:W-:-:S04]  /*2bca0*/  @P2 SHF.R.U32.HI R5, RZ, R33, R4 ;  /* 0x00000021ff052219 */ /* 0x002fc80000011604 */
[----:B------:R-:W-:Y:S01]  /*2bcb0*/  IADD3 R6, P0, P3, R5, R11, R6 ;  /* 0x0000000b05067210 */ /* 0x000fe20007b1e006 */
[--C-:B------:R-:W-:Y:S01]  /*2bcc0*/  IMAD.MOV R31, RZ, RZ, -R5.reuse ;  /* 0x000000ffff1f7224 */ /* 0x100fe200078e0a05 */
[----:B------:R-:W-:Y:S01]  /*2bcd0*/  SHF.R.S32.HI R4, RZ, 0x1f, R5 ;  /* 0x0000001fff047819 */ /* 0x000fe20000011405 */
[----:B0-----:R-:W0:Y:S02]  /*2bce0*/  @!P1 LDC R12, c[0x0][0xb50] ;  /* 0x0002d400ff0c9b82 */ /* 0x001e240000000800 */
[----:B------:R-:W-:Y:S01]  /*2bcf0*/  IMAD R5, R14, R31, R79 ;  /* 0x0000001f0e057224 */ /* 0x000fe200078e024f */
[----:B------:R-:W-:-:S03]  /*2bd00*/  IADD3.X R7, R4, R27, R29, P0, P3 ;  /* 0x0000001b04077210 */ /* 0x000fc600007e641d */
[-C--:B------:R-:W-:Y:S01]  /*2bd10*/  IMAD R4, R9, R5.reuse, RZ ;  /* 0x0000000509047224 */ /* 0x080fe200078e02ff */
[----:B------:R-:W-:Y:S01]  /*2bd20*/  SHF.R.S32.HI R11, RZ, 0x1f, R5 ;  /* 0x0000001fff0b7819 */ /* 0x000fe20000011405 */
[C---:B------:R-:W-:Y:S01]  /*2bd30*/  IMAD.WIDE.U32 R6, R8.reuse, R5, R6 ;  /* 0x0000000508067225 */ /* 0x040fe200078e0006 */
[----:B------:R-:W1:Y:S03]  /*2bd40*/  @!P1 LDC R13, c[0x0][0xb54] ;  /* 0x0002d500ff0d9b82 */ /* 0x000e660000000800 */
[----:B------:R-:W-:-:S04]  /*2bd50*/  IMAD R11, R8, R11, R4 ;  /* 0x0000000b080b7224 */ /* 0x000fc800078e0204 */
[----:B------:R-:W-:Y:S01]  /*2bd60*/  IMAD.IADD R4, R7, 0x1, R11 ;  /* 0x0000000107047824 */ /* 0x000fe200078e020b */
[----:B0-----:R-:W-:-:S04]  /*2bd70*/  LEA R12, P0, R6, R12, 0x2 ;  /* 0x0000000c060c7211 */ /* 0x001fc800078010ff */
[----:B-1----:R-:W-:Y:S02]  /*2bd80*/  LEA.HI.X R13, R6, R13, R4, 0x2, P0 ;  /* 0x0000000d060d7211 */ /* 0x002fe400000f1404 */
[----:B------:R-:W-:Y:S01]  /*2bd90*/  SHFL.IDX PT, R4, R12, RZ, 0x1c1f ;  /* 0x001c1fff0c047589 */ /* 0x000fe200000e0000 */
[----:B------:R-:W-:-:S03]  /*2bda0*/  LOP3.LUT P0, RZ, R234, 0x3, RZ, 0xc0, !PT ;  /* 0x00000003eaff7812 */ /* 0x000fc6000780c0ff */
[----:B------:R-:W0:Y:S04]  /*2bdb0*/  SHFL.IDX PT, R5, R13, RZ, 0x1c1f ;  /* 0x001c1fff0d057589 */ /* 0x000e2800000e0000 */
[----:B------:R-:W-:Y:S04]  /*2bdc0*/  SHFL.IDX PT, R6, R12, 0x1, 0x1c1f ;  /* 0x003c1f000c067f89 */ /* 0x000fe800000e0000 */
[----:B------:R-:W1:Y:S01]  /*2bdd0*/  SHFL.IDX PT, R7, R13, 0x1, 0x1c1f ;  /* 0x003c1f000d077f89 */ /* 0x000e6200000e0000 */
[----:B----4-:R-:W-:-:S04]  /*2bde0*/  IMAD.IADD R29, R26, 0x1, R203 ;  /* 0x000000011a1d7824 */ /* 0x010fc800078e02cb */
[C---:B------:R-:W-:Y:S01]  /*2bdf0*/  VIADD R27, R29.reuse, 0x8 ;  /* 0x000000081d1b7836 */ /* 0x040fe20000000000 */
[----:B------:R-:W-:-:S04]  /*2be00*/  ISETP.GE.OR P3, PT, R29, R78, P0 ;  /* 0x0000004e1d00720c */ /* 0x000fc80000766670 */
[----:B------:R-:W-:-:S09]  /*2be10*/  ISETP.GE.OR P0, PT, R27, R78, P0 ;  /* 0x0000004e1b00720c */ /* 0x000fd20000706670 */
        /* <DEDUP_REMOVED lines=16> */
[----:B------:R-:W-:Y:S01]  /*2bf20*/  LOP3.LUT R24, R24, R25, RZ, 0x3c, !PT ;  /* 0x0000001918187212 */ /* 0x000fe200078e3cff */
[--C-:B------:R-:W-:Y:S01]  /*2bf30*/  IMAD.X R25, RZ, RZ, R59.reuse, P5 ;  /* 0x000000ffff197224 */ /* 0x100fe200028e063b */
[C---:B------:R-:W-:Y:S02]  /*2bf40*/  IADD3 R3, P0, R58.reuse, 0x7000, RZ ;  /* 0x000070003a037810 */ /* 0x040fe40007f1e0ff */
[----:B------:R-:W-:Y:S01]  /*2bf50*/  IADD3 R33, P1, R58, 0x3000, RZ ;  /* 0x000030003a217810 */ /* 0x000fe20007f3e0ff */
[----:B------:R-:W-:Y:S01]  /*2bf60*/  IMAD R10, R10, UR4, RZ ;  /* 0x000000040a0a7c24 */ /* 0x000fe2000f8e02ff */
[C---:B------:R-:W-:Y:S01]  /*2bf70*/  IADD3 R37, P3, R58.reuse, 0x4000, RZ ;  /* 0x000040003a257810 */ /* 0x040fe20007f7e0ff */
[----:B------:R-:W-:Y:S01]  /*2bf80*/  IMAD.X R49, RZ, RZ, R59, P0 ;  /* 0x000000ffff317224 */ /* 0x000fe200000e063b */
[C---:B------:R-:W-:Y:S01]  /*2bf90*/  IADD3 R41, P4, R58.reuse, 0x5000, RZ ;  /* 0x000050003a297810 */ /* 0x040fe20007f9e0ff */
[----:B------:R-:W5:Y:S01]  /*2bfa0*/  LD.E.128 R24, desc[UR60][R24.64] ;  /* 0x0000003c18187980 */ /* 0x000f62000c101d00 */
[----:B------:R-:W-:-:S02]  /*2bfb0*/  IADD3 R45, P5, R58, 0x6000, RZ ;  /* 0x000060003a2d7810 */ /* 0x000fc40007fbe0ff */
[----:B------:R-:W-:Y:S01]  /*2bfc0*/  LOP3.LUT R0, R3, 0x380, RZ, 0xc0, !PT ;  /* 0x0000038003007812 */ /* 0x000fe200078ec0ff */
[----:B------:R-:W5:Y:S01]  /*2bfd0*/  LD.E.128 R28, desc[UR60][R28.64] ;  /* 0x0000003c1c1c7980 */ /* 0x000f62000c101d00 */
[----:B------:R-:W-:Y:S02]  /*2bfe0*/  LOP3.LUT R32, R33, 0x380, RZ, 0xc0, !PT ;  /* 0x0000038021207812 */ /* 0x000fe400078ec0ff */
[----:B------:R-:W-:Y:S02]  /*2bff0*/  LOP3.LUT R36, R37, 0x380, RZ, 0xc0, !PT ;  /* 0x0000038025247812 */ /* 0x000fe400078ec0ff */
[----:B------:R-:W-:Y:S02]  /*2c000*/  LOP3.LUT R40, R41, 0x380, RZ, 0xc0, !PT ;  /* 0x0000038029287812 */ /* 0x000fe400078ec0ff */
[----:B------:R-:W-:Y:S02]  /*2c010*/  LOP3.LUT R44, R45, 0x380, RZ, 0xc0, !PT ;  /* 0x000003802d2c7812 */ /* 0x000fe400078ec0ff */
[----:B0-----:R-:W-:-:S02]  /*2c020*/  LOP3.LUT R5, R58, 0x380, RZ, 0xc0, !PT ;  /* 0x000003803a057812 */ /* 0x001fc400078ec0ff */
[----:B------:R-:W-:Y:S02]  /*2c030*/  SHF.R.U64 R0, R0, 0x3, RZ ;  /* 0x0000000300007819 */ /* 0x000fe400000012ff */
[----:B------:R-:W-:Y:S02]  /*2c040*/  SHF.R.U64 R32, R32, 0x3, RZ ;  /* 0x0000000320207819 */ /* 0x000fe400000012ff */
[----:B------:R-:W-:Y:S02]  /*2c050*/  SHF.R.U64 R36, R36, 0x3, RZ ;  /* 0x0000000324247819 */ /* 0x000fe400000012ff */
[----:B------:R-:W-:Y:S02]  /*2c060*/  SHF.R.U64 R40, R40, 0x3, RZ ;  /* 0x0000000328287819 */ /* 0x000fe400000012ff */
[----:B------:R-:W-:Y:S02]  /*2c070*/  SHF.R.U64 R44, R44, 0x3, RZ ;  /* 0x000000032c2c7819 */ /* 0x000fe400000012ff */
[----:B------:R-:W-:Y:S01]  /*2c080*/  SHF.R.U64 R5, R5, 0x3, RZ ;  /* 0x0000000305057819 */ /* 0x000fe200000012ff */
[C---:B------:R-:W-:Y:S01]  /*2c090*/  IMAD R9, R111.reuse, UR5, R10 ;  /* 0x000000056f097c24 */ /* 0x040fe2000f8e020a */
[----:B------:R-:W-:Y:S01]  /*2c0a0*/  LOP3.LUT R48, R0, R3, RZ, 0x3c, !PT ;  /* 0x0000000300307212 */ /* 0x000fe200078e3cff */
        /* <DEDUP_REMOVED lines=11> */
[----:B------:R-:W5:Y:S01]  /*2c160*/  LD.E.128 R32, desc[UR60][R32.64] ;  /* 0x0000003c20207980 */ /* 0x000f62000c101d00 */
[----:B------:R-:W-:-:S02]  /*2c170*/  IMAD.IADD R3, R3, 0x1, R9 ;  /* 0x0000000103037824 */ /* 0x000fc400078e0209 */
[----:B------:R-:W-:Y:S01]  /*2c180*/  IMAD R0, R221, 0x20, R230 ;  /* 0x00000020dd007824 */ /* 0x000fe200078e02e6 */
[----:B------:R0:W5:Y:S01]  /*2c190*/  LD.E.128 R4, desc[UR60][R58.64] ;  /* 0x0000003c3a047980 */ /* 0x000162000c101d00 */
[----:B------:R-:W-:-:S03]  /*2c1a0*/  IMAD.WIDE.U32 R2, R216, UR4, R2 ;  /* 0x00000004d8027c25 */ /* 0x000fc6000f8e0002 */
[----:B------:R-:W5:Y:S01]  /*2c1b0*/  LD.E.128 R36, desc[UR60][R36.64] ;  /* 0x0000003c24247980 */ /* 0x000f62000c101d00 */
[----:B------:R-:W-:-:S03]  /*2c1c0*/  SHF.R.S32.HI R8, RZ, 0x1f, R15 ;  /* 0x0000001fff087819 */ /* 0x000fc6000001140f */
[----:B------:R-:W5:Y:S01]  /*2c1d0*/  LD.E.128 R40, desc[UR60][R40.64] ;  /* 0x0000003c28287980 */ /* 0x000f62000c101d00 */
[----:B------:R-:W-:-:S03]  /*2c1e0*/  IMAD.IADD R10, R203, 0x1, R0 ;  /* 0x00000001cb0a7824 */ /* 0x000fc600078e0200 */
        /* <DEDUP_REMOVED lines=28> */
[----:B-1----:R-:W-:-:S02]  /*2c3b0*/  SHF.R.S32.HI R0, RZ, 0x1f, R11 ;  /* 0x0000001fff007819 */ /* 0x002fc4000001140b */
[----:B------:R-:W-:-:S03]  /*2c3c0*/  IMAD.IADD R3, R3, 0x1, R13 ;  /* 0x0000000103037824 */ /* 0x000fc600078e020d */
        /* <DEDUP_REMOVED lines=11> */
.L_x_1835:
[----:B------:R-:W-:Y:S01]  /*2c480*/  IMAD.IADD R203, R230, 0x1, R203 ;  /* 0x00000001e6cb7824 */ /* 0x000fe200078e02cb */
        /* <DEDUP_REMOVED lines=8> */
[CC--:B--2---:R-:W-:Y:S02]  /*2c510*/  @!P0 LEA R8, P2, R211.reuse, R14.reuse, 0x1 ;  /* 0x0000000ed3088211 */ /* 0x0c4fe400078408ff */
[C---:B------:R-:W-:Y:S02]  /*2c520*/  @!P1 LEA R14, P3, R220.reuse, R14, 0x1 ;  /* 0x0000000edc0e9211 */ /* 0x040fe400078608ff */
[-C--:B-1----:R-:W-:Y:S02]  /*2c530*/  @!P0 LEA.HI.X R9, R211, R0.reuse, R11, 0x1, P2 ;  /* 0x00000000d3098211 */ /* 0x082fe400010f0c0b */
[----:B------:R-:W-:-:S03]  /*2c540*/  @!P1 LEA.HI.X R15, R220, R0, R10, 0x1, P3 ;  /* 0x00000000dc0f9211 */ /* 0x000fc600018f0c0a */
[----:B-----5:R3:W-:Y:S04]  /*2c550*/  @!P0 ST.E.128 desc[UR60][R8.64], R4 ;  /* 0x0000000408008985 */ /* 0x0207e8000c101d3c */
[----:B------:R3:W-:Y:S02]  /*2c560*/  @!P1 ST.E.128 desc[UR60][R14.64], R36 ;  /* 0x000000240e009985 */ /* 0x0007e4000c101d3c */
.L_x_1566:
[----:B------:R-:W-:Y:S05]  /*2c570*/  BSYNC B1 ;  /* 0x0000000000017941 */ /* 0x000fea0003800000 */
.L_x_1565:
[----:B------:R-:W-:-:S03]  /*2c580*/  UMOV UR4, 0xffffffff ;  /* 0xffffffff00047882 */ /* 0x000fc60000000000 */
[----:B------:R-:W-:Y:S05]  /*2c590*/  BRA.DIV UR4, `(.L_x_1567) ;  /* 0x000000c604c87947 */ /* 0x000fea000b800000 */
[----:B-1----:R1:W4:Y:S04]  /*2c5a0*/  SHFL.IDX PT, R0, R3, 0x1, 0x181f ;  /* 0x00381f0003007f89 */ /* 0x00232800000e0000 */
[----:B--23--:R1:W2:Y:S02]  /*2c5b0*/  SHFL.IDX PT, R14, R2, 0x1, 0x181f ;  /* 0x00381f00020e7f89 */ /* 0x00c2a400000e0000 */
.L_x_1839:
        /* <DEDUP_REMOVED lines=11> */
[-C--:B----4-:R-:W-:Y:S02]  /*2c670*/  @!P2 LEA.HI.X R5, R211, R0.reuse, R7, 0x1, P0 ;  /* 0x00000000d305a211 */ /* 0x090fe400000f0c07 */
[----:B------:R-:W-:-:S03]  /*2c680*/  @!P3 LEA.HI.X R15, R220, R0, R6, 0x1, P1 ;  /* 0x00000000dc0fb211 */ /* 0x000fc600008f0c06 */
[----:B------:R3:W-:Y:S04]  /*2c690*/  @!P2 ST.E.128 desc[UR60][R4.64], R24 ;  /* 0x000000180400a985 */ /* 0x0007e8000c101d3c */
[----:B------:R3:W-:Y:S02]  /*2c6a0*/  @!P3 ST.E.128 desc[UR60][R14.64], R40 ;  /* 0x000000280e00b985 */ /* 0x0007e4000c101d3c */
.L_x_1569:
[----:B------:R-:W-:Y:S05]  /*2c6b0*/  BSYNC B1 ;  /* 0x0000000000017941 */ /* 0x000fea0003800000 */
.L_x_1568:
[----:B------:R-:W-:-:S03]  /*2c6c0*/  UMOV UR4, 0xffffffff ;  /* 0xffffffff00047882 */ /* 0x000fc60000000000 */
[----:B------:R-:W-:Y:S05]  /*2c6d0*/  BRA.DIV UR4, `(.L_x_1570) ;  /* 0x000000c604c07947 */ /* 0x000fea000b800000 */
[----:B----4-:R4:W0:Y:S04]  /*2c6e0*/  SHFL.IDX PT, R0, R3, 0x2, 0x181f ;  /* 0x00581f0003007f89 */ /* 0x01082800000e0000 */
[----:B--23--:R4:W2:Y:S02]  /*2c6f0*/  SHFL.IDX PT, R14, R2, 0x2, 0x181f ;  /* 0x00581f00020e7f89 */ /* 0x00c8a400000e0000 */
.L_x_1843:
        /* <DEDUP_REMOVED lines=11> */
[-C--:B0-----:R-:W-:Y:S02]  /*2c7b0*/  @!P2 LEA.HI.X R5, R211, R0.reuse, R7, 0x1, P0 ;  /* 0x00000000d305a211 */ /* 0x081fe400000f0c07 */
[----:B------:R-:W-:-:S03]  /*2c7c0*/  @!P3 LEA.HI.X R15, R220, R0, R6, 0x1, P1 ;  /* 0x00000000dc0fb211 */ /* 0x000fc600008f0c06 */
[----:B------:R3:W-:Y:S04]  /*2c7d0*/  @!P2 ST.E.128 desc[UR60][R4.64], R28 ;  /* 0x0000001c0400a985 */ /* 0x0007e8000c101d3c */
[----:B------:R3:W-:Y:S02]  /*2c7e0*/  @!P3 ST.E.128 desc[UR60][R14.64], R44 ;  /* 0x0000002c0e00b985 */ /* 0x0007e4000c101d3c */
.L_x_1572:
[----:B------:R-:W-:Y:S05]  /*2c7f0*/  BSYNC B1 ;  /* 0x0000000000017941 */ /* 0x000fea0003800000 */
.L_x_1571:
[----:B------:R-:W-:-:S03]  /*2c800*/  UMOV UR4, 0xffffffff ;  /* 0xffffffff00047882 */ /* 0x000fc60000000000 */
[----:B------:R-:W-:Y:S05]  /*2c810*/  BRA.DIV UR4, `(.L_x_1573) ;  /* 0x000000c604b87947 */ /* 0x000fea000b800000 */
[----:B0-----:R0:W0:Y:S04]  /*2c820*/  SHFL.IDX PT, R0, R3, 0x3, 0x181f ;  /* 0x00781f0003007f89 */ /* 0x00102800000e0000 */
[----:B--23--:R2:W3:Y:S02]  /*2c830*/  SHFL.IDX PT, R14, R2, 0x3, 0x181f ;  /* 0x00781f00020e7f89 */ /* 0x00c4e400000e0000 */
.L_x_1847:
        /* <DEDUP_REMOVED lines=16> */
.L_x_1563:
[----:B------:R-:W1:Y:S01]  /*2c940*/  @P2 LDC R8, c[0x0][0xbec] ;  /* 0x0002fb00ff082b82 */ /* 0x000e620000000800 */
[----:B------:R-:W-:Y:S01]  /*2c950*/  ULDC.64 UR4, c[0x0][0xb08] ;  /* 0x0002c20000047ab9 */ /* 0x000fe20000000a00 */
[----:B0-----:R-:W-:Y:S01]  /*2c960*/  SHF.R.S32.HI R6, RZ, 0x1f, R15 ;  /* 0x0000001fff067819 */ /* 0x001fe2000001140f */
[----:B------:R-:W-:Y:S01]  /*2c970*/  IMAD R10, R10, UR4, RZ ;  /* 0x000000040a0a7c24 */ /* 0x000fe2000f8e02ff */
[----:B------:R-:W-:Y:S01]  /*2c980*/  ULDC.64 UR6, c[0x0][0xb30] ;  /* 0x0002cc0000067ab9 */ /* 0x000fe20000000a00 */
[----:B------:R-:W-:-:S03]  /*2c990*/  IMAD.WIDE.U32 R4, R111, UR4, RZ ;  /* 0x000000046f047c25 */ /* 0x000fc6000f8e00ff */
[----:B------:R-:W0:Y:S01]  /*2c9a0*/  @P2 LDC R11, c[0x0][0xbf0] ;  /* 0x0002fc00ff0b2b82 */ /* 0x000e220000000800 */
[----:B------:R-:W-:Y:S01]  /*2c9b0*/  IMAD R111, R111, UR5, R10 ;  /* 0x000000056f6f7c24 */ /* 0x000fe2000f8e020a */
[----:B------:R-:W-:Y:S01]  /*2c9c0*/  ULDC.64 UR4, c[0x0][0xb38] ;  /* 0x0002ce0000047ab9 */ /* 0x000fe20000000a00 */
[----:B------:R-:W-:Y:S02]  /*2c9d0*/  IMAD.MOV.U32 R7, RZ, RZ, R79 ;  /* 0x000000ffff077224 */ /* 0x000fe400078e004f */
[----:B------:R-:W-:Y:S02]  /*2c9e0*/  IMAD.IADD R5, R5, 0x1, R111 ;  /* 0x0000000105057824 */ /* 0x000fe400078e026f */
[----:B------:R-:W-:Y:S02]  /*2c9f0*/  VIADD R99, R195, 0x8 ;  /* 0x00000008c3637836 */ /* 0x000fe40000000000 */
[----:B------:R-:W-:-:S03]  /*2ca00*/  IMAD.WIDE.U32 R4, R216, UR4, R4 ;  /* 0x00000004d8047c25 */ /* 0x000fc6000f8e0004 */
[----:B------:R-:W-:Y:S01]  /*2ca10*/  SHF.R.S32.HI R100, RZ, 0x1f, R99 ;  /* 0x0000001fff647819 */ /* 0x000fe20000011463 */
[----:B------:R-:W-:Y:S01]  /*2ca20*/  IMAD R5, R216, UR5, R5 ;  /* 0x00000005d8057c24 */ /* 0x000fe2000f8e0205 */
[----:B------:R-:W-:Y:S01]  /*2ca30*/  ULDC.64 UR4, c[0x0][0xb40] ;  /* 0x0002d00000047ab9 */ /* 0x000fe20000000a00 */
[----:B------:R-:W-:Y:S02]  /*2ca40*/  VIADD R101, R195, 0x10 ;  /* 0x00000010c3657836 */ /* 0x000fe40000000000 */
[----:B-1----:R-:W-:-:S03]  /*2ca50*/  @P2 IMAD.HI.U32 R8, R79, R8, RZ ;  /* 0x000000084f082227 */ /* 0x002fc600078e00ff */
[----:B------:R-:W-:Y:S01]  /*2ca60*/  SHF.R.S32.HI R108, RZ, 0x1f, R101 ;  /* 0x0000001fff6c7819 */ /* 0x000fe20000011465 */
[----:B------:R-:W-:Y:S02]  /*2ca70*/  IMAD R6, R6, UR4, RZ ;  /* 0x0000000406067c24 */ /* 0x000fe4000f8e02ff */
[----:B------:R-:W-:Y:S01]  /*2ca80*/  IMAD.WIDE.U32 R4, R15, UR4, R4 ;  /* 0x000000040f047c25 */ /* 0x000fe2000f8e0004 */
[----:B0-----:R-:W-:-:S03]  /*2ca90*/  @P2 SHF.R.U32.HI R7, RZ, R11, R8 ;  /* 0x0000000bff072219 */ /* 0x001fc60000011608 */
[----:B------:R-:W-:Y:S01]  /*2caa0*/  IMAD R9, R15, UR5, R6 ;  /* 0x000000050f097c24 */ /* 0x000fe2000f8e0206 */
[--C-:B------:R-:W-:Y:S01]  /*2cab0*/  SHF.R.S32.HI R6, RZ, 0x1f, R7.reuse ;  /* 0x0000001fff067819 */ /* 0x100fe20000011407 */
[----:B------:R-:W-:Y:S01]  /*2cac0*/  IMAD.MOV R25, RZ, RZ, -R7 ;  /* 0x000000ffff197224 */ /* 0x000fe200078e0a07 */
[----:B------:R-:W-:Y:S01]  /*2cad0*/  ULDC.64 UR4, c[0x0][0xb48] ;  /* 0x0002d20000047ab9 */ /* 0x000fe20000000a00 */
[----:B------:R-:W-:Y:S02]  /*2cae0*/  IMAD.IADD R5, R5, 0x1, R9 ;  /* 0x0000000105057824 */ /* 0x000fe400078e0209 */
[----:B------:R-:W-:Y:S02]  /*2caf0*/  IMAD R25, R14, R25, R79 ;  /* 0x000000190e197224 */ /* 0x000fe400078e024f */
[----:B------:R-:W-:-:S04]  /*2cb00*/  IMAD.WIDE.U32 R4, R225, UR4, R4 ;  /* 0x00000004e1047c25 */ /* 0x000fc8000f8e0004 */
[----:B------:R-:W-:Y:S02]  /*2cb10*/  IMAD R6, R6, UR6, RZ ;  /* 0x0000000606067c24 */ /* 0x000fe4000f8e02ff */
[----:B------:R-:W-:Y:S01]  /*2cb20*/  IMAD R5, R225, UR5, R5 ;  /* 0x00000005e1057c24 */ /* 0x000fe2000f8e0205 */
[----:B------:R-:W-:Y:S01]  /*2cb30*/  ULDC.64 UR4, c[0x0][0xb28] ;  /* 0x0002ca0000047ab9 */ /* 0x000fe20000000a00 */
[C---:B------:R-:W-:Y:S01]  /*2cb40*/  IMAD R9, R7.reuse, UR7, R6 ;  /* 0x0000000707097c24 */ /* 0x040fe2000f8e0206 */
[----:B------:R-:W-:Y:S01]  /*2cb50*/  SHF.R.S32.HI R6, RZ, 0x1f, R25 ;  /* 0x0000001fff067819 */ /* 0x000fe20000011419 */
[----:B------:R-:W-:-:S04]  /*2cb60*/  IMAD.WIDE.U32 R4, R7, UR6, R4 ;  /* 0x0000000607047c25 */ /* 0x000fc8000f8e0004 */
[----:B------:R-:W-:Y:S02]  /*2cb70*/  IMAD R6, R6, UR4, RZ ;  /* 0x0000000406067c24 */ /* 0x000fe4000f8e02ff */
[----:B------:R-:W-:Y:S02]  /*2cb80*/  IMAD.IADD R5, R5, 0x1, R9 ;  /* 0x0000000105057824 */ /* 0x000fe400078e0209 */
[C---:B------:R-:W-:Y:S02]  /*2cb90*/  IMAD R7, R25.reuse, UR5, R6 ;  /* 0x0000000519077c24 */ /* 0x040fe4000f8e0206 */
[----:B------:R-:W-:Y:S02]  /*2cba0*/  VIADD R8, R16, 0x29820 ;  /* 0x0002982010087836 */ /* 0x000fe40000000000 */
[----:B------:R-:W-:Y:S01]  /*2cbb0*/  IMAD.WIDE.U32 R24, R25, UR4, R4 ;  /* 0x0000000419187c25 */ /* 0x000fe2000f8e0004 */
[----:B------:R-:W-:Y:S02]  /*2cbc0*/  ULDC.64 UR4, c[0x0][0xb00] ;  /* 0x0002c00000047ab9 */ /* 0x000fe40000000a00 */
[----:B------:R-:W-:Y:S01]  /*2cbd0*/  PRMT R8, RZ, 0x654, R8 ;  /* 0x00000654ff087816 */ /* 0x000fe20000000008 */
[----:B------:R-:W-:Y:S01]  /*2cbe0*/  IMAD.IADD R5, R25, 0x1, R7 ;  /* 0x0000000119057824 */ /* 0x000fe200078e0207 */
[C---:B------:R-:W-:Y:S01]  /*2cbf0*/  LEA R4, P0, R24.reuse, UR4, 0x2 ;  /* 0x0000000418047c11 */ /* 0x040fe2000f8010ff */
[C---:B------:R-:W-:Y:S01]  /*2cc00*/  VIADD R97, R195.reuse, 0x18 ;  /* 0x00000018c3617836 */ /* 0x040fe20000000000 */
[----:B------:R-:W-:Y:S01]  /*2cc10*/  UMOV UR4, 0xffffffff ;  /* 0xffffffff00047882 */ /* 0x000fe20000000000 */
[C---:B------:R-:W-:Y:S01]  /*2cc20*/  VIADD R95, R195.reuse, 0x20 ;  /* 0x00000020c35f7836 */ /* 0x040fe20000000000 */
[----:B------:R0:W-:Y:S01]  /*2cc30*/  SYNCS.ARRIVE.TRANS64.RED.A1T0 RZ, [R8+URZ], RZ ;  /* 0x000000ff08ff79a7 */ /* 0x0001e2000810043f */
[C---:B------:R-:W-:Y:S01]  /*2cc40*/  VIADD R89, R195.reuse, 0x28 ;  /* 0x00000028c3597836 */ /* 0x040fe20000000000 */
[----:B------:R-:W-:Y:S01]  /*2cc50*/  LEA.HI.X R24, R24, UR5, R5, 0x2, P0 ;  /* 0x0000000518187c11 */ /* 0x000fe200080f1405 */
        /* <DEDUP_REMOVED lines=15> */
[----:B------:R-:W-:-:S02]  /*2cd50*/  SHF.R.S32.HI R34, RZ, 0x1f, R35 ;  /* 0x0000001fff227819 */ /* 0x000fc40000011423 */
[----:B------:R-:W-:Y:S02]  /*2cd60*/  SHF.R.S32.HI R26, RZ, 0x1f, R33 ;  /* 0x0000001fff1a7819 */ /* 0x000fe40000011421 */
[----:B------:R-:W-:Y:S02]  /*2cd70*/  SHF.R.S32.HI R32, RZ, 0x1f, R31 ;  /* 0x0000001fff207819 */ /* 0x000fe4000001141f */
[----:B------:R-:W-:Y:S01]  /*2cd80*/  SHF.R.S32.HI R30, RZ, 0x1f, R25 ;  /* 0x0000001fff1e7819 */ /* 0x000fe20000011419 */
[----:B0-----:R-:W-:Y:S06]  /*2cd90*/  BRA.DIV UR4, `(.L_x_1575) ;  /* 0x000000c204a07947 */ /* 0x001fec000b800000 */
[----:B------:R0:W1:Y:S04]  /*2cda0*/  SHFL.IDX PT, R5, R24, RZ, 0x1c1f ;  /* 0x001c1fff18057589 */ /* 0x00006800000e0000 */
[----:B------:R0:W2:Y:S02]  /*2cdb0*/  SHFL.IDX PT, R14, R4, RZ, 0x1c1f ;  /* 0x001c1fff040e7589 */ /* 0x0000a400000e0000 */
.L_x_1850:
[----:B------:R-:W-:Y:S01]  /*2cdc0*/  ISETP.GE.AND P0, PT, R29, R78, PT ;  /* 0x0000004e1d00720c */ /* 0x000fe20003f06270 */
[----:B------:R-:W-:-:S12]  /*2cdd0*/  BSSY B1, `(.L_x_1576) ;  /* 0x000004c000017945 */ /* 0x000fd80003800000 */
[----:B------:R-:W-:Y:S05]  /*2cde0*/  @P0 BRA `(.L_x_1577) ;  /* 0x0000000400280947 */ /* 0x000fea0003800000 */
[----:B------:R-:W-:Y:S02]  /*2cdf0*/  ULDC UR4, c[0x0][0xac8] ;  /* 0x0002b20000047ab9 */ /* 0x000fe40000000800 */
[----:B------:R-:W-:Y:S02]  /*2ce00*/  ISETP.GE.AND P0, PT, R195, UR4, PT ;  /* 0x00000004c3007c0c */ /* 0x000fe4000bf06270 */
[----:B------:R-:W-:Y:S02]  /*2ce10*/  ISETP.GE.AND P3, PT, R99, UR4, PT ;  /* 0x0000000463007c0c */ /* 0x000fe4000bf66270 */
[----:B------:R-:W-:Y:S02]  /*2ce20*/  ISETP.GE.AND P2, PT, R101, UR4, PT ;  /* 0x0000000465007c0c */ /* 0x000fe4000bf46270 */
[----:B------:R-:W-:-:S07]  /*2ce30*/  ISETP.GE.AND P1, PT, R97, UR4, PT ;  /* 0x0000000461007c0c */ /* 0x000fce000bf26270 */
[----:B-1----:R-:W-:Y:S02]  /*2ce40*/  @!P0 IMAD.MOV.U32 R15, RZ, RZ, R5 ;  /* 0x000000ffff0f8224 */ /* 0x002fe400078e0005 */
[----:B------:R-:W-:Y:S01]  /*2ce50*/  @!P0 IMAD.MOV.U32 R119, RZ, RZ, R3 ;  /* 0x000000ffff778224 */ /* 0x000fe200078e0003 */
[-C--:B--2---:R-:W-:Y:S01]  /*2ce60*/  @!P3 LEA R6, P4, R99, R14.reuse, 0x2 ;  /* 0x0000000e6306b211 */ /* 0x084fe200078810ff */
[----:B------:R-:W-:Y:S02]  /*2ce70*/  @!P0 IMAD.WIDE R8, R195, 0x4, R14 ;  /* 0x00000004c3088825 */ /* 0x000fe400078e020e */
[-C--:B------:R-:W-:Y:S02]  /*2ce80*/  @!P1 LEA R12, P5, R97, R14.reuse, 0x2 ;  /* 0x0000000e610c9211 */ /* 0x080fe400078a10ff */
[-C--:B------:R-:W-:Y:S01]  /*2ce90*/  @!P3 LEA.HI.X R7, R99, R5.reuse, R100, 0x2, P4 ;  /* 0x000000056307b211 */ /* 0x080fe200020f1464 */
[----:B------:R1:W-:Y:S01]  /*2cea0*/  @!P0 ST.E.64 desc[UR60][R8.64], R118 ;  /* 0x0000007608008985 */ /* 0x0003e2000c101b3c */
[----:B------:R-:W-:Y:S01]  /*2ceb0*/  ISETP.GE.AND P0, PT, R95, UR4, PT ;  /* 0x000000045f007c0c */ /* 0x000fe2000bf06270 */
[----:B------:R-:W-:Y:S01]  /*2cec0*/  @!P3 IMAD.MOV.U32 R87, RZ, RZ, R21 ;  /* 0x000000ffff57b224 */ /* 0x000fe200078e0015 */
[----:B------:R-:W-:Y:S01]  /*2ced0*/  @!P2 LEA R10, P4, R101, R14, 0x2 ;  /* 0x0000000e650aa211 */ /* 0x000fe200078810ff */
[----:B------:R-:W-:Y:S01]  /*2cee0*/  @!P1 IMAD.MOV.U32 R81, RZ, RZ, R91 ;  /* 0x000000ffff519224 */ /* 0x000fe200078e005b */
[----:B------:R-:W-:-:S02]  /*2cef0*/  @!P1 LEA.HI.X R13, R97, R5, R98, 0x2, P5 ;  /* 0x00000005610d9211 */ /* 0x000fc400028f1462 */
[----:B------:R2:W-:Y:S01]  /*2cf00*/  @!P3 ST.E.64 desc[UR60][R6.64], R86 ;  /* 0x000000560600b985 */ /* 0x0005e2000c101b3c */
[----:B------:R-:W-:Y:S02]  /*2cf10*/  @!P2 LEA.HI.X R11, R101, R5, R108, 0x2, P4 ;  /* 0x00000005650ba211 */ /* 0x000fe400020f146c */
[----:B------:R-:W-:-:S03]  /*2cf20*/  ISETP.GE.AND P3, PT, R89, UR4, PT ;  /* 0x0000000459007c0c */ /* 0x000fc6000bf66270 */
[----:B------:R3:W-:Y:S01]  /*2cf30*/  @!P2 ST.E.64 desc[UR60][R10.64], R120 ;  /* 0x000000780a00a985 */ /* 0x0007e2000c101b3c */
[----:B------:R-:W-:Y:S01]  /*2cf40*/  ISETP.GE.AND P2, PT, R85, UR4, PT ;  /* 0x0000000455007c0c */ /* 0x000fe2000bf46270 */
[----:B------:R-:W-:Y:S01]  /*2cf50*/  @!P0 IMAD.MOV.U32 R92, RZ, RZ, R0 ;  /* 0x000000ffff5c8224 */ /* 0x000fe200078e0000 */
[----:B-1----:R-:W-:Y:S01]  /*2cf60*/  @!P0 LEA R8, P4, R95, R14, 0x2 ;  /* 0x0000000e5f088211 */ /* 0x002fe200078810ff */
[----:B------:R1:W-:Y:S01]  /*2cf70*/  @!P1 ST.E.64 desc[UR60][R12.64], R80 ;  /* 0x000000500c009985 */ /* 0x0003e2000c101b3c */
[----:B------:R-:W-:Y:S02]  /*2cf80*/  ISETP.GE.AND P1, PT, R83, UR4, PT ;  /* 0x0000000453007c0c */ /* 0x000fe4000bf26270 */
[----:B------:R-:W-:-:S03]  /*2cf90*/  @!P0 LEA.HI.X R9, R95, R5, R96, 0x2, P4 ;  /* 0x000000055f098211 */ /* 0x000fc600020f1460 */
[-C--:B--2---:R-:W-:Y:S02]  /*2cfa0*/  @!P3 LEA R6, P5, R89, R14.reuse, 0x2 ;  /* 0x0000000e5906b211 */ /* 0x084fe400078a10ff */
[----:B------:R2:W-:Y:S01]  /*2cfb0*/  @!P0 ST.E.64 desc[UR60][R8.64], R92 ;  /* 0x0000005c08008985 */ /* 0x0005e2000c101b3c */
[----:B------:R-:W-:Y:S02]  /*2cfc0*/  ISETP.GE.AND P0, PT, R79, UR4, PT ;  /* 0x000000044f007c0c */ /* 0x000fe4000bf06270 */
[-C--:B------:R-:W-:Y:S02]  /*2cfd0*/  @!P3 LEA.HI.X R7, R89, R5.reuse, R94, 0x2, P5 ;  /* 0x000000055907b211 */ /* 0x080fe400028f145e */
[-C--:B---3--:R-:W-:Y:S02]  /*2cfe0*/  @!P2 LEA R10, P5, R85, R14.reuse, 0x2 ;  /* 0x0000000e550aa211 */ /* 0x088fe400078a10ff */
[----:B-1----:R-:W-:Y:S01]  /*2cff0*/  @!P1 LEA R12, P4, R83, R14, 0x2 ;  /* 0x0000000e530c9211 */ /* 0x002fe200078810ff */
[----:B------:R1:W-:Y:S01]  /*2d000*/  @!P3 ST.E.64 desc[UR60][R6.64], R36 ;  /* 0x000000240600b985 */ /* 0x0003e2000c101b3c */
[----:B------:R-:W-:-:S02]  /*2d010*/  @!P2 LEA.HI.X R11, R85, R5, R90, 0x2, P5 ;  /* 0x00000005550ba211 */ /* 0x000fc400028f145a */
[----:B------:R-:W-:Y:S02]  /*2d020*/  ISETP.GE.AND P3, PT, R59, UR4, PT ;  /* 0x000000043b007c0c */ /* 0x000fe4000bf66270 */
[----:B------:R-:W-:Y:S01]  /*2d030*/  ISETP.GE.AND P5, PT, R35, UR4, PT ;  /* 0x0000000423007c0c */ /* 0x000fe2000bfa6270 */
[----:B------:R3:W-:Y:S01]  /*2d040*/  @!P2 ST.E.64 desc[UR60][R10.64], R38 ;  /* 0x000000260a00a985 */ /* 0x0007e2000c101b3c */
[----:B------:R-:W-:Y:S02]  /*2d050*/  @!P1 LEA.HI.X R13, R83, R5, R88, 0x2, P4 ;  /* 0x00000005530d9211 */ /* 0x000fe400020f1458 */
[----:B--2---:R-:W-:-:S03]  /*2d060*/  @!P0 LEA R8, P2, R79, R14, 0x2 ;  /* 0x0000000e4f088211 */ /* 0x004fc600078410ff */
[----:B------:R-:W-:Y:S01]  /*2d070*/  @!P1 ST.E.64 desc[UR60][R12.64], R40 ;  /* 0x000000280c009985 */ /* 0x000fe2000c101b3c */
[-C--:B------:R-:W-:Y:S02]  /*2d080*/  @!P0 LEA.HI.X R9, R79, R5.reuse, R84, 0x2, P2 ;  /* 0x000000054f098211 */ /* 0x080fe400010f1454 */
[----:B------:R-:W-:Y:S02]  /*2d090*/  ISETP.GE.AND P1, PT, R33, UR4, PT ;  /* 0x0000000421007c0c */ /* 0x000fe4000bf26270 */
[-C--:B-1----:R-:W-:Y:S01]  /*2d0a0*/  @!P3 LEA R6, P4, R59, R14.reuse, 0x2 ;  /* 0x0000000e3b06b211 */ /* 0x082fe200078810ff */
[----:B------:R1:W-:Y:S01]  /*2d0b0*/  @!P0 ST.E.64 desc[UR60][R8.64], R42 ;  /* 0x0000002a08008985 */ /* 0x0003e2000c101b3c */
[----:B------:R-:W-:Y:S02]  /*2d0c0*/  @!P5 LEA R28, P2, R35, R14, 0x2 ;  /* 0x0000000e231cd211 */ /* 0x000fe400078410ff */
[----:B------:R-:W-:Y:S02]  /*2d0d0*/  ISETP.GE.AND P0, PT, R31, UR4, PT ;  /* 0x000000041f007c0c */ /* 0x000fe4000bf06270 */
[----:B------:R-:W-:-:S02]  /*2d0e0*/  @!P3 LEA.HI.X R7, R59, R5, R58, 0x2, P4 ;  /* 0x000000053b07b211 */ /* 0x000fc400020f143a */
[-C--:B------:R-:W-:Y:S02]  /*2d0f0*/  @!P5 LEA.HI.X R29, R35, R5.reuse, R34, 0x2, P2 ;  /* 0x00000005231dd211 */ /* 0x080fe400010f1422 */
[----:B------:R-:W-:Y:S01]  /*2d100*/  ISETP.GE.AND P4, PT, R227, UR4, PT ;  /* 0x00000004e3007c0c */ /* 0x000fe2000bf86270 */
[----:B------:R2:W-:Y:S01]  /*2d110*/  @!P3 ST.E.64 desc[UR60][R6.64], R44 ;  /* 0x0000002c0600b985 */ /* 0x0005e2000c101b3c */
[----:B---3--:R-:W-:Y:S02]  /*2d120*/  @!P1 LEA R10, P2, R33, R14, 0x2 ;  /* 0x0000000e210a9211 */ /* 0x008fe400078410ff */
[----:B------:R-:W-:Y:S01]  /*2d130*/  ISETP.GE.AND P3, PT, R25, UR4, PT ;  /* 0x0000000419007c0c */ /* 0x000fe2000bf66270 */
[----:B------:R-:W-:Y:S01]  /*2d140*/  @!P5 ST.E.64 desc[UR60][R28.64], R46 ;  /* 0x0000002e1c00d985 */ /* 0x000fe2000c101b3c */
[----:B------:R-:W-:Y:S02]  /*2d150*/  ISETP.GE.AND P5, PT, R228, UR4, PT ;  /* 0x00000004e4007c0c */ /* 0x000fe4000bfa6270 */
[----:B------:R-:W-:-:S02]  /*2d160*/  @!P1 LEA.HI.X R11, R33, R5, R26, 0x2, P2 ;  /* 0x00000005210b9211 */ /* 0x000fc400010f141a */
[----:B-1----:R-:W-:-:S04]  /*2d170*/  @!P0 LEA R8, P2, R31, R14, 0x2 ;  /* 0x0000000e1f088211 */ /* 0x002fc800078410ff */
[----:B------:R-:W-:Y:S01]  /*2d180*/  @!P0 LEA.HI.X R9, R31, R5, R32, 0x2, P2 ;  /* 0x000000051f098211 */ /* 0x000fe200010f1420 */
[----:B--2---:R-:W-:Y:S02]  /*2d190*/  @!P1 IMAD.MOV.U32 R6, RZ, RZ, R2 ;  /* 0x000000ffff069224 */ /* 0x004fe400078e0002 */
[----:B------:R-:W-:Y:S02]  /*2d1a0*/  @!P1 IMAD.MOV.U32 R7, RZ, RZ, R49 ;  /* 0x000000ffff079224 */ /* 0x000fe400078e0031 */
[----:B------:R-:W-:-:S03]  /*2d1b0*/  @!P5 IMAD.MOV.U32 R102, RZ, RZ, R82 ;  /* 0x000000ffff66d224 */ /* 0x000fc600078e0052 */
[----:B------:R1:W-:Y:S01]  /*2d1c0*/  @!P1 ST.E.64 desc[UR60][R10.64], R6 ;  /* 0x000000060a009985 */ /* 0x0003e2000c101b3c */
[----:B------:R-:W-:-:S03]  /*2d1d0*/  @!P3 LEA R2, P1, R25, R14, 0x2 ;  /* 0x0000000e1902b211 */ /* 0x000fc600078210ff */
[----:B------:R3:W-:Y:S01]  /*2d1e0*/  @!P0 ST.E.64 desc[UR60][R8.64], R50 ;  /* 0x0000003208008985 */ /* 0x0007e2000c101b3c */
[CC--:B------:R-:W-:Y:S02]  /*2d1f0*/  @!P5 LEA R12, P0, R228.reuse, R14.reuse, 0x2 ;  /* 0x0000000ee40cd211 */ /* 0x0c0fe400078010ff */
[----:B------:R-:W-:Y:S02]  /*2d200*/  @!P4 LEA R14, P2, R227, R14, 0x2 ;  /* 0x0000000ee30ec211 */ /* 0x000fe400078410ff */
[-C--:B------:R-:W-:Y:S02]  /*2d210*/  @!P3 LEA.HI.X R3, R25, R5.reuse, R30, 0x2, P1 ;  /* 0x000000051903b211 */ /* 0x080fe400008f141e */
[-C--:B------:R-:W-:Y:S02]  /*2d220*/  @!P5 LEA.HI.X R13, R228, R5.reuse, R236, 0x2, P0 ;  /* 0x00000005e40dd211 */ /* 0x080fe400000f14ec */
[----:B------:R-:W-:Y:S01]  /*2d230*/  @!P4 LEA.HI.X R15, R227, R5, R235, 0x2, P2 ;  /* 0x00000005e30fc211 */ /* 0x000fe200010f14eb */
[----:B-1----:R-:W-:-:S02]  /*2d240*/  @!P3 IMAD.MOV.U32 R6, RZ, RZ, R106 ;  /* 0x000000ffff06b224 */ /* 0x002fc400078e006a */
[----:B------:R-:W-:-:S05]  /*2d250*/  @!P3 IMAD.MOV.U32 R7, RZ, RZ, R53 ;  /* 0x000000ffff07b224 */ /* 0x000fca00078e0035 */
[----:B------:R3:W-:Y:S04]  /*2d260*/  @!P3 ST.E.64 desc[UR60][R2.64], R6 ;  /* 0x000000060200b985 */ /* 0x0007e8000c101b3c */
[----:B------:R3:W-:Y:S04]  /*2d270*/  @!P5 ST.E.64 desc[UR60][R12.64], R102 ;  /* 0x000000660c00d985 */ /* 0x0007e8000c101b3c */
[----:B------:R3:W-:Y:S02]  /*2d280*/  @!P4 ST.E.64 desc[UR60][R14.64], R104 ;  /* 0x000000680e00c985 */ /* 0x0007e4000c101b3c */
.L_x_1577:
[----:B------:R-:W-:Y:S05]  /*2d290*/  BSYNC B1 ;  /* 0x0000000000017941 */ /* 0x000fea0003800000 */
.L_x_1576:
[----:B------:R-:W-:-:S03]  /*2d2a0*/  UMOV UR4, 0xffffffff ;  /* 0xffffffff00047882 */ /* 0x000fc60000000000 */
[----:B------:R-:W-:Y:S05]  /*2d2b0*/  BRA.DIV UR4, `(.L_x_1578) ;  /* 0x000000be048c7947 */ /* 0x000fea000b800000 */
[----:B---3--:R3:W4:Y:S04]  /*2d2c0*/  SHFL.IDX PT, R3, R24, 0x1, 0x1c1f ;  /* 0x003c1f0018037f89 */ /* 0x00872800000e0000 */
[----:B--2---:R3:W2:Y:S02]  /*2d2d0*/  SHFL.IDX PT, R14, R4, 0x1, 0x1c1f ;  /* 0x003c1f00040e7f89 */ /* 0x0046a400000e0000 */
.L_x_1854:
[----:B------:R-:W-:-:S13]  /*2d2e0*/  ISETP.GE.AND P0, PT, R27, R78, PT ;  /* 0x0000004e1b00720c */ /* 0x000fda0003f06270 */
[----:B------:R-:W-:Y:S05]  /*2d2f0*/  @P0 BRA `(.L_x_1574) ;  /* 0x00000010003c0947 */ /* 0x000fea0003800000 */
[----:B------:R-:W-:Y:S02]  /*2d300*/  ULDC UR4, c[0x0][0xac8] ;  /* 0x0002b20000047ab9 */ /* 0x000fe40000000800 */
[----:B------:R-:W-:Y:S02]  /*2d310*/  ISETP.GE.AND P0, PT, R99, UR4, PT ;  /* 0x0000000463007c0c */ /* 0x000fe4000bf06270 */
[----:B------:R-:W-:Y:S02]  /*2d320*/  ISETP.GE.AND P2, PT, R195, UR4, PT ;  /* 0x00000004c3007c0c */ /* 0x000fe4000bf46270 */
[----:B------:R-:W-:Y:S02]  /*2d330*/  ISETP.GE.AND P1, PT, R101, UR4, PT ;  /* 0x0000000465007c0c */ /* 0x000fe4000bf26270 */
[----:B------:R-:W-:-:S07]  /*2d340*/  ISETP.GE.AND P3, PT, R97, UR4, PT ;  /* 0x0000000461007c0c */ /* 0x000fce000bf66270 */
[CC--:B--2---:R-:W-:Y:S01]  /*2d350*/  @!P0 LEA R6, P4, R99.reuse, R14.reuse, 0x2 ;  /* 0x0000000e63068211 */ /* 0x0c4fe200078810ff */
[----:B------:R-:W-:Y:S02]  /*2d360*/  @!P0 IMAD.MOV.U32 R49, RZ, RZ, R109 ;  /* 0x000000ffff318224 */ /* 0x000fe400078e006d */
[----:B------:R-:W-:Y:S01]  /*2d370*/  @!P2 IMAD.MOV.U32 R2, RZ, RZ, R14 ;  /* 0x000000ffff02a224 */ /* 0x000fe200078e000e */
[----:B----4-:R-:W-:Y:S01]  /*2d380*/  @!P0 LEA.HI.X R7, R99, R3, R100, 0x2, P4 ;  /* 0x0000000363078211 */ /* 0x010fe200020f1464 */
[----:B------:R-:W-:Y:S01]  /*2d390*/  @!P2 IMAD.MOV.U32 R21, RZ, RZ, R107 ;  /* 0x000000ffff15a224 */ /* 0x000fe200078e006b */
[----:B------:R-:W-:Y:S01]  /*2d3a0*/  ISETP.GE.AND P4, PT, R95, UR4, PT ;  /* 0x000000045f007c0c */ /* 0x000fe2000bf86270 */
[----:B------:R-:W-:Y:S01]  /*2d3b0*/  @!P2 IMAD.WIDE R8, R195, 0x4, R2 ;  /* 0x00000004c308a825 */ /* 0x000fe200078e0202 */
[----:B0--3--:R-:W-:-:S04]  /*2d3c0*/  @!P1 LEA R4, P5, R101, R14, 0x2 ;  /* 0x0000000e65049211 */ /* 0x009fc800078a10ff */
[----:B------:R0:W-:Y:S01]  /*2d3d0*/  @!P2 ST.E.64 desc[UR60][R8.64], R20 ;  /* 0x000000140800a985 */ /* 0x0001e2000c101b3c */
[----:B------:R-:W-:Y:S02]  /*2d3e0*/  ISETP.GE.AND P2, PT, R89, UR4, PT ;  /* 0x0000000459007c0c */ /* 0x000fe4000bf46270 */
[-C--:B-1----:R-:W-:Y:S01]  /*2d3f0*/  @!P1 LEA.HI.X R5, R101, R3.reuse, R108, 0x2, P5 ;  /* 0x0000000365059211 */ /* 0x082fe200028f146c */
[----:B------:R1:W-:Y:S01]  /*2d400*/  @!P0 ST.E.64 desc[UR60][R6.64], R48 ;  /* 0x0000003006008985 */ /* 0x0003e2000c101b3c */
[-C--:B------:R-:W-:Y:S02]  /*2d410*/  @!P3 LEA R10, P5, R97, R14.reuse, 0x2 ;  /* 0x0000000e610ab211 */ /* 0x080fe400078a10ff */
[----:B------:R-:W-:Y:S01]  /*2d420*/  ISETP.GE.AND P0, PT, R85, UR4, PT ;  /* 0x0000000455007c0c */ /* 0x000fe2000bf06270 */
[----:B------:R2:W-:Y:S01]  /*2d430*/  @!P1 ST.E.64 desc[UR60][R4.64], R54 ;  /* 0x0000003604009985 */ /* 0x0005e2000c101b3c */
[----:B------:R-:W-:Y:S01]  /*2d440*/  @!P3 LEA.HI.X R11, R97, R3, R98, 0x2, P5 ;  /* 0x00000003610bb211 */ /* 0x000fe200028f1462 */
[----:B------:R-:W-:Y:S01]  /*2d450*/  @!P4 IMAD.MOV.U32 R53, RZ, RZ, R61 ;  /* 0x000000ffff35c224 */ /* 0x000fe200078e003d */
[----:B------:R-:W-:-:S02]  /*2d460*/  @!P4 LEA R12, P5, R95, R14, 0x2 ;  /* 0x0000000e5f0cc211 */ /* 0x000fc400078a10ff */
[----:B------:R-:W-:Y:S01]  /*2d470*/  ISETP.GE.AND P1, PT, R83, UR4, PT ;  /* 0x0000000453007c0c */ /* 0x000fe2000bf26270 */
[----:B------:R3:W-:Y:S01]  /*2d480*/  @!P3 ST.E.64 desc[UR60][R10.64], R56 ;  /* 0x000000380a00b985 */ /* 0x0007e2000c101b3c */
[-C--:B------:R-:W-:Y:S02]  /*2d490*/  @!P4 LEA.HI.X R13, R95, R3.reuse, R96, 0x2, P5 ;  /* 0x000000035f0dc211 */ /* 0x080fe400028f1460 */
[-C--:B------:R-:W-:Y:S02]  /*2d4a0*/  @!P2 LEA R28, P5, R89, R14.reuse, 0x2 ;  /* 0x0000000e591ca211 */ /* 0x080fe400078a10ff */
[----:B------:R-:W-:Y:S01]  /*2d4b0*/  ISETP.GE.AND P3, PT, R79, UR4, PT ;  /* 0x000000044f007c0c */ /* 0x000fe2000bf66270 */
[----:B------:R4:W-:Y:S01]  /*2d4c0*/  @!P4 ST.E.64 desc[UR60][R12.64], R52 ;  /* 0x000000340c00c985 */ /* 0x0009e2000c101b3c */
[----:B------:R-:W-:Y:S02]  /*2d4d0*/  @!P2 LEA.HI.X R29, R89, R3, R94, 0x2, P5 ;  /* 0x00000003591da211 */ /* 0x000fe400028f145e */
[----:B0-----:R-:W-:-:S02]  /*2d4e0*/  @!P0 LEA R8, P5, R85, R14, 0x2 ;  /* 0x0000000e55088211 */ /* 0x001fc400078a10ff */
[----:B------:R-:W-:Y:S01]  /*2d4f0*/  ISETP.GE.AND P4, PT, R59, UR4, PT ;  /* 0x000000043b007c0c */ /* 0x000fe2000bf86270 */
[----:B------:R-:W-:Y:S01]  /*2d500*/  @!P2 ST.E.64 desc[UR60][R28.64], R62 ;  /* 0x0000003e1c00a985 */ /* 0x000fe2000c101b3c */
[-C--:B------:R-:W-:Y:S02]  /*2d510*/  @!P0 LEA.HI.X R9, R85, R3.reuse, R90, 0x2, P5 ;  /* 0x0000000355098211 */ /* 0x080fe400028f145a */
[-C--:B-1----:R-:W-:Y:S02]  /*2d520*/  @!P1 LEA R6, P5, R83, R14.reuse, 0x2 ;  /* 0x0000000e53069211 */ /* 0x082fe400078a10ff */
[----:B------:R-:W-:Y:S01]  /*2d530*/  ISETP.GE.AND P2, PT, R35, UR4, PT ;  /* 0x0000000423007c0c */ /* 0x000fe2000bf46270 */
[----:B------:R0:W-:Y:S01]  /*2d540*/  @!P0 ST.E.64 desc[UR60][R8.64], R64 ;  /* 0x0000004008008985 */ /* 0x0001e2000c101b3c */
[----:B------:R-:W-:Y:S01]  /*2d550*/  @!P1 LEA.HI.X R7, R83, R3, R88, 0x2, P5 ;  /* 0x0000000353079211 */ /* 0x000fe200028f1458 */
[----:B------:R-:W-:Y:S01]  /*2d560*/  @!P3 IMAD.MOV.U32 R61, RZ, RZ, R73 ;  /* 0x000000ffff3db224 */ /* 0x000fe200078e0049 */
[----:B--2---:R-:W-:-:S02]  /*2d570*/  @!P3 LEA R4, P5, R79, R14, 0x2 ;  /* 0x0000000e4f04b211 */ /* 0x004fc400078a10ff */
[----:B------:R-:W-:Y:S01]  /*2d580*/  ISETP.GE.AND P0, PT, R33, UR4, PT ;  /* 0x0000000421007c0c */ /* 0x000fe2000bf06270 */
[----:B------:R-:W-:Y:S01]  /*2d590*/  @!P1 ST.E.64 desc[UR60][R6.64], R66 ;  /* 0x0000004206009985 */ /* 0x000fe2000c101b3c */
[-C--:B------:R-:W-:Y:S01]  /*2d5a0*/  @!P3 LEA.HI.X R5, R79, R3.reuse, R84, 0x2, P5 ;  /* 0x000000034f05b211 */ /* 0x080fe200028f1454 */
[----:B------:R-:W-:Y:S01]  /*2d5b0*/  @!P4 IMAD.MOV.U32 R73, RZ, RZ, R75 ;  /* 0x000000ffff49c224 */ /* 0x000fe200078e004b */
[-C--:B---3--:R-:W-:Y:S02]  /*2d5c0*/  @!P4 LEA R10, P5, R59, R14.reuse, 0x2 ;  /* 0x0000000e3b0ac211 */ /* 0x088fe400078a10ff */
[----:B------:R-:W-:Y:S01]  /*2d5d0*/  ISETP.GE.AND P1, PT, R31, UR4, PT ;  /* 0x000000041f007c0c */ /* 0x000fe2000bf26270 */
[----:B------:R1:W-:Y:S01]  /*2d5e0*/  @!P3 ST.E.64 desc[UR60][R4.64], R60 ;  /* 0x0000003c0400b985 */ /* 0x0003e2000c101b3c */
[----:B------:R-:W-:Y:S02]  /*2d5f0*/  @!P4 LEA.HI.X R11, R59, R3, R58, 0x2, P5 ;  /* 0x000000033b0bc211 */ /* 0x000fe400028f143a */
[----:B----4-:R-:W-:-:S02]  /*2d600*/  @!P2 LEA R12, P5, R35, R14, 0x2 ;  /* 0x0000000e230ca211 */ /* 0x010fc400078a10ff */
[----:B------:R-:W-:Y:S01]  /*2d610*/  ISETP.GE.AND P3, PT, R25, UR4, PT ;  /* 0x0000000419007c0c */ /* 0x000fe2000bf66270 */
[----:B------:R2:W-:Y:S01]  /*2d620*/  @!P4 ST.E.64 desc[UR60][R10.64], R72 ;  /* 0x000000480a00c985 */ /* 0x0005e2000c101b3c */
[----:B------:R-:W-:Y:S02]  /*2d630*/  ISETP.GE.AND P4, PT, R228, UR4, PT ;  /* 0x00000004e4007c0c */ /* 0x000fe4000bf86270 */
[----:B------:R-:W-:Y:S02]  /*2d640*/  @!P2 LEA.HI.X R13, R35, R3, R34, 0x2, P5 ;  /* 0x00000003230da211 */ /* 0x000fe400028f1422 */
[----:B------:R-:W-:-:S03]  /*2d650*/  @!P0 LEA R20, P5, R33, R14, 0x2 ;  /* 0x0000000e21148211 */ /* 0x000fc600078a10ff */
[----:B------:R2:W-:Y:S01]  /*2d660*/  @!P2 ST.E.64 desc[UR60][R12.64], R76 ;  /* 0x0000004c0c00a985 */ /* 0x0005e2000c101b3c */
[-C--:B------:R-:W-:Y:S02]  /*2d670*/  @!P0 LEA.HI.X R21, R33, R3.reuse, R26, 0x2, P5 ;  /* 0x0000000321158211 */ /* 0x080fe400028f141a */
[CC--:B0-----:R-:W-:Y:S01]  /*2d680*/  @!P1 LEA R8, P5, R31.reuse, R14.reuse, 0x2 ;  /* 0x0000000e1f089211 */ /* 0x0c1fe200078a10ff */
[----:B------:R-:W-:Y:S02]  /*2d690*/  @!P3 IMAD.MOV.U32 R75, RZ, RZ, R117 ;  /* 0x000000ffff4bb224 */ /* 0x000fe400078e0075 */
[-C--:B-1----:R-:W-:Y:S01]  /*2d6a0*/  @!P4 LEA R4, P2, R228, R14.reuse, 0x2 ;  /* 0x0000000ee404c211 */ /* 0x082fe200078410ff */
[----:B------:R2:W-:Y:S01]  /*2d6b0*/  @!P0 ST.E.64 desc[UR60][R20.64], R112 ;  /* 0x0000007014008985 */ /* 0x0005e2000c101b3c */
[----:B------:R-:W-:Y:S02]  /*2d6c0*/  @!P1 LEA.HI.X R9, R31, R3, R32, 0x2, P5 ;  /* 0x000000031f099211 */ /* 0x000fe400028f1420 */
[----:B------:R-:W-:-:S02]  /*2d6d0*/  @!P3 LEA R6, P5, R25, R14, 0x2 ;  /* 0x0000000e1906b211 */ /* 0x000fc400078a10ff */
[-C--:B------:R-:W-:Y:S01]  /*2d6e0*/  @!P4 LEA.HI.X R5, R228, R3.reuse, R236, 0x2, P2 ;  /* 0x00000003e405c211 */ /* 0x080fe200010f14ec */
[----:B------:R2:W-:Y:S01]  /*2d6f0*/  @!P1 ST.E.64 desc[UR60][R8.64], R114 ;  /* 0x0000007208009985 */ /* 0x0005e2000c101b3c */
[----:B------:R-:W-:Y:S02]  /*2d700*/  @!P3 LEA.HI.X R7, R25, R3, R30, 0x2, P5 ;  /* 0x000000031907b211 */ /* 0x000fe400028f141e */
[----:B------:R-:W-:-:S03]  /*2d710*/  ISETP.GE.AND P0, PT, R227, UR4, PT ;  /* 0x00000004e3007c0c */ /* 0x000fc6000bf06270 */
[----:B------:R2:W-:Y:S04]  /*2d720*/  @!P3 ST.E.64 desc[UR60][R6.64], R74 ;  /* 0x0000004a0600b985 */ /* 0x0005e8000c101b3c */
[----:B------:R2:W-:Y:S06]  /*2d730*/  @!P4 ST.E.64 desc[UR60][R4.64], R68 ;  /* 0x000000440400c985 */ /* 0x0005ec000c101b3c */
[----:B------:R-:W-:Y:S05]  /*2d740*/  @P0 BRA `(.L_x_1574) ;  /* 0x0000000c00280947 */ /* 0x000fea0003800000 */
[----:B------:R-:W-:-:S04]  /*2d750*/  LEA R14, P0, R227, R14, 0x2 ;  /* 0x0000000ee30e7211 */ /* 0x000fc800078010ff */
[----:B------:R-:W-:-:S05]  /*2d760*/  LEA.HI.X R15, R227, R3, R235, 0x2, P0 ;  /* 0x00000003e30f7211 */ /* 0x000fca00000f14eb */
[----:B------:R0:W-:Y:S01]  /*2d770*/  ST.E.64 desc[UR60][R14.64], R70 ;  /* 0x000000460e007985 */ /* 0x0001e2000c101b3c */
[----:B------:R-:W-:Y:S05]  /*2d780*/  BRA `(.L_x_1574) ;  /* 0x0000000c00187947 */ /* 0x000fea0003800000 */
.L_x_1560:
[----:B------:R-:W-:Y:S01]  /*2d790*/  ULDC.64 UR4, c[0x0][0xc08] ;  /* 0x0003020000047ab9 */ /* 0x000fe20000000a00 */
[----:B------:R-:W3:Y:S01]  /*2d7a0*/  LDC.64 R2, c[0x0][0xc00] ;  /* 0x00030000ff027b82 */ /* 0x000ee20000000a00 */
[----:B------:R-:W-:Y:S01]  /*2d7b0*/  ISETP.NE.U32.AND P0, PT, RZ, UR4, PT ;  /* 0x00000004ff007c0c */ /* 0x000fe2000bf05070 */
[----:B------:R-:W-:-:S03]  /*2d7c0*/  IMAD.MOV.U32 R13, RZ, RZ, RZ ;  /* 0x000000ffff0d7224 */ /* 0x000fc600078e00ff */
[----:B------:R-:W-:Y:S01]  /*2d7d0*/  ISETP.NE.AND.EX P1, PT, RZ, UR5, PT, P0 ;  /* 0x00000005ff007c0c */ /* 0x000fe2000bf25300 */
[----:B------:R-:W-:Y:S02]  /*2d7e0*/  ULDC.64 UR4, c[0x0][0xc00] ;  /* 0x0003000000047ab9 */ /* 0x000fe40000000a00 */
[----:B------:R-:W-:-:S04]  /*2d7f0*/  ISETP.NE.U32.AND P0, PT, RZ, UR4, PT ;  /* 0x00000004ff007c0c */ /* 0x000fc8000bf05070 */
[----:B------:R-:W-:-:S06]  /*2d800*/  ISETP.NE.AND.EX P0, PT, RZ, UR5, PT, P0 ;  /* 0x00000005ff007c0c */ /* 0x000fcc000bf05300 */
[----:B------:R-:W0:Y:S01]  /*2d810*/  @P1 LDC.64 R4, c[0x0][0xc08] ;  /* 0x00030200ff041b82 */ /* 0x000e220000000a00 */
[----:B------:R-:W-:Y:S02]  /*2d820*/  ULDC UR4, c[0x0][0xa88] ;  /* 0x0002a20000047ab9 */ /* 0x000fe40000000800 */
[----:B------:R-:W-:Y:S02]  /*2d830*/  IMAD.U32 R20, RZ, RZ, UR4 ;  /* 0x00000004ff147e24 */ /* 0x000fe4000f8e00ff */
[----:B---3--:R-:W-:-:S05]  /*2d840*/  IMAD.WIDE R2, R223, 0x4, R2 ;  /* 0x00000004df027825 */ /* 0x008fca00078e0202 */
[----:B------:R3:W5:Y:S01]  /*2d850*/  @P0 LDG.E R13, desc[UR60][R2.64] ;  /* 0x0000003c020d0981 */ /* 0x000762000c1e1900 */
[----:B------:R-:W4:Y:S01]  /*2d860*/  S2R R6, SR_TID.X ;  /* 0x0000000000067919 */ /* 0x000f220000002100 */
[----:B0-----:R-:W-:-:S05]  /*2d870*/  @P1 IMAD.WIDE R4, R223, 0x4, R4 ;  /* 0x00000004df041825 */ /* 0x001fca00078e0204 */
[----:B------:R3:W5:Y:S01]  /*2d880*/  @P1 LDG.E R20, desc[UR60][R4.64] ;  /* 0x0000003c04141981 */ /* 0x000762000c1e1900 */
[----:B-1----:R-:W-:Y:S02]  /*2d890*/  ISETP.GT.AND P2, PT, R222, 0x1, PT ;  /* 0x00000001de00780c */ /* 0x002fe40003f44270 */
[----:B------:R-:W-:Y:S01]  /*2d8a0*/  SHF.R.S32.HI R14, RZ, 0x1f, R223 ;  /* 0x0000001fff0e7819 */ /* 0x000fe200000114df */
[----:B----4-:R-:W-:-:S05]  /*2d8b0*/  VIADD R0, R6, 0xffffff80 ;  /* 0xffffff8006007836 */ /* 0x010fca0000000000 */
[----:B------:R-:W-:Y:S01]  /*2d8c0*/  ISETP.GT.AND P3, PT, R0, 0x7f, PT ;  /* 0x0000007f0000780c */ /* 0x000fe20003f64270 */
[----:B---3--:R-:W-:-:S12]  /*2d8d0*/  @P1 BRA `(.L_x_1579) ;  /* 0x0000000000101947 */ /* 0x008fd80003800000 */
[----:B------:R-:W-:Y:S05]  /*2d8e0*/  @!P0 BRA `(.L_x_1579) ;  /* 0x00000000000c8947 */ /* 0x000fea0003800000 */
[----:B------:R-:W3:Y:S04]  /*2d8f0*/  LDG.E R5, desc[UR60][R2.64] ;  /* 0x0000003c02057981 */ /* 0x000ee8000c1e1900 */
[----:B-----5:R-:W3:Y:S02]  /*2d900*/  LDG.E R20, desc[UR60][R2.64+0x4] ;  /* 0x0000043c02147981 */ /* 0x020ee4000c1e1900 */
[----:B---3--:R-:W-:-:S07]  /*2d910*/  IMAD.IADD R20, R20, 0x1, -R5 ;  /* 0x0000000114147824 */ /* 0x008fce00078e0a05 */
.L_x_1579:
[----:B------:R-:W-:Y:S01]  /*2d920*/  BSSY B1, `(.L_x_1580) ;  /* 0x0000035000017945 */ /* 0x000fe20003800000 */
[----:B------:R-:W-:Y:S02]  /*2d930*/  SEL R21, R223, RZ, !P0 ;  /* 0x000000ffdf157207 */ /* 0x000fe40004000000 */
[----:B------:R-:W-:Y:S02]  /*2d940*/  SEL R14, R14, RZ, !P0 ;  /* 0x000000ff0e0e7207 */ /* 0x000fe40004000000 */
[----:B-----5:R-:W-:Y:S01]  /*2d950*/  SHF.R.S32.HI R12, RZ, 0x1f, R13 ;  /* 0x0000001fff0c7819 */ /* 0x020fe2000001140d */
[----:B------:R-:W-:Y:S06]  /*2d960*/  @P3 BRA `(.L_x_1581) ;  /* 0x0000000000c03947 */ /* 0x000fec0003800000 */
[----:B------:R-:W0:Y:S01]  /*2d970*/  LDC R27, c[0x0][0xbe8] ;  /* 0x0002fa00ff1b7b82 */ /* 0x000e220000000800 */
[----:B------:R-:W-:Y:S01]  /*2d980*/  IADD3 R25, R203, -0x80, R6 ;  /* 0xffffff80cb197810 */ /* 0x000fe20007ffe006 */
[----:B0-----:R-:W-:-:S05]  /*2d990*/  IMAD R0, R20, R27, RZ ;  /* 0x0000001b14007224 */ /* 0x001fca00078e02ff */
[----:B------:R-:W-:-:S13]  /*2d9a0*/  ISETP.GE.AND P0, PT, R25, R0, PT ;  /* 0x000000001900720c */ /* 0x000fda0003f06270 */
[----:B------:R-:W-:Y:S05]  /*2d9b0*/  @P0 BRA `(.L_x_1581) ;  /* 0x0000000000ac0947 */ /* 0x000fea0003800000 */
[----:B------:R-:W-:Y:S01]  /*2d9c0*/  IMAD.MOV.U32 R0, RZ, RZ, 0x9b8 ;  /* 0x000009b8ff007424 */ /* 0x000fe200078e00ff */
[----:B------:R-:W-:Y:S01]  /*2d9d0*/  ISETP.GT.AND P3, PT, R222, 0x1, PT ;  /* 0x00000001de00780c */ /* 0x000fe20003f64270 */
[----:B------:R-:W0:Y:S01]  /*2d9e0*/  LDC.64 R28, c[0x0][0xba8] ;  /* 0x0002ea00ff1c7b82 */ /* 0x000e220000000a00 */
[----:B------:R-:W-:Y:S01]  /*2d9f0*/  ISETP.NE.AND P0, PT, R27, 0x1, PT ;  /* 0x000000011b00780c */ /* 0x000fe20003f05270 */
[----:B------:R-:W-:Y:S01]  /*2da00*/  IMAD.MOV.U32 R15, RZ, RZ, R25 ;  /* 0x000000ffff0f7224 */ /* 0x000fe200078e0019 */
[----:B------:R-:W-:Y:S02]  /*2da10*/  SEL R24, R0, 0x978, P3 ;  /* 0x0000097800187807 */ /* 0x000fe40001800000 */
[----:B------:R-:W-:-:S03]  /*2da20*/  SEL R225, R225, RZ, P3 ;  /* 0x000000ffe1e17207 */ /* 0x000fc60001800000 */
[----:B------:R-:W1:Y:S08]  /*2da30*/  LDC.64 R6, c[0x0][R24+0x220] ;  /* 0x0000880018067b82 */ /* 0x000e700000000a00 */
[----:B------:R-:W3:Y:S08]  /*2da40*/  LDC.64 R2, c[0x0][R24+0x218] ;  /* 0x0000860018027b82 */ /* 0x000ef00000000a00 */
[----:B------:R-:W4:Y:S08]  /*2da50*/  LDC.64 R8, c[0x0][R24+0x228] ;  /* 0x00008a0018087b82 */ /* 0x000f300000000a00 */
[----:B------:R-:W5:Y:S08]  /*2da60*/  LDC.64 R4, c[0x0][R24+0x210] ;  /* 0x0000840018047b82 */ /* 0x000f700000000a00 */
[----:B------:R-:W2:Y:S08]  /*2da70*/  @P0 LDC R0, c[0x0][0xbec] ;  /* 0x0002fb00ff000b82 */ /* 0x000eb00000000800 */
[----:B------:R-:W4:Y:S01]  /*2da80*/  @P0 LDC R33, c[0x0][0xbf0] ;  /* 0x0002fc00ff210b82 */ /* 0x000f220000000800 */
[----:B-1----:R-:W-:-:S07]  /*2da90*/  IMAD R7, R7, R21, RZ ;  /* 0x0000001507077224 */ /* 0x002fce00078e02ff */
[----:B0-----:R-:W0:Y:S01]  /*2daa0*/  @!P3 LDC R28, c[0x0][0xb50] ;  /* 0x0002d400ff1cbb82 */ /* 0x001e220000000800 */
[----:B------:R-:W-:Y:S02]  /*2dab0*/  IMAD R7, R6, R14, R7 ;  /* 0x0000000e06077224 */ /* 0x000fe400078e0207 */
[----:B--2---:R-:W-:-:S05]  /*2dac0*/  @P0 IMAD.HI.U32 R0, R25, R0, RZ ;  /* 0x0000000019000227 */ /* 0x004fca00078e00ff */
[----:B------:R-:W1:Y:S01]  /*2dad0*/  @!P3 LDC R29, c[0x0][0xb54] ;  /* 0x0002d500ff1dbb82 */ /* 0x000e620000000800 */
[-C--:B---3--:R-:W-:Y:S02]  /*2dae0*/  IMAD R31, R3, R216.reuse, RZ ;  /* 0x000000d8031f7224 */ /* 0x088fe400078e02ff */
[----:B------:R-:W-:Y:S01]  /*2daf0*/  IMAD.WIDE.U32 R10, R2, R216, RZ ;  /* 0x000000d8020a7225 */ /* 0x000fe200078e00ff */
[----:B----4-:R-:W-:-:S03]  /*2db00*/  @P0 SHF.R.U32.HI R15, RZ, R33, R0 ;  /* 0x00000021ff0f0219 */ /* 0x010fc60000011600 */
[----:B------:R-:W-:-:S04]  /*2db10*/  IMAD.WIDE.U32 R2, R6, R21, RZ ;  /* 0x0000001506027225 */ /* 0x000fc800078e00ff */
[----:B------:R-:W-:Y:S01]  /*2db20*/  IMAD.IADD R11, R31, 0x1, R11 ;  /* 0x000000011f0b7824 */ /* 0x000fe200078e020b */
[----:B------:R-:W-:Y:S01]  /*2db30*/  IADD3 R10, P0, P1, R2, R10, R13 ;  /* 0x0000000a020a7210 */ /* 0x000fe2000791e00d */
[----:B------:R-:W-:Y:S02]  /*2db40*/  IMAD.MOV R0, RZ, RZ, -R15 ;  /* 0x000000ffff007224 */ /* 0x000fe400078e0a0f */
[----:B------:R-:W-:Y:S02]  /*2db50*/  IMAD.IADD R6, R3, 0x1, R7 ;  /* 0x0000000103067824 */ /* 0x000fe400078e0207 */
        /* <DEDUP_REMOVED lines=9> */
[----:B-----5:R-:W-:-:S04]  /*2dbf0*/  IMAD R0, R5, R7, RZ ;  /* 0x0000000705007224 */ /* 0x020fc800078e02ff */
[C---:B------:R-:W-:Y:S02]  /*2dc00*/  IMAD R9, R4.reuse, R9, R0 ;  /* 0x0000000904097224 */ /* 0x040fe400078e0200 */
[----:B------:R-:W-:-:S04]  /*2dc10*/  IMAD.WIDE.U32 R2, R4, R7, R2 ;  /* 0x0000000704027225 */ /* 0x000fc800078e0002 */
[----:B------:R-:W-:Y:S01]  /*2dc20*/  IMAD.IADD R0, R3, 0x1, R9 ;  /* 0x0000000103007824 */ /* 0x000fe200078e0209 */
[----:B0-----:R-:W-:Y:S01]  /*2dc30*/  LEA R4, P0, R2, R28, 0x2 ;  /* 0x0000001c02047211 */ /* 0x001fe200078010ff */
[----:B------:R-:W-:-:S03]  /*2dc40*/  IMAD.MOV.U32 R3, RZ, RZ, -0x800000 ;  /* 0xff800000ff037424 */ /* 0x000fc600078e00ff */
[----:B-1----:R-:W-:-:S05]  /*2dc50*/  LEA.HI.X R5, R2, R29, R0, 0x2, P0 ;  /* 0x0000001d02057211 */ /* 0x002fca00000f1400 */
[----:B------:R0:W-:Y:S04]  /*2dc60*/  STG.E desc[UR60][R4.64], R3 ;  /* 0x0000000304007986 */ /* 0x0001e8000c10193c */
.L_x_1581:
[----:B------:R-:W-:Y:S05]  /*2dc70*/  BSYNC B1 ;  /* 0x0000000000017941 */ /* 0x000fea0003800000 */
.L_x_1580:
[----:B------:R-:W-:Y:S05]  /*2dc80*/  @P2 BRA `(.L_x_1574) ;  /* 0x0000000400d82947 */ /* 0x000fea0003800000 */
[----:B------:R-:W1:Y:S01]  /*2dc90*/  LDC R25, c[0x0][0xbe8] ;  /* 0x0002fa00ff197b82 */ /* 0x000e620000000800 */
[----:B------:R-:W-:Y:S01]  /*2dca0*/  ULDC.64 UR4, c[0x0][0xaa0] ;  /* 0x0002a80000047ab9 */ /* 0x000fe20000000a00 */
[----:B------:R-:W-:Y:S01]  /*2dcb0*/  ULDC.64 UR6, c[0x0][0xaf0] ;  /* 0x0002bc0000067ab9 */ /* 0x000fe20000000a00 */
[----:B------:R-:W-:Y:S02]  /*2dcc0*/  IMAD R0, R12, UR4, RZ ;  /* 0x000000040c007c24 */ /* 0x000fe4000f8e02ff */
[----:B0-----:R-:W-:-:S04]  /*2dcd0*/  IMAD.WIDE.U32 R2, R13, UR4, RZ ;  /* 0x000000040d027c25 */ /* 0x001fc8000f8e00ff */
[----:B------:R-:W-:Y:S01]  /*2dce0*/  IMAD R5, R13, UR5, R0 ;  /* 0x000000050d057c24 */ /* 0x000fe2000f8e0200 */
[----:B------:R-:W-:Y:S01]  /*2dcf0*/  ULDC.64 UR4, c[0x0][0xae8] ;  /* 0x0002ba0000047ab9 */ /* 0x000fe20000000a00 */
[----:B------:R-:W-:Y:S02]  /*2dd00*/  IMAD R0, R221, 0x20, R230 ;  /* 0x00000020dd007824 */ /* 0x000fe400078e02e6 */
[----:B------:R-:W-:Y:S02]  /*2dd10*/  IMAD.IADD R3, R3, 0x1, R5 ;  /* 0x0000000103037824 */ /* 0x000fe400078e0205 */
[----:B------:R-:W-:Y:S02]  /*2dd20*/  IMAD.IADD R9, R203, 0x1, R0 ;  /* 0x00000001cb097824 */ /* 0x000fe400078e0200 */
[----:B------:R-:W-:-:S04]  /*2dd30*/  IMAD.WIDE.U32 R2, R216, UR4, R2 ;  /* 0x00000004d8027c25 */ /* 0x000fc8000f8e0002 */
[----:B------:R-:W-:Y:S02]  /*2dd40*/  IMAD.MOV.U32 R5, RZ, RZ, R9 ;  /* 0x000000ffff057224 */ /* 0x000fe400078e0009 */
[----:B------:R-:W-:Y:S01]  /*2dd50*/  IMAD R3, R216, UR5, R3 ;  /* 0x00000005d8037c24 */ /* 0x000fe2000f8e0203 */
[----:B-1----:R-:W-:Y:S01]  /*2dd60*/  ISETP.NE.AND P0, PT, R25, 0x1, PT ;  /* 0x000000011900780c */ /* 0x002fe20003f05270 */
[----:B------:R-:W-:Y:S01]  /*2dd70*/  ULDC.64 UR4, c[0x0][0xae0] ;  /* 0x0002b80000047ab9 */ /* 0x000fe20000000a00 */
[----:B------:R-:W-:-:S11]  /*2dd80*/  IMAD.WIDE.U32 R2, R21, UR6, R2 ;  /* 0x0000000615027c25 */ /* 0x000fd6000f8e0002 */
[----:B------:R-:W0:Y:S08]  /*2dd90*/  @P0 LDC R4, c[0x0][0xbec] ;  /* 0x0002fb00ff040b82 */ /* 0x000e300000000800 */
[----:B------:R-:W1:Y:S01]  /*2dda0*/  @P0 LDC R7, c[0x0][0xbf0] ;  /* 0x0002fc00ff070b82 */ /* 0x000e620000000800 */
[----:B0-----:R-:W-:-:S04]  /*2ddb0*/  @P0 IMAD.HI.U32 R0, R9, R4, RZ ;  /* 0x0000000409000227 */ /* 0x001fc800078e00ff */
[----:B------:R-:W-:Y:S01]  /*2ddc0*/  IMAD R4, R14, UR6, RZ ;  /* 0x000000060e047c24 */ /* 0x000fe2000f8e02ff */
[----:B-1----:R-:W-:-:S03]  /*2ddd0*/  @P0 SHF.R.U32.HI R5, RZ, R7, R0 ;  /* 0x00000007ff050219 */ /* 0x002fc60000011600 */
        /* <DEDUP_REMOVED lines=20> */
[----:B------:R0:W1:Y:S04]  /*2df20*/  SHFL.IDX PT, R0, R3, RZ, 0x181f ;  /* 0x00181fff03007589 */ /* 0x00006800000e0000 */
[----:B------:R0:W3:Y:S02]  /*2df30*/  SHFL.IDX PT, R14, R2, RZ, 0x181f ;  /* 0x00181fff020e7589 */ /* 0x0000e400000e0000 */
.L_x_1857:
[----:B------:R-:W-:Y:S01]  /*2df40*/  IMAD R25, R20, R25, RZ ;  /* 0x0000001914197224 */ /* 0x000fe200078e02ff */
[----:B------:R-:W-:Y:S01]  /*2df50*/  BSSY B1, `(.L_x_1583) ;  /* 0x000000f000017945 */ /* 0x000fe20003800000 */
[----:B------:R-:W-:-:S05]  /*2df60*/  IMAD.IADD R6, R230, 0x1, R203 ;  /* 0x00000001e6067824 */ /* 0x000fca00078e02cb */
[----:B------:R-:W-:-:S13]  /*2df70*/  ISETP.GE.AND P0, PT, R6, R25, PT ;  /* 0x000000190600720c */ /* 0x000fda0003f06270 */
[----:B------:R-:W-:Y:S05]  /*2df80*/  @P0 BRA `(.L_x_1584) ;  /* 0x00000000002c0947 */ /* 0x000fea0003800000 */
[----:B------:R-:W-:Y:S01]  /*2df90*/  ULDC UR4, c[0x0][0xac8] ;  /* 0x0002b20000047ab9 */ /* 0x000fe20000000800 */
[----:B------:R-:W-:Y:S02]  /*2dfa0*/  SHF.R.S32.HI R8, RZ, 0x1f, R211 ;  /* 0x0000001fff087819 */ /* 0x000fe400000114d3 */
[----:B------:R-:W-:Y:S02]  /*2dfb0*/  ISETP.GE.AND P2, PT, R211, UR4, PT ;  /* 0x00000004d3007c0c */ /* 0x000fe4000bf46270 */
[----:B------:R-:W-:Y:S02]  /*2dfc0*/  ISETP.GE.AND P3, PT, R220, UR4, PT ;  /* 0x00000004dc007c0c */ /* 0x000fe4000bf66270 */
[----:B------:R-:W-:-:S09]  /*2dfd0*/  SHF.R.S32.HI R7, RZ, 0x1f, R220 ;  /* 0x0000001fff077819 */ /* 0x000fd200000114dc */
[CC--:B---3--:R-:W-:Y:S02]  /*2dfe0*/  @!P2 LEA R4, P0, R211.reuse, R14.reuse, 0x1 ;  /* 0x0000000ed304a211 */ /* 0x0c8fe400078008ff */
[C---:B------:R-:W-:Y:S02]  /*2dff0*/  @!P3 LEA R14, P1, R220.reuse, R14, 0x1 ;  /* 0x0000000edc0eb211 */ /* 0x040fe400078208ff */
[-C--:B-1----:R-:W-:Y:S02]  /*2e000*/  @!P2 LEA.HI.X R5, R211, R0.reuse, R8, 0x1, P0 ;  /* 0x00000000d305a211 */ /* 0x082fe400000f0c08 */
[----:B------:R-:W-:-:S03]  /*2e010*/  @!P3 LEA.HI.X R15, R220, R0, R7, 0x1, P1 ;  /* 0x00000000dc0fb211 */ /* 0x000fc600008f0c07 */
[----:B------:R4:W-:Y:S04]  /*2e020*/  @!P2 ST.E.128 desc[UR60][R4.64], RZ ;  /* 0x000000ff0400a985 */ /* 0x0009e8000c101d3c */
[----:B------:R4:W-:Y:S02]  /*2e030*/  @!P3 ST.E.128 desc[UR60][R14.64], RZ ;  /* 0x000000ff0e00b985 */ /* 0x0009e4000c101d3c */
.L_x_1584:
[----:B------:R-:W-:Y:S05]  /*2e040*/  BSYNC B1 ;  /* 0x0000000000017941 */ /* 0x000fea0003800000 */
.L_x_1583:
[----:B------:R-:W-:-:S03]  /*2e050*/  UMOV UR4, 0xffffffff ;  /* 0xffffffff00047882 */ /* 0x000fc60000000000 */
[----:B------:R-:W-:Y:S05]  /*2e060*/  BRA.DIV UR4, `(.L_x_1585) ;  /* 0x000000b2049c7947 */ /* 0x000fea000b800000 */
[----:B-1----:R1:W0:Y:S04]  /*2e070*/  SHFL.IDX PT, R0, R3, 0x1, 0x181f ;  /* 0x00381f0003007f89 */ /* 0x00222800000e0000 */
[----:B---34-:R1:W3:Y:S02]  /*2e080*/  SHFL.IDX PT, R14, R2, 0x1, 0x181f ;  /* 0x00381f00020e7f89 */ /* 0x0182e400000e0000 */
.L_x_1861:
        /* <DEDUP_REMOVED lines=11> */
[-C--:B0-----:R-:W-:Y:S02]  /*2e140*/  @!P2 LEA.HI.X R5, R211, R0.reuse, R8, 0x1, P0 ;  /* 0x00000000d305a211 */ /* 0x081fe400000f0c08 */
[----:B------:R-:W-:-:S03]  /*2e150*/  @!P3 LEA.HI.X R15, R220, R0, R7, 0x1, P1 ;  /* 0x00000000dc0fb211 */ /* 0x000fc600008f0c07 */
[----:B------:R4:W-:Y:S04]  /*2e160*/  @!P2 ST.E.128 desc[UR60][R4.64], RZ ;  /* 0x000000ff0400a985 */ /* 0x0009e8000c101d3c */
[----:B------:R4:W-:Y:S02]  /*2e170*/  @!P3 ST.E.128 desc[UR60][R14.64], RZ ;  /* 0x000000ff0e00b985 */ /* 0x0009e4000c101d3c */
.L_x_1587:
[----:B------:R-:W-:Y:S05]  /*2e180*/  BSYNC B1 ;  /* 0x0000000000017941 */ /* 0x000fea0003800000 */
.L_x_1586:
[----:B------:R-:W-:-:S03]  /*2e190*/  UMOV UR4, 0xffffffff ;  /* 0xffffffff00047882 */ /* 0x000fc60000000000 */
[----:B------:R-:W-:Y:S05]  /*2e1a0*/  BRA.DIV UR4, `(.L_x_1588) ;  /* 0x000000b204947947 */ /* 0x000fea000b800000 */
[----:B0-----:R0:W0:Y:S04]  /*2e1b0*/  SHFL.IDX PT, R0, R3, 0x2, 0x181f ;  /* 0x00581f0003007f89 */ /* 0x00102800000e0000 */
[----:B---34-:R3:W4:Y:S02]  /*2e1c0*/  SHFL.IDX PT, R14, R2, 0x2, 0x181f ;  /* 0x00581f00020e7f89 */ /* 0x01872400000e0000 */
.L_x_1865:
        /* <DEDUP_REMOVED lines=9> */
[CC--:B----4-:R-:W-:Y:S02]  /*2e260*/  @!P2 LEA R4, P0, R211.reuse, R14.reuse, 0x1 ;  /* 0x0000000ed304a211 */ /* 0x0d0fe400078008ff */
[C---:B------:R-:W-:Y:S02]  /*2e270*/  @!P3 LEA R14, P1, R220.reuse, R14, 0x1 ;  /* 0x0000000edc0eb211 */ /* 0x040fe400078208ff */
[-C--:B0-----:R-:W-:Y:S02]  /*2e280*/  @!P2 LEA.HI.X R5, R211, R0.reuse, R8, 0x1, P0 ;  /* 0x00000000d305a211 */ /* 0x081fe400000f0c08 */
[----:B------:R-:W-:-:S03]  /*2e290*/  @!P3 LEA.HI.X R15, R220, R0, R7, 0x1, P1 ;  /* 0x00000000dc0fb211 */ /* 0x000fc600008f0c07 */
[----:B------:R0:W-:Y:S04]  /*2e2a0*/  @!P2 ST.E.128 desc[UR60][R4.64], RZ ;  /* 0x000000ff0400a985 */ /* 0x0001e8000c101d3c */
[----:B------:R0:W-:Y:S02]  /*2e2b0*/  @!P3 ST.E.128 desc[UR60][R14.64], RZ ;  /* 0x000000ff0e00b985 */ /* 0x0001e4000c101d3c */
.L_x_1590:
[----:B------:R-:W-:Y:S05]  /*2e2c0*/  BSYNC B1 ;  /* 0x0000000000017941 */ /* 0x000fea0003800000 */
.L_x_1589:
[----:B------:R-:W-:-:S03]  /*2e2d0*/  UMOV UR4, 0xffffffff ;  /* 0xffffffff00047882 */ /* 0x000fc60000000000 */
[----:B------:R-:W-:Y:S05]  /*2e2e0*/  BRA.DIV UR4, `(.L_x_1591) ;  /* 0x000000b2048c7947 */ /* 0x000fea000b800000 */
[----:B0-----:R0:W0:Y:S04]  /*2e2f0*/  SHFL.IDX PT, R0, R3, 0x3, 0x181f ;  /* 0x00781f0003007f89 */ /* 0x00102800000e0000 */
[----:B----4-:R4:W0:Y:S02]  /*2e300*/  SHFL.IDX PT, R14, R2, 0x3, 0x181f ;  /* 0x00781f00020e7f89 */ /* 0x01082400000e0000 */
.L_x_1869:
[----:B-1-34-:R-:W-:-:S05]  /*2e310*/  VIADD R2, R6, 0x60 ;  /* 0x0000006006027836 */ /* 0x01afca0000000000 */
[----:B------:R-:W-:-:S13]  /*2e320*/  ISETP.GE.AND P0, PT, R2, R25, PT ;  /* 0x000000190200720c */ /* 0x000fda0003f06270 */
[----:B------:R-:W-:Y:S05]  /*2e330*/  @P0 BRA `(.L_x_1574) ;  /* 0x00000000002c0947 */ /* 0x000fea0003800000 */
[----:B------:R-:W-:Y:S01]  /*2e340*/  ULDC UR4, c[0x0][0xac8] ;  /* 0x0002b20000047ab9 */ /* 0x000fe20000000800 */
[----:B------:R-:W-:Y:S02]  /*2e350*/  SHF.R.S32.HI R5, RZ, 0x1f, R211 ;  /* 0x0000001fff057819 */ /* 0x000fe400000114d3 */
[----:B------:R-:W-:Y:S02]  /*2e360*/  ISETP.GE.AND P2, PT, R211, UR4, PT ;  /* 0x00000004d3007c0c */ /* 0x000fe4000bf46270 */
[----:B------:R-:W-:Y:S02]  /*2e370*/  ISETP.GE.AND P3, PT, R220, UR4, PT ;  /* 0x00000004dc007c0c */ /* 0x000fe4000bf66270 */
[----:B------:R-:W-:-:S09]  /*2e380*/  SHF.R.S32.HI R4, RZ, 0x1f, R220 ;  /* 0x0000001fff047819 */ /* 0x000fd200000114dc */
[CC--:B0-----:R-:W-:Y:S02]  /*2e390*/  @!P2 LEA R2, P0, R211.reuse, R14.reuse, 0x1 ;  /* 0x0000000ed302a211 */ /* 0x0c1fe400078008ff */
[C---:B------:R-:W-:Y:S02]  /*2e3a0*/  @!P3 LEA R14, P1, R220.reuse, R14, 0x1 ;  /* 0x0000000edc0eb211 */ /* 0x040fe400078208ff */
[-C--:B------:R-:W-:Y:S02]  /*2e3b0*/  @!P2 LEA.HI.X R3, R211, R0.reuse, R5, 0x1, P0 ;  /* 0x00000000d303a211 */ /* 0x080fe400000f0c05 */
[----:B------:R-:W-:-:S03]  /*2e3c0*/  @!P3 LEA.HI.X R15, R220, R0, R4, 0x1, P1 ;  /* 0x00000000dc0fb211 */ /* 0x000fc600008f0c04 */
[----:B------:R1:W-:Y:S04]  /*2e3d0*/  @!P2 ST.E.128 desc[UR60][R2.64], RZ ;  /* 0x000000ff0200a985 */ /* 0x0003e8000c101d3c */
[----:B------:R1:W-:Y:S02]  /*2e3e0*/  @!P3 ST.E.128 desc[UR60][R14.64], RZ ;  /* 0x000000ff0e00b985 */ /* 0x0003e4000c101d3c */
.L_x_1574:
[----:B------:R-:W-:Y:S05]  /*2e3f0*/  BSYNC B0 ;  /* 0x0000000000007941 */ /* 0x000fea0003800000 */
.L_x_1559:
[----:B------:R-:W-:Y:S02]  /*2e400*/  ULDC UR4, c[0x0][0xc3c] ;  /* 0x00030f0000047ab9 */ /* 0x000fe40000000800 */
[----:B--2---:R-:W-:-:S13]  /*2e410*/  ISETP.GE.AND P0, PT, R215, UR4, PT ;  /* 0x00000004d7007c0c */ /* 0x004fda000bf06270 */
[----:B------:R-:W-:Y:S05]  /*2e420*/  @!P0 BRA `(.L_x_1592) ;  /* 0xfffffd30000c8947 */ /* 0x000fea000383ffff */
[----:B------:R-:W-:Y:S05]  /*2e430*/  BRA `(.L_x_1316) ;  /* 0x0000008000407947 */ /* 0x000fea0003800000 */
.L_x_1314:
        /* <DEDUP_REMOVED lines=14> */
[----:B0-----:R3:W-:Y:S04]  /*2e520*/  STL.64 [R1], R4 ;  /* 0x0000000401007387 */ /* 0x0017e80000100a00 */
[----:B------:R3:W-:Y:S01]  /*2e530*/  STL.64 [R1+0x8], R6 ;  /* 0x0000080601007387 */ /* 0x0007e20000100a00 */
[----:B------:R-:W-:Y:S06]  /*2e540*/  BAR.ARV 0x4, 0x180 ;  /* 0x0106000000007b1d */ /* 0x000fec0000002000 */
[----:B------:R-:W-:Y:S05]  /*2e550*/  BRA `(.L_x_1594) ;  /* 0x0000000c00b47947 */ /* 0x000fea0003800000 */
.L_x_1593:
[----:B------:R-:W0:Y:S01]  /*2e560*/  S2R R0, SR_TID.X ;  /* 0x0000000000007919 */ /* 0x000e220000002100 */
[----:B------:R-:W-:Y:S01]  /*2e570*/  ULDC UR4, c[0x0][0xc3c] ;  /* 0x00030f0000047ab9 */ /* 0x000fe20000000800 */
[----:B------:R-:W1:Y:S01]  /*2e580*/  S2UR UR6, SR_CTAID.X ;  /* 0x00000000000679c3 */ /* 0x000e620000002500 */
[----:B------:R-:W-:Y:S01]  /*2e590*/  ULDC UR5, c[0x0][0xc38] ;  /* 0x00030e0000057ab9 */ /* 0x000fe20000000800 */
[----:B0-----:R-:W-:-:S04]  /*2e5a0*/  LOP3.LUT R0, R0, 0x1f, RZ, 0xc0, !PT ;  /* 0x0000001f00007812 */ /* 0x001fc800078ec0ff */
[----:B------:R-:W-:-:S04]  /*2e5b0*/  ISETP.NE.AND P0, PT, R0, 0x1f, PT ;  /* 0x0000001f0000780c */ /* 0x000fc80003f05270 */
[----:B------:R-:W-:-:S13]  /*2e5c0*/  ISETP.GE.OR P1, PT, R0, UR4, !P0 ;  /* 0x0000000400007c0c */ /* 0x000fda000c726670 */
[----:B------:R-:W0:Y:S08]  /*2e5d0*/  @!P1 LDC.64 R2, c[0x0][0xc80] ;  /* 0x00032000ff029b82 */ /* 0x000e300000000a00 */
[----:B------:R-:W2:Y:S01]  /*2e5e0*/  @!P1 LDC.64 R4, c[0x0][0xc78] ;  /* 0x00031e00ff049b82 */ /* 0x000ea20000000a00 */
[----:B0-----:R-:W-:-:S05]  /*2e5f0*/  @!P1 IMAD.WIDE.U32 R2, R0, 0x4, R2 ;  /* 0x0000000400029825 */ /* 0x001fca00078e0002 */
[----:B------:R2:W3:Y:S02]  /*2e600*/  @!P1 LDG.E R6, desc[UR60][R2.64] ;  /* 0x0000003c02069981 */ /* 0x0004e4000c1e1900 */
[----:B--2---:R-:W-:-:S04]  /*2e610*/  @!P1 IMAD.WIDE.U32 R2, R0, 0x4, R4 ;  /* 0x0000000400029825 */ /* 0x004fc800078e0004 */
[----:B------:R-:W-:-:S06]  /*2e620*/  IMAD.MOV.U32 R5, RZ, RZ, RZ ;  /* 0x000000ffff057224 */ /* 0x000fcc00078e00ff */
        /* <DEDUP_REMOVED lines=26> */
[----:B-1----:R-:W-:-:S13]  /*2e7d0*/  ISETP.GT.AND P6, PT, R7, UR6, PT ;  /* 0x0000000607007c0c */ /* 0x002fda000bfc4270 */
[----:B------:R-:W-:Y:S05]  /*2e7e0*/  @P6 BRA `(.L_x_1595) ;  /* 0x0000000000a86947 */ /* 0x000fea0003800000 */
[----:B------:R-:W-:Y:S01]  /*2e7f0*/  IMAD.MOV.U32 R7, RZ, RZ, R4 ;  /* 0x000000ffff077224 */ /* 0x000fe200078e0004 */
[----:B------:R-:W-:Y:S01]  /*2e800*/  UMOV UR4, URZ ;  /* 0x0000003f00047c82 */ /* 0x000fe20008000000 */
[----:B------:R-:W-:-:S05]  /*2e810*/  ULDC UR5, c[0x0][0xc38] ;  /* 0x00030e0000057ab9 */ /* 0x000fca0000000800 */
.L_x_1597:
[----:B------:R-:W0:Y:S01]  /*2e820*/  LDC R2, c[0x0][0xc3c] ;  /* 0x00030f00ff027b82 */ /* 0x000e220000000800 */
[----:B------:R-:W-:Y:S01]  /*2e830*/  ULDC UR7, c[0x0][0xc3c] ;  /* 0x00030f0000077ab9 */ /* 0x000fe20000000800 */
[----:B------:R-:W-:Y:S01]  /*2e840*/  UIADD3 UR4, UR4, 0x1f, URZ ;  /* 0x0000001f04047890 */ /* 0x000fe2000fffe03f */
[----:B------:R-:W-:-:S05]  /*2e850*/  IMAD.U32 R3, RZ, RZ, UR7 ;  /* 0x00000007ff037e24 */ /* 0x000fca000f8e00ff */
        /* <DEDUP_REMOVED lines=34> */
[----:B------:R-:W-:-:S07]  /*2ea80*/  IMAD.MOV.U32 R3, RZ, RZ, R2 ;  /* 0x000000ffff037224 */ /* 0x000fce00078e0002 */
.L_x_1595:
[----:B------:R-:W-:Y:S02]  /*2ea90*/  IMAD.IADD R9, R7, 0x1, -R4 ;  /* 0x0000000107097824 */ /* 0x000fe400078e0a04 */
[----:B------:R-:W-:Y:S02]  /*2eaa0*/  IMAD.MOV.U32 R8, RZ, RZ, RZ ;  /* 0x000000ffff087224 */ /* 0x000fe400078e00ff */
[----:B------:R-:W-:-:S05]  /*2eab0*/  IMAD R2, R3, UR5, R9 ;  /* 0x0000000503027c24 */ /* 0x000fca000f8e0209 */
[----:B------:R-:W-:-:S13]  /*2eac0*/  ISETP.GT.AND P0, PT, R2, UR6, PT ;  /* 0x0000000602007c0c */ /* 0x000fda000bf04270 */
[----:B------:R-:W-:-:S04]  /*2ead0*/  VOTE.ANY R2, PT, !P0 ;  /* 0x0000000000027806 */ /* 0x000fc800040e0100 */
[----:B------:R-:W0:Y:S01]  /*2eae0*/  POPC R10, R2 ;  /* 0x00000002000a7309 */ /* 0x000e220000000000 */
[----:B------:R-:W-:Y:S01]  /*2eaf0*/  ISETP.NE.AND P0, PT, R2, RZ, PT ;  /* 0x000000ff0200720c */ /* 0x000fe20003f05270 */
[----:B0-----:R0:W1:Y:S04]  /*2eb00*/  SHFL.IDX PT, R7, R5, R10, 0x1f ;  /* 0x00001f0a05077589 */ /* 0x00106800000e0000 */
[----:B------:R0:W2:Y:S08]  /*2eb10*/  SHFL.IDX PT, R4, R6, R10, 0x1f ;  /* 0x00001f0a06047589 */ /* 0x0000b000000e0000 */
[----:B------:R-:W-:Y:S05]  /*2eb20*/  @!P0 BRA `(.L_x_1598) ;  /* 0x0000000000088947 */ /* 0x000fea0003800000 */
[----:B------:R-:W-:-:S06]  /*2eb30*/  VIADD R8, R10, 0xffffffff ;  /* 0xffffffff0a087836 */ /* 0x000fcc0000000000 */
[----:B------:R3:W4:Y:S02]  /*2eb40*/  SHFL.IDX PT, R8, R3, R8, 0x1f ;  /* 0x00001f0803087589 */ /* 0x00072400000e0000 */
.L_x_1598:
[----:B----4-:R-:W-:Y:S01]  /*2eb50*/  IMAD R2, R8, UR5, R9 ;  /* 0x0000000508027c24 */ /* 0x010fe2000f8e0209 */
[----:B-1----:R-:W-:Y:S01]  /*2eb60*/  ISETP.NE.AND P0, PT, R7, 0x1, PT ;  /* 0x000000010700780c */ /* 0x002fe20003f05270 */
[----:B------:R-:W-:-:S03]  /*2eb70*/  VIADD R12, R10, UR4 ;  /* 0x000000040a0c7c36 */ /* 0x000fc60008000000 */
[----:B------:R1:W-:Y:S01]  /*2eb80*/  STL [R1], R2 ;  /* 0x0000000201007387 */ /* 0x0003e20000100800 */
[----:B0-----:R-:W-:-:S03]  /*2eb90*/  IADD3 R5, -R2, UR6, RZ ;  /* 0x0000000602057c10 */ /* 0x001fc6000fffe1ff */
[----:B------:R1:W-:Y:S05]  /*2eba0*/  STL [R1+0xc], R12 ;  /* 0x00000c0c01007387 */ /* 0x0003ea0000100800 */
[----:B------:R-:W-:Y:S05]  /*2ebb0*/  @!P0 BRA `(.L_x_1599) ;  /* 0x0000000000e08947 */ /* 0x000fea0003800000 */
[-C--:B--2---:R-:W-:Y:S02]  /*2ebc0*/  IABS R6, R4.reuse ;  /* 0x0000000400067213 */ /* 0x084fe40000000000 */
[----:B------:R-:W-:Y:S02]  /*2ebd0*/  IABS R8, R7 ;  /* 0x0000000700087213 */ /* 0x000fe40000000000 */
[----:B------:R-:W0:Y:S08]  /*2ebe0*/  I2F.RP R9, R6 ;  /* 0x0000000600097306 */ /* 0x000e300000209400 */
[----:B------:R-:W2:Y:S08]  /*2ebf0*/  I2F.RP R10, R8 ;  /* 0x00000008000a7306 */ /* 0x000eb00000209400 */
[----:B0-----:R-:W1:Y:S08]  /*2ec00*/  MUFU.RCP R9, R9 ;  /* 0x0000000900097308 */ /* 0x001e700000001000 */
[----:B--2---:R-:W-:Y:S01]  /*2ec10*/  MUFU.RCP R10, R10 ;  /* 0x0000000a000a7308 */ /* 0x004fe20000001000 */
[----:B-1----:R-:W-:Y:S01]  /*2ec20*/  VIADD R2, R9, 0xffffffe ;  /* 0x0ffffffe09027836 */ /* 0x002fe20000000000 */
[----:B------:R-:W-:-:S06]  /*2ec30*/  IABS R9, R4 ;  /* 0x0000000400097213 */ /* 0x000fcc0000000000 */
[----:B---3--:R0:W1:Y:S02]  /*2ec40*/  F2I.FTZ.U32.TRUNC.NTZ R3, R2 ;  /* 0x0000000200037305 */ /* 0x008064000021f000 */
[----:B0-----:R-:W-:Y:S02]  /*2ec50*/  IMAD.MOV.U32 R2, RZ, RZ, RZ ;  /* 0x000000ffff027224 */ /* 0x001fe400078e00ff */
[----:B-1----:R-:W-:-:S04]  /*2ec60*/  IMAD.MOV R11, RZ, RZ, -R3 ;  /* 0x000000ffff0b7224 */ /* 0x002fc800078e0a03 */
[----:B------:R-:W-:-:S04]  /*2ec70*/  IMAD R11, R11, R6, RZ ;  /* 0x000000060b0b7224 */ /* 0x000fc800078e02ff */
[----:B------:R-:W-:Y:S01]  /*2ec80*/  IMAD.HI.U32 R3, R3, R11, R2 ;  /* 0x0000000b03037227 */ /* 0x000fe200078e0002 */
[----:B------:R-:W-:-:S03]  /*2ec90*/  IABS R2, R5 ;  /* 0x0000000500027213 */ /* 0x000fc60000000000 */
[----:B------:R-:W-:Y:S02]  /*2eca0*/  IMAD.MOV R11, RZ, RZ, -R9 ;  /* 0x000000ffff0b7224 */ /* 0x000fe400078e0a09 */
[----:B------:R-:W-:-:S04]  /*2ecb0*/  IMAD.HI.U32 R9, R3, R2, RZ ;  /* 0x0000000203097227 */ /* 0x000fc800078e00ff */
[----:B------:R-:W-:Y:S02]  /*2ecc0*/  IMAD R11, R9, R11, R2 ;  /* 0x0000000b090b7224 */ /* 0x000fe400078e0202 */
[----:B------:R-:W-:Y:S02]  /*2ecd0*/  VIADD R3, R10, 0xffffffe ;  /* 0x0ffffffe0a037836 */ /* 0x000fe40000000000 */
[----:B------:R-:W-:Y:S01]  /*2ece0*/  IMAD.MOV.U32 R2, RZ, RZ, RZ ;  /* 0x000000ffff027224 */ /* 0x000fe200078e00ff */
[----:B------:R-:W-:-:S03]  /*2ecf0*/  ISETP.GT.U32.AND P1, PT, R6, R11, PT ;  /* 0x0000000b0600720c */ /* 0x000fc60003f24070 */
[----:B------:R-:W0:Y:S10]  /*2ed00*/  F2I.FTZ.U32.TRUNC.NTZ R3, R3 ;  /* 0x0000000300037305 */ /* 0x000e34000021f000 */
[----:B------:R-:W-:-:S02]  /*2ed10*/  @!P1 IMAD.IADD R11, R11, 0x1, -R6 ;  /* 0x000000010b0b9824 */ /* 0x000fc400078e0a06 */
[----:B------:R-:W-:Y:S01]  /*2ed20*/  @!P1 VIADD R9, R9, 0x1 ;  /* 0x0000000109099836 */ /* 0x000fe20000000000 */
[----:B------:R-:W-:Y:S02]  /*2ed30*/  ISETP.NE.AND P1, PT, R4, RZ, PT ;  /* 0x000000ff0400720c */ /* 0x000fe40003f25270 */
[----:B------:R-:W-:Y:S01]  /*2ed40*/  ISETP.GE.U32.AND P0, PT, R11, R6, PT ;  /* 0x000000060b00720c */ /* 0x000fe20003f06070 */
[----:B0-----:R-:W-:-:S04]  /*2ed50*/  IMAD.MOV R11, RZ, RZ, -R3 ;  /* 0x000000ffff0b7224 */ /* 0x001fc800078e0a03 */
[----:B------:R-:W-:-:S04]  /*2ed60*/  IMAD R11, R11, R8, RZ ;  /* 0x000000080b0b7224 */ /* 0x000fc800078e02ff */
        /* <DEDUP_REMOVED lines=8> */
[----:B------:R-:W-:-:S05]  /*2edf0*/  IABS R3, R9 ;  /* 0x0000000900037213 */ /* 0x000fca0000000000 */
        /* <DEDUP_REMOVED lines=20> */
.L_x_1599:
[----:B-1-3--:R-:W0:Y:S02]  /*2ef40*/  LDC.64 R2, c[0x0][0xc90] ;  /* 0x00032400ff027b82 */ /* 0x00ae240000000a00 */
[----:B0-----:R-:W-:-:S05]  /*2ef50*/  IMAD.WIDE R2, R12, 0x4, R2 ;  /* 0x000000040c027825 */ /* 0x001fca00078e0202 */
        /* <DEDUP_REMOVED lines=30> */
[----:B------:R-:W-:-:S04]  /*2f140*/  VIADDMNMX R7, R10, UR5, R7, PT ;  /* 0x000000050a077c46 */ /* 0x000fc8000b800107 */
        /* <DEDUP_REMOVED lines=28> */
.L_x_1600:
[----:B01----:R-:W-:-:S05]  /*2f310*/  LOP3.LUT R3, RZ, R2, RZ, 0x33, !PT ;  /* 0x00000002ff037212 */ /* 0x003fca00078e33ff */
[----:B------:R-:W-:-:S05]  /*2f320*/  IMAD.IADD R2, R4, 0x1, R3 ;  /* 0x0000000104027824 */ /* 0x000fca00078e0203 */
[----:B------:R1:W-:Y:S01]  /*2f330*/  STL [R1+0x4], R2 ;  /* 0x0000040201007387 */ /* 0x0003e20000100800 */
[----:B------:R-:W-:Y:S05]  /*2f340*/  BRA `(.L_x_1601) ;  /* 0x0000000000107947 */ /* 0x000fea0003800000 */
.L_x_1596:
[----:B------:R-:W-:Y:S01]  /*2f350*/  IMAD.U32 R2, RZ, RZ, UR6 ;  /* 0x00000006ff027e24 */ /* 0x000fe2000f8e00ff */
[----:B------:R0:W-:Y:S04]  /*2f360*/  STL [R1+0x4], RZ ;  /* 0x000004ff01007387 */ /* 0x0001e80000100800 */
[----:B------:R0:W-:Y:S04]  /*2f370*/  STL [R1+0x8], RZ ;  /* 0x000008ff01007387 */ /* 0x0001e80000100800 */
[----:B------:R0:W-:Y:S02]  /*2f380*/  STL [R1], R2 ;  /* 0x0000000201007387 */ /* 0x0001e40000100800 */
.L_x_1601:
[----:B------:R-:W2:Y:S04]  /*2f390*/  LDL R4, [R1] ;  /* 0x0000000001047983 */ /* 0x000ea80000100800 */
[----:B------:R-:W2:Y:S04]  /*2f3a0*/  LDL R5, [R1+0x4] ;  /* 0x0000040001057983 */ /* 0x000ea80000100800 */
[----:B------:R-:W2:Y:S04]  /*2f3b0*/  LDL R6, [R1+0x8] ;  /* 0x0000080001067983 */ /* 0x000ea80000100800 */
[----:B------:R-:W2:Y:S01]  /*2f3c0*/  LDL R7, [R1+0xc] ;  /* 0x00000c0001077983 */ /* 0x000ea20000100800 */
[----:B------:R-:W-:-:S13]  /*2f3d0*/  ISETP.NE.AND P0, PT, R0, RZ, PT ;  /* 0x000000ff0000720c */ /* 0x000fda0003f05270 */
[----:B------:R-:W3:Y:S01]  /*2f3e0*/  @!P0 S2R R3, SR_CgaCtaId ;  /* 0x0000000000038919 */ /* 0x000ee20000008800 */
[----:B------:R-:W-:-:S04]  /*2f3f0*/  @!P0 MOV R0, 0x400 ;  /* 0x0000040000008802 */ /* 0x000fc80000000f00 */
[----:B---3--:R-:W-:-:S05]  /*2f400*/  @!P0 LEA R0, R3, R0, 0x18 ;  /* 0x0000000003008211 */ /* 0x008fca00078ec0ff */
[----:B--2---:R2:W-:Y:S01]  /*2f410*/  @!P0 STS.128 [R0+0x298d0], R4 ;  /* 0x0298d00400008388 */ /* 0x0045e20000000c00 */
[----:B------:R-:W-:Y:S06]  /*2f420*/  BAR.ARV 0x5, 0x180 ;  /* 0x0146000000007b1d */ /* 0x000fec0000002000 */
.L_x_1594:
[----:B--2---:R-:W2:Y:S01]  /*2f430*/  LDL R0, [R1+0xc] ;  /* 0x00000c0001007983 */ /* 0x004ea20000100800 */
[----:B------:R-:W-:-:S03]  /*2f440*/  ULDC UR4, c[0x0][0xc3c] ;  /* 0x00030f0000047ab9 */ /* 0x000fc60000000800 */
[----:B------:R4:W-:Y:S01]  /*2f450*/  STL [R1+0x10], RZ ;  /* 0x000010ff01007387 */ /* 0x0009e20000100800 */
[----:B--2---:R-:W-:Y:S01]  /*2f460*/  ISETP.GE.AND P0, PT, R0, UR4, PT ;  /* 0x0000000400007c0c */ /* 0x004fe2000bf06270 */
[----:B------:R-:W-:-:S05]  /*2f470*/  IMAD.MOV.U32 R0, RZ, RZ, 0x1 ;  /* 0x00000001ff007424 */ /* 0x000fca00078e00ff */
[----:B------:R4:W-:Y:S04]  /*2f480*/  STL [R1+0x18], R0 ;  /* 0x0000180001007387 */ /* 0x0009e80000100800 */
[----:B------:R4:W-:Y:S03]  /*2f490*/  STL [R1+0x50], RZ ;  /* 0x000050ff01007387 */ /* 0x0009e60000100800 */
[----:B------:R-:W-:Y:S05]  /*2f4a0*/  @P0 BRA `(.L_x_1602) ;  /* 0x0000006c00200947 */ /* 0x000fea0003800000 */
[----:B------:R-:W2:Y:S01]  /*2f4b0*/  S2R R11, SR_TID.X ;  /* 0x00000000000b7919 */ /* 0x000ea20000002100 */
[----:B------:R-:W5:Y:S01]  /*2f4c0*/  S2UR UR5, SR_CgaCtaId ;  /* 0x00000000000579c3 */ /* 0x000f620000008800 */
[----:B------:R-:W-:Y:S01]  /*2f4d0*/  UMOV UR4, 0x400 ;  /* 0x0000040000047882 */ /* 0x000fe20000000000 */
[----:B------:R-:W-:Y:S01]  /*2f4e0*/  BSSY B7, `(.L_x_1602) ;  /* 0x00006c4000077945 */ /* 0x000fe20003800000 */
[----:B------:R-:W-:Y:S01]  /*2f4f0*/  ULDC.64 UR40, c[0x0][0x198] ;  /* 0x0000660000287ab9 */ /* 0x000fe20000000a00 */
[----:B------:R-:W-:Y:S02]  /*2f500*/  ULOP3.LUT UR37, UR36, 0x1, URZ, 0xfc, !UPT ;  /* 0x0000000124257892 */ /* 0x000fe4000f8efc3f */
[----:B------:R-:W-:Y:S01]  /*2f510*/  ULOP3.LUT UR39, UR36, 0x2, URZ, 0xfc, !UPT ;  /* 0x0000000224277892 */ /* 0x000fe2000f8efc3f */
[----:B------:R-:W-:Y:S01]  /*2f520*/  ULDC UR38, c[0x0][0xc] ;  /* 0x0000030000267ab9 */ /* 0x000fe20000000800 */
[----:B-----5:R-:W-:-:S06]  /*2f530*/  ULEA UR4, UR5, UR4, 0x18 ;  /* 0x0000000405047291 */ /* 0x020fcc000f8ec03f */
[----:B------:R-:W-:Y:S01]  /*2f540*/  IMAD.U32 R19, RZ, RZ, UR4 ;  /* 0x00000004ff137e24 */ /* 0x000fe2000f8e00ff */
[C---:B--2---:R-:W-:Y:S01]  /*2f550*/  LOP3.LUT R10, R11.reuse, 0x7f, RZ, 0xc0, !PT ;  /* 0x0000007f0b0a7812 */ /* 0x044fe200078ec0ff */
[C---:B---3--:R-:W-:Y:S01]  /*2f560*/  IMAD.SHL.U32 R4, R11.reuse, 0x80, RZ ;  /* 0x000000800b047824 */ /* 0x048fe200078e00ff */
[----:B------:R-:W-:Y:S01]  /*2f570*/  SHF.R.U32.HI R3, RZ, 0x1, R11 ;  /* 0x00000001ff037819 */ /* 0x000fe2000001160b */
[C---:B------:R-:W-:Y:S01]  /*2f580*/  IMAD.SHL.U32 R5, R11.reuse, 0x2, RZ ;  /* 0x000000020b057824 */ /* 0x040fe200078e00ff */
[C---:B------:R-:W-:Y:S01]  /*2f590*/  LOP3.LUT P0, RZ, R11.reuse, 0x4, RZ, 0xc0, !PT ;  /* 0x000000040bff7812 */ /* 0x040fe2000780c0ff */
[----:B----4-:R-:W-:Y:S01]  /*2f5a0*/  IMAD.SHL.U32 R0, R10, 0x10, RZ ;  /* 0x000000100a007824 */ /* 0x010fe200078e00ff */
[----:B------:R-:W-:Y:S01]  /*2f5b0*/  LOP3.LUT R6, R4, 0x380, RZ, 0xc0, !PT ;  /* 0x0000038004067812 */ /* 0x000fe200078ec0ff */
[C---:B01----:R-:W-:Y:S02]  /*2f5c0*/  IMAD.SHL.U32 R2, R11.reuse, 0x20, RZ ;  /* 0x000000200b027824 */ /* 0x043fe400078e00ff */
[C---:B------:R-:W-:Y:S01]  /*2f5d0*/  IMAD.SHL.U32 R8, R11.reuse, 0x4, RZ ;  /* 0x000000040b087824 */ /* 0x040fe200078e00ff */
[----:B------:R-:W-:Y:S01]  /*2f5e0*/  LOP3.LUT R6, R6, 0x30, R3, 0xf8, !PT ;  /* 0x0000003006067812 */ /* 0x000fe200078ef803 */
[----:B------:R-:W-:Y:S01]  /*2f5f0*/  IMAD.SHL.U32 R3, R11, 0x10, RZ ;  /* 0x000000100b037824 */ /* 0x000fe200078e00ff */
[----:B------:R-:W-:-:S04]  /*2f600*/  LOP3.LUT R7, R0, 0x600, RZ, 0xc0, !PT ;  /* 0x0000060000077812 */ /* 0x000fc800078ec0ff */
[----:B------:R-:W-:Y:S02]  /*2f610*/  LOP3.LUT R0, R3, 0x1b0, RZ, 0xc0, !PT ;  /* 0x000001b003007812 */ /* 0x000fe400078ec0ff */
[C---:B------:R-:W-:Y:S02]  /*2f620*/  LOP3.LUT R9, R7.reuse, 0x60, R2, 0xf8, !PT ;  /* 0x0000006007097812 */ /* 0x040fe400078ef802 */
        /* <DEDUP_REMOVED lines=18> */
[----:B------:R-:W-:Y:S02]  /*2f750*/  IMAD.MOV.U32 R0, RZ, RZ, 0x1 ;  /* 0x00000001ff007424 */ /* 0x000fe400078e00ff */
[----:B------:R-:W-:Y:S01]  /*2f760*/  IMAD.MOV.U32 R3, RZ, RZ, 0x1 ;  /* 0x00000001ff037424 */ /* 0x000fe200078e00ff */
[----:B------:R0:W-:Y:S04]  /*2f770*/  STL [R1+0x34], R2 ;  /* 0x0000340201007387 */ /* 0x0001e80000100800 */
[----:B------:R-:W-:Y:S04]  /*2f780*/  STL [R1+0x50], RZ ;  /* 0x000050ff01007387 */ /* 0x000fe80000100800 */
[----:B------:R1:W-:Y:S01]  /*2f790*/  STL [R1+0x1c], R0 ;  /* 0x00001c0001007387 */ /* 0x0003e20000100800 */
[----:B0-----:R-:W-:-:S03]  /*2f7a0*/  LOP3.LUT R2, R4, 0x40, RZ, 0xfc, !PT ;  /* 0x0000004004027812 */ /* 0x001fc600078efcff */
[----:B------:R0:W-:Y:S04]  /*2f7b0*/  STL [R1+0x14], RZ ;  /* 0x000014ff01007387 */ /* 0x0001e80000100800 */
[----:B------:R0:W-:Y:S01]  /*2f7c0*/  STL [R1+0x10], RZ ;  /* 0x000010ff01007387 */ /* 0x0001e20000100800 */
[----:B-1----:R-:W-:-:S03]  /*2f7d0*/  LOP3.LUT R0, R4, 0x80, RZ, 0xfc, !PT ;  /* 0x0000008004007812 */ /* 0x002fc600078efcff */
[----:B------:R0:W-:Y:S04]  /*2f7e0*/  STL [R1+0x18], R3 ;  /* 0x0000180301007387 */ /* 0x0001e80000100800 */
.L_x_1732:
[----:B------:R-:W2:Y:S01]  /*2f7f0*/  LDL R14, [R1+0xc] ;  /* 0x00000c00010e7983 */ /* 0x000ea20000100800 */
[----:B------:R-:W-:Y:S05]  /*2f800*/  YIELD ;  /* 0x0000000000007946 */ /* 0x000fea0003800000 */
[----:B------:R-:W-:Y:S01]  /*2f810*/  ULDC.64 UR4, c[0x0][0xa28] ;  /* 0x00028a0000047ab9 */ /* 0x000fe20000000a00 */
[----:B-1-3--:R-:W-:Y:S02]  /*2f820*/  CS2R R6, SRZ ;  /* 0x0000000000067805 */ /* 0x00afe4000001ff00 */
[----:B------:R-:W-:Y:S01]  /*2f830*/  ISETP.NE.U32.AND P0, PT, RZ, UR4, PT ;  /* 0x00000004ff007c0c */ /* 0x000fe2000bf05070 */
[----:B------:R-:W1:Y:S01]  /*2f840*/  LDC.64 R12, c[0x0][0xa00] ;  /* 0x00028000ff0c7b82 */ /* 0x000e620000000a00 */
[----:B------:R-:W-:Y:S01]  /*2f850*/  ULDC.64 UR6, c[0x0][0xa08] ;  /* 0x0002820000067ab9 */ /* 0x000fe20000000a00 */
[----:B------:R-:W-:Y:S01]  /*2f860*/  ULDC.64 UR8, c[0x0][0xa10] ;  /* 0x0002840000087ab9 */ /* 0x000fe20000000a00 */
[----:B------:R-:W-:Y:S01]  /*2f870*/  ISETP.NE.AND.EX P0, PT, RZ, UR5, PT, P0 ;  /* 0x00000005ff007c0c */ /* 0x000fe2000bf05300 */
[----:B------:R-:W-:-:S04]  /*2f880*/  ULDC.64 UR4, c[0x0][0xa18] ;  /* 0x0002860000047ab9 */ /* 0x000fc80000000a00 */
[----:B------:R-:W3:Y:S08]  /*2f890*/  LDC.64 R4, c[0x0][0xa08] ;  /* 0x00028200ff047b82 */ /* 0x000ef00000000a00 */
[----:B0-----:R-:W2:Y:S02]  /*2f8a0*/  @P0 LDC.64 R2, c[0x0][0xa28] ;  /* 0x00028a00ff020b82 */ /* 0x001ea40000000a00 */
[----:B--2---:R-:W-:-:S05]  /*2f8b0*/  @P0 IMAD.WIDE R2, R14, 0x4, R2 ;  /* 0x000000040e020825 */ /* 0x004fca00078e0202 */
[----:B------:R0:W5:Y:S01]  /*2f8c0*/  @P0 LDG.E R6, desc[UR60][R2.64] ;  /* 0x0000003c02060981 */ /* 0x000162000c1e1900 */
[----:B------:R-:W-:Y:S01]  /*2f8d0*/  ISETP.NE.U32.AND P0, PT, RZ, UR4, PT ;  /* 0x00000004ff007c0c */ /* 0x000fe2000bf05070 */
[----:B-1----:R-:W-:Y:S01]  /*2f8e0*/  IMAD.WIDE R12, R14, 0x4, R12 ;  /* 0x000000040e0c7825 */ /* 0x002fe200078e020c */
[----:B------:R-:W-:Y:S02]  /*2f8f0*/  ISETP.NE.U32.AND P2, PT, RZ, UR6, PT ;  /* 0x00000006ff007c0c */ /* 0x000fe4000bf45070 */
[----:B------:R-:W-:Y:S01]  /*2f900*/  ISETP.NE.AND.EX P0, PT, RZ, UR5, PT, P0 ;  /* 0x00000005ff007c0c */ /* 0x000fe2000bf05300 */
[----:B------:R-:W-:Y:S01]  /*2f910*/  ULDC.64 UR4, c[0x0][0xa00] ;  /* 0x0002800000047ab9 */ /* 0x000fe20000000a00 */
[----:B------:R-:W-:Y:S01]  /*2f920*/  ISETP.NE.U32.AND P4, PT, RZ, UR8, PT ;  /* 0x00000008ff007c0c */ /* 0x000fe2000bf85070 */
[----:B------:R-:W-:Y:S01]  /*2f930*/  IMAD.MOV.U32 R8, RZ, RZ, RZ ;  /* 0x000000ffff087224 */ /* 0x000fe200078e00ff */
[----:B------:R-:W-:Y:S01]  /*2f940*/  ISETP.NE.U32.AND P1, PT, RZ, UR4, PT ;  /* 0x00000004ff007c0c */ /* 0x000fe2000bf25070 */
[----:B0-----:R-:W0:Y:S01]  /*2f950*/  LDC.64 R2, c[0x0][0xa10] ;  /* 0x00028400ff027b82 */ /* 0x001e220000000a00 */
[----:B------:R-:W-:-:S02]  /*2f960*/  IMAD.MOV.U32 R0, RZ, RZ, RZ ;  /* 0x000000ffff007224 */ /* 0x000fc400078e00ff */
[----:B------:R-:W-:Y:S01]  /*2f970*/  ISETP.NE.AND.EX P3, PT, RZ, UR5, PT, P1 ;  /* 0x00000005ff007c0c */ /* 0x000fe2000bf65310 */
[----:B---3--:R-:W-:-:S04]  /*2f980*/  IMAD.WIDE R4, R14, 0x4, R4 ;  /* 0x000000040e047825 */ /* 0x008fc800078e0204 */
[----:B------:R-:W1:Y:S01]  /*2f990*/  @P0 LDC.64 R10, c[0x0][0xa18] ;  /* 0x00028600ff0a0b82 */ /* 0x000e620000000a00 */
[----:B------:R-:W-:Y:S01]  /*2f9a0*/  ULDC UR4, c[0x0][0x288] ;  /* 0x0000a20000047ab9 */ /* 0x000fe20000000800 */
[----:B------:R-:W-:Y:S02]  /*2f9b0*/  ISETP.NE.AND.EX P1, PT, RZ, UR7, PT, P2 ;  /* 0x00000007ff007c0c */ /* 0x000fe4000bf25320 */
[----:B------:R-:W-:-:S04]  /*2f9c0*/  ISETP.NE.AND.EX P2, PT, RZ, UR9, PT, P4 ;  /* 0x00000009ff007c0c */ /* 0x000fc8000bf45340 */
[----:B------:R-:W2:Y:S07]  /*2f9d0*/  @P3 LDG.E R7, desc[UR60][R12.64] ;  /* 0x0000003c0c073981 */ /* 0x000eae000c1e1900 */
[----:B------:R-:W5:Y:S01]  /*2f9e0*/  @P1 LDG.E R8, desc[UR60][R4.64] ;  /* 0x0000003c04081981 */ /* 0x000f62000c1e1900 */
[----:B0-----:R-:W-:-:S05]  /*2f9f0*/  IMAD.WIDE R2, R14, 0x4, R2 ;  /* 0x000000040e027825 */ /* 0x001fca00078e0202 */
[----:B------:R-:W5:Y:S01]  /*2fa00*/  @P2 LDG.E R0, desc[UR60][R2.64] ;  /* 0x0000003c02002981 */ /* 0x000f62000c1e1900 */
[----:B-1----:R-:W-:-:S03]  /*2fa10*/  @P0 IMAD.WIDE R10, R14, 0x4, R10 ;  /* 0x000000040e0a0825 */ /* 0x002fc600078e020a */
        /* <DEDUP_REMOVED lines=12> */
[----:B--2---:R0:W-:Y:S01]  /*2fae0*/  STL [R1+0x38], R7 ;  /* 0x0000380701007387 */ /* 0x0041e20000100800 */
[----:B------:R-:W-:Y:S02]  /*2faf0*/  IMAD.MOV.U32 R15, RZ, RZ, R7 ;  /* 0x000000ffff0f7224 */ /* 0x000fe400078e0007 */
[----:B0-----:R-:W-:Y:S01]  /*2fb00*/  IMAD.U32 R7, RZ, RZ, UR4 ;  /* 0x00000004ff077e24 */ /* 0x001fe2000f8e00ff */
[----:B------:R-:W-:Y:S06]  /*2fb10*/  @P0 BRA `(.L_x_1603) ;  /* 0x0000000000140947 */ /* 0x000fec0003800000 */
[----:B------:R-:W-:Y:S05]  /*2fb20*/  @!P3 BRA `(.L_x_1603) ;  /* 0x000000000010b947 */ /* 0x000fea0003800000 */
[----:B------:R-:W2:Y:S04]  /*2fb30*/  LDG.E R9, desc[UR60][R12.64] ;  /* 0x0000003c0c097981 */ /* 0x000ea8000c1e1900 */
[----:B------:R-:W2:Y:S02]  /*2fb40*/  LDG.E R12, desc[UR60][R12.64+0x4] ;  /* 0x0000043c0c0c7981 */ /* 0x000ea4000c1e1900 */
[----:B--2---:R-:W-:-:S05]  /*2fb50*/  IMAD.IADD R15, R12, 0x1, -R9 ;  /* 0x000000010c0f7824 */ /* 0x004fca00078e0a09 */
[----:B------:R0:W-:Y:S02]  /*2fb60*/  STL [R1+0x38], R15 ;  /* 0x0000380f01007387 */ /* 0x0001e40000100800 */
.L_x_1603:
[----:B------:R-:W2:Y:S01]  /*2fb70*/  LDL.LU R12, [R1+0x8] ;  /* 0x00000800010c7983 */ /* 0x000ea20000300800 */
[----:B-----5:R-:W-:Y:S01]  /*2fb80*/  IMAD.IADD R8, R8, 0x1, R6 ;  /* 0x0000000108087824 */ /* 0x020fe200078e0206 */
[----:B------:R-:W-:Y:S02]  /*2fb90*/  ULDC.64 UR4, c[0x0][0xa20] ;  /* 0x0002880000047ab9 */ /* 0x000fe40000000a00 */
[----:B------:R-:W-:Y:S02]  /*2fba0*/  ISETP.NE.U32.AND P0, PT, RZ, UR4, PT ;  /* 0x00000004ff007c0c */ /* 0x000fe4000bf05070 */
[----:B------:R1:W-:Y:S02]  /*2fbb0*/  STL [R1+0x24], R8 ;  /* 0x0000240801007387 */ /* 0x0003e40000100800 */
[----:B------:R-:W-:Y:S02]  /*2fbc0*/  ISETP.NE.AND.EX P0, PT, RZ, UR5, PT, P0 ;  /* 0x00000005ff007c0c */ /* 0x000fe4000bf05300 */
[----:B--2---:R-:W-:-:S02]  /*2fbd0*/  LOP3.LUT R11, R12, 0xff000000, RZ, 0xc0, !PT ;  /* 0xff0000000c0b7812 */ /* 0x004fc400078ec0ff */
[C---:B------:R-:W-:Y:S02]  /*2fbe0*/  LOP3.LUT R9, R12.reuse, 0xff0000, RZ, 0xc0, !PT ;  /* 0x00ff00000c097812 */ /* 0x040fe400078ec0ff */
[----:B------:R-:W-:Y:S02]  /*2fbf0*/  SHF.R.U32.HI R11, RZ, 0x8, R11 ;  /* 0x00000008ff0b7819 */ /* 0x000fe4000001160b */
[----:B------:R-:W-:Y:S02]  /*2fc00*/  LOP3.LUT R16, R12, 0xffff, RZ, 0xc0, !PT ;  /* 0x0000ffff0c107812 */ /* 0x000fe400078ec0ff */
[----:B------:R-:W-:-:S03]  /*2fc10*/  LEA.HI R11, R9, R11, RZ, 0x10 ;  /* 0x0000000b090b7211 */ /* 0x000fc600078f80ff */
[----:B-1----:R-:W-:Y:S05]  /*2fc20*/  @!P0 BRA `(.L_x_1604) ;  /* 0x0000000000108947 */ /* 0x002fea0003800000 */
[----:B------:R-:W1:Y:S02]  /*2fc30*/  LDC.64 R4, c[0x0][0xa20] ;  /* 0x00028800ff047b82 */ /* 0x000e640000000a00 */
[----:B-1----:R-:W-:-:S05]  /*2fc40*/  IMAD.WIDE R4, R14, 0x4, R4 ;  /* 0x000000040e047825 */ /* 0x002fca00078e0204 */
[----:B------:R1:W5:Y:S01]  /*2fc50*/  LDG.E R7, desc[UR60][R4.64] ;  /* 0x0000003c04077981 */ /* 0x000362000c1e1900 */
[----:B------:R-:W-:Y:S05]  /*2fc60*/  BRA `(.L_x_1605) ;  /* 0x0000000000107947 */ /* 0x000fea0003800000 */
.L_x_1604:
[----:B------:R-:W-:Y:S05]  /*2fc70*/  @!P1 BRA `(.L_x_1605) ;  /* 0x00000000000c9947 */ /* 0x000fea0003800000 */
[----:B------:R-:W2:Y:S04]  /*2fc80*/  LDG.E R7, desc[UR60][R4.64] ;  /* 0x0000003c04077981 */ /* 0x000ea8000c1e1900 */
[----:B------:R-:W2:Y:S02]  /*2fc90*/  LDG.E R4, desc[UR60][R4.64+0x4] ;  /* 0x0000043c04047981 */ /* 0x000ea4000c1e1900 */
[----:B--2---:R-:W-:-:S07]  /*2fca0*/  IMAD.IADD R7, R4, 0x1, -R7 ;  /* 0x0000000104077824 */ /* 0x004fce00078e0a07 */
.L_x_1605:
[----:B------:R-:W2:Y:S04]  /*2fcb0*/  LDL.LU R8, [R1+0x4] ;  /* 0x0000040001087983 */ /* 0x000ea80000300800 */
[----:B-1----:R-:W3:Y:S04]  /*2fcc0*/  @P2 LDG.E R4, desc[UR60][R2.64] ;  /* 0x0000003c02042981 */ /* 0x002ee8000c1e1900 */
[----:B------:R1:W3:Y:S01]  /*2fcd0*/  @P2 LDG.E R2, desc[UR60][R2.64+0x4] ;  /* 0x0000043c02022981 */ /* 0x0002e2000c1e1900 */
[----:B-----5:R-:W-:Y:S01]  /*2fce0*/  IMAD.IADD R9, R7, 0x1, -R6 ;  /* 0x0000000107097824 */ /* 0x020fe200078e0a06 */
[----:B-1----:R-:W1:Y:S02]  /*2fcf0*/  LDC R3, c[0x0][0x448] ;  /* 0x00011200ff037b82 */ /* 0x002e640000000800 */
[----:B-1----:R-:W-:-:S13]  /*2fd00*/  ISETP.NE.AND P1, PT, R3, 0x1, PT ;  /* 0x000000010300780c */ /* 0x002fda0003f25270 */
[----:B------:R-:W1:Y:S08]  /*2fd10*/  @P1 LDC R3, c[0x0][0x44c] ;  /* 0x00011300ff031b82 */ /* 0x000e700000000800 */
[----:B------:R-:W4:Y:S01]  /*2fd20*/  @P1 LDC R5, c[0x0][0x450] ;  /* 0x00011400ff051b82 */ /* 0x000f220000000800 */
[----:B--2---:R-:W-:-:S04]  /*2fd30*/  IMAD.SHL.U32 R12, R8, 0x80, RZ ;  /* 0x00000080080c7824 */ /* 0x004fc800078e00ff */
[----:B------:R-:W-:Y:S01]  /*2fd40*/  VIADD R6, R12, 0x7f ;  /* 0x0000007f0c067836 */ /* 0x000fe20000000000 */
[----:B------:R2:W-:Y:S01]  /*2fd50*/  STL [R1+0x30], R12 ;  /* 0x0000300c01007387 */ /* 0x0005e20000100800 */
[----:B---3--:R-:W-:Y:S02]  /*2fd60*/  @P2 IMAD.IADD R10, R2, 0x1, -R4 ;  /* 0x00000001020a2824 */ /* 0x008fe400078e0a04 */
[----:B-1----:R-:W-:-:S04]  /*2fd70*/  @P1 IMAD.HI.U32 R2, R6, R3, RZ ;  /* 0x0000000306021227 */ /* 0x002fc800078e00ff */
[----:B------:R-:W-:Y:S01]  /*2fd80*/  IMAD.IADD R7, R9, 0x1, R10 ;  /* 0x0000000109077824 */ /* 0x000fe200078e020a */
[----:B----4-:R-:W-:-:S03]  /*2fd90*/  @P1 SHF.R.U32.HI R6, RZ, R5, R2 ;  /* 0x00000005ff061219 */ /* 0x010fc60000011602 */
[C---:B------:R-:W-:Y:S01]  /*2fda0*/  VIADD R2, R7.reuse, 0x9f ;  /* 0x0000009f07027836 */ /* 0x040fe20000000000 */
[----:B------:R-:W-:-:S03]  /*2fdb0*/  IADD3 R18, R7, 0x1, -R15 ;  /* 0x0000000107127810 */ /* 0x000fc60007ffe80f */
[----:B------:R-:W-:-:S04]  /*2fdc0*/  IMAD.HI R2, R2, 0x66666667, RZ ;  /* 0x6666666702027827 */ /* 0x000fc800078e02ff */
[----:B------:R-:W-:Y:S01]  /*2fdd0*/  IMAD.IADD R6, R18, 0x1, R6 ;  /* 0x0000000112067824 */ /* 0x000fe200078e0206 */
[----:B------:R-:W-:-:S04]  /*2fde0*/  SHF.R.U32.HI R21, RZ, 0x1f, R2 ;  /* 0x0000001fff157819 */ /* 0x000fc80000011602 */
[----:B------:R-:W-:Y:S02]  /*2fdf0*/  LEA.HI.SX32 R21, R2, R21, 0x1a ;  /* 0x0000001502157211 */ /* 0x000fe400078fd2ff */
[----:B------:R-:W1:Y:S02]  /*2fe00*/  LDC.64 R2, c[0x0][0x9e0] ;  /* 0x00027800ff027b82 */ /* 0x000e640000000a00 */
[----:B-1----:R-:W-:Y:S01]  /*2fe10*/  ISETP.GE.AND P3, PT, R3, 0x1, PT ;  /* 0x000000010300780c */ /* 0x002fe20003f66270 */
[----:B------:R-:W-:-:S12]  /*2fe20*/  IMAD.IADD R8, R6, 0x1, R2 ;  /* 0x0000000106087824 */ /* 0x000fd800078e0202 */
[----:B--2---:R-:W-:Y:S05]  /*2fe30*/  @!P3 BRA `(.L_x_1606) ;  /* 0x000000000048b947 */ /* 0x004fea0003800000 */
[C---:B------:R-:W-:Y:S01]  /*2fe40*/  ISETP.GT.AND P0, PT, R6.reuse, RZ, PT ;  /* 0x000000ff0600720c */ /* 0x040fe20003f04270 */
[----:B------:R-:W-:Y:S01]  /*2fe50*/  BSSY B0, `(.L_x_1607) ;  /* 0x000000e000007945 */ /* 0x000fe20003800000 */
[----:B------:R-:W-:-:S11]  /*2fe60*/  VIADD R2, R6, 0xffffffff ;  /* 0xffffffff06027836 */ /* 0x000fd60000000000 */
        /* <DEDUP_REMOVED lines=8> */
.L_x_1608:
[----:B------:R-:W-:-:S13]  /*2fef0*/  ISETP.NE.AND P0, PT, R3, 0x1, PT ;  /* 0x000000010300780c */ /* 0x000fda0003f05270 */
[----:B------:R-:W1:Y:S02]  /*2ff00*/  @P0 LDC.64 R4, c[0x0][0x9e8] ;  /* 0x00027a00ff040b82 */ /* 0x000e640000000a00 */
[----:B-1----:R-:W-:-:S05]  /*2ff10*/  @P0 IMAD.HI.U32 R4, R2, R4, RZ ;  /* 0x0000000402040227 */ /* 0x002fca00078e00ff */
[----:B------:R-:W-:-:S07]  /*2ff20*/  @P0 SHF.R.U32.HI R2, RZ, R5, R4 ;  /* 0x00000005ff020219 */ /* 0x000fce0000011604 */
.L_x_1609:
[----:B------:R-:W-:Y:S05]  /*2ff30*/  BSYNC B0 ;  /* 0x0000000000007941 */ /* 0x000fea0003800000 */
.L_x_1607:
[----:B------:R-:W-:-:S05]  /*2ff40*/  IMAD R2, R2, R3, R3 ;  /* 0x0000000302027224 */ /* 0x000fca00078e0203 */
[----:B------:R-:W-:-:S07]  /*2ff50*/  VIMNMX R8, R8, R2, PT ;  /* 0x0000000208087248 */ /* 0x000fce0003fe0100 */
.L_x_1606:
[----:B------:R-:W1:Y:S01]  /*2ff60*/  @P1 LDC R4, c[0x0][0x44c] ;  /* 0x00011300ff041b82 */ /* 0x000e620000000800 */
[----:B------:R-:W-:Y:S01]  /*2ff70*/  VIADD R8, R8, 0x9f ;  /* 0x0000009f08087836 */ /* 0x000fe20000000000 */
[----:B------:R-:W-:Y:S01]  /*2ff80*/  ULDC UR4, c[0x0][0x9dc] ;  /* 0x0002770000047ab9 */ /* 0x000fe20000000800 */
[----:B------:R-:W-:Y:S02]  /*2ff90*/  IMAD.MOV.U32 R2, RZ, RZ, R12 ;  /* 0x000000ffff027224 */ /* 0x000fe400078e000c */
[----:B------:R-:W-:-:S03]  /*2ffa0*/  IMAD.HI R8, R8, 0x66666667, RZ ;  /* 0x6666666708087827 */ /* 0x000fc600078e02ff */
[----:B------:R-:W2:Y:S01]  /*2ffb0*/  @P1 LDC R5, c[0x0][0x450] ;  /* 0x00011400ff051b82 */ /* 0x000ea20000000800 */
[----:B------:R-:W-:Y:S02]  /*2ffc0*/  IMAD.IADD R20, R7, 0x1, -R15 ;  /* 0x0000000107147824 */ /* 0x000fe400078e0a0f */
[----:B-1----:R-:W-:-:S05]  /*2ffd0*/  @P1 IMAD.HI.U32 R4, R12, R4, RZ ;  /* 0x000000040c041227 */ /* 0x002fca00078e00ff */
[----:B--2---:R-:W-:Y:S02]  /*2ffe0*/  @P1 SHF.R.U32.HI R2, RZ, R5, R4 ;  /* 0x00000005ff021219 */ /* 0x004fe40000011604 */
[----:B------:R-:W-:-:S03]  /*2fff0*/  SHF.R.U32.HI R4, RZ, 0x1f, R8 ;  /* 0x0000001fff047819 */ /* 0x000fc60000011608 */
[----:B------:R-:W-:Y:S01]  /*30000*/  IMAD.IADD R2, R20, 0x1, R2 ;  /* 0x0000000114027824 */ /* 0x000fe200078e0202 */
[----:B------:R-:W-:-:S03]  /*30010*/  LEA.HI.SX32 R8, R8, R4, 0x1a ;  /* 0x0000000408087211 */ /* 0x000fc600078fd2ff */
[----:B------:R-:W-:Y:S01]  /*30020*/  VIADD R6, R2, -UR4 ;  /* 0x8000000402067c36 */ /* 0x000fe20008000000 */
[----:B------:R-:W-:Y:S01]  /*30030*/  VIMNMX R8, R21, R8, PT ;  /* 0x0000000815087248 */ /* 0x000fe20003fe0100 */
[----:B------:R-:W-:Y:S06]  /*30040*/  @!P3 BRA `(.L_x_1610) ;  /* 0x000000000044b947 */ /* 0x000fec0003800000 */
[----:B------:R-:W-:Y:S01]  /*30050*/  ISETP.GT.AND P0, PT, R2, -0x1, PT ;  /* 0xffffffff0200780c */ /* 0x000fe20003f04270 */
[----:B------:R-:W-:-:S12]  /*30060*/  BSSY B0, `(.L_x_1611) ;  /* 0x000000d000007945 */ /* 0x000fd80003800000 */
        /* <DEDUP_REMOVED lines=8> */
.L_x_1612:
[----:B------:R-:W-:-:S13]  /*300f0*/  ISETP.NE.AND P0, PT, R3, 0x1, PT ;  /* 0x000000010300780c */ /* 0x000fda0003f05270 */
[----:B------:R-:W1:Y:S02]  /*30100*/  @P0 LDC.64 R4, c[0x0][0x9e8] ;  /* 0x00027a00ff040b82 */ /* 0x000e640000000a00 */
[----:B-1----:R-:W-:-:S05]  /*30110*/  @P0 IMAD.HI.U32 R4, R2, R4, RZ ;  /* 0x0000000402040227 */ /* 0x002fca00078e00ff */
[----:B------:R-:W-:-:S07]  /*30120*/  @P0 SHF.R.U32.HI R2, RZ, R5, R4 ;  /* 0x00000005ff020219 */ /* 0x000fce0000011604 */
.L_x_1613:
[----:B------:R-:W-:Y:S05]  /*30130*/  BSYNC B0 ;  /* 0x0000000000007941 */ /* 0x000fea0003800000 */
.L_x_1611:
[----:B------:R-:W-:-:S05]  /*30140*/  IMAD R2, R2, R3, RZ ;  /* 0x0000000302027224 */ /* 0x000fca00078e02ff */
[----:B------:R-:W-:-:S07]  /*30150*/  VIMNMX R6, R6, R2, !PT ;  /* 0x0000000206067248 */ /* 0x000fce0007fe0100 */
.L_x_1610:
[----:B------:R-:W-:Y:S01]  /*30160*/  IMAD.HI R6, R6, 0x66666667, RZ ;  /* 0x6666666706067827 */ /* 0x000fe200078e02ff */
[----:B------:R-:W-:Y:S01]  /*30170*/  LOP3.LUT R13, R11, 0xff, RZ, 0xc0, !PT ;  /* 0x000000ff0b0d7812 */ /* 0x000fe200078ec0ff */
[----:B------:R-:W-:Y:S01]  /*30180*/  BSSY B0, `(.L_x_1614) ;  /* 0x0000027000007945 */ /* 0x000fe20003800000 */
[----:B------:R-:W-:Y:S01]  /*30190*/  SHF.R.U32.HI R4, RZ, 0x10, R11 ;  /* 0x00000010ff047819 */ /* 0x000fe2000001160b */
[----:B------:R-:W-:Y:S01]  /*301a0*/  IMAD.MOV.U32 R2, RZ, RZ, RZ ;  /* 0x000000ffff027224 */ /* 0x000fe200078e00ff */
[----:B------:R-:W-:Y:S01]  /*301b0*/  SHF.R.U32.HI R7, RZ, 0x1f, R6 ;  /* 0x0000001fff077819 */ /* 0x000fe20000011606 */
[----:B------:R1:W-:Y:S03]  /*301c0*/  STL [R1+0x4], R13 ;  /* 0x0000040d01007387 */ /* 0x0003e60000100800 */
[----:B------:R-:W-:-:S04]  /*301d0*/  LEA.HI.SX32 R7, R6, R7, 0x1a ;  /* 0x0000000706077211 */ /* 0x000fc800078fd2ff */
[----:B------:R-:W-:-:S04]  /*301e0*/  VIMNMX R7, RZ, R7, !PT ;  /* 0x00000007ff077248 */ /* 0x000fc80007fe0100 */
[----:B------:R-:W-:-:S13]  /*301f0*/  ISETP.GT.AND P0, PT, R8, R7, PT ;  /* 0x000000070800720c */ /* 0x000fda0003f04270 */
[----:B-1----:R-:W-:Y:S05]  /*30200*/  @!P0 BRA `(.L_x_1615) ;  /* 0x0000000000788947 */ /* 0x002fea0003800000 */
[----:B------:R-:W-:Y:S01]  /*30210*/  ISETP.NE.AND P0, PT, R4, RZ, PT ;  /* 0x000000ff0400720c */ /* 0x000fe20003f05270 */
[----:B------:R-:W-:-:S03]  /*30220*/  ULDC UR4, c[0x0][0x9f0] ;  /* 0x00027c0000047ab9 */ /* 0x000fc60000000800 */
[----:B------:R-:W-:-:S04]  /*30230*/  SEL R5, R4, UR4, P0 ;  /* 0x0000000404057c07 */ /* 0x000fc80008000000 */
[----:B------:R-:W-:Y:S02]  /*30240*/  IABS R6, R5 ;  /* 0x0000000500067213 */ /* 0x000fe40000000000 */
[----:B------:R-:W-:Y:S02]  /*30250*/  IADD3 R11, R5, -0x1, R8 ;  /* 0xffffffff050b7810 */ /* 0x000fe40007ffe008 */
[----:B------:R-:W1:Y:S03]  /*30260*/  I2F.RP R2, R6 ;  /* 0x0000000600027306 */ /* 0x000e660000209400 */
[----:B------:R-:W-:-:S05]  /*30270*/  IMAD.IADD R11, R11, 0x1, -R7 ;  /* 0x000000010b0b7824 */ /* 0x000fca00078e0a07 */
[----:B-1----:R-:W1:Y:S02]  /*30280*/  MUFU.RCP R2, R2 ;  /* 0x0000000200027308 */ /* 0x002e640000001000 */
[----:B-1----:R-:W-:-:S06]  /*30290*/  VIADD R2, R2, 0xffffffe ;  /* 0x0ffffffe02027836 */ /* 0x002fcc0000000000 */
[----:B------:R1:W2:Y:S02]  /*302a0*/  F2I.FTZ.U32.TRUNC.NTZ R3, R2 ;  /* 0x0000000200037305 */ /* 0x0002a4000021f000 */
[----:B-1----:R-:W-:-:S04]  /*302b0*/  LOP3.LUT R2, R11, R5, RZ, 0x3c, !PT ;  /* 0x000000050b027212 */ /* 0x002fc800078e3cff */
[----:B------:R-:W-:Y:S01]  /*302c0*/  ISETP.GE.AND P3, PT, R2, RZ, PT ;  /* 0x000000ff0200720c */ /* 0x000fe20003f66270 */
[----:B--2---:R-:W-:-:S04]  /*302d0*/  IMAD.MOV R2, RZ, RZ, -R3 ;  /* 0x000000ffff027224 */ /* 0x004fc800078e0a03 */
[----:B------:R-:W-:Y:S02]  /*302e0*/  IMAD R12, R2, R6, RZ ;  /* 0x00000006020c7224 */ /* 0x000fe400078e02ff */
[----:B------:R-:W-:-:S04]  /*302f0*/  IMAD.MOV.U32 R2, RZ, RZ, RZ ;  /* 0x000000ffff027224 */ /* 0x000fc800078e00ff */
[----:B------:R-:W-:Y:S01]  /*30300*/  IMAD.HI.U32 R12, R3, R12, R2 ;  /* 0x0000000c030c7227 */ /* 0x000fe200078e0002 */
[----:B------:R-:W-:Y:S02]  /*30310*/  IABS R2, R5 ;  /* 0x0000000500027213 */ /* 0x000fe40000000000 */
[----:B------:R-:W-:-:S03]  /*30320*/  IABS R3, R11 ;  /* 0x0000000b00037213 */ /* 0x000fc60000000000 */
[----:B------:R-:W-:-:S04]  /*30330*/  IMAD.MOV R2, RZ, RZ, -R2 ;  /* 0x000000ffff027224 */ /* 0x000fc800078e0a02 */
        /* <DEDUP_REMOVED lines=10> */
[----:B------:R-:W-:-:S07]  /*303e0*/  @!P1 LOP3.LUT R2, RZ, R5, RZ, 0x33, !PT ;  /* 0x00000005ff029212 */ /* 0x000fce00078e33ff */
.L_x_1615:
[----:B------:R-:W-:Y:S05]  /*303f0*/  BSYNC B0 ;  /* 0x0000000000007941 */ /* 0x000fea0003800000 */
.L_x_1614:
[-C--:B------:R-:W-:Y:S01]  /*30400*/  IMAD R7, R13, R2.reuse, R7 ;  /* 0x000000020d077224 */ /* 0x080fe200078e0207 */
[----:B------:R-:W-:Y:S04]  /*30410*/  BSSY B0, `(.L_x_1616) ;  /* 0x0000123000007945 */ /* 0x000fe80003800000 */
        /* <DEDUP_REMOVED lines=19> */
[----:B------:R-:W1:Y:S02]  /*30550*/  S2R R5, SR_TID.X ;  /* 0x0000000000057919 */ /* 0x000e640000002100 */
[----:B-1----:R-:W-:-:S04]  /*30560*/  SHF.R.U32.HI R5, RZ, 0x5, R5 ;  /* 0x00000005ff057819 */ /* 0x002fc80000011605 */
[----:B------:R-:W-:-:S05]  /*30570*/  LOP3.LUT R5, R5, 0x3, RZ, 0xc0, !PT ;  /* 0x0000000305057812 */ /* 0x000fca00078ec0ff */
[----:B------:R1:W2:Y:S02]  /*30580*/  SHFL.IDX PT, R14, R5, RZ, 0x1f ;  /* 0x00001fff050e7589 */ /* 0x0002a400000e0000 */
.L_x_1872:
[----:B--2---:R-:W-:Y:S02]  /*30590*/  ISETP.NE.AND P0, PT, R14, RZ, PT ;  /* 0x000000ff0e00720c */ /* 0x004fe40003f05270 */
[----:B------:R-:W-:-:S11]  /*305a0*/  PLOP3.LUT P6, PT, PT, PT, PT, 0x8, 0x0 ;  /* 0x000000000000781c */ /* 0x000fd60003fce170 */
[----:B------:R-:W-:Y:S05]  /*305b0*/  @P0 BRA `(.L_x_1619) ;  /* 0x00000000000c0947 */ /* 0x000fea0003800000 */
[----:B------:R-:W-:-:S03]  /*305c0*/  UMOV UR4, 0xffffffff ;  /* 0xffffffff00047882 */ /* 0x000fc60000000000 */
[----:B------:R-:W-:Y:S05]  /*305d0*/  BRA.DIV UR4, `(.L_x_1620) ;  /* 0x00000092044c7947 */ /* 0x000fea000b800000 */
[----:B------:R-:W-:-:S13]  /*305e0*/  ELECT P6, URZ, PT ;  /* 0x00000000003f782f */ /* 0x000fda00038c0000 */
.L_x_1619:
[----:B-1----:R-:W2:Y:S01]  /*305f0*/  LDL R5, [R1+0x50] ;  /* 0x0000500001057983 */ /* 0x002ea20000100800 */
[----:B------:R-:W-:Y:S01]  /*30600*/  BSSY B1, `(.L_x_1621) ;  /* 0x0000008000017945 */ /* 0x000fe20003800000 */
[----:B--2---:R-:W-:-:S05]  /*30610*/  VIADD R5, R5, 0x1 ;  /* 0x0000000105057836 */ /* 0x004fca0000000000 */
[----:B------:R-:W-:-:S04]  /*30620*/  LEA.HI R6, R5, R5, RZ, 0x1 ;  /* 0x0000000505067211 */ /* 0x000fc800078f08ff */
[----:B------:R-:W-:-:S05]  /*30630*/  LOP3.LUT R6, R6, 0xfffffffe, RZ, 0xc0, !PT ;  /* 0xfffffffe06067812 */ /* 0x000fca00078ec0ff */
[----:B------:R-:W-:-:S05]  /*30640*/  IMAD.IADD R5, R5, 0x1, -R6 ;  /* 0x0000000105057824 */ /* 0x000fca00078e0a06 */
[----:B------:R-:W-:-:S04]  /*30650*/  SHF.L.U32 R5, R5, 0x1f, RZ ;  /* 0x0000001f05057819 */ /* 0x000fc800000006ff */
[----:B------:R-:W1:Y:S02]  /*30660*/  SYNCS.PHASECHK.TRANS64.TRYWAIT P0, [R19+URZ+0x29820], R5 ;  /* 0x02982005130075a7 */ /* 0x000e64000800017f */
[----:B-1----:R-:W-:Y:S05]  /*30670*/  @!P0 BRA `(.L_x_1622) ;  /* 0x0000009000448947 */ /* 0x002fea0003800000 */
.L_x_1875:
[----:B------:R-:W-:Y:S05]  /*30680*/  BSYNC B1 ;  /* 0x0000000000017941 */ /* 0x000fea0003800000 */
.L_x_1621:
[----:B------:R-:W-:Y:S04]  /*30690*/  BSSY B1, `(.L_x_1623) ;  /* 0x0000070000017945 */ /* 0x000fe80003800000 */
[----:B------:R-:W-:Y:S05]  /*306a0*/  @!P6 BRA `(.L_x_1624) ;  /* 0x0000000400b8e947 */ /* 0x000fea0003800000 */
[----:B------:R-:W2:Y:S04]  /*306b0*/  LDL R8, [R1+0x14] ;  /* 0x0000140001087983 */ /* 0x000ea80000100800 */
[----:B------:R-:W3:Y:S01]  /*306c0*/  LDL R7, [R1+0x1c] ;  /* 0x00001c0001077983 */ /* 0x000ee20000100800 */
[----:B------:R-:W4:Y:S01]  /*306d0*/  S2R R6, SR_TID.X ;  /* 0x0000000000067919 */ /* 0x000f220000002100 */
[----:B------:R-:W-:Y:S01]  /*306e0*/  BSSY B2, `(.L_x_1625) ;  /* 0x0000007000027945 */ /* 0x000fe20003800000 */
[----:B----4-:R-:W-:-:S04]  /*306f0*/  LOP3.LUT R6, R6, 0x7f, RZ, 0xc0, !PT ;  /* 0x0000007f06067812 */ /* 0x010fc800078ec0ff */
[----:B------:R-:W-:Y:S01]  /*30700*/  ISETP.NE.AND P1, PT, R6, RZ, PT ;  /* 0x000000ff0600720c */ /* 0x000fe20003f25270 */
[----:B--2---:R-:W-:Y:S01]  /*30710*/  IMAD R8, R8, 0x8, R19 ;  /* 0x0000000808087824 */ /* 0x004fe200078e0213 */
[----:B---3--:R-:W-:-:S04]  /*30720*/  SHF.L.U32 R11, R7, 0x1f, RZ ;  /* 0x0000001f070b7819 */ /* 0x008fc800000006ff */
[----:B------:R-:W2:Y:S02]  /*30730*/  SYNCS.PHASECHK.TRANS64.TRYWAIT P0, [R8+URZ+0x298a0], R11 ;  /* 0x0298a00b080075a7 */ /* 0x000ea4000800017f */
[----:B--2---:R-:W-:Y:S05]  /*30740*/  @!P0 BRA `(.L_x_1626) ;  /* 0x0000009000248947 */ /* 0x004fea0003800000 */
.L_x_1876:
[----:B------:R-:W-:Y:S05]  /*30750*/  BSYNC B2 ;  /* 0x0000000000027941 */ /* 0x000fea0003800000 */
.L_x_1625:
[----:B------:R-:W-:Y:S04]  /*30760*/  BSSY B2, `(.L_x_1627) ;  /* 0x0000009000027945 */ /* 0x000fe80003800000 */
[----:B------:R-:W-:Y:S05]  /*30770*/  @P1 BRA `(.L_x_1628) ;  /* 0x00000000001c1947 */ /* 0x000fea0003800000 */
[----:B-1----:R-:W1:Y:S02]  /*30780*/  S2R R5, SR_TID.X ;  /* 0x0000000000057919 */ /* 0x002e640000002100 */
[----:B-1----:R-:W-:Y:S01]  /*30790*/  LOP3.LUT R6, R5, 0x1f, RZ, 0xc0, !PT ;  /* 0x0000001f05067812 */ /* 0x002fe200078ec0ff */
[----:B------:R-:W-:-:S03]  /*307a0*/  IMAD.MOV.U32 R5, RZ, RZ, 0x7800 ;  /* 0x00007800ff057424 */ /* 0x000fc600078e00ff */
[----:B------:R-:W-:Y:S01]  /*307b0*/  ISETP.NE.AND P0, PT, R6, RZ, PT ;  /* 0x000000ff0600720c */ /* 0x000fe20003f05270 */
[----:B------:R3:W-:-:S12]  /*307c0*/  SYNCS.ARRIVE.TRANS64 RZ, [R8+URZ+0x29890], R5 ;  /* 0x0298900508ff79a7 */ /* 0x0007d8000800003f */
[----:B---3--:R-:W-:Y:S05]  /*307d0*/  @!P0 BRA `(.L_x_1628) ;  /* 0x0000000000048947 */ /* 0x008fea0003800000 */
[----:B------:R-:W-:Y:S01]  /*307e0*/  BPT.TRAP 0x1 ;  /* 0x000000040000795c */ /* 0x000fe20000300000 */
.L_x_1628:
[----:B------:R-:W-:Y:S05]  /*307f0*/  BSYNC B2 ;  /* 0x0000000000027941 */ /* 0x000fea0003800000 */
.L_x_1627:
[----:B-1----:R-:W3:Y:S01]  /*30800*/  LDL R5, [R1+0x14] ;  /* 0x0000140001057983 */ /* 0x002ee20000100800 */
        /* <DEDUP_REMOVED lines=10> */
[----:B------:R-:W-:Y:S02]  /*308b0*/  VIADD R5, R8, 0x29890 ;  /* 0x0002989008057836 */ /* 0x000fe40000000000 */
[----:B------:R-:W-:-:S07]  /*308c0*/  VIADD R7, R10, 0x1a400 ;  /* 0x0001a4000a077836 */ /* 0x000fce0000000000 */
.L_x_1629:
        /* <DEDUP_REMOVED lines=15> */
.L_x_1630:
        /* <DEDUP_REMOVED lines=15> */
.L_x_1631:
        /* <DEDUP_REMOVED lines=13> */
.L_x_1877:
[----:B------:R-:W-:Y:S05]  /*30b80*/  BSYNC B2 ;  /* 0x0000000000027941 */ /* 0x000fea0003800000 */
.L_x_1632:
[----:B------:R-:W-:Y:S01]  /*30b90*/  BSSY B2, `(.L_x_1634) ;  /* 0x000000b000027945 */ /* 0x000fe20003800000 */
[----:B------:R-:W-:Y:S02]  /*30ba0*/  IMAD.MOV.U32 R10, RZ, RZ, 0x0 ;  /* 0x00000000ff0a7424 */ /* 0x000fe400078e00ff */
[----:B-12---:R-:W-:Y:S01]  /*30bb0*/  IMAD.MOV.U32 R11, RZ, RZ, 0x12f00000 ;  /* 0x12f00000ff0b7424 */ /* 0x006fe200078e00ff */
[----:B------:R-:W-:Y:S06]  /*30bc0*/  @P1 BRA `(.L_x_1635) ;  /* 0x00000000001c1947 */ /* 0x000fec0003800000 */
[----:B------:R-:W1:Y:S02]  /*30bd0*/  S2R R5, SR_TID.X ;  /* 0x0000000000057919 */ /* 0x000e640000002100 */
[----:B-1----:R-:W-:Y:S01]  /*30be0*/  LOP3.LUT R7, R5, 0x1f, RZ, 0xc0, !PT ;  /* 0x0000001f05077812 */ /* 0x002fe200078ec0ff */
[----:B------:R-:W-:-:S03]  /*30bf0*/  IMAD.MOV.U32 R5, RZ, RZ, 0x5000 ;  /* 0x00005000ff057424 */ /* 0x000fc600078e00ff */
[----:B------:R-:W-:Y:S01]  /*30c00*/  ISETP.NE.AND P0, PT, R7, RZ, PT ;  /* 0x000000ff0700720c */ /* 0x000fe20003f05270 */
[----:B------:R1:W-:-:S12]  /*30c10*/  SYNCS.ARRIVE.TRANS64 RZ, [R8+URZ+0x298b0], R5 ;  /* 0x0298b00508ff79a7 */ /* 0x0003d8000800003f */
[----:B-1----:R-:W-:Y:S05]  /*30c20*/  @!P0 BRA `(.L_x_1635) ;  /* 0x0000000000048947 */ /* 0x002fea0003800000 */
[----:B------:R-:W-:Y:S01]  /*30c30*/  BPT.TRAP 0x1 ;  /* 0x000000040000795c */ /* 0x000fe20000300000 */
.L_x_1635:
[----:B------:R-:W-:Y:S05]  /*30c40*/  BSYNC B2 ;  /* 0x0000000000027941 */ /* 0x000fea0003800000 */
.L_x_1634:
        /* <DEDUP_REMOVED lines=10> */
.L_x_1636:
        /* <DEDUP_REMOVED lines=10> */
.L_x_1624:
[----:B------:R-:W-:Y:S05]  /*30d90*/  BSYNC B1 ;  /* 0x0000000000017941 */ /* 0x000fea0003800000 */
.L_x_1623:
[----:B------:R-:W1:Y:S04]  /*30da0*/  LDL.LU R10, [R1+0x14] ;  /* 0x00001400010a7983 */ /* 0x000e680000300800 */
[----:B------:R-:W2:Y:S01]  /*30db0*/  LDL.LU R7, [R1+0x1c] ;  /* 0x00001c0001077983 */ /* 0x000ea20000300800 */
[----:B------:R-:W-:Y:S01]  /*30dc0*/  PLOP3.LUT P0, PT, PT, PT, PT, 0x8, 0x0 ;  /* 0x000000000000781c */ /* 0x000fe20003f0e170 */
[----:B-1----:R-:W-:Y:S02]  /*30dd0*/  VIADD R5, R10, 0x1 ;  /* 0x000000010a057836 */ /* 0x002fe40000000000 */
[----:B------:R-:W-:-:S03]  /*30de0*/  VIADD R10, R9, 0xfffffffe ;  /* 0xfffffffe090a7836 */ /* 0x000fc60000000000 */
[C---:B------:R-:W-:Y:S02]  /*30df0*/  ISETP.NE.AND P1, PT, R5.reuse, 0x2, PT ;  /* 0x000000020500780c */ /* 0x040fe40003f25270 */
[----:B------:R-:W-:Y:S02]  /*30e00*/  ISETP.GE.AND P2, PT, R10, R3, PT ;  /* 0x000000030a00720c */ /* 0x000fe40003f46270 */
[----:B------:R-:W-:Y:S02]  /*30e10*/  SEL R6, RZ, 0x1, P1 ;  /* 0x00000001ff067807 */ /* 0x000fe40000800000 */
[----:B------:R-:W-:Y:S02]  /*30e20*/  SEL R5, R5, RZ, P1 ;  /* 0x000000ff05057207 */ /* 0x000fe40000800000 */
[----:B--2---:R-:W-:-:S03]  /*30e30*/  LOP3.LUT R7, R7, R6, RZ, 0x3c, !PT ;  /* 0x0000000607077212 */ /* 0x004fc600078e3cff */
[----:B------:R1:W-:Y:S04]  /*30e40*/  STL [R1+0x14], R5 ;  /* 0x0000140501007387 */ /* 0x0003e80000100800 */
[----:B------:R1:W-:Y:S01]  /*30e50*/  STL [R1+0x1c], R7 ;  /* 0x00001c0701007387 */ /* 0x0003e20000100800 */
[----:B------:R-:W-:Y:S05]  /*30e60*/  @!P2 BRA `(.L_x_1617) ;  /* 0x0000000400f4a947 */ /* 0x000fea0003800000 */
.L_x_1651:
[----:B------:R-:W-:Y:S05]  /*30e70*/  YIELD ;  /* 0x0000000000007946 */ /* 0x000fea0003800000 */
[----:B------:R-:W-:Y:S04]  /*30e80*/  BSSY B1, `(.L_x_1637) ;  /* 0x000006f000017945 */ /* 0x000fe80003800000 */
[----:B--2---:R-:W-:Y:S05]  /*30e90*/  @!P6 BRA `(.L_x_1638) ;  /* 0x0000000400b4e947 */ /* 0x004fea0003800000 */
[----:B-1----:R-:W2:Y:S04]  /*30ea0*/  LDL R7, [R1+0x14] ;  /* 0x0000140001077983 */ /* 0x002ea80000100800 */
        /* <DEDUP_REMOVED lines=9> */
.L_x_1878:
[----:B------:R-:W-:Y:S05]  /*30f40*/  BSYNC B2 ;  /* 0x0000000000027941 */ /* 0x000fea0003800000 */
.L_x_1639:
[----:B------:R-:W-:Y:S04]  /*30f50*/  BSSY B2, `(.L_x_1641) ;  /* 0x0000009000027945 */ /* 0x000fe80003800000 */
        /* <DEDUP_REMOVED lines=8> */
.L_x_1642:
[----:B------:R-:W-:Y:S05]  /*30fe0*/  BSYNC B2 ;  /* 0x0000000000027941 */ /* 0x000fea0003800000 */
.L_x_1641:
        /* <DEDUP_REMOVED lines=9> */
[----:B--2---:R-:W-:Y:S02]  /*31080*/  IMAD R7, R5, 0x7800, R19 ;  /* 0x0000780005077824 */ /* 0x004fe400078e0213 */
[----:B------:R-:W-:-:S02]  /*31090*/  VIADD R5, R9, 0x29890 ;  /* 0x0002989009057836 */ /* 0x000fc40000000000 */
[----:B------:R-:W-:-:S08]  /*310a0*/  VIADD R11, R7, 0x1a400 ;  /* 0x0001a400070b7836 */ /* 0x000fd00000000000 */
.L_x_1643:
        /* <DEDUP_REMOVED lines=10> */
[----:B------:R-:W-:Y:S01]  /*31150*/  PLOP3.LUT P1, PT, PT, PT, PT, 0x80, 0x0 ;  /* 0x000000000000781c */ /* 0x000fe20003f2f070 */
[----:B------:R-:W-:Y:S01]  /*31160*/  VIADD R11, R7, 0x1cc00 ;  /* 0x0001cc00070b7836 */ /* 0x000fe20000000000 */
[----:B------:R-:W-:Y:S01]  /*31170*/  UMOV UR6, 0x0 ;  /* 0x0000000000067882 */ /* 0x000fe20000000000 */
[----:B------:R-:W-:Y:S01]  /*31180*/  UMOV UR7, 0x12f00000 ;  /* 0x12f0000000077882 */ /* 0x000fe20000000000 */
[----:B------:R-:W-:-:S09]  /*31190*/  UMOV UR10, 0x40 ;  /* 0x00000040000a7882 */ /* 0x000fd20000000000 */
.L_x_1644:
        /* <DEDUP_REMOVED lines=15> */
.L_x_1645:
        /* <DEDUP_REMOVED lines=10> */
[----:B------:R-:W2:Y:S01]  /*31330*/  SYNCS.PHASECHK.TRANS64.TRYWAIT P1, [R9+URZ+0x298c0], R8 ;  /* 0x0298c008090075a7 */ /* 0x000ea2000802017f */
[----:B------:R-:W-:Y:S04]  /*31340*/  BSSY B2, `(.L_x_1646) ;  /* 0x0000002000027945 */ /* 0x000fe80003800000 */
[----:B--2---:R-:W-:Y:S05]  /*31350*/  @!P1 BRA `(.L_x_1647) ;  /* 0x00000084005c9947 */ /* 0x004fea0003800000 */
.L_x_1879:
[----:B------:R-:W-:Y:S05]  /*31360*/  BSYNC B2 ;  /* 0x0000000000027941 */ /* 0x000fea0003800000 */
.L_x_1646:
[----:B------:R-:W-:Y:S01]  /*31370*/  BSSY B2, `(.L_x_1648) ;  /* 0x000000b000027945 */ /* 0x000fe20003800000 */
[----:B------:R-:W-:Y:S02]  /*31380*/  IMAD.MOV.U32 R14, RZ, RZ, 0x0 ;  /* 0x00000000ff0e7424 */ /* 0x000fe400078e00ff */
[----:B0-----:R-:W-:Y:S01]  /*31390*/  IMAD.MOV.U32 R15, RZ, RZ, 0x12f00000 ;  /* 0x12f00000ff0f7424 */ /* 0x001fe200078e00ff */
        /* <DEDUP_REMOVED lines=8> */
.L_x_1649:
[----:B------:R-:W-:Y:S05]  /*31420*/  BSYNC B2 ;  /* 0x0000000000027941 */ /* 0x000fea0003800000 */
.L_x_1648:
[----:B------:R-:W3:Y:S01]  /*31430*/  LDL R5, [R1+0x14] ;  /* 0x0000140001057983 */ /* 0x000ee20000100800 */
[----:B------:R-:W-:Y:S01]  /*31440*/  R2UR UR10, R12 ;  /* 0x000000000c0a72ca */ /* 0x000fe200000e0000 */
[----:B------:R-:W-:Y:S01]  /*31450*/  UIADD3 UR4, UP0, UR40, 0x670, URZ ;  /* 0x0000067028047890 */ /* 0x000fe2000ff1e03f */
[----:B------:R-:W-:Y:S01]  /*31460*/  R2UR UR6, R14 ;  /* 0x000000000e0672ca */ /* 0x000fe200000e0000 */
[----:B-12---:R-:W-:Y:S01]  /*31470*/  VIADD R9, R9, 0x298b0 ;  /* 0x000298b009097836 */ /* 0x006fe20000000000 */
[----:B------:R-:W-:Y:S01]  /*31480*/  R2UR UR7, R15 ;  /* 0x000000000f0772ca */ /* 0x000fe200000e0000 */
[----:B------:R-:W-:Y:S01]  /*31490*/  UIADD3.X UR5, URZ, UR41, URZ, UP0, !UPT ;  /* 0x000000293f057290 */ /* 0x000fe200087fe43f */
[----:B------:R-:W-:Y:S01]  /*314a0*/  PLOP3.LUT P1, PT, PT, PT, PT, 0x80, 0x0 ;  /* 0x000000000000781c */ /* 0x000fe20003f2f070 */
[----:B---3--:R-:W-:-:S04]  /*314b0*/  IMAD R5, R5, 0x5000, R19 ;  /* 0x0000500005057824 */ /* 0x008fc800078e0213 */
[----:B------:R-:W-:-:S08]  /*314c0*/  VIADD R5, R5, 0xa400 ;  /* 0x0000a40005057836 */ /* 0x000fd00000000000 */
.L_x_1650:
        /* <DEDUP_REMOVED lines=10> */
.L_x_1638:
[----:B------:R-:W-:Y:S05]  /*31570*/  BSYNC B1 ;  /* 0x0000000000017941 */ /* 0x000fea0003800000 */
.L_x_1637:
[----:B------:R-:W2:Y:S04]  /*31580*/  LDL.LU R8, [R1+0x14] ;  /* 0x0000140001087983 */ /* 0x000ea80000300800 */
[----:B-1----:R-:W3:Y:S01]  /*31590*/  LDL.LU R7, [R1+0x1c] ;  /* 0x00001c0001077983 */ /* 0x002ee20000300800 */
[C---:B------:R-:W-:Y:S01]  /*315a0*/  ISETP.GT.AND P2, PT, R10.reuse, R3, PT ;  /* 0x000000030a00720c */ /* 0x040fe20003f44270 */
[----:B------:R-:W-:Y:S02]  /*315b0*/  VIADD R10, R10, 0xffffffff ;  /* 0xffffffff0a0a7836 */ /* 0x000fe40000000000 */
        /* <DEDUP_REMOVED lines=8> */
.L_x_1617:
[----:B------:R-:W-:Y:S05]  /*31640*/  BSYNC B0 ;  /* 0x0000000000007941 */ /* 0x000fea0003800000 */
.L_x_1616:
[----:B------:R-:W3:Y:S01]  /*31650*/  LDL R8, [R1+0x30] ;  /* 0x0000300001087983 */ /* 0x000ee20000100800 */
[----:B------:R-:W4:Y:S01]  /*31660*/  LDC R0, c[0x0][0x448] ;  /* 0x00011200ff007b82 */ /* 0x000f220000000800 */
[----:B------:R-:W-:Y:S07]  /*31670*/  @!P0 WARPSYNC.ALL ;  /* 0x0000000000008948 */ /* 0x000fee0003800000 */
[----:B------:R-:W-:Y:S01]  /*31680*/  @!P0 BAR.SYNC.DEFER_BLOCKING 0xc, 0x180 ;  /* 0x0306000000008b1d */ /* 0x000fe20000010000 */
[----:B----4-:R-:W-:-:S13]  /*31690*/  ISETP.NE.AND P1, PT, R0, 0x1, PT ;  /* 0x000000010000780c */ /* 0x010fda0003f25270 */
[----:B------:R-:W4:Y:S08]  /*316a0*/  @P1 LDC R2, c[0x0][0x44c] ;  /* 0x00011300ff021b82 */ /* 0x000f300000000800 */
[----:B------:R-:W5:Y:S01]  /*316b0*/  @P1 LDC R3, c[0x0][0x450] ;  /* 0x00011400ff031b82 */ /* 0x000f620000000800 */
[----:B---3--:R-:W-:-:S04]  /*316c0*/  VIADD R0, R8, 0x7f ;  /* 0x0000007f08007836 */ /* 0x008fc80000000000 */
[----:B----4-:R-:W-:-:S05]  /*316d0*/  @P1 IMAD.HI.U32 R2, R0, R2, RZ ;  /* 0x0000000200021227 */ /* 0x010fca00078e00ff */
[----:B-----5:R-:W-:Y:S02]  /*316e0*/  @P1 SHF.R.U32.HI R0, RZ, R3, R2 ;  /* 0x00000003ff001219 */ /* 0x020fe40000011602 */
[----:B------:R-:W3:Y:S03]  /*316f0*/  LDC.64 R2, c[0x0][0x9e0] ;  /* 0x00027800ff027b82 */ /* 0x000ee60000000a00 */
[----:B------:R-:W-:Y:S01]  /*31700*/  IMAD.IADD R0, R18, 0x1, R0 ;  /* 0x0000000112007824 */ /* 0x000fe200078e0200 */
[----:B---3--:R-:W-:-:S03]  /*31710*/  ISETP.GE.AND P2, PT, R3, 0x1, PT ;  /* 0x000000010300780c */ /* 0x008fc60003f46270 */
[----:B-12---:R-:W-:-:S10]  /*31720*/  IMAD.IADD R5, R0, 0x1, R2 ;  /* 0x0000000100057824 */ /* 0x006fd400078e0202 */
[----:B------:R-:W-:Y:S05]  /*31730*/  @!P2 BRA `(.L_x_1652) ;  /* 0x000000000048a947 */ /* 0x000fea0003800000 */
        /* <DEDUP_REMOVED lines=11> */
.L_x_1654:
[----:B------:R-:W-:-:S13]  /*317f0*/  ISETP.NE.AND P0, PT, R3, 0x1, PT ;  /* 0x000000010300780c */ /* 0x000fda0003f05270 */
[----:B------:R-:W1:Y:S02]  /*31800*/  @P0 LDC.64 R6, c[0x0][0x9e8] ;  /* 0x00027a00ff060b82 */ /* 0x000e640000000a00 */
[----:B-1----:R-:W-:-:S05]  /*31810*/  @P0 IMAD.HI.U32 R6, R2, R6, RZ ;  /* 0x0000000602060227 */ /* 0x002fca00078e00ff */
[----:B------:R-:W-:-:S07]  /*31820*/  @P0 SHF.R.U32.HI R2, RZ, R7, R6 ;  /* 0x00000007ff020219 */ /* 0x000fce0000011606 */
.L_x_1655:
[----:B------:R-:W-:Y:S05]  /*31830*/  BSYNC B0 ;  /* 0x0000000000007941 */ /* 0x000fea0003800000 */
.L_x_1653:
[----:B------:R-:W-:-:S05]  /*31840*/  IMAD R2, R2, R3, R3 ;  /* 0x0000000302027224 */ /* 0x000fca00078e0203 */
[----:B------:R-:W-:-:S07]  /*31850*/  VIMNMX R5, R5, R2, PT ;  /* 0x0000000205057248 */ /* 0x000fce0003fe0100 */
.L_x_1652:
[----:B------:R-:W1:Y:S01]  /*31860*/  @P1 LDC R2, c[0x0][0x44c] ;  /* 0x00011300ff021b82 */ /* 0x000e620000000800 */
[----:B------:R-:W-:Y:S01]  /*31870*/  VIADD R5, R5, 0x9f ;  /* 0x0000009f05057836 */ /* 0x000fe20000000000 */
[----:B------:R-:W-:-:S03]  /*31880*/  ULDC UR4, c[0x0][0x9dc] ;  /* 0x0002770000047ab9 */ /* 0x000fc60000000800 */
[----:B------:R-:W-:-:S03]  /*31890*/  IMAD.HI R5, R5, 0x66666667, RZ ;  /* 0x6666666705057827 */ /* 0x000fc600078e02ff */
[----:B------:R-:W2:Y:S02]  /*318a0*/  @P1 LDC R6, c[0x0][0x450] ;  /* 0x00011400ff061b82 */ /* 0x000ea40000000800 */
[----:B------:R-:W-:-:S04]  /*318b0*/  SHF.R.U32.HI R0, RZ, 0x1f, R5 ;  /* 0x0000001fff007819 */ /* 0x000fc80000011605 */
[----:B------:R-:W-:Y:S01]  /*318c0*/  LEA.HI.SX32 R5, R5, R0, 0x1a ;  /* 0x0000000005057211 */ /* 0x000fe200078fd2ff */
[----:B------:R-:W-:-:S03]  /*318d0*/  IMAD.MOV.U32 R0, RZ, RZ, R8 ;  /* 0x000000ffff007224 */ /* 0x000fc600078e0008 */
[----:B------:R-:W-:Y:S01]  /*318e0*/  VIMNMX R5, R21, R5, PT ;  /* 0x0000000515057248 */ /* 0x000fe20003fe0100 */
[----:B-1----:R-:W-:-:S05]  /*318f0*/  @P1 IMAD.HI.U32 R2, R8, R2, RZ ;  /* 0x0000000208021227 */ /* 0x002fca00078e00ff */
[----:B--2---:R-:W-:-:S05]  /*31900*/  @P1 SHF.R.U32.HI R0, RZ, R6, R2 ;  /* 0x00000006ff001219 */ /* 0x004fca0000011602 */
        /* <DEDUP_REMOVED lines=13> */
.L_x_1658:
[----:B------:R-:W-:-:S13]  /*319e0*/  ISETP.NE.AND P0, PT, R3, 0x1, PT ;  /* 0x000000010300780c */ /* 0x000fda0003f05270 */
[----:B------:R-:W1:Y:S02]  /*319f0*/  @P0 LDC.64 R6, c[0x0][0x9e8] ;  /* 0x00027a00ff060b82 */ /* 0x000e640000000a00 */
[----:B-1----:R-:W-:-:S05]  /*31a00*/  @P0 IMAD.HI.U32 R6, R0, R6, RZ ;  /* 0x0000000600060227 */ /* 0x002fca00078e00ff */
[----:B------:R-:W-:-:S07]  /*31a10*/  @P0 SHF.R.U32.HI R0, RZ, R7, R6 ;  /* 0x00000007ff000219 */ /* 0x000fce0000011606 */
.L_x_1659:
[----:B------:R-:W-:Y:S05]  /*31a20*/  BSYNC B0 ;  /* 0x0000000000007941 */ /* 0x000fea0003800000 */
.L_x_1657:
[----:B------:R-:W-:-:S05]  /*31a30*/  IMAD R0, R0, R3, RZ ;  /* 0x0000000300007224 */ /* 0x000fca00078e02ff */
[----:B------:R-:W-:-:S07]  /*31a40*/  VIMNMX R2, R2, R0, !PT ;  /* 0x0000000002027248 */ /* 0x000fce0007fe0100 */
.L_x_1656:
[----:B------:R-:W-:Y:S01]  /*31a50*/  ISETP.NE.AND P1, PT, R4, RZ, PT ;  /* 0x000000ff0400720c */ /* 0x000fe20003f25270 */
[----:B------:R-:W-:Y:S01]  /*31a60*/  IMAD.HI R2, R2, 0x66666667, RZ ;  /* 0x6666666702027827 */ /* 0x000fe200078e02ff */
[----:B------:R-:W-:Y:S04]  /*31a70*/  BSSY B0, `(.L_x_1660) ;  /* 0x0000023000007945 */ /* 0x000fe80003800000 */
[----:B------:R-:W-:-:S04]  /*31a80*/  SHF.R.U32.HI R0, RZ, 0x1f, R2 ;  /* 0x0000001fff007819 */ /* 0x000fc80000011602 */
[----:B------:R-:W-:Y:S01]  /*31a90*/  LEA.HI.SX32 R0, R2, R0, 0x1a ;  /* 0x0000000002007211 */ /* 0x000fe200078fd2ff */
[----:B------:R-:W-:Y:S02]  /*31aa0*/  IMAD.MOV.U32 R2, RZ, RZ, RZ ;  /* 0x000000ffff027224 */ /* 0x000fe400078e00ff */
[----:B------:R-:W1:Y:S01]  /*31ab0*/  @!P1 LDC R4, c[0x0][0x9f0] ;  /* 0x00027c00ff049b82 */ /* 0x000e620000000800 */
[----:B------:R-:W-:-:S04]  /*31ac0*/  VIMNMX R0, RZ, R0, !PT ;  /* 0x00000000ff007248 */ /* 0x000fc80007fe0100 */
[----:B------:R-:W-:-:S13]  /*31ad0*/  ISETP.GT.AND P0, PT, R5, R0, PT ;  /* 0x000000000500720c */ /* 0x000fda0003f04270 */
[----:B------:R-:W-:Y:S05]  /*31ae0*/  @!P0 BRA `(.L_x_1661) ;  /* 0x00000000006c8947 */ /* 0x000fea0003800000 */
[----:B-1----:R-:W-:-:S04]  /*31af0*/  IABS R6, R4 ;  /* 0x0000000400067213 */ /* 0x002fc80000000000 */
[----:B------:R-:W1:Y:S08]  /*31b00*/  I2F.RP R2, R6 ;  /* 0x0000000600027306 */ /* 0x000e700000209400 */
[----:B-1----:R-:W1:Y:S02]  /*31b10*/  MUFU.RCP R2, R2 ;  /* 0x0000000200027308 */ /* 0x002e640000001000 */
[----:B-1----:R-:W-:-:S06]  /*31b20*/  VIADD R2, R2, 0xffffffe ;  /* 0x0ffffffe02027836 */ /* 0x002fcc0000000000 */
[----:B------:R-:W1:Y:S02]  /*31b30*/  F2I.FTZ.U32.TRUNC.NTZ R3, R2 ;  /* 0x0000000200037305 */ /* 0x000e64000021f000 */
[----:B-1----:R-:W-:-:S04]  /*31b40*/  IMAD.MOV R2, RZ, RZ, -R3 ;  /* 0x000000ffff027224 */ /* 0x002fc800078e0a03 */
[----:B------:R-:W-:Y:S02]  /*31b50*/  IMAD R7, R2, R6, RZ ;  /* 0x0000000602077224 */ /* 0x000fe400078e02ff */
[----:B------:R-:W-:-:S04]  /*31b60*/  IMAD.MOV.U32 R2, RZ, RZ, RZ ;  /* 0x000000ffff027224 */ /* 0x000fc800078e00ff */
[----:B------:R-:W-:Y:S01]  /*31b70*/  IMAD.HI.U32 R9, R3, R7, R2 ;  /* 0x0000000703097227 */ /* 0x000fe200078e0002 */
[----:B------:R-:W-:Y:S02]  /*31b80*/  IADD3 R7, R4, -0x1, R5 ;  /* 0xffffffff04077810 */ /* 0x000fe40007ffe005 */
[----:B------:R-:W-:-:S03]  /*31b90*/  IABS R2, R4 ;  /* 0x0000000400027213 */ /* 0x000fc60000000000 */
[----:B------:R-:W-:Y:S02]  /*31ba0*/  IMAD.IADD R7, R7, 0x1, -R0 ;  /* 0x0000000107077824 */ /* 0x000fe400078e0a00 */
[----:B------:R-:W-:-:S03]  /*31bb0*/  IMAD.MOV R2, RZ, RZ, -R2 ;  /* 0x000000ffff027224 */ /* 0x000fc600078e0a02 */
[----:B------:R-:W-:Y:S01]  /*31bc0*/  IABS R3, R7 ;  /* 0x0000000700037213 */ /* 0x000fe20000000000 */
[----:B------:R-:W-:Y:S01]  /*31bd0*/  IMAD.MOV.U32 R8, RZ, RZ, R2 ;  /* 0x000000ffff087224 */ /* 0x000fe200078e0002 */
        /* <DEDUP_REMOVED lines=12> */
.L_x_1661:
[----:B------:R-:W-:Y:S05]  /*31ca0*/  BSYNC B0 ;  /* 0x0000000000007941 */ /* 0x000fea0003800000 */
.L_x_1660:
[----:B------:R-:W2:Y:S02]  /*31cb0*/  LDL.LU R3, [R1+0x4] ;  /* 0x0000040001037983 */ /* 0x000ea40000300800 */
[----:B--2---:R-:W-:-:S05]  /*31cc0*/  IMAD R0, R3, R2, R0 ;  /* 0x0000000203007224 */ /* 0x004fca00078e0200 */
        /* <DEDUP_REMOVED lines=11> */
[----:B-1----:R-:W1:Y:S01]  /*31d80*/  LDC.64 R4, c[0x0][0xc60] ;  /* 0x00031800ff047b82 */ /* 0x002e620000000a00 */
[----:B------:R-:W2:Y:S02]  /*31d90*/  FLO.U32 R0, UR4 ;  /* 0x0000000400007d00 */ /* 0x000ea400080e0000 */
[----:B--2---:R-:W-:-:S06]  /*31da0*/  ISETP.EQ.U32.AND P0, PT, R0, R2, PT ;  /* 0x000000020000720c */ /* 0x004fcc0003f02070 */
[----:B------:R-:W1:Y:S07]  /*31db0*/  POPC R2, UR4 ;  /* 0x0000000400027d09 */ /* 0x000e6e0008000000 */
[----:B-1----:R-:W2:Y:S04]  /*31dc0*/  @P0 ATOMG.E.ADD.STRONG.GPU PT, R2, desc[UR60][R4.64], R2 ;  /* 0x00000002040209a8 */ /* 0x002ea800081ee1fc */
[----:B--2---:R1:W2:Y:S02]  /*31dd0*/  SHFL.IDX PT, R2, R2, R0, 0x1f ;  /* 0x00001f0002027589 */ /* 0x0042a400000e0000 */
[----:B-1----:R-:W1:Y:S02]  /*31de0*/  S2R R0, SR_LTMASK ;  /* 0x0000000000007919 */ /* 0x002e640000003900 */
[----:B-1----:R-:W-:-:S06]  /*31df0*/  LOP3.LUT R0, R0, UR4, RZ, 0xc0, !PT ;  /* 0x0000000400007c12 */ /* 0x002fcc000f8ec0ff */
[----:B------:R-:W2:Y:S02]  /*31e00*/  POPC R0, R0 ;  /* 0x0000000000007309 */ /* 0x000ea40000000000 */
[----:B--2---:R-:W-:-:S05]  /*31e10*/  IADD3 R0, R2, UR38, R0 ;  /* 0x0000002602007c10 */ /* 0x004fca000fffe000 */
[----:B------:R2:W-:Y:S01]  /*31e20*/  STL [R1], R0 ;  /* 0x0000000001007387 */ /* 0x0005e20000100800 */
[----:B------:R-:W-:Y:S05]  /*31e30*/  BRA `(.L_x_1663) ;  /* 0x0000003000387947 */ /* 0x000fea0003800000 */
.L_x_1662:
        /* <DEDUP_REMOVED lines=8> */
[----:B-1----:R-:W-:Y:S02]  /*31ec0*/  IMAD.U32 R4, RZ, RZ, UR6 ;  /* 0x00000006ff047e24 */ /* 0x002fe4000f8e00ff */
        /* <DEDUP_REMOVED lines=11> */
.L_x_1665:
[----:B------:R-:W-:Y:S05]  /*31f80*/  BSYNC B6 ;  /* 0x0000000000067941 */ /* 0x000fea0003800000 */
.L_x_1664:
        /* <DEDUP_REMOVED lines=22> */
.L_x_1667:
[----:B------:R-:W-:Y:S05]  /*320f0*/  BSYNC B6 ;  /* 0x0000000000067941 */ /* 0x000fea0003800000 */
.L_x_1666:
        /* <DEDUP_REMOVED lines=20> */
.L_x_1669:
[----:B------:R-:W-:Y:S05]  /*32240*/  BSYNC B6 ;  /* 0x0000000000067941 */ /* 0x000fea0003800000 */
.L_x_1668:
[----:B------:R-:W-:Y:S01]  /*32250*/  LOP3.LUT P6, RZ, R17, 0x1, RZ, 0xc0, !PT ;  /* 0x0000000111ff7812 */ /* 0x000fe200078cc0ff */
[----:B------:R-:W-:-:S12]  /*32260*/  BSSY B6, `(.L_x_1670) ;  /* 0x0000012000067945 */ /* 0x000fd80003800000 */
        /* <DEDUP_REMOVED lines=17> */
.L_x_1671:
[----:B------:R-:W-:Y:S05]  /*32380*/  BSYNC B6 ;  /* 0x0000000000067941 */ /* 0x000fea0003800000 */
.L_x_1670:
[----:B------:R-:W2:Y:S01]  /*32390*/  LDL R18, [R1+0xc] ;  /* 0x00000c0001127983 */ /* 0x000ea20000100800 */
[----:B------:R-:W-:Y:S02]  /*323a0*/  ULDC.64 UR4, c[0x0][0x9f8] ;  /* 0x00027e0000047ab9 */ /* 0x000fe40000000a00 */
[----:B------:R-:W-:-:S04]  /*323b0*/  ISETP.NE.U32.AND P0, PT, RZ, UR4, PT ;  /* 0x00000004ff007c0c */ /* 0x000fc8000bf05070 */
[----:B------:R-:W-:Y:S01]  /*323c0*/  ISETP.NE.AND.EX P0, PT, RZ, UR5, PT, P0 ;  /* 0x00000005ff007c0c */ /* 0x000fe2000bf05300 */
[----:B------:R-:W-:-:S12]  /*323d0*/  ULDC.64 UR4, c[0x0][0xa08] ;  /* 0x0002820000047ab9 */ /* 0x000fd80000000a00 */
[----:B------:R-:W3:Y:S01]  /*323e0*/  @P0 LDC.64 R2, c[0x0][0x9f8] ;  /* 0x00027e00ff020b82 */ /* 0x000ee20000000a00 */
[----:B--2---:R-:W-:Y:S02]  /*323f0*/  IMAD.MOV.U32 R8, RZ, RZ, R18 ;  /* 0x000000ffff087224 */ /* 0x004fe400078e0012 */
[----:B---3--:R-:W-:-:S05]  /*32400*/  @P0 IMAD.WIDE R2, R18, 0x4, R2 ;  /* 0x0000000412020825 */ /* 0x008fca00078e0202 */
[----:B------:R2:W3:Y:S02]  /*32410*/  @P0 LDG.E R8, desc[UR60][R2.64] ;  /* 0x0000003c02080981 */ /* 0x0004e4000c1e1900 */
[----:B--2---:R-:W2:Y:S02]  /*32420*/  LDC.64 R2, c[0x0][0x418] ;  /* 0x00010600ff027b82 */ /* 0x004ea40000000a00 */
[----:B--2---:R-:W-:Y:S01]  /*32430*/  LOP3.LUT P0, RZ, R2, UR4, RZ, 0xfc, !PT ;  /* 0x0000000402ff7c12 */ /* 0x004fe2000f80fcff */
[----:B------:R-:W-:-:S03]  /*32440*/  UMOV UR4, 0xffffffff ;  /* 0xffffffff00047882 */ /* 0x000fc60000000000 */
[----:B------:R-:W-:Y:S02]  /*32450*/  LOP3.LUT P0, RZ, R3, UR5, RZ, 0xfc, P0 ;  /* 0x0000000503ff7c12 */ /* 0x000fe4000800fcff */
[----:B---3--:R-:W-:Y:S01]  /*32460*/  SHF.R.S32.HI R9, RZ, 0x1f, R8 ;  /* 0x0000001fff097819 */ /* 0x008fe20000011408 */
[----:B------:R2:W-:Y:S01]  /*32470*/  STL [R1+0x4], R8 ;  /* 0x0000040801007387 */ /* 0x0005e20000100800 */
[----:B------:R-:W-:-:S03]  /*32480*/  SEL R18, R8, RZ, !P0 ;  /* 0x000000ff08127207 */ /* 0x000fc60004000000 */
[----:B------:R2:W-:Y:S01]  /*32490*/  STL [R1+0x20], R9 ;  /* 0x0000200901007387 */ /* 0x0005e20000100800 */
[----:B------:R-:W-:Y:S05]  /*324a0*/  BRA.DIV UR4, `(.L_x_1672) ;  /* 0x00000076041c7947 */ /* 0x000fea000b800000 */
[----:B------:R-:W3:Y:S02]  /*324b0*/  S2R R0, SR_TID.X ;  /* 0x0000000000007919 */ /* 0x000ee40000002100 */
[----:B---3--:R-:W-:-:S04]  /*324c0*/  SHF.R.U32.HI R0, RZ, 0x5, R0 ;  /* 0x00000005ff007819 */ /* 0x008fc80000011600 */
[----:B------:R-:W-:-:S05]  /*324d0*/  LOP3.LUT R0, R0, 0x3, RZ, 0xc0, !PT ;  /* 0x0000000300007812 */ /* 0x000fca00078ec0ff */
[----:B------:R3:W4:Y:S02]  /*324e0*/  SHFL.IDX PT, R14, R0, RZ, 0x1f ;  /* 0x00001fff000e7589 */ /* 0x00072400000e0000 */
.L_x_1882:
[----:B----4-:R-:W-:Y:S02]  /*324f0*/  ISETP.NE.AND P0, PT, R14, RZ, PT ;  /* 0x000000ff0e00720c */ /* 0x010fe40003f05270 */
[----:B------:R-:W-:Y:S02]  /*32500*/  PLOP3.LUT P1, PT, PT, PT, PT, 0x8, 0x0 ;  /* 0x000000000000781c */ /* 0x000fe40003f2e170 */
[----:B------:R-:W-:-:S11]  /*32510*/  LOP3.LUT R17, R17, 0xfffffffe, RZ, 0xc0, !PT ;  /* 0xfffffffe11117812 */ /* 0x000fd600078ec0ff */
[----:B------:R-:W-:Y:S01]  /*32520*/  @P1 LOP3.LUT R17, R17, 0x1, RZ, 0xfc, !PT ;  /* 0x0000000111111812 */ /* 0x000fe200078efcff */
[----:B------:R-:W-:Y:S06]  /*32530*/  @P0 BRA `(.L_x_1673) ;  /* 0x0000000400900947 */ /* 0x000fec0003800000 */
[----:B------:R-:W-:-:S03]  /*32540*/  UMOV UR4, 0xffffffff ;  /* 0xffffffff00047882 */ /* 0x000fc60000000000 */
[----:B------:R-:W-:Y:S05]  /*32550*/  BRA.DIV UR4, `(.L_x_1674) ;  /* 0x0000007604247947 */ /* 0x000fea000b800000 */
[----:B------:R-:W-:-:S13]  /*32560*/  ELECT P6, URZ, PT ;  /* 0x00000000003f782f */ /* 0x000fda00038c0000 */
.L_x_1885:
[----:B------:R-:W-:Y:S05]  /*32570*/  @!P6 BRA `(.L_x_1673) ;  /* 0x000000040080e947 */ /* 0x000fea0003800000 */
[----:B---3--:R-:W3:Y:S01]  /*32580*/  LDL R0, [R1+0x40] ;  /* 0x0000400001007983 */ /* 0x008ee20000100800 */
[----:B------:R-:W-:-:S04]  /*32590*/  ISETP.NE.U32.AND P0, PT, R2, RZ, PT ;  /* 0x000000ff0200720c */ /* 0x000fc80003f05070 */
[----:B------:R-:W-:Y:S01]  /*325a0*/  ISETP.NE.AND.EX P0, PT, R3, RZ, PT, P0 ;  /* 0x000000ff0300720c */ /* 0x000fe20003f05300 */
[----:B---3--:R-:W-:-:S12]  /*325b0*/  VIADD R0, R0, 0xffffffff ;  /* 0xffffffff00007836 */ /* 0x008fd80000000000 */
[----:B------:R-:W-:Y:S05]  /*325c0*/  @!P0 BRA `(.L_x_1675) ;  /* 0x0000000000448947 */ /* 0x000fea0003800000 */
[----:B------:R-:W3:Y:S01]  /*325d0*/  LDC R7, c[0x0][0x43c] ;  /* 0x00010f00ff077b82 */ /* 0x000ee20000000800 */
[----:B------:R-:W-:Y:S01]  /*325e0*/  ULDC.64 UR4, c[0x0][0x428] ;  /* 0x00010a0000047ab9 */ /* 0x000fe20000000a00 */
[----:B---3--:R-:W-:-:S13]  /*325f0*/  ISETP.NE.AND P0, PT, R7, 0x1, PT ;  /* 0x000000010700780c */ /* 0x008fda0003f05270 */
        /* <DEDUP_REMOVED lines=14> */
.L_x_1675:
[----:B---3--:R-:W3:Y:S04]  /*326e0*/  LDL R2, [R1+0x10] ;  /* 0x0000100001027983 */ /* 0x008ee80000100800 */
[----:B------:R-:W4:Y:S01]  /*326f0*/  LDL R3, [R1+0x18] ;  /* 0x0000180001037983 */ /* 0x000f220000100800 */
[----:B--2---:R-:W2:Y:S02]  /*32700*/  S2R R8, SR_TID.X ;  /* 0x0000000000087919 */ /* 0x004ea40000002100 */
[----:B--2---:R-:W-:-:S04]  /*32710*/  LOP3.LUT R8, R8, 0x7f, RZ, 0xc0, !PT ;  /* 0x0000007f08087812 */ /* 0x004fc800078ec0ff */
[----:B------:R-:W-:Y:S01]  /*32720*/  ISETP.NE.AND P1, PT, R8, RZ, PT ;  /* 0x000000ff0800720c */ /* 0x000fe20003f25270 */
[----:B---3--:R-:W-:Y:S01]  /*32730*/  IMAD R2, R2, 0x8, R19 ;  /* 0x0000000802027824 */ /* 0x008fe200078e0213 */
[----:B----4-:R-:W-:-:S04]  /*32740*/  SHF.L.U32 R3, R3, 0x1f, RZ ;  /* 0x0000001f03037819 */ /* 0x010fc800000006ff */
[----:B------:R-:W2:Y:S02]  /*32750*/  SYNCS.PHASECHK.TRANS64.TRYWAIT P0, [R2+URZ+0x29880], R3 ;  /* 0x02988003020075a7 */ /* 0x000ea4000800017f */
[----:B--2---:R-:W-:Y:S05]  /*32760*/  @!P0 BRA `(.L_x_1676) ;  /* 0x0000007000c08947 */ /* 0x004fea0003800000 */
.L_x_1886:
        /* <DEDUP_REMOVED lines=8> */
.L_x_1677:
[----:B-1----:R-:W3:Y:S04]  /*327f0*/  LDL R4, [R1+0x10] ;  /* 0x0000100001047983 */ /* 0x002ee80000100800 */
[----:B------:R-:W4:Y:S01]  /*32800*/  LDL R5, [R1+0x24] ;  /* 0x0000240001057983 */ /* 0x000f220000100800 */
[----:B------:R-:W-:Y:S01]  /*32810*/  R2UR UR9, R2 ;  /* 0x00000000020972ca */ /* 0x000fe200000e0000 */
[----:B------:R-:W-:Y:S01]  /*32820*/  UIADD3 UR4, UP0, UR40, 0x470, URZ ;  /* 0x0000047028047890 */ /* 0x000fe2000ff1e03f */
[----:B------:R-:W-:Y:S01]  /*32830*/  R2UR UR12, R16 ;  /* 0x00000000100c72ca */ /* 0x000fe200000e0000 */
[----:B------:R-:W-:Y:S01]  /*32840*/  UMOV UR6, 0x0 ;  /* 0x0000000000067882 */ /* 0x000fe20000000000 */
[----:B-----5:R-:W-:Y:S01]  /*32850*/  R2UR UR13, R18 ;  /* 0x00000000120d72ca */ /* 0x020fe200000e0000 */
[----:B------:R-:W-:Y:S01]  /*32860*/  UIADD3.X UR5, URZ, UR41, URZ, UP0, !UPT ;  /* 0x000000293f057290 */ /* 0x000fe200087fe43f */
[----:B------:R-:W-:Y:S01]  /*32870*/  UMOV UR7, 0x14f00000 ;  /* 0x14f0000000077882 */ /* 0x000fe20000000000 */
[----:B------:R-:W-:-:S06]  /*32880*/  UMOV UR10, URZ ;  /* 0x0000003f000a7c82 */ /* 0x000fcc0008000000 */
[----:B------:R-:W-:Y:S01]  /*32890*/  UIADD3 UR9, UR9, 0x29870, URZ ;  /* 0x0002987009097890 */ /* 0x000fe2000fffe03f */
[----:B---3--:R-:W-:Y:S02]  /*328a0*/  IMAD R4, R4, 0x5000, R19 ;  /* 0x0000500004047824 */ /* 0x008fe400078e0213 */
[----:B----4-:R-:W-:-:S03]  /*328b0*/  IMAD R0, R0, 0xa0, R5 ;  /* 0x000000a000007824 */ /* 0x010fc600078e0205 */
[----:B------:R-:W-:Y:S02]  /*328c0*/  R2UR UR8, R4 ;  /* 0x00000000040872ca */ /* 0x000fe400000e0000 */
[----:B------:R-:W-:-:S11]  /*328d0*/  R2UR UR11, R0 ;  /* 0x00000000000b72ca */ /* 0x000fd600000e0000 */
[----:B------:R-:W-:-:S09]  /*328e0*/  UIADD3 UR8, UR8, 0xa400, URZ ;  /* 0x0000a40008087890 */ /* 0x000fd2000fffe03f */
[----:B------:R1:W-:Y:S01]  /*328f0*/  UTMALDG.4D [UR8], [UR4], desc[UR6] ;  /* 0x00000608040075b4 */ /* 0x0003e20008019000 */
[----:B------:R-:W3:Y:S02]  /*32900*/  SYNCS.PHASECHK.TRANS64.TRYWAIT P0, [R2+URZ+0x29840], R3 ;  /* 0x02984003020075a7 */ /* 0x000ee4000800017f */
[----:B-1-3--:R-:W-:Y:S05]  /*32910*/  @!P0 BRA `(.L_x_1678) ;  /* 0x0000007000688947 */ /* 0x00afea0003800000 */
.L_x_1887:
[----:B------:R-:W-:Y:S05]  /*32920*/  @P1 BRA `(.L_x_1679) ;  /* 0x00000000001c1947 */ /* 0x000fea0003800000 */
[----:B------:R-:W3:Y:S01]  /*32930*/  S2R R4, SR_TID.X ;  /* 0x0000000000047919 */ /* 0x000ee20000002100 */
[----:B-12---:R-:W-:-:S04]  /*32940*/  IMAD.MOV.U32 R3, RZ, RZ, 0x7800 ;  /* 0x00007800ff037424 */ /* 0x006fc800078e00ff */
[----:B------:R4:W-:Y:S01]  /*32950*/  SYNCS.ARRIVE.TRANS64 RZ, [R2+URZ+0x29830], R3 ;  /* 0x0298300302ff79a7 */ /* 0x0009e2000800003f */
[----:B---3--:R-:W-:-:S04]  /*32960*/  LOP3.LUT R4, R4, 0x1f, RZ, 0xc0, !PT ;  /* 0x0000001f04047812 */ /* 0x008fc800078ec0ff */
[----:B------:R-:W-:-:S13]  /*32970*/  ISETP.NE.AND P0, PT, R4, RZ, PT ;  /* 0x000000ff0400720c */ /* 0x000fda0003f05270 */
[----:B----4-:R-:W-:Y:S05]  /*32980*/  @!P0 BRA `(.L_x_1679) ;  /* 0x0000000000048947 */ /* 0x010fea0003800000 */
[----:B------:R-:W-:Y:S01]  /*32990*/  BPT.TRAP 0x1 ;  /* 0x000000040000795c */ /* 0x000fe20000300000 */
.L_x_1679:
[----:B-12---:R-:W2:Y:S01]  /*329a0*/  LDL R3, [R1+0x10] ;  /* 0x0000100001037983 */ /* 0x006ea20000100800 */
        /* <DEDUP_REMOVED lines=8> */
[----:B------:R-:W-:Y:S01]  /*32a30*/  UMOV UR7, 0x14f00000 ;  /* 0x14f0000000077882 */ /* 0x000fe20000000000 */
[----:B------:R-:W-:Y:S01]  /*32a40*/  UMOV UR17, 0x40 ;  /* 0x0000004000117882 */ /* 0x000fe20000000000 */
[----:B------:R-:W-:-:S02]  /*32a50*/  PLOP3.LUT P0, PT, PT, PT, PT, 0x80, 0x0 ;  /* 0x000000000000781c */ /* 0x000fc40003f0f070 */
[----:B------:R-:W-:-:S03]  /*32a60*/  LOP3.LUT R17, R17, 0xfffffffe, RZ, 0xc0, !PT ;  /* 0xfffffffe11117812 */ /* 0x000fc600078ec0ff */
[----:B------:R-:W-:-:S08]  /*32a70*/  UIADD3 UR9, UR9, 0x29830, URZ ;  /* 0x0002983009097890 */ /* 0x000fd0000fffe03f */
[----:B------:R-:W-:Y:S01]  /*32a80*/  @P0 LOP3.LUT R17, R17, 0x1, RZ, 0xfc, !PT ;  /* 0x0000000111110812 */ /* 0x000fe200078efcff */
[----:B--2---:R-:W-:-:S05]  /*32a90*/  IMAD R0, R3, 0x7800, R19 ;  /* 0x0000780003007824 */ /* 0x004fca00078e0213 */
[----:B------:R-:W-:-:S13]  /*32aa0*/  R2UR UR8, R0 ;  /* 0x00000000000872ca */ /* 0x000fda00000e0000 */
[----:B------:R-:W-:Y:S02]  /*32ab0*/  UIADD3 UR14, UR8, 0x1a400, URZ ;  /* 0x0001a400080e7890 */ /* 0x000fe4000fffe03f */
[----:B------:R-:W-:Y:S02]  /*32ac0*/  UIADD3 UR15, UR8, 0x1cc00, URZ ;  /* 0x0001cc00080f7890 */ /* 0x000fe4000fffe03f */
[----:B------:R-:W-:-:S03]  /*32ad0*/  UIADD3 UR16, UR8, 0x1f400, URZ ;  /* 0x0001f40008107890 */ /* 0x000fc6000fffe03f */
[----:B------:R-:W-:Y:S01]  /*32ae0*/  UMOV UR8, UR14 ;  /* 0x0000000e00087c82 */ /* 0x000fe20008000000 */
[----:B------:R-:W-:Y:S01]  /*32af0*/  UMOV UR14, 0x80 ;  /* 0x00000080000e7882 */ /* 0x000fe20000000000 */
[----:B------:R1:W-:Y:S02]  /*32b00*/  UTMALDG.4D [UR8], [UR4], desc[UR6] ;  /* 0x00000608040075b4 */ /* 0x0003e40008019000 */
[----:B-1----:R-:W-:Y:S01]  /*32b10*/  UMOV UR8, UR15 ;  /* 0x0000000f00087c82 */ /* 0x002fe20008000000 */
[----:B------:R-:W-:Y:S02]  /*32b20*/  UMOV UR10, UR17 ;  /* 0x00000011000a7c82 */ /* 0x000fe40008000000 */
[----:B------:R1:W-:Y:S02]  /*32b30*/  UTMALDG.4D [UR8], [UR4], desc[UR6] ;  /* 0x00000608040075b4 */ /* 0x0003e40008019000 */
[----:B-1----:R-:W-:Y:S01]  /*32b40*/  UMOV UR8, UR16 ;  /* 0x0000001000087c82 */ /* 0x002fe20008000000 */
[----:B------:R-:W-:-:S02]  /*32b50*/  UMOV UR10, UR14 ;  /* 0x0000000e000a7c82 */ /* 0x000fc40008000000 */
[----:B------:R4:W-:Y:S02]  /*32b60*/  UTMALDG.4D [UR8], [UR4], desc[UR6] ;  /* 0x00000608040075b4 */ /* 0x0009e40008019000 */
[----:B----4-:R-:W-:Y:S01]  /*32b70*/  NOP ;  /* 0x0000000000007918 */ /* 0x010fe20000000000 */
.L_x_1673:
[----:B------:R-:W3:Y:S01]  /*32b80*/  LDL.LU R3, [R1+0x3c] ;  /* 0x00003c0001037983 */ /* 0x000ee20000300800 */
[----:B------:R-:W-:Y:S05]  /*32b90*/  WARPSYNC.ALL ;  /* 0x0000000000007948 */ /* 0x000fea0003800000 */
[----:B------:R-:W-:Y:S01]  /*32ba0*/  ULDC.64 UR4, c[0x0][0x298] ;  /* 0x0000a60000047ab9 */ /* 0x000fe20000000a00 */
[----:B------:R-:W-:Y:S01]  /*32bb0*/  BSSY B6, `(.L_x_1680) ;  /* 0x000001c000067945 */ /* 0x000fe20003800000 */
[----:B------:R-:W-:Y:S01]  /*32bc0*/  BAR.SYNC.DEFER_BLOCKING 0x8, 0x180 ;  /* 0x0206000000007b1d */ /* 0x000fe20000010000 */
[----:B---3--:R-:W-:Y:S01]  /*32bd0*/  SHF.R.S32.HI R0, RZ, 0x1f, R3 ;  /* 0x0000001fff007819 */ /* 0x008fe20000011403 */
[----:B-1----:R-:W-:-:S04]  /*32be0*/  IMAD.WIDE.U32 R4, R3, UR4, RZ ;  /* 0x0000000403047c25 */ /* 0x002fc8000f8e00ff */
[----:B------:R-:W-:Y:S01]  /*32bf0*/  IMAD R2, R0, UR4, RZ ;  /* 0x0000000400027c24 */ /* 0x000fe2000f8e02ff */
[----:B------:R1:W-:Y:S01]  /*32c00*/  STL.64 [R1+0x48], R4 ;  /* 0x0000480401007387 */ /* 0x0003e20000100a00 */
[----:B------:R-:W-:Y:S02]  /*32c10*/  VIADD R0, R19, 0x14400 ;  /* 0x0001440013007836 */ /* 0x000fe40000000000 */
[----:B------:R-:W-:-:S03]  /*32c20*/  IMAD R2, R3, UR5, R2 ;  /* 0x0000000503027c24 */ /* 0x000fc6000f8e0202 */
[----:B------:R-:W-:Y:S01]  /*32c30*/  LOP3.LUT P0, RZ, R0, 0x1bf, RZ, 0xc0, !PT ;  /* 0x000001bf00ff7812 */ /* 0x000fe2000780c0ff */
[----:B------:R-:W-:-:S05]  /*32c40*/  IMAD.IADD R0, R5, 0x1, R2 ;  /* 0x0000000105007824 */ /* 0x000fca00078e0202 */
[----:B------:R1:W-:Y:S07]  /*32c50*/  STL [R1+0x3c], R0 ;  /* 0x00003c0001007387 */ /* 0x0003ee0000100800 */
        /* <DEDUP_REMOVED lines=16> */
[----:B01----:R-:W-:Y:S05]  /*32d60*/  CALL.ABS.NOINC R2 ;  /* 0x0000000002007343 */ /* 0x003fea0003c00000 */
.L_x_1681:
[----:B------:R-:W-:Y:S05]  /*32d70*/  BSYNC B6 ;  /* 0x0000000000067941 */ /* 0x000fea0003800000 */
.L_x_1680:
[----:B-1----:R-:W3:Y:S01]  /*32d80*/  LDL.LU R0, [R1+0x3c] ;  /* 0x00003c0001007983 */ /* 0x002ee20000300800 */
[----:B------:R-:W-:Y:S01]  /*32d90*/  ULDC.64 UR6, c[0x0][0xa00] ;  /* 0x0002800000067ab9 */ /* 0x000fe20000000a00 */
[----:B------:R-:W1:Y:S01]  /*32da0*/  LDC R7, c[0x0][0x448] ;  /* 0x00011200ff077b82 */ /* 0x000e620000000800 */
[----:B------:R-:W-:Y:S01]  /*32db0*/  ULDC.64 UR4, c[0x0][0x2d8] ;  /* 0x0000b60000047ab9 */ /* 0x000fe20000000a00 */
[----:B------:R-:W3:Y:S04]  /*32dc0*/  LDL.LU.64 R2, [R1+0x48] ;  /* 0x0000480001027983 */ /* 0x000ee80000300a00 */
[----:B------:R-:W4:Y:S04]  /*32dd0*/  LDL R6, [R1+0xc] ;  /* 0x00000c0001067983 */ /* 0x000f280000100800 */
[----:B------:R-:W2:Y:S01]  /*32de0*/  LDL R12, [R1+0x30] ;  /* 0x00003000010c7983 */ /* 0x000ea20000100800 */
[----:B------:R-:W-:-:S04]  /*32df0*/  ISETP.NE.U32.AND P0, PT, RZ, UR6, PT ;  /* 0x00000006ff007c0c */ /* 0x000fc8000bf05070 */
[----:B------:R-:W-:Y:S01]  /*32e00*/  ISETP.NE.AND.EX P0, PT, RZ, UR7, PT, P0 ;  /* 0x00000007ff007c0c */ /* 0x000fe2000bf05300 */
[----:B------:R-:W0:Y:S01]  /*32e10*/  S2R R5, SR_TID.X ;  /* 0x0000000000057919 */ /* 0x000e220000002100 */
[----:B------:R-:W-:Y:S01]  /*32e20*/  ULDC.64 UR6, c[0x0][0x280] ;  /* 0x0000a00000067ab9 */ /* 0x000fe20000000a00 */
[----:B------:R-:W1:Y:S01]  /*32e30*/  S2R R10, SR_TID.X ;  /* 0x00000000000a7919 */ /* 0x000e620000002100 */
[----:B0-----:R-:W-:-:S04]  /*32e40*/  LOP3.LUT R5, R5, 0x7f, RZ, 0xc0, !PT ;  /* 0x0000007f05057812 */ /* 0x001fc800078ec0ff */
[----:B------:R-:W-:Y:S01]  /*32e50*/  SHF.R.U32.HI R5, RZ, 0x2, R5 ;  /* 0x00000002ff057819 */ /* 0x000fe20000011605 */
[----:B-1----:R-:W-:-:S05]  /*32e60*/  IMAD.SHL.U32 R10, R10, 0x10, RZ ;  /* 0x000000100a0a7824 */ /* 0x002fca00078e00ff */
[----:B------:R-:W-:-:S04]  /*32e70*/  LOP3.LUT R10, R10, 0x30, RZ, 0xc0, !PT ;  /* 0x000000300a0a7812 */ /* 0x000fc800078ec0ff */
[C---:B------:R-:W-:Y:S02]  /*32e80*/  LOP3.LUT R11, R10.reuse, 0x40, RZ, 0xfc, !PT ;  /* 0x000000400a0b7812 */ /* 0x040fe400078efcff */
[----:B------:R-:W-:Y:S01]  /*32e90*/  LOP3.LUT R10, R10, 0x80, RZ, 0xfc, !PT ;  /* 0x000000800a0a7812 */ /* 0x000fe200078efcff */
[----:B---3--:R-:W-:Y:S01]  /*32ea0*/  IMAD.MOV.U32 R3, RZ, RZ, R0 ;  /* 0x000000ffff037224 */ /* 0x008fe200078e0000 */
[----:B----4-:R-:W-:-:S04]  /*32eb0*/  SHF.R.S32.HI R0, RZ, 0x1f, R6 ;  /* 0x0000001fff007819 */ /* 0x010fc80000011406 */
[----:B------:R-:W-:Y:S02]  /*32ec0*/  SEL R4, R0, RZ, !P0 ;  /* 0x000000ff00047207 */ /* 0x000fe40004000000 */
[----:B------:R-:W-:Y:S02]  /*32ed0*/  SEL R0, R6, RZ, !P0 ;  /* 0x000000ff06007207 */ /* 0x000fe40004000000 */
[----:B------:R-:W2:Y:S01]  /*32ee0*/  S2R R6, SR_TID.X ;  /* 0x0000000000067919 */ /* 0x000ea20000002100 */
[----:B------:R-:W-:Y:S01]  /*32ef0*/  ISETP.NE.AND P0, PT, R7, 0x1, PT ;  /* 0x000000010700780c */ /* 0x000fe20003f05270 */
[----:B------:R-:W-:-:S04]  /*32f00*/  IMAD.WIDE.U32 R2, R16, UR4, R2 ;  /* 0x0000000410027c25 */ /* 0x000fc8000f8e0002 */
[----:B------:R-:W-:Y:S01]  /*32f10*/  IMAD R3, R16, UR5, R3 ;  /* 0x0000000510037c24 */ /* 0x000fe2000f8e0203 */
[----:B------:R-:W-:Y:S02]  /*32f20*/  ULDC.64 UR4, c[0x0][0x2e0] ;  /* 0x0000b80000047ab9 */ /* 0x000fe40000000a00 */
[----:B------:R-:W-:Y:S02]  /*32f30*/  IMAD R4, R4, UR4, RZ ;  /* 0x0000000404047c24 */ /* 0x000fe4000f8e02ff */
[----:B--2---:R-:W-:-:S03]  /*32f40*/  IMAD.SHL.U32 R8, R6, 0x20, RZ ;  /* 0x0000002006087824 */ /* 0x004fc600078e00ff */
[----:B------:R-:W0:Y:S02]  /*32f50*/  @P0 LDC R6, c[0x0][0x450] ;  /* 0x00011400ff060b82 */ /* 0x000e240000000800 */
[----:B------:R-:W-:-:S06]  /*32f60*/  LOP3.LUT R8, R5, 0x60, R8, 0xf8, !PT ;  /* 0x0000006005087812 */ /* 0x000fcc00078ef808 */
[----:B------:R-:W1:Y:S01]  /*32f70*/  @P0 LDC R5, c[0x0][0x44c] ;  /* 0x00011300ff050b82 */ /* 0x000e620000000800 */
[----:B------:R-:W-:-:S04]  /*32f80*/  IMAD.WIDE.U32 R2, R0, UR4, R2 ;  /* 0x0000000400027c25 */ /* 0x000fc8000f8e0002 */
[----:B------:R-:W-:Y:S01]  /*32f90*/  IMAD R0, R0, UR5, R4 ;  /* 0x0000000500007c24 */ /* 0x000fe2000f8e0204 */
[----:B------:R-:W-:Y:S01]  /*32fa0*/  ULDC.64 UR4, c[0x0][0x2d0] ;  /* 0x0000b40000047ab9 */ /* 0x000fe20000000a00 */
[----:B------:R-:W-:Y:S02]  /*32fb0*/  IMAD.IADD R4, R8, 0x1, R12 ;  /* 0x0000000108047824 */ /* 0x000fe400078e020c */
[----:B------:R-:W-:Y:S02]  /*32fc0*/  IMAD.IADD R3, R3, 0x1, R0 ;  /* 0x0000000103037824 */ /* 0x000fe400078e0200 */
[----:B------:R-:W-:Y:S01]  /*32fd0*/  IMAD.MOV.U32 R0, RZ, RZ, R4 ;  /* 0x000000ffff007224 */ /* 0x000fe200078e0004 */
[----:B------:R-:W2:Y:S01]  /*32fe0*/  S2R R8, SR_TID.X ;  /* 0x0000000000087919 */ /* 0x000ea20000002100 */
[----:B-1----:R-:W-:-:S05]  /*32ff0*/  @P0 IMAD.HI.U32 R5, R4, R5, RZ ;  /* 0x0000000504050227 */ /* 0x002fca00078e00ff */
[----:B0-----:R-:W-:-:S05]  /*33000*/  @P0 SHF.R.U32.HI R0, RZ, R6, R5 ;  /* 0x00000006ff000219 */ /* 0x001fca0000011605 */
        /* <DEDUP_REMOVED lines=11> */
[----:B------:R-:W-:Y:S01]  /*330c0*/  ULDC UR4, c[0x0][0x2b8] ;  /* 0x0000ae0000047ab9 */ /* 0x000fe20000000800 */
[----:B--2---:R-:W-:Y:S01]  /*330d0*/  IMAD.SHL.U32 R9, R8, 0x10, RZ ;  /* 0x0000001008097824 */ /* 0x004fe200078e00ff */
[----:B------:R-:W-:Y:S02]  /*330e0*/  ISETP.GE.AND P2, PT, R10, UR4, PT ;  /* 0x000000040a007c0c */ /* 0x000fe4000bf46270 */
[----:B------:R-:W-:Y:S02]  /*330f0*/  LOP3.LUT R10, R8, 0x7f, RZ, 0xc0, !PT ;  /* 0x0000007f080a7812 */ /* 0x000fe400078ec0ff */
[----:B------:R0:W5:Y:S01]  /*33100*/  LDL R8, [R1+0x34] ;  /* 0x0000340001087983 */ /* 0x0001620000100800 */
[----:B------:R-:W-:Y:S01]  /*33110*/  LOP3.LUT R9, R9, 0x30, RZ, 0xc0, !PT ;  /* 0x0000003009097812 */ /* 0x000fe200078ec0ff */
[----:B------:R-:W-:Y:S01]  /*33120*/  IMAD R0, R4, UR5, R0 ;  /* 0x0000000504007c24 */ /* 0x000fe2000f8e0200 */
[----:B------:R-:W-:-:S02]  /*33130*/  IADD3 R4, P3, R2, UR6, RZ ;  /* 0x0000000602047c10 */ /* 0x000fc4000ff7e0ff */
[----:B------:R-:W-:Y:S02]  /*33140*/  ISETP.GE.AND P0, PT, R9, UR4, PT ;  /* 0x0000000409007c0c */ /* 0x000fe4000bf06270 */
[----:B------:R-:W-:Y:S01]  /*33150*/  ISETP.GE.AND P1, PT, R11, UR4, PT ;  /* 0x000000040b007c0c */ /* 0x000fe2000bf26270 */
[----:B------:R-:W-:Y:S01]  /*33160*/  UMOV UR4, 0xffffffff ;  /* 0xffffffff00047882 */ /* 0x000fe20000000000 */
[----:B------:R-:W-:Y:S02]  /*33170*/  IADD3.X R3, R3, UR7, R0, P3, !PT ;  /* 0x0000000703037c10 */ /* 0x000fe40009ffe400 */
[----:B------:R-:W-:Y:S01]  /*33180*/  SHF.R.U32.HI R10, RZ, 0x2, R10 ;  /* 0x00000002ff0a7819 */ /* 0x000fe2000001160a */
[----:B0-----:R-:W-:Y:S08]  /*33190*/  BRA.DIV UR4, `(.L_x_1682) ;  /* 0x0000006a045c7947 */ /* 0x001ff0000b800000 */
[----:B------:R-:W2:Y:S04]  /*331a0*/  LDL.LU R6, [R1+0x38] ;  /* 0x0000380001067983 */ /* 0x000ea80000300800 */
[----:B------:R-:W3:Y:S01]  /*331b0*/  LDL.LU R11, [R1+0x30] ;  /* 0x00003000010b7983 */ /* 0x000ee20000300800 */
[----:B--2---:R-:W-:-:S03]  /*331c0*/  IMAD R2, R6, R7, RZ ;  /* 0x0000000706027224 */ /* 0x004fc600078e02ff */
[----:B------:R-:W0:Y:S01]  /*331d0*/  SHFL.IDX PT, R7, R4, RZ, 0x1c1f ;  /* 0x001c1fff04077589 */ /* 0x000e2200000e0000 */
[----:B---3--:R-:W-:-:S03]  /*331e0*/  IMAD.IADD R0, R10, 0x1, R11 ;  /* 0x000000010a007824 */ /* 0x008fc600078e020b */
[----:B------:R-:W1:Y:S01]  /*331f0*/  SHFL.IDX PT, R6, R3, RZ, 0x1c1f ;  /* 0x001c1fff03067589 */ /* 0x000e6200000e0000 */
[C---:B------:R-:W-:Y:S01]  /*33200*/  VIADD R5, R0.reuse, 0x20 ;  /* 0x0000002000057836 */ /* 0x040fe20000000000 */
        /* <DEDUP_REMOVED lines=13> */
[----:B0-----:R-:W-:-:S04]  /*332e0*/  @!P3 IMAD.X R6, RZ, RZ, R6, P4 ;  /* 0x000000ffff06b224 */ /* 0x001fc800020e0606 */
        /* <DEDUP_REMOVED lines=10> */
[----:B0-----:R-:W-:-:S04]  /*33390*/  @!P3 IMAD.X R6, RZ, RZ, R6, P4 ;  /* 0x000000ffff06b224 */ /* 0x001fc800020e0606 */
[----:B------:R-:W-:Y:S02]  /*333a0*/  @!P3 IMAD.MOV.U32 R7, RZ, RZ, R6 ;  /* 0x000000ffff07b224 */ /* 0x000fe400078e0006 */
[----:B------:R-:W-:Y:S02]  /*333b0*/  @!P3 IMAD.MOV.U32 R6, RZ, RZ, R5 ;  /* 0x000000ffff06b224 */ /* 0x000fe400078e0005 */
[----:B------:R1:W2:Y:S04]  /*333c0*/  SHFL.IDX PT, R5, R3, 0x3, 0x1c1f ;  /* 0x007c1f0003057f89 */ /* 0x0002a800000e0000 */
[----:B------:R1:W-:Y:S04]  /*333d0*/  @!P3 LDGSTS.E.BYPASS.LTC128B.128 [R8+0x15400], desc[UR60][R6.64], !P0 ;  /* 0x154000000608bfae */ /* 0x0003e8000c101d7c */
[----:B------:R1:W-:Y:S04]  /*333e0*/  @!P3 LDGSTS.E.BYPASS.LTC128B.128 [R8+0x17400], desc[UR60][R6.64+0x40], !P1 ;  /* 0x174000400608bfae */ /* 0x0003e8000c901d7c */
[----:B------:R1:W-:Y:S04]  /*333f0*/  @!P3 LDGSTS.E.BYPASS.LTC128B.128 [R8+0x19400], desc[UR60][R6.64+0x80], !P2 ;  /* 0x194000800608bfae */ /* 0x0003e8000d101d7c */
[----:B------:R1:W3:Y:S02]  /*33400*/  SHFL.IDX PT, R3, R4, 0x3, 0x1c1f ;  /* 0x007c1f0004037f89 */ /* 0x0002e400000e0000 */
.L_x_1896:
        /* <DEDUP_REMOVED lines=12> */
.L_x_1684:
[----:B------:R-:W-:Y:S05]  /*334d0*/  BSYNC B0 ;  /* 0x0000000000007941 */ /* 0x000fea0003800000 */
.L_x_1683:
[----:B------:R-:W-:Y:S01]  /*334e0*/  NOP ;  /* 0x0000000000007918 */ /* 0x000fe20000000000 */
[----:B------:R-:W-:-:S13]  /*334f0*/  PLOP3.LUT P0, PT, PT, PT, PT, 0x80, 0x0 ;  /* 0x000000000000781c */ /* 0x000fda0003f0f070 */
.L_x_1685:
        /* <DEDUP_REMOVED lines=16> */
[----:B------:R-:W5:Y:S03]  /*33600*/  SYNCS.PHASECHK.TRANS64.TRYWAIT P0, [R19+URZ+0x29820], R0 ;  /* 0x02982000130075a7 */ /* 0x000f66000800017f */
[----:B----45:R-:W-:Y:S05]  /*33610*/  @!P0 BRA `(.L_x_1687) ;  /* 0x0000006800a48947 */ /* 0x030fea0003800000 */
.L_x_1897:
[----:B------:R-:W-:Y:S05]  /*33620*/  BSYNC B0 ;  /* 0x0000000000007941 */ /* 0x000fea0003800000 */
.L_x_1686:
[----:B------:R-:W5:Y:S04]  /*33630*/  LDL.LU R2, [R1+0x40] ;  /* 0x0000400001027983 */ /* 0x000f680000300800 */
[----:B-1-3--:R-:W3:Y:S01]  /*33640*/  LDL R3, [R1+0x8] ;  /* 0x0000080001037983 */ /* 0x00aee20000100800 */
[----:B-----5:R-:W-:-:S05]  /*33650*/  VIADD R2, R2, 0xfffffffe ;  /* 0xfffffffe02027836 */ /* 0x020fca0000000000 */
[----:B---3--:R-:W-:-:S13]  /*33660*/  ISETP.GE.AND P0, PT, R2, R3, PT ;  /* 0x000000030200720c */ /* 0x008fda0003f06270 */
[----:B------:R-:W-:Y:S05]  /*33670*/  @!P0 BRA `(.L_x_1688) ;  /* 0x00000010000c8947 */ /* 0x000fea0003800000 */
[----:B----4-:R1:W5:Y:S04]  /*33680*/  LDL.LU R0, [R1+0x10] ;  /* 0x0000100001007983 */ /* 0x0103680000300800 */
[----:B------:R1:W5:Y:S02]  /*33690*/  LDL.LU R3, [R1+0x18] ;  /* 0x0000180001037983 */ /* 0x0003640000300800 */
.L_x_1710:
[----:B--2--5:R-:W-:Y:S01]  /*336a0*/  VIADD R5, R0, 0x1 ;  /* 0x0000000100057836 */ /* 0x024fe20000000000 */
[----:B------:R-:W-:Y:S01]  /*336b0*/  LOP3.LUT P1, RZ, R17, 0x1, RZ, 0xc0, !PT ;  /* 0x0000000111ff7812 */ /* 0x000fe2000782c0ff */
[----:B------:R-:W-:Y:S05]  /*336c0*/  YIELD ;  /* 0x0000000000007946 */ /* 0x000fea0003800000 */
[----:B------:R-:W-:Y:S01]  /*336d0*/  ISETP.NE.AND P0, PT, R5, 0x2, PT ;  /* 0x000000020500780c */ /* 0x000fe20003f05270 */
[----:B------:R-:W-:Y:S03]  /*336e0*/  BSSY B0, `(.L_x_1689) ;  /* 0x000008b000007945 */ /* 0x000fe60003800000 */
[----:B------:R-:W-:-:S02]  /*336f0*/  SEL R4, RZ, 0x1, P0 ;  /* 0x00000001ff047807 */ /* 0x000fc40000000000 */
[----:B------:R-:W-:Y:S02]  /*33700*/  SEL R10, R5, RZ, P0 ;  /* 0x000000ff050a7207 */ /* 0x000fe40000000000 */
[----:B------:R-:W-:-:S05]  /*33710*/  LOP3.LUT R9, R3, R4, RZ, 0x3c, !PT ;  /* 0x0000000403097212 */ /* 0x000fca00078e3cff */
[----:B------:R2:W-:Y:S04]  /*33720*/  STL [R1+0x18], R9 ;  /* 0x0000180901007387 */ /* 0x0005e80000100800 */
[----:B------:R2:W-:Y:S01]  /*33730*/  STL [R1+0x10], R10 ;  /* 0x0000100a01007387 */ /* 0x0005e20000100800 */
[----:B------:R-:W-:Y:S05]  /*33740*/  @!P1 BRA `(.L_x_1690) ;  /* 0x0000000800109947 */ /* 0x000fea0003800000 */
[----:B------:R-:W-:Y:S01]  /*33750*/  ULDC.64 UR4, c[0x0][0x418] ;  /* 0x0001060000047ab9 */ /* 0x000fe20000000a00 */
[----:B0-----:R-:W-:Y:S01]  /*33760*/  IMAD.MOV.U32 R8, RZ, RZ, R2 ;  /* 0x000000ffff087224 */ /* 0x001fe200078e0002 */
[----:B------:R-:W-:-:S04]  /*33770*/  ISETP.NE.U32.AND P0, PT, RZ, UR4, PT ;  /* 0x00000004ff007c0c */ /* 0x000fc8000bf05070 */
[----:B------:R-:W-:-:S13]  /*33780*/  ISETP.NE.AND.EX P0, PT, RZ, UR5, PT, P0 ;  /* 0x00000005ff007c0c */ /* 0x000fda000bf05300 */
[----:B------:R-:W-:Y:S05]  /*33790*/  @!P0 BRA `(.L_x_1691) ;  /* 0x00000000004c8947 */ /* 0x000fea0003800000 */
[----:B------:R-:W3:Y:S01]  /*337a0*/  LDL R12, [R1+0x20] ;  /* 0x00002000010c7983 */ /* 0x000ee20000100800 */
[----:B------:R-:W0:Y:S01]  /*337b0*/  LDC R7, c[0x0][0x43c] ;  /* 0x00010f00ff077b82 */ /* 0x000e220000000800 */
[----:B------:R-:W-:Y:S02]  /*337c0*/  ULDC.64 UR6, c[0x0][0x428] ;  /* 0x00010a0000067ab9 */ /* 0x000fe40000000a00 */
[----:B------:R-:W4:Y:S01]  /*337d0*/  LDL R11, [R1+0x4] ;  /* 0x00000400010b7983 */ /* 0x000f220000100800 */
        /* <DEDUP_REMOVED lines=8> */
[----:B---3--:R-:W-:-:S04]  /*33860*/  IMAD R6, R12, UR6, RZ ;  /* 0x000000060c067c24 */ /* 0x008fc8000f8e02ff */
[C---:B----4-:R-:W-:Y:S02]  /*33870*/  IMAD R6, R11.reuse, UR7, R6 ;  /* 0x000000070b067c24 */ /* 0x050fe4000f8e0206 */
[----:B------:R-:W-:-:S04]  /*33880*/  IMAD.WIDE.U32 R4, R11, UR6, R4 ;  /* 0x000000060b047c25 */ /* 0x000fc8000f8e0004 */
[----:B------:R-:W-:Y:S01]  /*33890*/  IMAD.IADD R5, R6, 0x1, R5 ;  /* 0x0000000106057824 */ /* 0x000fe200078e0205 */
[----:B------:R-:W-:-:S04]  /*338a0*/  LEA R6, P0, R4, UR4, 0x2 ;  /* 0x0000000404067c11 */ /* 0x000fc8000f8010ff */
[----:B------:R-:W-:-:S05]  /*338b0*/  LEA.HI.X R7, R4, UR5, R5, 0x2, P0 ;  /* 0x0000000504077c11 */ /* 0x000fca00080f1405 */
[----:B------:R0:W5:Y:S04]  /*338c0*/  LDG.E R18, desc[UR60][R6.64] ;  /* 0x0000003c06127981 */ /* 0x000168000c1e1900 */
.L_x_1691:
[----:B------:R-:W0:Y:S01]  /*338d0*/  S2R R4, SR_TID.X ;  /* 0x0000000000047919 */ /* 0x000e220000002100 */
[----:B------:R-:W-:Y:S01]  /*338e0*/  IMAD R5, R10, 0x8, R19 ;  /* 0x000000080a057824 */ /* 0x000fe200078e0213 */
[----:B------:R-:W-:Y:S01]  /*338f0*/  BSSY B1, `(.L_x_1692) ;  /* 0x0000006000017945 */ /* 0x000fe20003800000 */
[----:B0-----:R-:W-:Y:S02]  /*33900*/  LOP3.LUT R6, R4, 0x7f, RZ, 0xc0, !PT ;  /* 0x0000007f04067812 */ /* 0x001fe400078ec0ff */
[----:B------:R-:W-:Y:S02]  /*33910*/  SHF.L.U32 R4, R9, 0x1f, RZ ;  /* 0x0000001f09047819 */ /* 0x000fe400000006ff */
[----:B------:R-:W-:Y:S02]  /*33920*/  ISETP.NE.AND P1, PT, R6, RZ, PT ;  /* 0x000000ff0600720c */ /* 0x000fe40003f25270 */
[----:B------:R-:W0:Y:S02]  /*33930*/  SYNCS.PHASECHK.TRANS64.TRYWAIT P0, [R5+URZ+0x29880], R4 ;  /* 0x02988004050075a7 */ /* 0x000e24000800017f */
[----:B0-----:R-:W-:Y:S09]  /*33940*/  @!P0 BRA `(.L_x_1693) ;  /* 0x0000006400ec8947 */ /* 0x001ff20003800000 */
.L_x_1898:
[----:B------:R-:W-:Y:S05]  /*33950*/  BSYNC B1 ;  /* 0x0000000000017941 */ /* 0x000fea0003800000 */
.L_x_1692:
        /* <DEDUP_REMOVED lines=9> */
.L_x_1695:
[----:B------:R-:W-:Y:S05]  /*339f0*/  BSYNC B1 ;  /* 0x0000000000017941 */ /* 0x000fea0003800000 */
.L_x_1694:
[----:B------:R-:W3:Y:S04]  /*33a00*/  LDL R7, [R1+0x10] ;  /* 0x0000100001077983 */ /* 0x000ee80000100800 */
[----:B------:R-:W4:Y:S01]  /*33a10*/  LDL R6, [R1+0x24] ;  /* 0x0000240001067983 */ /* 0x000f220000100800 */
[----:B--2---:R-:W-:Y:S01]  /*33a20*/  IMAD.MOV.U32 R10, RZ, RZ, RZ ;  /* 0x000000ffff0a7224 */ /* 0x004fe200078e00ff */
[----:B------:R-:W-:Y:S01]  /*33a30*/  UIADD3 UR4, UP0, UR40, 0x470, URZ ;  /* 0x0000047028047890 */ /* 0x000fe2000ff1e03f */
[----:B------:R-:W-:Y:S01]  /*33a40*/  PLOP3.LUT P0, PT, PT, PT, PT, 0x80, 0x0 ;  /* 0x000000000000781c */ /* 0x000fe20003f0f070 */
[----:B------:R-:W-:Y:S01]  /*33a50*/  UMOV UR6, 0x0 ;  /* 0x0000000000067882 */ /* 0x000fe20000000000 */
[----:B------:R-:W-:Y:S01]  /*33a60*/  UMOV UR7, 0x14f00000 ;  /* 0x14f0000000077882 */ /* 0x000fe20000000000 */
[----:B------:R-:W-:Y:S01]  /*33a70*/  R2UR UR10, R10 ;  /* 0x000000000a0a72ca */ /* 0x000fe200000e0000 */
[----:B------:R-:W-:Y:S01]  /*33a80*/  UIADD3.X UR5, URZ, UR41, URZ, UP0, !UPT ;  /* 0x000000293f057290 */ /* 0x000fe200087fe43f */
[----:B---3--:R-:W-:-:S02]  /*33a90*/  IMAD R7, R7, 0x5000, R19 ;  /* 0x0000500007077824 */ /* 0x008fc400078e0213 */
[----:B----4-:R-:W-:Y:S02]  /*33aa0*/  IMAD R6, R8, 0xa0, R6 ;  /* 0x000000a008067824 */ /* 0x010fe400078e0206 */
[----:B------:R-:W-:Y:S02]  /*33ab0*/  VIADD R7, R7, 0xa400 ;  /* 0x0000a40007077836 */ /* 0x000fe40000000000 */
[----:B------:R-:W-:-:S07]  /*33ac0*/  VIADD R8, R5, 0x29870 ;  /* 0x0002987005087836 */ /* 0x000fce0000000000 */
.L_x_1696:
        /* <DEDUP_REMOVED lines=13> */
.L_x_1899:
[----:B------:R-:W-:Y:S05]  /*33ba0*/  BSYNC B1 ;  /* 0x0000000000017941 */ /* 0x000fea0003800000 */
.L_x_1697:
[----:B------:R-:W-:Y:S01]  /*33bb0*/  BSSY B1, `(.L_x_1699) ;  /* 0x000000b000017945 */ /* 0x000fe20003800000 */
[----:B------:R-:W-:Y:S02]  /*33bc0*/  IMAD.MOV.U32 R8, RZ, RZ, 0x0 ;  /* 0x00000000ff087424 */ /* 0x000fe400078e00ff */
[----:B------:R-:W-:Y:S01]  /*33bd0*/  IMAD.MOV.U32 R9, RZ, RZ, 0x14f00000 ;  /* 0x14f00000ff097424 */ /* 0x000fe200078e00ff */
[----:B------:R-:W-:Y:S06]  /*33be0*/  @P1 BRA `(.L_x_1700) ;  /* 0x00000000001c1947 */ /* 0x000fec0003800000 */
[----:B------:R-:W3:Y:S01]  /*33bf0*/  S2R R7, SR_TID.X ;  /* 0x0000000000077919 */ /* 0x000ee20000002100 */
[----:B0-2---:R-:W-:-:S04]  /*33c00*/  IMAD.MOV.U32 R4, RZ, RZ, 0x7800 ;  /* 0x00007800ff047424 */ /* 0x005fc800078e00ff */
[----:B------:R4:W-:Y:S01]  /*33c10*/  SYNCS.ARRIVE.TRANS64 RZ, [R5+URZ+0x29830], R4 ;  /* 0x0298300405ff79a7 */ /* 0x0009e2000800003f */
[----:B---3--:R-:W-:-:S04]  /*33c20*/  LOP3.LUT R7, R7, 0x1f, RZ, 0xc0, !PT ;  /* 0x0000001f07077812 */ /* 0x008fc800078ec0ff */
[----:B------:R-:W-:-:S13]  /*33c30*/  ISETP.NE.AND P0, PT, R7, RZ, PT ;  /* 0x000000ff0700720c */ /* 0x000fda0003f05270 */
[----:B----4-:R-:W-:Y:S05]  /*33c40*/  @!P0 BRA `(.L_x_1700) ;  /* 0x0000000000048947 */ /* 0x010fea0003800000 */
[----:B------:R-:W-:Y:S01]  /*33c50*/  BPT.TRAP 0x1 ;  /* 0x000000040000795c */ /* 0x000fe20000300000 */
.L_x_1700:
[----:B------:R-:W-:Y:S05]  /*33c60*/  BSYNC B1 ;  /* 0x0000000000017941 */ /* 0x000fea0003800000 */
.L_x_1699:
[----:B0-2---:R-:W2:Y:S01]  /*33c70*/  LDL R4, [R1+0x10] ;  /* 0x0000100001047983 */ /* 0x005ea20000100800 */
        /* <DEDUP_REMOVED lines=9> */
.L_x_1701:
        /* <DEDUP_REMOVED lines=15> */
.L_x_1702:
        /* <DEDUP_REMOVED lines=15> */
.L_x_1703:
        /* <DEDUP_REMOVED lines=10> */
.L_x_1690:
[----:B------:R-:W-:Y:S05]  /*33f90*/  BSYNC B0 ;  /* 0x0000000000007941 */ /* 0x000fea0003800000 */
.L_x_1689:
[----:B------:R-:W-:-:S06]  /*33fa0*/  UISETP.NE.AND UP0, UPT, UR37, 0x3, UPT ;  /* 0x000000032500788c */ /* 0x000fcc000bf05270 */
[----:B------:R-:W-:-:S13]  /*33fb0*/  PLOP3.LUT P0, PT, PT, PT, UP0, 0x80, 0x0 ;  /* 0x000000000000781c */ /* 0x000fda0003f0f008 */
[----:B------:R-:W-:Y:S05]  /*33fc0*/  @!P0 BRA `(.L_x_1704) ;  /* 0x0000000000048947 */ /* 0x000fea0003800000 */
[----:B------:R-:W-:Y:S01]  /*33fd0*/  BPT.TRAP 0x1 ;  /* 0x000000040000795c */ /* 0x000fe20000300000 */
.L_x_1704:
[----:B------:R-:W-:Y:S01]  /*33fe0*/  IMAD.U32 R4, RZ, RZ, UR39 ;  /* 0x00000027ff047e24 */ /* 0x000fe2000f8e00ff */
[----:B------:R-:W-:Y:S01]  /*33ff0*/  BSSY B0, `(.L_x_1705) ;  /* 0x0000007000007945 */ /* 0x000fe20003800000 */
[----:B------:R-:W-:-:S03]  /*34000*/  IMAD R20, R0, 0x8, R19 ;  /* 0x0000000800147824 */ /* 0x000fc600078e0213 */
[----:B------:R-:W-:Y:S02]  /*34010*/  ISETP.NE.AND P1, PT, R4, 0x3, PT ;  /* 0x000000030400780c */ /* 0x000fe40003f25270 */
[----:B------:R-:W-:-:S04]  /*34020*/  LOP3.LUT R4, R3, 0x1, RZ, 0x3c, !PT ;  /* 0x0000000103047812 */ /* 0x000fc800078e3cff */
[----:B------:R-:W-:-:S04]  /*34030*/  SHF.L.U32 R4, R4, 0x1f, RZ ;  /* 0x0000001f04047819 */ /* 0x000fc800000006ff */
[----:B------:R-:W3:Y:S02]  /*34040*/  SYNCS.PHASECHK.TRANS64.TRYWAIT P0, [R20+URZ+0x29870], R4 ;  /* 0x02987004140075a7 */ /* 0x000ee4000800017f */
[----:B---3--:R-:W-:Y:S05]  /*34050*/  @!P0 BRA `(.L_x_1706) ;  /* 0x0000006000508947 */ /* 0x008fea0003800000 */
.L_x_1900:
[----:B------:R-:W-:Y:S05]  /*34060*/  BSYNC B0 ;  /* 0x0000000000007941 */ /* 0x000fea0003800000 */
.L_x_1705:
[----:B------:R-:W-:Y:S05]  /*34070*/  @!P1 BRA `(.L_x_1707) ;  /* 0x0000000000049947 */ /* 0x000fea0003800000 */
[----:B------:R-:W-:Y:S01]  /*34080*/  BPT.TRAP 0x1 ;  /* 0x000000040000795c */ /* 0x000fe20000300000 */
.L_x_1707:
[----:B------:R-:W-:Y:S01]  /*34090*/  SHF.L.U32 R3, R3, 0x1f, RZ ;  /* 0x0000001f03037819 */ /* 0x000fe200000006ff */
[----:B------:R-:W-:-:S03]  /*340a0*/  IMAD R12, R0, 0x5000, RZ ;  /* 0x00005000000c7824 */ /* 0x000fc600078e02ff */
[----:B------:R-:W4:Y:S02]  /*340b0*/  SYNCS.PHASECHK.TRANS64.TRYWAIT P0, [R20+URZ+0x29860], R3 ;  /* 0x02986003140075a7 */ /* 0x000f24000800017f */
[----:B----4-:R-:W-:Y:S05]  /*340c0*/  @!P0 BRA `(.L_x_1708) ;  /* 0x0000006000488947 */ /* 0x010fea0003800000 */
.L_x_1901:
[----:B------:R-:W5:Y:S04]  /*340d0*/  LDL R0, [R1+0x2c] ;  /* 0x00002c0001007983 */ /* 0x000f680000100800 */
[----:B------:R-:W3:Y:S01]  /*340e0*/  LDL R13, [R1+0x28] ;  /* 0x00002800010d7983 */ /* 0x000ee20000100800 */
[----:B------:R-:W-:Y:S05]  /*340f0*/  WARPSYNC.ALL ;  /* 0x0000000000007948 */ /* 0x000fea0003800000 */
[----:B--2---:R-:W2:Y:S01]  /*34100*/  S2R R9, SR_TID.X ;  /* 0x0000000000097919 */ /* 0x004ea20000002100 */
[----:B------:R-:W-:Y:S01]  /*34110*/  IMAD.MOV.U32 R14, RZ, RZ, 0x40 ;  /* 0x00000040ff0e7424 */ /* 0x000fe200078e00ff */
[----:B--2---:R-:W-:-:S04]  /*34120*/  LOP3.LUT P0, RZ, R9, 0x4, RZ, 0xc0, !PT ;  /* 0x0000000409ff7812 */ /* 0x004fc8000780c0ff */
[----:B------:R-:W-:Y:S02]  /*34130*/  SEL R14, R14, 0xffffffc0, !P0 ;  /* 0xffffffc00e0e7807 */ /* 0x000fe40004000000 */
[C---:B-----5:R-:W-:Y:S02]  /*34140*/  LOP3.LUT R0, R12.reuse, R0, RZ, 0xfc, !PT ;  /* 0x000000000c007212 */ /* 0x060fe400078efcff */
[----:B---3--:R-:W-:-:S03]  /*34150*/  LOP3.LUT R21, R12, R13, RZ, 0xfc, !PT ;  /* 0x0000000d0c157212 */ /* 0x008fc600078efcff */
[----:B------:R-:W-:-:S04]  /*34160*/  IMAD.IADD R0, R19, 0x1, R0 ;  /* 0x0000000113007824 */ /* 0x000fc800078e0200 */
[----:B----4-:R-:W-:Y:S01]  /*34170*/  IMAD.IADD R3, R14, 0x1, R0 ;  /* 0x000000010e037824 */ /* 0x010fe200078e0200 */
[----:B0-----:R-:W0:Y:S01]  /*34180*/  LDSM.16.MT88.4 R4, [R0+0xa400] ;  /* 0x00a400000004783b */ /* 0x001e220000004200 */
        /* <DEDUP_REMOVED lines=68> */
.L_x_1709:
[----:B------:R-:W3:Y:S01]  /*345d0*/  S2R R0, SR_TID.X ;  /* 0x0000000000007919 */ /* 0x000ee20000002100 */
[----:B0-----:R0:W-:Y:S01]  /*345e0*/  SYNCS.ARRIVE.TRANS64.A1T0 RZ, [R20+URZ+0x29850], RZ ;  /* 0x029850ff14ff79a7 */ /* 0x0011e2000810003f */
[----:B---3--:R-:W-:Y:S02]  /*345f0*/  LOP3.LUT R3, R0, 0x7f, RZ, 0xc0, !PT ;  /* 0x0000007f00037812 */ /* 0x008fe400078ec0ff */
[----:B------:R-:W3:Y:S01]  /*34600*/  LDL R0, [R1+0x8] ;  /* 0x0000080001007983 */ /* 0x000ee20000100800 */
[----:B------:R-:W-:Y:S01]  /*34610*/  BAR.SYNC.DEFER_BLOCKING 0x2, 0x80 ;  /* 0x0082000000007b1d */ /* 0x000fe20000010000 */
[----:B------:R-:W-:-:S05]  /*34620*/  ISETP.NE.AND P0, PT, R3, RZ, PT ;  /* 0x000000ff0300720c */ /* 0x000fca0003f05270 */
[----:B------:R4:W5:Y:S08]  /*34630*/  LDL R3, [R1+0x18] ;  /* 0x0000180001037983 */ /* 0x0009700000100800 */
[----:B0-----:R-:W-:-:S05]  /*34640*/  @!P0 VIADD R20, R20, 0x29880 ;  /* 0x0002988014148836 */ /* 0x001fca0000000000 */
[----:B------:R-:W-:-:S04]  /*34650*/  @!P0 PRMT R20, RZ, 0x654, R20 ;  /* 0x00000654ff148816 */ /* 0x000fc80000000014 */
[----:B------:R4:W-:Y:S01]  /*34660*/  @!P0 SYNCS.ARRIVE.TRANS64.RED.A1T0 RZ, [R20+URZ], RZ ;  /* 0x000000ff14ff89a7 */ /* 0x0009e2000810043f */
[C---:B---3--:R-:W-:Y:S01]  /*34670*/  ISETP.GT.AND P0, PT, R2.reuse, R0, PT ;  /* 0x000000000200720c */ /* 0x048fe20003f04270 */
[----:B------:R-:W-:Y:S01]  /*34680*/  VIADD R2, R2, 0xffffffff ;  /* 0xffffffff02027836 */ /* 0x000fe20000000000 */
[----:B------:R4:W5:Y:S11]  /*34690*/  LDL R0, [R1+0x10] ;  /* 0x0000100001007983 */ /* 0x0009760000100800 */
[----:B----4-:R-:W-:Y:S05]  /*346a0*/  @P0 BRA `(.L_x_1710) ;  /* 0xffffffec00fc0947 */ /* 0x010fea000383ffff */
.L_x_1688:
        /* <DEDUP_REMOVED lines=8> */
[----:B----45:R-:W3:Y:S02]  /*34730*/  FLO.U32 R0, UR4 ;  /* 0x0000000400007d00 */ /* 0x030ee400080e0000 */
        /* <DEDUP_REMOVED lines=9> */
.L_x_1712:
[----:B------:R-:W-:Y:S05]  /*347d0*/  BSYNC B0 ;  /* 0x0000000000007941 */ /* 0x000fea0003800000 */
.L_x_1711:
[----:B------:R-:W-:-:S06]  /*347e0*/  UISETP.NE.AND UP0, UPT, UR37, 0x3, UPT ;  /* 0x000000032500788c */ /* 0x000fcc000bf05270 */
[----:B------:R-:W-:-:S13]  /*347f0*/  PLOP3.LUT P1, PT, PT, PT, UP0, 0x80, 0x0 ;  /* 0x000000000000781c */ /* 0x000fda0003f2f008 */
[----:B------:R-:W-:Y:S05]  /*34800*/  @!P1 BRA `(.L_x_1713) ;  /* 0x0000000000049947 */ /* 0x000fea0003800000 */
[----:B------:R-:W-:Y:S01]  /*34810*/  BPT.TRAP 0x1 ;  /* 0x000000040000795c */ /* 0x000fe20000300000 */
.L_x_1713:
[----:B-----5:R-:W2:Y:S04]  /*34820*/  LDL R3, [R1+0x18] ;  /* 0x0000180001037983 */ /* 0x020ea80000100800 */
[----:B------:R-:W2:Y:S01]  /*34830*/  LDL R2, [R1+0x10] ;  /* 0x0000100001027983 */ /* 0x000ea20000100800 */
[----:B---34-:R-:W-:Y:S01]  /*34840*/  IMAD.U32 R0, RZ, RZ, UR39 ;  /* 0x00000027ff007e24 */ /* 0x018fe2000f8e00ff */
[----:B------:R-:W-:Y:S04]  /*34850*/  BSSY B0, `(.L_x_1714) ;  /* 0x0000007000007945 */ /* 0x000fe80003800000 */
[----:B------:R-:W-:-:S02]  /*34860*/  ISETP.NE.AND P2, PT, R0, 0x3, PT ;  /* 0x000000030000780c */ /* 0x000fc40003f45270 */
[----:B--2---:R-:W-:-:S04]  /*34870*/  LOP3.LUT R0, R3, 0x1, RZ, 0x3c, !PT ;  /* 0x0000000103007812 */ /* 0x004fc800078e3cff */
[----:B------:R-:W-:Y:S01]  /*34880*/  SHF.L.U32 R0, R0, 0x1f, RZ ;  /* 0x0000001f00007819 */ /* 0x000fe200000006ff */
[----:B------:R-:W-:-:S04]  /*34890*/  IMAD R16, R2, 0x8, R19 ;  /* 0x0000000802107824 */ /* 0x000fc800078e0213 */
[----:B------:R-:W2:Y:S02]  /*348a0*/  SYNCS.PHASECHK.TRANS64.TRYWAIT P1, [R16+URZ+0x29870], R0 ;  /* 0x02987000100075a7 */ /* 0x000ea4000802017f */
[----:B--2---:R-:W-:Y:S05]  /*348b0*/  @!P1 BRA `(.L_x_1715) ;  /* 0x0000005800609947 */ /* 0x004fea0003800000 */
.L_x_1902:
[----:B------:R-:W-:Y:S05]  /*348c0*/  BSYNC B0 ;  /* 0x0000000000007941 */ /* 0x000fea0003800000 */
.L_x_1714:
[----:B------:R-:W-:Y:S05]  /*348d0*/  @!P2 BRA `(.L_x_1716) ;  /* 0x000000000004a947 */ /* 0x000fea0003800000 */
[----:B------:R-:W-:Y:S01]  /*348e0*/  BPT.TRAP 0x1 ;  /* 0x000000040000795c */ /* 0x000fe20000300000 */
.L_x_1716:
[----:B--2---:R-:W2:Y:S02]  /*348f0*/  LDL R0, [R1+0x18] ;  /* 0x0000180001007983 */ /* 0x004ea40000100800 */
[----:B--2---:R-:W-:-:S04]  /*34900*/  SHF.L.U32 R0, R0, 0x1f, RZ ;  /* 0x0000001f00007819 */ /* 0x004fc800000006ff */
[----:B------:R-:W2:Y:S02]  /*34910*/  SYNCS.PHASECHK.TRANS64.TRYWAIT P1, [R16+URZ+0x29860], R0 ;  /* 0x02986000100075a7 */ /* 0x000ea4000802017f */
[----:B--2---:R-:W-:Y:S05]  /*34920*/  @!P1 BRA `(.L_x_1717) ;  /* 0x0000005800589947 */ /* 0x004fea0003800000 */
.L_x_1903:
[----:B------:R-:W2:Y:S04]  /*34930*/  LDL R18, [R1+0x10] ;  /* 0x0000100001127983 */ /* 0x000ea80000100800 */
[----:B------:R-:W3:Y:S04]  /*34940*/  LDL R2, [R1+0x2c] ;  /* 0x00002c0001027983 */ /* 0x000ee80000100800 */
[----:B------:R-:W4:Y:S01]  /*34950*/  LDL R12, [R1+0x28] ;  /* 0x00002800010c7983 */ /* 0x000f220000100800 */
[----:B------:R-:W5:Y:S01]  /*34960*/  S2R R3, SR_TID.X ;  /* 0x0000000000037919 */ /* 0x000f620000002100 */
[----:B------:R-:W-:Y:S05]  /*34970*/  WARPSYNC.ALL ;  /* 0x0000000000007948 */ /* 0x000fea0003800000 */
[----:B-----5:R-:W-:Y:S01]  /*34980*/  LOP3.LUT P1, RZ, R3, 0x4, RZ, 0xc0, !PT ;  /* 0x0000000403ff7812 */ /* 0x020fe2000782c0ff */
[----:B------:R-:W-:-:S05]  /*34990*/  IMAD.MOV.U32 R3, RZ, RZ, 0x40 ;  /* 0x00000040ff037424 */ /* 0x000fca00078e00ff */
[----:B------:R-:W-:Y:S01]  /*349a0*/  SEL R3, R3, 0xffffffc0, !P1 ;  /* 0xffffffc003037807 */ /* 0x000fe20004800000 */
[----:B--2---:R-:W-:-:S05]  /*349b0*/  IMAD R0, R18, 0x5000, RZ ;  /* 0x0000500012007824 */ /* 0x004fca00078e02ff */
[----:B---3--:R-:W-:-:S05]  /*349c0*/  LOP3.LUT R2, R0, R2, RZ, 0xfc, !PT ;  /* 0x0000000200027212 */ /* 0x008fca00078efcff */
[----:B------:R-:W-:-:S05]  /*349d0*/  IMAD.IADD R2, R19, 0x1, R2 ;  /* 0x0000000113027824 */ /* 0x000fca00078e0202 */
[----:B0-----:R-:W0:Y:S01]  /*349e0*/  LDSM.16.MT88.4 R4, [R2+0xa400] ;  /* 0x00a400000204783b */ /* 0x001e220000004200 */
[----:B------:R-:W-:Y:S01]  /*349f0*/  IMAD.IADD R3, R3, 0x1, R2 ;  /* 0x0000000103037824 */ /* 0x000fe200078e0202 */
[----:B----4-:R-:W-:Y:S02]  /*34a00*/  LOP3.LUT R0, R0, R12, RZ, 0xfc, !PT ;  /* 0x0000000c00007212 */ /* 0x010fe400078efcff */
[C-C-:B0-----:R-:W-:Y:S02]  /*34a10*/  PRMT R8, R4.reuse, 0x6420, R5.reuse ;  /* 0x0000642004087816 */ /* 0x141fe40000000005 */
[----:B------:R-:W-:Y:S02]  /*34a20*/  PRMT R9, R4, 0x7531, R5 ;  /* 0x0000753104097816 */ /* 0x000fe40000000005 */
[C-C-:B------:R-:W-:Y:S02]  /*34a30*/  PRMT R10, R6.reuse, 0x6420, R7.reuse ;  /* 0x00006420060a7816 */ /* 0x140fe40000000007 */
[----:B------:R-:W-:-:S02]  /*34a40*/  PRMT R11, R6, 0x7531, R7 ;  /* 0x00007531060b7816 */ /* 0x000fc40000000007 */
[----:B------:R-:W0:Y:S01]  /*34a50*/  LDSM.16.MT88.4 R4, [R3+0xa400] ;  /* 0x00a400000304783b */ /* 0x000e220000004200 */
[----:B------:R-:W-:-:S05]  /*34a60*/  IMAD.IADD R0, R19, 0x1, R0 ;  /* 0x0000000113007824 */ /* 0x000fca00078e0200 */
[----:B------:R0:W-:Y:S02]  /*34a70*/  STSM.16.M88.4 [R0+0x400], R8 ;  /* 0x0004000800007844 */ /* 0x0001e40000000200 */
[C-C-:B0-----:R-:W-:Y:S02]  /*34a80*/  PRMT R8, R4.reuse, 0x6420, R5.reuse ;  /* 0x0000642004087816 */ /* 0x141fe40000000005 */
        /* <DEDUP_REMOVED lines=60> */
.L_x_1718:
[----:B------:R-:W3:Y:S01]  /*34e50*/  LDL.LU R3, [R1+0x18] ;  /* 0x0000180001037983 */ /* 0x000ee20000300800 */
[----:B0-----:R0:W-:Y:S01]  /*34e60*/  SYNCS.ARRIVE.TRANS64.A1T0 RZ, [R16+URZ+0x29850], RZ ;  /* 0x029850ff10ff79a7 */ /* 0x0011e2000810003f */
[----:B--2---:R-:W-:Y:S02]  /*34e70*/  VIADD R0, R18, 0x1 ;  /* 0x0000000112007836 */ /* 0x004fe40000000000 */
[----:B0-----:R-:W-:-:S05]  /*34e80*/  @!P0 VIADD R16, R16, 0x29880 ;  /* 0x0002988010108836 */ /* 0x001fca0000000000 */
[----:B------:R-:W-:Y:S01]  /*34e90*/  @!P0 PRMT R16, RZ, 0x654, R16 ;  /* 0x00000654ff108816 */ /* 0x000fe20000000010 */
[----:B------:R-:W-:Y:S06]  /*34ea0*/  BAR.SYNC.DEFER_BLOCKING 0x2, 0x80 ;  /* 0x0082000000007b1d */ /* 0x000fec0000010000 */
[----:B------:R4:W-:Y:S01]  /*34eb0*/  @!P0 SYNCS.ARRIVE.TRANS64.RED.A1T0 RZ, [R16+URZ], RZ ;  /* 0x000000ff10ff89a7 */ /* 0x0009e2000810043f */
[----:B------:R-:W-:-:S04]  /*34ec0*/  ISETP.NE.AND P0, PT, R0, 0x2, PT ;  /* 0x000000020000780c */ /* 0x000fc80003f05270 */
[----:B------:R-:W-:Y:S02]  /*34ed0*/  SEL R2, RZ, 0x1, P0 ;  /* 0x00000001ff027807 */ /* 0x000fe40000000000 */
[----:B------:R-:W-:-:S05]  /*34ee0*/  SEL R0, R0, RZ, P0 ;  /* 0x000000ff00007207 */ /* 0x000fca0000000000 */
[----:B------:R4:W-:Y:S01]  /*34ef0*/  STL [R1+0x10], R0 ;  /* 0x0000100001007387 */ /* 0x0009e20000100800 */
[----:B---3--:R-:W-:-:S05]  /*34f00*/  LOP3.LUT R3, R3, R2, RZ, 0x3c, !PT ;  /* 0x0000000203037212 */ /* 0x008fca00078e3cff */
[----:B------:R4:W-:Y:S02]  /*34f10*/  STL [R1+0x18], R3 ;  /* 0x0000180301007387 */ /* 0x0009e40000100800 */
.L_x_1663:
[----:B------:R-:W-:-:S13]  /*34f20*/  LOP3.LUT P0, RZ, R17, 0x2, RZ, 0xc0, !PT ;  /* 0x0000000211ff7812 */ /* 0x000fda000780c0ff */
[----:B------:R-:W-:Y:S05]  /*34f30*/  @!P0 BRA `(.L_x_1719) ;  /* 0x00000000002c8947 */ /* 0x000fea0003800000 */
[----:B------:R-:W-:Y:S05]  /*34f40*/  WARPSYNC.ALL ;  /* 0x0000000000007948 */ /* 0x000fea0003800000 */
[----:B------:R-:W3:Y:S08]  /*34f50*/  S2UR UR5, SR_CgaCtaId ;  /* 0x00000000000579c3 */ /* 0x000ef00000008800 */
[----:B------:R-:W-:Y:S06]  /*34f60*/  BAR.SYNC.DEFER_BLOCKING 0x5, 0x180 ;  /* 0x0146000000007b1d */ /* 0x000fec0000010000 */
[----:B------:R-:W-:-:S02]  /*34f70*/  UMOV UR4, 0x400 ;  /* 0x0000040000047882 */ /* 0x000fc40000000000 */
[----:B---3--:R-:W-:-:S06]  /*34f80*/  ULEA UR4, UR5, UR4, 0x18 ;  /* 0x0000000405047291 */ /* 0x008fcc000f8ec03f */
[----:B------:R-:W-:-:S05]  /*34f90*/  IMAD.U32 R19, RZ, RZ, UR4 ;  /* 0x00000004ff137e24 */ /* 0x000fca000f8e00ff */
[----:B-1----:R-:W1:Y:S04]  /*34fa0*/  LDS.128 R4, [R19+0x298d0] ;  /* 0x0298d00013047984 */ /* 0x002e680000000c00 */
[----:B-1----:R3:W-:Y:S04]  /*34fb0*/  STL.64 [R1], R4 ;  /* 0x0000000401007387 */ /* 0x0027e80000100a00 */
[----:B------:R3:W-:Y:S01]  /*34fc0*/  STL.64 [R1+0x8], R6 ;  /* 0x0000080601007387 */ /* 0x0007e20000100a00 */
[----:B------:R-:W-:Y:S06]  /*34fd0*/  BAR.ARV 0x4, 0x180 ;  /* 0x0106000000007b1d */ /* 0x000fec0000002000 */
[----:B------:R-:W-:Y:S05]  /*34fe0*/  BRA `(.L_x_1720) ;  /* 0x00000010003c7947 */ /* 0x000fea0003800000 */
.L_x_1719:
[----:B--2-4-:R-:W2:Y:S01]  /*34ff0*/  S2R R0, SR_TID.X ;  /* 0x0000000000007919 */ /* 0x014ea20000002100 */
[----:B------:R-:W-:Y:S01]  /*35000*/  UMOV UR4, 0xffffffff ;  /* 0xffffffff00047882 */ /* 0x000fe20000000000 */
[----:B--2---:R-:W-:-:S04]  /*35010*/  LOP3.LUT R16, R0, 0x1f, RZ, 0xc0, !PT ;  /* 0x0000001f00107812 */ /* 0x004fc800078ec0ff */
        /* <DEDUP_REMOVED lines=8> */
[----:B------:R-:W2:Y:S08]  /*350a0*/  @!P1 LDC.64 R2, c[0x0][0xc80] ;  /* 0x00032000ff029b82 */ /* 0x000eb00000000a00 */
[----:B------:R-:W3:Y:S01]  /*350b0*/  @!P1 LDC.64 R6, c[0x0][0xc78] ;  /* 0x00031e00ff069b82 */ /* 0x000ee20000000a00 */
[----:B--2---:R-:W-:-:S05]  /*350c0*/  @!P1 IMAD.WIDE R2, R0, 0x4, R2 ;  /* 0x0000000400029825 */ /* 0x004fca00078e0202 */
[----:B------:R3:W2:Y:S02]  /*350d0*/  @!P1 LDG.E R8, desc[UR60][R2.64] ;  /* 0x0000003c02089981 */ /* 0x0006a4000c1e1900 */
[----:B---3--:R-:W-:-:S06]  /*350e0*/  @!P1 IMAD.WIDE R2, R0, 0x4, R6 ;  /* 0x0000000400029825 */ /* 0x008fcc00078e0206 */
[----:B------:R-:W3:Y:S01]  /*350f0*/  @!P1 LDG.E R2, desc[UR60][R2.64] ;  /* 0x0000003c02029981 */ /* 0x000ee2000c1e1900 */
[----:B-1----:R-:W-:Y:S01]  /*35100*/  IMAD.MOV.U32 R4, RZ, RZ, RZ ;  /* 0x000000ffff047224 */ /* 0x002fe200078e00ff */
[C---:B------:R-:W-:Y:S01]  /*35110*/  ISETP.GE.U32.AND P2, PT, R16.reuse, 0x2, PT ;  /* 0x000000021000780c */ /* 0x040fe20003f46070 */
[----:B------:R-:W-:Y:S01]  /*35120*/  IMAD.MOV.U32 R6, RZ, RZ, RZ ;  /* 0x000000ffff067224 */ /* 0x000fe200078e00ff */
[C---:B------:R-:W-:Y:S01]  /*35130*/  ISETP.GE.U32.AND P3, PT, R16.reuse, 0x4, PT ;  /* 0x000000041000780c */ /* 0x040fe20003f66070 */
[----:B------:R-:W-:Y:S01]  /*35140*/  SHFL.IDX PT, R5, R10, RZ, 0x1f ;  /* 0x00001fff0a057589 */ /* 0x000fe200000e0000 */
[C---:B------:R-:W-:Y:S02]  /*35150*/  ISETP.GE.U32.AND P4, PT, R16.reuse, 0x8, PT ;  /* 0x000000081000780c */ /* 0x040fe40003f86070 */
[----:B------:R-:W-:Y:S01]  /*35160*/  ISETP.GE.U32.AND P5, PT, R16, 0x10, PT ;  /* 0x000000101000780c */ /* 0x000fe20003fa6070 */
[----:B------:R-:W-:Y:S01]  /*35170*/  SHFL.IDX PT, R0, R10, 0x1, 0x1f ;  /* 0x00201f000a007f89 */ /* 0x000fe200000e0000 */
[----:B--2---:R-:W-:-:S02]  /*35180*/  @!P1 IMAD.MOV.U32 R4, RZ, RZ, R8 ;  /* 0x000000ffff049224 */ /* 0x004fc400078e0008 */
[----:B------:R-:W-:Y:S02]  /*35190*/  IMAD.MOV.U32 R8, RZ, RZ, RZ ;  /* 0x000000ffff087224 */ /* 0x000fe400078e00ff */
[----:B---3--:R-:W-:Y:S01]  /*351a0*/  @!P1 IMAD.MOV.U32 R6, RZ, RZ, R2 ;  /* 0x000000ffff069224 */ /* 0x008fe200078e0002 */
[----:B------:R-:W-:-:S03]  /*351b0*/  ISETP.NE.AND P1, PT, R16, RZ, PT ;  /* 0x000000ff1000720c */ /* 0x000fc60003f25270 */
[----:B------:R-:W-:-:S05]  /*351c0*/  IMAD R2, R6, R4, RZ ;  /* 0x0000000406027224 */ /* 0x000fca00078e02ff */
        /* <DEDUP_REMOVED lines=15> */
[----:B------:R1:W2:Y:S02]  /*352c0*/  SHFL.IDX PT, R9, R3, 0x1f, 0x1f ;  /* 0x03e01f0003097f89 */ /* 0x0002a400000e0000 */
.L_x_1913:
[----:B------:R-:W-:Y:S01]  /*352d0*/  ULDC UR4, c[0x0][0xc38] ;  /* 0x00030e0000047ab9 */ /* 0x000fe20000000800 */
[----:B------:R-:W-:Y:S02]  /*352e0*/  IMAD.MOV.U32 R7, RZ, RZ, R3 ;  /* 0x000000ffff077224 */ /* 0x000fe400078e0003 */
[----:B------:R-:W-:-:S04]  /*352f0*/  IMAD.U32 R2, RZ, RZ, UR4 ;  /* 0x00000004ff027e24 */ /* 0x000fc8000f8e00ff */
[----:B--2---:R-:W-:-:S04]  /*35300*/  IMAD R9, R9, R2, RZ ;  /* 0x0000000209097224 */ /* 0x004fc800078e02ff */
[----:B------:R-:W-:-:S05]  /*35310*/  IMAD.IADD R0, R0, 0x1, R9 ;  /* 0x0000000100007824 */ /* 0x000fca00078e0209 */
[----:B------:R-:W-:-:S13]  /*35320*/  ISETP.GT.AND P6, PT, R0, R5, PT ;  /* 0x000000050000720c */ /* 0x000fda0003fc4270 */
[----:B------:R-:W-:Y:S05]  /*35330*/  @P6 BRA `(.L_x_1722) ;  /* 0x0000000000ac6947 */ /* 0x000fea0003800000 */
.L_x_1725:
[----:B-1----:R-:W2:Y:S01]  /*35340*/  LDL.LU R3, [R1+0xc] ;  /* 0x00000c0001037983 */ /* 0x002ea20000300800 */
[----:B------:R-:W1:Y:S01]  /*35350*/  LDC R2, c[0x0][0xc3c] ;  /* 0x00030f00ff027b82 */ /* 0x000e620000000800 */
[----:B--2---:R-:W-:-:S05]  /*35360*/  VIADD R3, R3, 0x1f ;  /* 0x0000001f03037836 */ /* 0x004fca0000000000 */
[----:B-1----:R-:W-:-:S13]  /*35370*/  ISETP.GE.AND P6, PT, R3, R2, PT ;  /* 0x000000020300720c */ /* 0x002fda0003fc6270 */
[----:B------:R-:W-:Y:S05]  /*35380*/  @P6 BRA `(.L_x_1723) ;  /* 0x0000000800ec6947 */ /* 0x000fea0003800000 */
[----:B------:R-:W1:Y:S01]  /*35390*/  S2R R4, SR_TID.X ;  /* 0x0000000000047919 */ /* 0x000e620000002100 */
[----:B------:R2:W-:Y:S01]  /*353a0*/  STL [R1+0xc], R3 ;  /* 0x00000c0301007387 */ /* 0x0005e20000100800 */
[----:B-1----:R-:W-:-:S05]  /*353b0*/  LOP3.LUT R4, R4, 0x1f, RZ, 0xc0, !PT ;  /* 0x0000001f04047812 */ /* 0x002fca00078ec0ff */
[----:B------:R-:W-:Y:S02]  /*353c0*/  IMAD.IADD R6, R3, 0x1, R4 ;  /* 0x0000000103067824 */ /* 0x000fe400078e0204 */
[----:B------:R-:W-:-:S03]  /*353d0*/  IMAD.MOV.U32 R4, RZ, RZ, RZ ;  /* 0x000000ffff047224 */ /* 0x000fc600078e00ff */
[----:B------:R-:W-:-:S13]  /*353e0*/  ISETP.GE.OR P6, PT, R6, R2, !P0 ;  /* 0x000000020600720c */ /* 0x000fda00047c6670 */
[----:B--2---:R-:W1:Y:S02]  /*353f0*/  @!P6 LDC.64 R2, c[0x0][0xc80] ;  /* 0x00032000ff02eb82 */ /* 0x004e640000000a00 */
[----:B-1----:R-:W-:-:S05]  /*35400*/  @!P6 IMAD.WIDE R2, R6, 0x4, R2 ;  /* 0x000000040602e825 */ /* 0x002fca00078e0202 */
[----:B------:R1:W2:Y:S02]  /*35410*/  @!P6 LDG.E R4, desc[UR60][R2.64] ;  /* 0x0000003c0204e981 */ /* 0x0002a4000c1e1900 */
[----:B-1----:R-:W1:Y:S02]  /*35420*/  @!P6 LDC.64 R2, c[0x0][0xc78] ;  /* 0x00031e00ff02eb82 */ /* 0x002e640000000a00 */
[----:B-1----:R-:W-:-:S04]  /*35430*/  @!P6 IMAD.WIDE R2, R6, 0x4, R2 ;  /* 0x000000040602e825 */ /* 0x002fc800078e0202 */
[----:B------:R-:W-:-:S06]  /*35440*/  IMAD.MOV.U32 R6, RZ, RZ, RZ ;  /* 0x000000ffff067224 */ /* 0x000fcc00078e00ff */
[----:B------:R-:W2:Y:S01]  /*35450*/  @!P6 LDG.E R6, desc[UR60][R2.64] ;  /* 0x0000003c0206e981 */ /* 0x000ea2000c1e1900 */
[----:B------:R-:W-:Y:S01]  /*35460*/  UMOV UR4, 0xffffffff ;  /* 0xffffffff00047882 */ /* 0x000fe20000000000 */
[----:B--2---:R-:W-:Y:S02]  /*35470*/  IMAD R2, R6, R4, RZ ;  /* 0x0000000406027224 */ /* 0x004fe400078e02ff */
[----:B------:R-:W-:Y:S05]  /*35480*/  BRA.DIV UR4, `(.L_x_1724) ;  /* 0x0000005204f47947 */ /* 0x000fea000b800000 */
        /* <DEDUP_REMOVED lines=16> */
.L_x_1921:
[----:B------:R-:W-:Y:S02]  /*35590*/  ULDC UR4, c[0x0][0xc38] ;  /* 0x00030e0000047ab9 */ /* 0x000fe40000000800 */
[----:B------:R-:W-:-:S04]  /*355a0*/  IMAD.U32 R2, RZ, RZ, UR4 ;  /* 0x00000004ff027e24 */ /* 0x000fc8000f8e00ff */
[----:B--2---:R-:W-:-:S04]  /*355b0*/  IMAD R9, R9, R2, RZ ;  /* 0x0000000209097224 */ /* 0x004fc800078e02ff */
[----:B------:R-:W-:-:S05]  /*355c0*/  IMAD.IADD R0, R9, 0x1, R0 ;  /* 0x0000000109007824 */ /* 0x000fca00078e0200 */
[----:B------:R-:W-:-:S13]  /*355d0*/  ISETP.GT.AND P6, PT, R0, R5, PT ;  /* 0x000000050000720c */ /* 0x000fda0003fc4270 */
[----:B------:R-:W-:Y:S05]  /*355e0*/  @!P6 BRA `(.L_x_1725) ;  /* 0xfffffffc0054e947 */ /* 0x000fea000383ffff */
.L_x_1722:
[----:B------:R-:W-:Y:S01]  /*355f0*/  IMAD.IADD R9, R0, 0x1, -R9 ;  /* 0x0000000100097824 */ /* 0x000fe200078e0a09 */
[----:B------:R-:W-:-:S03]  /*35600*/  UMOV UR4, 0xffffffff ;  /* 0xffffffff00047882 */ /* 0x000fc60000000000 */
[----:B------:R-:W-:-:S05]  /*35610*/  IMAD R0, R7, R2, R9 ;  /* 0x0000000207007224 */ /* 0x000fca00078e0209 */
[----:B------:R-:W-:Y:S01]  /*35620*/  ISETP.GT.AND P6, PT, R0, R5, PT ;  /* 0x000000050000720c */ /* 0x000fe20003fc4270 */
[----:B------:R-:W-:-:S12]  /*35630*/  BRA.DIV UR4, `(.L_x_1726) ;  /* 0x0000005604607947 */ /* 0x000fd8000b800000 */
[----:B------:R-:W2:Y:S01]  /*35640*/  LDL.LU R10, [R1+0xc] ;  /* 0x00000c00010a7983 */ /* 0x000ea20000300800 */
[----:B-1----:R-:W-:-:S04]  /*35650*/  VOTE.ANY R3, PT, !P6 ;  /* 0x0000000000037806 */ /* 0x002fc800070e0100 */
[----:B------:R-:W1:Y:S02]  /*35660*/  POPC R0, R3 ;  /* 0x0000000300007309 */ /* 0x000e640000000000 */
[----:B-1----:R1:W3:Y:S04]  /*35670*/  SHFL.IDX PT, R4, R4, R0, 0x1f ;  /* 0x00001f0004047589 */ /* 0x0022e800000e0000 */
[----:B------:R1:W4:Y:S01]  /*35680*/  SHFL.IDX PT, R6, R6, R0, 0x1f ;  /* 0x00001f0006067589 */ /* 0x00032200000e0000 */
[----:B--2---:R-:W-:-:S05]  /*35690*/  IMAD.IADD R10, R0, 0x1, R10 ;  /* 0x00000001000a7824 */ /* 0x004fca00078e020a */
[----:B---34-:R1:W-:Y:S02]  /*356a0*/  STL [R1+0xc], R10 ;  /* 0x00000c0a01007387 */ /* 0x0183e40000100800 */
.L_x_1926:
[----:B------:R-:W-:-:S13]  /*356b0*/  ISETP.NE.AND P0, PT, R3, RZ, PT ;  /* 0x000000ff0300720c */ /* 0x000fda0003f05270 */
[----:B------:R-:W-:Y:S05]  /*356c0*/  @!P0 BRA `(.L_x_1727) ;  /* 0x0000000000148947 */ /* 0x000fea0003800000 */
[----:B------:R-:W-:Y:S01]  /*356d0*/  UMOV UR4, 0xffffffff ;  /* 0xffffffff00047882 */ /* 0x000fe20000000000 */
[----:B-1----:R-:W-:Y:S02]  /*356e0*/  VIADD R0, R0, 0xffffffff ;  /* 0xffffffff00007836 */ /* 0x002fe40000000000 */
[----:B------:R-:W-:Y:S05]  /*356f0*/  BRA.DIV UR4, `(.L_x_1728) ;  /* 0x0000005604987947 */ /* 0x000fea000b800000 */
[----:B------:R1:W3:Y:S02]  /*35700*/  SHFL.IDX PT, R0, R7, R0, 0x1f ;  /* 0x00001f0007007589 */ /* 0x0002e400000e0000 */
.L_x_1929:
[----:B---3--:R-:W-:-:S07]  /*35710*/  IMAD.MOV.U32 R8, RZ, RZ, R0 ;  /* 0x000000ffff087224 */ /* 0x008fce00078e0000 */
.L_x_1727:
[----:B------:R-:W-:Y:S01]  /*35720*/  ISETP.NE.AND P0, PT, R6, 0x1, PT ;  /* 0x000000010600780c */ /* 0x000fe20003f05270 */
[----:B-1----:R-:W-:-:S05]  /*35730*/  IMAD R0, R8, R2, R9 ;  /* 0x0000000208007224 */ /* 0x002fca00078e0209 */
[----:B------:R1:W-:Y:S02]  /*35740*/  STL [R1], R0 ;  /* 0x0000000001007387 */ /* 0x0003e40000100800 */
[----:B-1----:R-:W-:-:S05]  /*35750*/  IMAD.IADD R0, R5, 0x1, -R0 ;  /* 0x0000000105007824 */ /* 0x002fca00078e0a00 */
[----:B------:R-:W-:Y:S05]  /*35760*/  @!P0 BRA `(.L_x_1729) ;  /* 0x0000000000e48947 */ /* 0x000fea0003800000 */
[----:B------:R-:W-:-:S04]  /*35770*/  IABS R5, R4 ;  /* 0x0000000400057213 */ /* 0x000fc80000000000 */
        /* <DEDUP_REMOVED lines=19> */
[----:B------:R-:W1:Y:S07]  /*358b0*/  I2F.RP R2, R5 ;  /* 0x0000000500027306 */ /* 0x000e6e0000209400 */
[----:B------:R-:W-:Y:S01]  /*358c0*/  @P0 VIADD R8, R8, 0x1 ;  /* 0x0000000108080836 */ /* 0x000fe20000000000 */
[----:B-1----:R-:W1:Y:S02]  /*358d0*/  MUFU.RCP R2, R2 ;  /* 0x0000000200027308 */ /* 0x002e640000001000 */
[----:B-1----:R-:W-:-:S06]  /*358e0*/  VIADD R2, R2, 0xffffffe ;  /* 0x0ffffffe02027836 */ /* 0x002fcc0000000000 */
[----:B------:R-:W1:Y:S02]  /*358f0*/  F2I.FTZ.U32.TRUNC.NTZ R3, R2 ;  /* 0x0000000200037305 */ /* 0x000e64000021f000 */
[----:B-1----:R-:W-:-:S04]  /*35900*/  IMAD.MOV R2, RZ, RZ, -R3 ;  /* 0x000000ffff027224 */ /* 0x002fc800078e0a03 */
        /* <DEDUP_REMOVED lines=25> */
[----:B------:R-:W-:-:S04]  /*35aa0*/  IMAD.MOV R2, RZ, RZ, -R7 ;  /* 0x000000ffff027224 */ /* 0x000fc800078e0a07 */
[C---:B------:R-:W-:Y:S02]  /*35ab0*/  IMAD R2, R6.reuse, R2, R3 ;  /* 0x0000000206027224 */ /* 0x040fe400078e0203 */
[----:B------:R-:W-:-:S04]  /*35ac0*/  IMAD R6, R6, 0x1000000, R7 ;  /* 0x0100000006067824 */ /* 0x000fc800078e0207 */
[----:B------:R-:W-:-:S05]  /*35ad0*/  IMAD R2, R2, 0x10000, R6 ;  /* 0x0001000002027824 */ /* 0x000fca00078e0206 */
[----:B------:R3:W-:Y:S01]  /*35ae0*/  STL [R1+0x8], R2 ;  /* 0x0000080201007387 */ /* 0x0007e20000100800 */
[----:B------:R-:W-:Y:S05]  /*35af0*/  BRA `(.L_x_1730) ;  /* 0x0000000400007947 */ /* 0x000fea0003800000 */
.L_x_1729:
[----:B------:R-:W3:Y:S01]  /*35b00*/  LDL R3, [R1+0xc] ;  /* 0x00000c0001037983 */ /* 0x000ee20000100800 */
[----:B------:R-:W3:Y:S02]  /*35b10*/  LDC.64 R6, c[0x0][0xc90] ;  /* 0x00032400ff067b82 */ /* 0x000ee40000000a00 */
[----:B---3--:R-:W-:-:S05]  /*35b20*/  IMAD.WIDE R6, R3, 0x4, R6 ;  /* 0x0000000403067825 */ /* 0x008fca00078e0206 */
[----:B------:R-:W3:Y:S02]  /*35b30*/  LDG.E R3, desc[UR60][R6.64] ;  /* 0x0000003c06037981 */ /* 0x000ee4000c1e1900 */
[----:B---3--:R-:W-:-:S05]  /*35b40*/  IMAD R5, R4, R3, RZ ;  /* 0x0000000304057224 */ /* 0x008fca00078e02ff */
        /* <DEDUP_REMOVED lines=21> */
[----:B------:R-:W-:-:S04]  /*35ca0*/  @P0 VIADD R7, R7, 0x1 ;  /* 0x0000000107070836 */ /* 0x000fc80000000000 */
[----:B------:R-:W-:-:S04]  /*35cb0*/  IMAD.MOV.U32 R6, RZ, RZ, R7 ;  /* 0x000000ffff067224 */ /* 0x000fc800078e0007 */
        /* <DEDUP_REMOVED lines=8> */
[----:B------:R-:W1:Y:S08]  /*35d40*/  I2F.RP R2, R9 ;  /* 0x0000000900027306 */ /* 0x000e700000209400 */
[----:B-1----:R-:W1:Y:S02]  /*35d50*/  MUFU.RCP R2, R2 ;  /* 0x0000000200027308 */ /* 0x002e640000001000 */
[----:B-1----:R-:W-:-:S06]  /*35d60*/  VIADD R2, R2, 0xffffffe ;  /* 0x0ffffffe02027836 */ /* 0x002fcc0000000000 */
[----:B------:R1:W3:Y:S02]  /*35d70*/  F2I.FTZ.U32.TRUNC.NTZ R3, R2 ;  /* 0x0000000200037305 */ /* 0x0002e4000021f000 */
[----:B-1----:R-:W-:Y:S02]  /*35d80*/  IMAD.MOV.U32 R2, RZ, RZ, RZ ;  /* 0x000000ffff027224 */ /* 0x002fe400078e00ff */
[----:B---3--:R-:W-:-:S04]  /*35d90*/  IMAD.MOV R0, RZ, RZ, -R3 ;  /* 0x000000ffff007224 */ /* 0x008fc800078e0a03 */
        /* <DEDUP_REMOVED lines=15> */
[----:B------:R-:W-:-:S04]  /*35e90*/  @P0 VIADD R2, R2, 0x1 ;  /* 0x0000000102020836 */ /* 0x000fc80000000000 */
[----:B------:R-:W-:-:S04]  /*35ea0*/  IMAD.MOV.U32 R0, RZ, RZ, R2 ;  /* 0x000000ffff007224 */ /* 0x000fc800078e0002 */
[----:B------:R-:W-:Y:S01]  /*35eb0*/  @!P2 IMAD.MOV R0, RZ, RZ, -R0 ;  /* 0x000000ffff00a224 */ /* 0x000fe200078e0a00 */
[----:B------:R-:W-:Y:S01]  /*35ec0*/  @!P1 LOP3.LUT R0, RZ, R8, RZ, 0x33, !PT ;  /* 0x00000008ff009212 */ /* 0x000fe200078e33ff */
[----:B------:R-:W-:-:S04]  /*35ed0*/  IMAD.MOV R8, RZ, RZ, -R8 ;  /* 0x000000ffff087224 */ /* 0x000fc800078e0a08 */
[----:B------:R-:W-:-:S05]  /*35ee0*/  IMAD R2, R0, R8, R6 ;  /* 0x0000000800027224 */ /* 0x000fca00078e0206 */
[----:B------:R1:W-:Y:S02]  /*35ef0*/  STL [R1+0x8], R2 ;  /* 0x0000080201007387 */ /* 0x0003e40000100800 */
.L_x_1730:
[----:B------:R-:W-:-:S05]  /*35f00*/  LOP3.LUT R0, RZ, R0, RZ, 0x33, !PT ;  /* 0x00000000ff007212 */ /* 0x000fca00078e33ff */
[----:B------:R-:W-:-:S05]  /*35f10*/  IMAD.IADD R0, R4, 0x1, R0 ;  /* 0x0000000104007824 */ /* 0x000fca00078e0200 */
[----:B------:R4:W-:Y:S01]  /*35f20*/  STL [R1+0x4], R0 ;  /* 0x0000040001007387 */ /* 0x0009e20000100800 */
[----:B------:R-:W-:Y:S05]  /*35f30*/  BRA `(.L_x_1731) ;  /* 0x0000000000287947 */ /* 0x000fea0003800000 */
.L_x_1723:
        /* <DEDUP_REMOVED lines=10> */
.L_x_1731:
[----:B-1-3--:R-:W3:Y:S04]  /*35fe0*/  LDL R2, [R1+0xc] ;  /* 0x00000c0001027983 */ /* 0x00aee80000100800 */
[----:B------:R-:W5:Y:S04]  /*35ff0*/  LDL R3, [R1+0x8] ;  /* 0x0000080001037983 */ /* 0x000f680000100800 */
[----:B------:R-:W2:Y:S04]  /*36000*/  LDL R4, [R1] ;  /* 0x0000000001047983 */ /* 0x000ea80000100800 */
[----:B------:R-:W2:Y:S01]  /*36010*/  LDL R5, [R1+0x4] ;  /* 0x0000040001057983 */ /* 0x000ea20000100800 */
[----:B----4-:R-:W1:Y:S01]  /*36020*/  S2R R0, SR_TID.X ;  /* 0x0000000000007919 */ /* 0x010e620000002100 */
[----:B------:R-:W-:Y:S05]  /*36030*/  WARPSYNC.ALL ;  /* 0x0000000000007948 */ /* 0x000fea0003800000 */
[----:B-1----:R-:W-:Y:S01]  /*36040*/  LOP3.LUT R0, R0, 0x1f, RZ, 0xc0, !PT ;  /* 0x0000001f00007812 */ /* 0x002fe200078ec0ff */
[----:B------:R-:W-:Y:S03]  /*36050*/  BAR.SYNC.DEFER_BLOCKING 0x4, 0x180 ;  /* 0x0106000000007b1d */ /* 0x000fe60000010000 */
[----:B------:R-:W-:-:S13]  /*36060*/  ISETP.NE.AND P0, PT, R0, RZ, PT ;  /* 0x000000ff0000720c */ /* 0x000fda0003f05270 */
[----:B------:R-:W1:Y:S01]  /*36070*/  @!P0 S2R R0, SR_CgaCtaId ;  /* 0x0000000000008919 */ /* 0x000e620000008800 */
[----:B---3--:R-:W-:Y:S01]  /*36080*/  IMAD.MOV.U32 R7, RZ, RZ, R2 ;  /* 0x000000ffff077224 */ /* 0x008fe200078e0002 */
[----:B------:R-:W-:Y:S01]  /*36090*/  @!P0 MOV R2, 0x400 ;  /* 0x0000040000028802 */ /* 0x000fe20000000f00 */
[----:B-----5:R-:W-:-:S03]  /*360a0*/  IMAD.MOV.U32 R6, RZ, RZ, R3 ;  /* 0x000000ffff067224 */ /* 0x020fc600078e0003 */
[----:B-1----:R-:W-:-:S05]  /*360b0*/  @!P0 LEA R19, R0, R2, 0x18 ;  /* 0x0000000200138211 */ /* 0x002fca00078ec0ff */
[----:B--2---:R1:W-:Y:S01]  /*360c0*/  @!P0 STS.128 [R19+0x298d0], R4 ;  /* 0x0298d00413008388 */ /* 0x0043e20000000c00 */
[----:B------:R-:W-:Y:S06]  /*360d0*/  BAR.ARV 0x5, 0x180 ;  /* 0x0146000000007b1d */ /* 0x000fec0000002000 */
.L_x_1720:
[----:B--2-4-:R-:W2:Y:S01]  /*360e0*/  LDL R0, [R1+0xc] ;  /* 0x00000c0001007983 */ /* 0x014ea20000100800 */
[----:B------:R-:W-:Y:S02]  /*360f0*/  ULDC UR4, c[0x0][0xc3c] ;  /* 0x00030f0000047ab9 */ /* 0x000fe40000000800 */
[----:B--2---:R-:W-:-:S13]  /*36100*/  ISETP.GE.AND P0, PT, R0, UR4, PT ;  /* 0x0000000400007c0c */ /* 0x004fda000bf06270 */
[----:B------:R-:W-:Y:S05]  /*36110*/  @!P0 BRA `(.L_x_1732) ;  /* 0xffffff9400b48947 */ /* 0x000fea000383ffff */
[----:B------:R-:W-:Y:S05]  /*36120*/  BSYNC B7 ;  /* 0x0000000000077941 */ /* 0x000fea0003800000 */
.L_x_1602:
[----:B----4-:R-:W2:Y:S01]  /*36130*/  LDL.LU R0, [R1+0x50] ;  /* 0x0000500001007983 */ /* 0x010ea20000300800 */
[----:B------:R-:W-:Y:S01]  /*36140*/  BSSY B0, `(.L_x_1733) ;  /* 0x000000b000007945 */ /* 0x000fe20003800000 */
[----:B-1-3--:R-:W1:Y:S01]  /*36150*/  S2R R5, SR_CgaCtaId ;  /* 0x0000000000057919 */ /* 0x00ae620000008800 */
[----:B--2---:R-:W-:-:S05]  /*36160*/  VIADD R0, R0, 0x1 ;  /* 0x0000000100007836 */ /* 0x004fca0000000000 */
        /* <DEDUP_REMOVED lines=8> */
.L_x_1930:
[----:B------:R-:W-:Y:S05]  /*361f0*/  BSYNC B0 ;  /* 0x0000000000007941 */ /* 0x000fea0003800000 */
.L_x_1733:
[----:B------:R-:W-:-:S03]  /*36200*/  UMOV UR4, 0xffffffff ;  /* 0xffffffff00047882 */ /* 0x000fc60000000000 */
[----:B------:R-:W-:Y:S05]  /*36210*/  BRA.DIV UR4, `(.L_x_1735) ;  /* 0x0000004e04107947 */ /* 0x000fea000b800000 */
[----:B------:R-:W1:Y:S02]  /*36220*/  S2R R2, SR_TID.X ;  /* 0x0000000000027919 */ /* 0x000e640000002100 */
[----:B-1----:R-:W-:-:S04]  /*36230*/  SHF.R.U32.HI R2, RZ, 0x5, R2 ;  /* 0x00000005ff027819 */ /* 0x002fc80000011602 */
[----:B------:R-:W-:-:S05]  /*36240*/  LOP3.LUT R2, R2, 0x3, RZ, 0xc0, !PT ;  /* 0x0000000302027812 */ /* 0x000fca00078ec0ff */
[----:B------:R1:W2:Y:S02]  /*36250*/  SHFL.IDX PT, R14, R2, RZ, 0x1f ;  /* 0x00001fff020e7589 */ /* 0x0002a400000e0000 */
.L_x_1933:
[----:B--2---:R-:W-:-:S13]  /*36260*/  ISETP.NE.AND P0, PT, R14, RZ, PT ;  /* 0x000000ff0e00720c */ /* 0x004fda0003f05270 */
[----:B------:R-:W-:Y:S05]  /*36270*/  @P0 BRA `(.L_x_1316) ;  /* 0x0000000000b00947 */ /* 0x000fea0003800000 */
[----:B------:R-:W-:-:S03]  /*36280*/  UMOV UR4, 0xffffffff ;  /* 0xffffffff00047882 */ /* 0x000fc60000000000 */
[----:B------:R-:W-:Y:S05]  /*36290*/  BRA.DIV UR4, `(.L_x_1736) ;  /* 0x0000004e04247947 */ /* 0x000fea000b800000 */
[----:B------:R-:W-:-:S13]  /*362a0*/  ELECT P6, URZ, PT ;  /* 0x00000000003f782f */ /* 0x000fda00038c0000 */
.L_x_1936:
[----:B------:R-:W-:Y:S05]  /*362b0*/  @!P6 BRA `(.L_x_1316) ;  /* 0x0000000000a0e947 */ /* 0x000fea0003800000 */
[----:B------:R-:W-:-:S06]  /*362c0*/  ULOP3.LUT UR4, UR36, 0x2, URZ, 0xfc, !UPT ;  /* 0x0000000224047892 */ /* 0x000fcc000f8efc3f */
[----:B-1----:R-:W-:-:S05]  /*362d0*/  IMAD.U32 R2, RZ, RZ, UR4 ;  /* 0x00000004ff027e24 */ /* 0x002fca000f8e00ff */
[----:B------:R-:W-:-:S13]  /*362e0*/  ISETP.NE.AND P0, PT, R2, 0x3, PT ;  /* 0x000000030200780c */ /* 0x000fda0003f05270 */
[----:B------:R-:W-:Y:S05]  /*362f0*/  @!P0 BRA `(.L_x_1737) ;  /* 0x0000000000048947 */ /* 0x000fea0003800000 */
[----:B------:R-:W-:Y:S01]  /*36300*/  BPT.TRAP 0x1 ;  /* 0x000000040000795c */ /* 0x000fe20000300000 */
.L_x_1737:
[----:B0-----:R-:W2:Y:S04]  /*36310*/  LDL R3, [R1+0x10] ;  /* 0x0000100001037983 */ /* 0x001ea80000100800 */
[----:B------:R-:W3:Y:S01]  /*36320*/  LDL.LU R7, [R1+0x18] ;  /* 0x0000180001077983 */ /* 0x000ee20000300800 */
[----:B------:R-:W-:-:S04]  /*36330*/  VIADD R2, R0, 0x29840 ;  /* 0x0002984000027836 */ /* 0x000fc80000000000 */
[C---:B--2---:R-:W-:Y:S02]  /*36340*/  IMAD R6, R3.reuse, 0x8, R2 ;  /* 0x0000000803067824 */ /* 0x044fe400078e0202 */
[----:B------:R-:W-:Y:S01]  /*36350*/  VIADD R3, R3, 0x1 ;  /* 0x0000000103037836 */ /* 0x000fe20000000000 */
[----:B---3--:R-:W-:-:S04]  /*36360*/  SHF.L.U32 R5, R7, 0x1f, RZ ;  /* 0x0000001f07057819 */ /* 0x008fc800000006ff */
[C---:B------:R-:W-:Y:S01]  /*36370*/  ISETP.NE.AND P2, PT, R3.reuse, 0x2, PT ;  /* 0x000000020300780c */ /* 0x040fe20003f45270 */
[----:B------:R-:W0:Y:S03]  /*36380*/  SYNCS.PHASECHK.TRANS64.TRYWAIT P1, [R6+URZ], R5 ;  /* 0x00000005060075a7 */ /* 0x000e26000802017f */
[----:B------:R-:W-:Y:S02]  /*36390*/  SEL R4, RZ, 0x1, P2 ;  /* 0x00000001ff047807 */ /* 0x000fe40001000000 */
[----:B------:R-:W-:Y:S02]  /*363a0*/  SEL R3, R3, RZ, P2 ;  /* 0x000000ff03037207 */ /* 0x000fe40001000000 */
[----:B------:R-:W-:-:S03]  /*363b0*/  LOP3.LUT R4, R7, R4, RZ, 0x3c, !PT ;  /* 0x0000000407047212 */ /* 0x000fc600078e3cff */
[----:B------:R-:W-:Y:S01]  /*363c0*/  IMAD R7, R3, 0x8, R2 ;  /* 0x0000000803077824 */ /* 0x000fe200078e0202 */
[----:B------:R-:W-:Y:S01]  /*363d0*/  SHF.L.U32 R2, R4, 0x1f, RZ ;  /* 0x0000001f04027819 */ /* 0x000fe200000006ff */
[----:B0-----:R-:W-:Y:S06]  /*363e0*/  @!P1 BRA `(.L_x_1738) ;  /* 0x0000004800f09947 */ /* 0x001fec0003800000 */
.L_x_1937:
[----:B------:R-:W1:Y:S02]  /*363f0*/  SYNCS.PHASECHK.TRANS64.TRYWAIT P1, [R7+URZ], R2 ;  /* 0x00000002070075a7 */ /* 0x000e64000802017f */
[----:B-1----:R-:W-:Y:S05]  /*36400*/  @!P1 BRA `(.L_x_1739) ;  /* 0x0000004800fc9947 */ /* 0x002fea0003800000 */
.L_x_1938:
[----:B------:R-:W-:Y:S05]  /*36410*/  @!P0 BRA `(.L_x_1740) ;  /* 0x0000000000048947 */ /* 0x000fea0003800000 */
[----:B------:R-:W-:Y:S01]  /*36420*/  BPT.TRAP 0x1 ;  /* 0x000000040000795c */ /* 0x000fe20000300000 */
.L_x_1740:
[----:B------:R-:W2:Y:S02]  /*36430*/  LDL.LU R4, [R1+0x10] ;  /* 0x0000100001047983 */ /* 0x000ea40000300800 */
[----:B--2---:R-:W-:-:S04]  /*36440*/  IMAD R4, R4, 0x8, R0 ;  /* 0x0000000804047824 */ /* 0x004fc800078e0200 */
[----:B------:R-:W2:Y:S02]  /*36450*/  SYNCS.PHASECHK.TRANS64.TRYWAIT P1, [R4+URZ+0x29860], R5 ;  /* 0x02986005040075a7 */ /* 0x000ea4000802017f */
[----:B--2---:R-:W-:Y:S05]  /*36460*/  @!P1 BRA `(.L_x_1741) ;  /* 0x0000004800f89947 */ /* 0x004fea0003800000 */
.L_x_1939:
[----:B------:R-:W-:Y:S05]  /*36470*/  @!P0 BRA `(.L_x_1742) ;  /* 0x0000000000048947 */ /* 0x000fea0003800000 */
[----:B------:R-:W-:Y:S01]  /*36480*/  BPT.TRAP 0x1 ;  /* 0x000000040000795c */ /* 0x000fe20000300000 */
.L_x_1742:
[----:B------:R-:W-:-:S04]  /*36490*/  IMAD R3, R3, 0x8, R0 ;  /* 0x0000000803037824 */ /* 0x000fc800078e0200 */
[----:B------:R-:W3:Y:S02]  /*364a0*/  SYNCS.PHASECHK.TRANS64.TRYWAIT P1, [R3+URZ+0x29860], R2 ;  /* 0x02986002030075a7 */ /* 0x000ee4000802017f */
[----:B---3--:R-:W-:Y:S05]  /*364b0*/  @!P1 BRA `(.L_x_1743) ;  /* 0x0000004800f89947 */ /* 0x008fea0003800000 */
.L_x_1940:
[----:B------:R-:W-:Y:S05]  /*364c0*/  @!P0 BRA `(.L_x_1744) ;  /* 0x0000000000048947 */ /* 0x000fea0003800000 */
[----:B------:R-:W-:Y:S01]  /*364d0*/  BPT.TRAP 0x1 ;  /* 0x000000040000795c */ /* 0x000fe20000300000 */
.L_x_1744:
[----:B------:R-:W4:Y:S02]  /*364e0*/  SYNCS.PHASECHK.TRANS64.TRYWAIT P0, [R4+URZ+0x29880], R5 ;  /* 0x02988005040075a7 */ /* 0x000f24000800017f */
[----:B----4-:R-:W-:Y:S05]  /*364f0*/  @!P0 BRA `(.L_x_1745) ;  /* 0x0000004800fc8947 */ /* 0x010fea0003800000 */
.L_x_1746:
[----:B------:R0:W0:Y:S02]  /*36500*/  SYNCS.PHASECHK.TRANS64.TRYWAIT P0, [R3+URZ+0x29880], R2 ;  /* 0x02988002030075a7 */ /* 0x000024000800017f */
[----:B0-----:R-:W-:Y:S05]  /*36510*/  @!P0 NANOSLEEP.SYNCS 0x989680 ;  /* 0x009896800000895d */ /* 0x001fea0003900000 */
[----:B------:R-:W0:Y:S02]  /*36520*/  @!P0 SYNCS.PHASECHK.TRANS64 P0, [R3+URZ+0x29880], R2 ;  /* 0x02988002030085a7 */ /* 0x000e24000800007f */
[----:B0-----:R-:W-:Y:S05]  /*36530*/  @!P0 BRA `(.L_x_1746) ;  /* 0xfffffffc00f08947 */ /* 0x001fea000383ffff */
.L_x_1316:
[----:B------:R-:W-:Y:S05]  /*36540*/  BSYNC B8 ;  /* 0x0000000000087941 */ /* 0x000fea0003800000 */
.L_x_1313:
[----:B------:R-:W-:Y:S05]  /*36550*/  EXIT ;  /* 0x000000000000794d */ /* 0x000fea0003800000 */
.L_x_1344:
[----:B--2---:R2:W3:Y:S02]  /*36560*/  SYNCS.PHASECHK.TRANS64.TRYWAIT P5, [R97+URZ+0x29890], R98 ;  /* 0x02989062610075a7 */ /* 0x0044e400080a017f */
[----:B---3--:R-:W-:Y:S05]  /*36570*/  @!P5 NANOSLEEP.SYNCS 0x989680 ;  /* 0x009896800000d95d */ /* 0x008fea0003900000 */
[----:B------:R-:W3:Y:S02]  /*36580*/  @!P5 SYNCS.PHASECHK.TRANS64 P5, [R97+URZ+0x29890], R98 ;  /* 0x029890626100d5a7 */ /* 0x000ee400080a007f */
[----:B---3--:R-:W-:Y:S05]  /*36590*/  @!P5 BRA `(.L_x_1344) ;  /* 0xfffffffc00f0d947 */ /* 0x008fea000383ffff */
[----:B------:R-:W-:Y:S05]  /*365a0*/  BRA `(.L_x_1747) ;  /* 0xfffffcd400507947 */ /* 0x000fea000383ffff */
.L_x_1398:
[----:B--2---:R2:W4:Y:S02]  /*365b0*/  SYNCS.PHASECHK.TRANS64.TRYWAIT P5, [R97+URZ+0x29890], R98 ;  /* 0x02989062610075a7 */ /* 0x00452400080a017f */
[----:B----4-:R-:W-:Y:S05]  /*365c0*/  @!P5 NANOSLEEP.SYNCS 0x989680 ;  /* 0x009896800000d95d */ /* 0x010fea0003900000 */
[----:B------:R-:W4:Y:S02]  /*365d0*/  @!P5 SYNCS.PHASECHK.TRANS64 P5, [R97+URZ+0x29890], R98 ;  /* 0x029890626100d5a7 */ /* 0x000f2400080a007f */
[----:B----4-:R-:W-:Y:S05]  /*365e0*/  @!P5 BRA `(.L_x_1398) ;  /* 0xfffffffc00f0d947 */ /* 0x010fea000383ffff */
[----:B------:R-:W-:Y:S05]  /*365f0*/  BRA `(.L_x_1748) ;  /* 0xfffffd3000907947 */ /* 0x000fea000383ffff */
.L_x_1423:
[----:B0-----:R0:W1:Y:S02]  /*36600*/  SYNCS.PHASECHK.TRANS64.TRYWAIT P2, [R97+URZ+0x29890], R98 ;  /* 0x02989062610075a7 */ /* 0x001064000804017f */
[----:B-1----:R-:W-:Y:S05]  /*36610*/  @!P2 NANOSLEEP.SYNCS 0x989680 ;  /* 0x009896800000a95d */ /* 0x002fea0003900000 */
[----:B------:R-:W1:Y:S02]  /*36620*/  @!P2 SYNCS.PHASECHK.TRANS64 P2, [R97+URZ+0x29890], R98 ;  /* 0x029890626100a5a7 */ /* 0x000e64000804007f */
[----:B-1----:R-:W-:Y:S05]  /*36630*/  @!P2 BRA `(.L_x_1423) ;  /* 0xfffffffc00f0a947 */ /* 0x002fea000383ffff */
[----:B------:R-:W-:Y:S05]  /*36640*/  BRA `(.L_x_1749) ;  /* 0xfffffd90003c7947 */ /* 0x000fea000383ffff */
.L_x_1429:
[----:B-1----:R1:W2:Y:S02]  /*36650*/  SYNCS.PHASECHK.TRANS64.TRYWAIT P1, [R97+URZ+0x298b0], R98 ;  /* 0x0298b062610075a7 */ /* 0x0022a4000802017f */
[----:B--2---:R-:W-:Y:S05]  /*36660*/  @!P1 NANOSLEEP.SYNCS 0x989680 ;  /* 0x009896800000995d */ /* 0x004fea0003900000 */
[----:B------:R-:W2:Y:S02]  /*36670*/  @!P1 SYNCS.PHASECHK.TRANS64 P1, [R97+URZ+0x298b0], R98 ;  /* 0x0298b062610095a7 */ /* 0x000ea4000802007f */
[----:B--2---:R-:W-:Y:S05]  /*36680*/  @!P1 BRA `(.L_x_1429) ;  /* 0xfffffffc00f09947 */ /* 0x004fea000383ffff */
[----:B------:R-:W-:Y:S05]  /*36690*/  BRA `(.L_x_1750) ;  /* 0xfffffd94003c7947 */ /* 0x000fea000383ffff */
.L_x_1447:
[----:B------:R-:W0:Y:S01]  /*366a0*/  S2R R4, SR_TID.X ;  /* 0x0000000000047919 */ /* 0x000e220000002100 */
[----:B------:R-:W-:Y:S01]  /*366b0*/  BSSY B0, `(.L_x_1751) ;  /* 0x000000d000007945 */ /* 0x000fe20003800000 */
[----:B------:R-:W-:Y:S02]  /*366c0*/  IMAD.MOV.U32 R12, RZ, RZ, RZ ;  /* 0x000000ffff0c7224 */ /* 0x000fe400078e00ff */
[----:B------:R-:W-:Y:S02]  /*366d0*/  IMAD.MOV.U32 R11, RZ, RZ, 0x1f ;  /* 0x0000001fff0b7424 */ /* 0x000fe400078e00ff */
[----:B------:R-:W-:Y:S02]  /*366e0*/  IMAD.MOV.U32 R15, RZ, RZ, -0x1 ;  /* 0xffffffffff0f7424 */ /* 0x000fe400078e00ff */
[C---:B0-----:R-:W-:Y:S02]  /*366f0*/  VIADD R5, R4.reuse, 0xffffff80 ;  /* 0xffffff8004057836 */ /* 0x041fe40000000000 */
[----:B------:R-:W-:-:S05]  /*36700*/  VIADD R4, R4, 0xffffff80 ;  /* 0xffffff8004047836 */ /* 0x000fca0000000000 */
[----:B------:R-:W-:-:S04]  /*36710*/  SHF.R.S32.HI R4, RZ, 0x1f, R4 ;  /* 0x0000001fff047819 */ /* 0x000fc80000011404 */
[----:B------:R-:W-:-:S04]  /*36720*/  LEA.HI R4, R4, R5, RZ, 0x7 ;  /* 0x0000000504047211 */ /* 0x000fc800078f38ff */
[----:B------:R-:W-:-:S05]  /*36730*/  SHF.R.S32.HI R4, RZ, 0x7, R4 ;  /* 0x00000007ff047819 */ /* 0x000fca0000011404 */
[----:B------:R-:W-:-:S07]  /*36740*/  IMAD.MOV.U32 R13, RZ, RZ, R4 ;  /* 0x000000ffff0d7224 */ /* 0x000fce00078e0004 */
[----:B----45:R-:W-:Y:S05]  /*36750*/  WARPSYNC.COLLECTIVE R15, `(.L_x_1752) ;  /* 0x000000000f087348 */ /* 0x030fea0003c00000 */
[----:B------:R0:W1:Y:S02]  /*36760*/  SHFL.IDX P6, R14, R13, R12, R11 ;  /* 0x0000000c0d0e7389 */ /* 0x00006400000c000b */
[----:B01--45:R-:W-:Y:S01]  /*36770*/  ENDCOLLECTIVE ;  /* 0x000000000000791b */ /* 0x033fe20003800000 */
.L_x_1752:
[----:B------:R-:W-:Y:S05]  /*36780*/  BSYNC B0 ;  /* 0x0000000000007941 */ /* 0x000fea0003800000 */
.L_x_1751:
[----:B------:R-:W-:Y:S01]  /*36790*/  IMAD.MOV.U32 R196, RZ, RZ, R14 ;  /* 0x000000ffffc47224 */ /* 0x000fe200078e000e */
[----:B------:R-:W-:Y:S06]  /*367a0*/  BRA `(.L_x_1753) ;  /* 0xfffffda400407947 */ /* 0x000fec000383ffff */
.L_x_1457:
[----:B------:R-:W-:Y:S01]  /*367b0*/  BSSY B1, `(.L_x_1754) ;  /* 0x0000007000017945 */ /* 0x000fe20003800000 */
[----:B------:R-:W-:Y:S02]  /*367c0*/  IMAD.MOV.U32 R12, RZ, RZ, RZ ;  /* 0x000000ffff0c7224 */ /* 0x000fe400078e00ff */
[----:B------:R-:W-:Y:S02]  /*367d0*/  IMAD.MOV.U32 R11, RZ, RZ, 0x1e1f ;  /* 0x00001e1fff0b7424 */ /* 0x000fe400078e00ff */
[----:B------:R-:W-:-:S07]  /*367e0*/  IMAD.MOV.U32 R15, RZ, RZ, -0x1 ;  /* 0xffffffffff0f7424 */ /* 0x000fce00078e00ff */
[----:B----4-:R-:W-:Y:S05]  /*367f0*/  WARPSYNC.COLLECTIVE R15, `(.L_x_1755) ;  /* 0x000000000f087348 */ /* 0x010fea0003c00000 */
[----:B------:R0:W1:Y:S02]  /*36800*/  SHFL.IDX P6, R14, R13, R12, R11 ;  /* 0x0000000c0d0e7389 */ /* 0x00006400000c000b */
[----:B01--4-:R-:W-:Y:S01]  /*36810*/  ENDCOLLECTIVE ;  /* 0x000000000000791b */ /* 0x013fe20003800000 */
.L_x_1755:
[----:B------:R-:W-:Y:S05]  /*36820*/  BSYNC B1 ;  /* 0x0000000000017941 */ /* 0x000fea0003800000 */
.L_x_1754:
[----:B------:R-:W-:Y:S02]  /*36830*/  IMAD.MOV.U32 R13, RZ, RZ, R3 ;  /* 0x000000ffff0d7224 */ /* 0x000fe400078e0003 */
[----:B------:R-:W-:Y:S02]  /*36840*/  IMAD.MOV.U32 R12, RZ, RZ, RZ ;  /* 0x000000ffff0c7224 */ /* 0x000fe400078e00ff */
[----:B------:R-:W-:Y:S02]  /*36850*/  IMAD.MOV.U32 R11, RZ, RZ, 0x1e1f ;  /* 0x00001e1fff0b7424 */ /* 0x000fe400078e00ff */
[----:B------:R-:W-:Y:S02]  /*36860*/  IMAD.MOV.U32 R15, RZ, RZ, -0x1 ;  /* 0xffffffffff0f7424 */ /* 0x000fe400078e00ff */
[----:B------:R-:W-:-:S07]  /*36870*/  IMAD.MOV.U32 R0, RZ, RZ, R14 ;  /* 0x000000ffff007224 */ /* 0x000fce00078e000e */
[----:B------:R-:W-:Y:S05]  /*36880*/  WARPSYNC.COLLECTIVE R15, `(.L_x_1756) ;  /* 0x000000000f087348 */ /* 0x000fea0003c00000 */
[----:B------:R0:W1:Y:S02]  /*36890*/  SHFL.IDX P6, R14, R13, R12, R11 ;  /* 0x0000000c0d0e7389 */ /* 0x00006400000c000b */
[----:B01----:R-:W-:Y:S01]  /*368a0*/  ENDCOLLECTIVE ;  /* 0x000000000000791b */ /* 0x003fe20003800000 */
.L_x_1756:
[----:B------:R-:W-:Y:S02]  /*368b0*/  IMAD.MOV.U32 R13, RZ, RZ, R4 ;  /* 0x000000ffff0d7224 */ /* 0x000fe400078e0004 */
[----:B------:R-:W-:-:S07]  /*368c0*/  IMAD.MOV.U32 R3, RZ, RZ, R14 ;  /* 0x000000ffff037224 */ /* 0x000fce00078e000e */
[----:B------:R-:W-:Y:S05]  /*368d0*/  WARPSYNC.COLLECTIVE R15, `(.L_x_1757) ;  /* 0x000000000f087348 */ /* 0x000fea0003c00000 */
[----:B------:R0:W1:Y:S02]  /*368e0*/  SHFL.IDX P6, R14, R13, R12, R11 ;  /* 0x0000000c0d0e7389 */ /* 0x00006400000c000b */
[----:B01----:R-:W-:Y:S01]  /*368f0*/  ENDCOLLECTIVE ;  /* 0x000000000000791b */ /* 0x003fe20003800000 */
.L_x_1757:
[----:B------:R-:W-:Y:S02]  /*36900*/  IMAD.MOV.U32 R13, RZ, RZ, R5 ;  /* 0x000000ffff0d7224 */ /* 0x000fe400078e0005 */
[----:B------:R-:W-:-:S07]  /*36910*/  IMAD.MOV.U32 R4, RZ, RZ, R14 ;  /* 0x000000ffff047224 */ /* 0x000fce00078e000e */
[----:B------:R-:W-:Y:S05]  /*36920*/  WARPSYNC.COLLECTIVE R15, `(.L_x_1758) ;  /* 0x000000000f087348 */ /* 0x000fea0003c00000 */
[----:B------:R0:W1:Y:S02]  /*36930*/  SHFL.IDX P6, R14, R13, R12, R11 ;  /* 0x0000000c0d0e7389 */ /* 0x00006400000c000b */
[----:B01----:R-:W-:Y:S01]  /*36940*/  ENDCOLLECTIVE ;  /* 0x000000000000791b */ /* 0x003fe20003800000 */
.L_x_1758:
[----:B------:R-:W-:Y:S05]  /*36950*/  BRA `(.L_x_1759) ;  /* 0xfffffda800907947 */ /* 0x000fea000383ffff */
.L_x_1461:
[----:B--2---:R2:W0:Y:S02]  /*36960*/  SYNCS.PHASECHK.TRANS64.TRYWAIT P0, [R16+URZ+0x29800], R5 ;  /* 0x02980005100075a7 */ /* 0x004424000800017f */
[----:B0-----:R-:W-:Y:S05]  /*36970*/  @!P0 NANOSLEEP.SYNCS 0x989680 ;  /* 0x009896800000895d */ /* 0x001fea0003900000 */
[----:B------:R-:W0:Y:S02]  /*36980*/  @!P0 SYNCS.PHASECHK.TRANS64 P0, [R16+URZ+0x29800], R5 ;  /* 0x02980005100085a7 */ /* 0x000e24000800007f */
[----:B0-----:R-:W-:Y:S05]  /*36990*/  @!P0 BRA `(.L_x_1461) ;  /* 0xfffffffc00f08947 */ /* 0x001fea000383ffff */
[----:B------:R-:W-:Y:S05]  /*369a0*/  BRA `(.L_x_1760) ;  /* 0xfffffdac00dc7947 */ /* 0x000fea000383ffff */
.L_x_1473:
[----:B------:R-:W-:Y:S01]  /*369b0*/  BSSY B1, `(.L_x_1761) ;  /* 0x0000007000017945 */ /* 0x000fe20003800000 */
[----:B------:R-:W-:Y:S02]  /*369c0*/  IMAD.MOV.U32 R12, RZ, RZ, RZ ;  /* 0x000000ffff0c7224 */ /* 0x000fe400078e00ff */
[----:B------:R-:W-:Y:S02]  /*369d0*/  IMAD.MOV.U32 R11, RZ, RZ, 0x1e1f ;  /* 0x00001e1fff0b7424 */ /* 0x000fe400078e00ff */
[----:B------:R-:W-:-:S07]  /*369e0*/  IMAD.MOV.U32 R15, RZ, RZ, -0x1 ;  /* 0xffffffffff0f7424 */ /* 0x000fce00078e00ff */
[----:B----4-:R-:W-:Y:S05]  /*369f0*/  WARPSYNC.COLLECTIVE R15, `(.L_x_1762) ;  /* 0x000000000f087348 */ /* 0x010fea0003c00000 */
[----:B------:R0:W1:Y:S02]  /*36a00*/  SHFL.IDX P6, R14, R13, R12, R11 ;  /* 0x0000000c0d0e7389 */ /* 0x00006400000c000b */
[----:B01--4-:R-:W-:Y:S01]  /*36a10*/  ENDCOLLECTIVE ;  /* 0x000000000000791b */ /* 0x013fe20003800000 */
.L_x_1762:
[----:B------:R-:W-:Y:S05]  /*36a20*/  BSYNC B1 ;  /* 0x0000000000017941 */ /* 0x000fea0003800000 */
.L_x_1761:
        /* <DEDUP_REMOVED lines=8> */
.L_x_1763:
[----:B------:R-:W-:Y:S02]  /*36ab0*/  IMAD.MOV.U32 R13, RZ, RZ, R20 ;  /* 0x000000ffff0d7224 */ /* 0x000fe400078e0014 */
[----:B------:R-:W-:-:S07]  /*36ac0*/  IMAD.MOV.U32 R3, RZ, RZ, R14 ;  /* 0x000000ffff037224 */ /* 0x000fce00078e000e */
[----:B------:R-:W-:Y:S05]  /*36ad0*/  WARPSYNC.COLLECTIVE R15, `(.L_x_1764) ;  /* 0x000000000f087348 */ /* 0x000fea0003c00000 */
[----:B------:R0:W1:Y:S02]  /*36ae0*/  SHFL.IDX P6, R14, R13, R12, R11 ;  /* 0x0000000c0d0e7389 */ /* 0x00006400000c000b */
[----:B01----:R-:W-:Y:S01]  /*36af0*/  ENDCOLLECTIVE ;  /* 0x000000000000791b */ /* 0x003fe20003800000 */
.L_x_1764:
[----:B------:R-:W-:Y:S02]  /*36b00*/  IMAD.MOV.U32 R13, RZ, RZ, R21 ;  /* 0x000000ffff0d7224 */ /* 0x000fe400078e0015 */
[----:B------:R-:W-:-:S07]  /*36b10*/  IMAD.MOV.U32 R20, RZ, RZ, R14 ;  /* 0x000000ffff147224 */ /* 0x000fce00078e000e */
[----:B------:R-:W-:Y:S05]  /*36b20*/  WARPSYNC.COLLECTIVE R15, `(.L_x_1765) ;  /* 0x000000000f087348 */ /* 0x000fea0003c00000 */
[----:B------:R0:W1:Y:S02]  /*36b30*/  SHFL.IDX P6, R14, R13, R12, R11 ;  /* 0x0000000c0d0e7389 */ /* 0x00006400000c000b */
[----:B01----:R-:W-:Y:S01]  /*36b40*/  ENDCOLLECTIVE ;  /* 0x000000000000791b */ /* 0x003fe20003800000 */
.L_x_1765:
[----:B------:R-:W-:Y:S01]  /*36b50*/  IMAD.MOV.U32 R21, RZ, RZ, R14 ;  /* 0x000000ffff157224 */ /* 0x000fe200078e000e */
[----:B------:R-:W-:Y:S06]  /*36b60*/  BRA `(.L_x_1766) ;  /* 0xfffffddc00987947 */ /* 0x000fec000383ffff */
.L_x_1477:
[----:B--2---:R2:W0:Y:S02]  /*36b70*/  SYNCS.PHASECHK.TRANS64.TRYWAIT P0, [R16+URZ+0x29800], R21 ;  /* 0x02980015100075a7 */ /* 0x004424000800017f */
[----:B0-----:R-:W-:Y:S05]  /*36b80*/  @!P0 NANOSLEEP.SYNCS 0x989680 ;  /* 0x009896800000895d */ /* 0x001fea0003900000 */
[----:B------:R-:W0:Y:S02]  /*36b90*/  @!P0 SYNCS.PHASECHK.TRANS64 P0, [R16+URZ+0x29800], R21 ;  /* 0x02980015100085a7 */ /* 0x000e24000800007f */
[----:B0-----:R-:W-:Y:S05]  /*36ba0*/  @!P0 BRA `(.L_x_1477) ;  /* 0xfffffffc00f08947 */ /* 0x001fea000383ffff */
[----:B------:R-:W-:Y:S05]  /*36bb0*/  BRA `(.L_x_1767) ;  /* 0xfffffde000947947 */ /* 0x000fea000383ffff */
.L_x_1485:
[----:B-1----:R1:W2:Y:S02]  /*36bc0*/  SYNCS.PHASECHK.TRANS64.TRYWAIT P1, [R7+URZ+0x29830], R0 ;  /* 0x02983000070075a7 */ /* 0x0022a4000802017f */
[----:B--2---:R-:W-:Y:S05]  /*36bd0*/  @!P1 NANOSLEEP.SYNCS 0x989680 ;  /* 0x009896800000995d */ /* 0x004fea0003900000 */
[----:B------:R-:W2:Y:S02]  /*36be0*/  @!P1 SYNCS.PHASECHK.TRANS64 P1, [R7+URZ+0x29830], R0 ;  /* 0x02983000070095a7 */ /* 0x000ea4000802007f */
[----:B--2---:R-:W-:Y:S05]  /*36bf0*/  @!P1 BRA `(.L_x_1485) ;  /* 0xfffffffc00f09947 */ /* 0x004fea000383ffff */
[----:B------:R-:W-:Y:S05]  /*36c00*/  BRA `(.L_x_1484) ;  /* 0xfffffe1000d47947 */ /* 0x000fea000383ffff */
.L_x_1503:
[----:B-1----:R1:W2:Y:S02]  /*36c10*/  SYNCS.PHASECHK.TRANS64.TRYWAIT P2, [R12+URZ+0x29830], R7 ;  /* 0x029830070c0075a7 */ /* 0x0022a4000804017f */
[----:B--2---:R-:W-:Y:S05]  /*36c20*/  @!P2 NANOSLEEP.SYNCS 0x989680 ;  /* 0x009896800000a95d */ /* 0x004fea0003900000 */
[----:B------:R-:W2:Y:S02]  /*36c30*/  @!P2 SYNCS.PHASECHK.TRANS64 P2, [R12+URZ+0x29830], R7 ;  /* 0x029830070c00a5a7 */ /* 0x000ea4000804007f */
[----:B--2---:R-:W-:Y:S05]  /*36c40*/  @!P2 BRA `(.L_x_1503) ;  /* 0xfffffffc00f0a947 */ /* 0x004fea000383ffff */
[----:B------:R-:W-:Y:S05]  /*36c50*/  BRA `(.L_x_1502) ;  /* 0xfffffe5c00447947 */ /* 0x000fea000383ffff */
.L_x_1507:
[----:B-1----:R1:W2:Y:S02]  /*36c60*/  SYNCS.PHASECHK.TRANS64.TRYWAIT P1, [R12+URZ+0x29850], R7 ;  /* 0x029850070c0075a7 */ /* 0x0022a4000802017f */
[----:B--2---:R-:W-:Y:S05]  /*36c70*/  @!P1 NANOSLEEP.SYNCS 0x989680 ;  /* 0x009896800000995d */ /* 0x004fea0003900000 */
[----:B------:R-:W2:Y:S02]  /*36c80*/  @!P1 SYNCS.PHASECHK.TRANS64 P1, [R12+URZ+0x29850], R7 ;  /* 0x029850070c0095a7 */ /* 0x000ea4000802007f */
[----:B--2---:R-:W-:Y:S05]  /*36c90*/  @!P1 BRA `(.L_x_1507) ;  /* 0xfffffffc00f09947 */ /* 0x004fea000383ffff */
[----:B------:R-:W-:Y:S05]  /*36ca0*/  BRA `(.L_x_1504) ;  /* 0xfffffe6c00787947 */ /* 0x000fea000383ffff */
.L_x_1527:
[----:B-1----:R1:W2:Y:S02]  /*36cb0*/  SYNCS.PHASECHK.TRANS64.TRYWAIT P2, [R3+URZ+0x29830], R0 ;  /* 0x02983000030075a7 */ /* 0x0022a4000804017f */
[----:B--2---:R-:W-:Y:S05]  /*36cc0*/  @!P2 NANOSLEEP.SYNCS 0x989680 ;  /* 0x009896800000a95d */ /* 0x004fea0003900000 */
[----:B------:R-:W2:Y:S02]  /*36cd0*/  @!P2 SYNCS.PHASECHK.TRANS64 P2, [R3+URZ+0x29830], R0 ;  /* 0x029830000300a5a7 */ /* 0x000ea4000804007f */
[----:B--2---:R-:W-:Y:S05]  /*36ce0*/  @!P2 BRA `(.L_x_1527) ;  /* 0xfffffffc00f0a947 */ /* 0x004fea000383ffff */
[----:B------:R-:W-:Y:S05]  /*36cf0*/  BRA `(.L_x_1526) ;  /* 0xfffffeac007c7947 */ /* 0x000fea000383ffff */
.L_x_1531:
[----:B-1----:R1:W2:Y:S02]  /*36d00*/  SYNCS.PHASECHK.TRANS64.TRYWAIT P1, [R3+URZ+0x29850], R0 ;  /* 0x02985000030075a7 */ /* 0x0022a4000802017f */
[----:B--2---:R-:W-:Y:S05]  /*36d10*/  @!P1 NANOSLEEP.SYNCS 0x989680 ;  /* 0x009896800000995d */ /* 0x004fea0003900000 */
[----:B------:R-:W2:Y:S02]  /*36d20*/  @!P1 SYNCS.PHASECHK.TRANS64 P1, [R3+URZ+0x29850], R0 ;  /* 0x02985000030095a7 */ /* 0x000ea4000802007f */
[----:B--2---:R-:W-:Y:S05]  /*36d30*/  @!P1 BRA `(.L_x_1531) ;  /* 0xfffffffc00f09947 */ /* 0x004fea000383ffff */
[----:B------:R-:W-:Y:S05]  /*36d40*/  BRA `(.L_x_1528) ;  /* 0xfffffebc00bc7947 */ /* 0x000fea000383ffff */
.L_x_1539:
[----:B-1----:R1:W2:Y:S02]  /*36d50*/  SYNCS.PHASECHK.TRANS64.TRYWAIT P2, [R3+URZ+0x29830], R0 ;  /* 0x02983000030075a7 */ /* 0x0022a4000804017f */
[----:B--2---:R-:W-:Y:S05]  /*36d60*/  @!P2 NANOSLEEP.SYNCS 0x989680 ;  /* 0x009896800000a95d */ /* 0x004fea0003900000 */
[----:B------:R-:W2:Y:S02]  /*36d70*/  @!P2 SYNCS.PHASECHK.TRANS64 P2, [R3+URZ+0x29830], R0 ;  /* 0x029830000300a5a7 */ /* 0x000ea4000804007f */
[----:B--2---:R-:W-:Y:S05]  /*36d80*/  @!P2 BRA `(.L_x_1539) ;  /* 0xfffffffc00f0a947 */ /* 0x004fea000383ffff */
[----:B------:R-:W-:Y:S05]  /*36d90*/  BRA `(.L_x_1538) ;  /* 0xfffffedc00f07947 */ /* 0x000fea000383ffff */
.L_x_1543:
[----:B-1----:R1:W2:Y:S02]  /*36da0*/  SYNCS.PHASECHK.TRANS64.TRYWAIT P1, [R3+URZ+0x29850], R0 ;  /* 0x02985000030075a7 */ /* 0x0022a4000802017f */
[----:B--2---:R-:W-:Y:S05]  /*36db0*/  @!P1 NANOSLEEP.SYNCS 0x989680 ;  /* 0x009896800000995d */ /* 0x004fea0003900000 */
[----:B------:R-:W2:Y:S02]  /*36dc0*/  @!P1 SYNCS.PHASECHK.TRANS64 P1, [R3+URZ+0x29850], R0 ;  /* 0x02985000030095a7 */ /* 0x000ea4000802007f */
[----:B--2---:R-:W-:Y:S05]  /*36dd0*/  @!P1 BRA `(.L_x_1543) ;  /* 0xfffffffc00f09947 */ /* 0x004fea000383ffff */
[----:B------:R-:W-:Y:S05]  /*36de0*/  BRA `(.L_x_1540) ;  /* 0xfffffef000307947 */ /* 0x000fea000383ffff */
.L_x_1557:
[----:B-1----:R1:W2:Y:S02]  /*36df0*/  SYNCS.PHASECHK.TRANS64.TRYWAIT P0, [R15+URZ+0x29850], R4 ;  /* 0x029850040f0075a7 */ /* 0x0022a4000800017f */
[----:B--2---:R-:W-:Y:S05]  /*36e00*/  @!P0 NANOSLEEP.SYNCS 0x989680 ;  /* 0x009896800000895d */ /* 0x004fea0003900000 */
[----:B------:R-:W2:Y:S02]  /*36e10*/  @!P0 SYNCS.PHASECHK.TRANS64 P0, [R15+URZ+0x29850], R4 ;  /* 0x029850040f0085a7 */ /* 0x000ea4000800007f */
[----:B--2---:R-:W-:Y:S05]  /*36e20*/  @!P0 BRA `(.L_x_1557) ;  /* 0xfffffffc00f08947 */ /* 0x004fea000383ffff */
[----:B------:R-:W-:Y:S05]  /*36e30*/  BRA `(.L_x_1556) ;  /* 0xffffff2c00607947 */ /* 0x000fea000383ffff */
.L_x_1561:
[----:B------:R-:W-:Y:S01]  /*36e40*/  SEL R104, R44, R69, P0 ;  /* 0x000000452c687207 */ /* 0x000fe20000000000 */
[----:B------:R-:W-:Y:S01]  /*36e50*/  IMAD.MOV.U32 R11, RZ, RZ, 0x1c1f ;  /* 0x00001c1fff0b7424 */ /* 0x000fe200078e00ff */
[----:B------:R-:W-:Y:S01]  /*36e60*/  SEL R46, R69, R44, P0 ;  /* 0x0000002c452e7207 */ /* 0x000fe20000000000 */
[----:B------:R-:W-:Y:S01]  /*36e70*/  IMAD.MOV.U32 R15, RZ, RZ, -0x1 ;  /* 0xffffffffff0f7424 */ /* 0x000fe200078e00ff */
[----:B------:R-:W-:Y:S02]  /*36e80*/  SEL R100, R56, R57, P0 ;  /* 0x0000003938647207 */ /* 0x000fe40000000000 */
[----:B------:R-:W-:Y:S02]  /*36e90*/  SEL R38, R57, R56, P0 ;  /* 0x0000003839267207 */ /* 0x000fe40000000000 */
[----:B------:R-:W-:Y:S02]  /*36ea0*/  SEL R106, R72, R73, P0 ;  /* 0x00000049486a7207 */ /* 0x000fe40000000000 */
[----:B------:R-:W-:-:S02]  /*36eb0*/  SEL R44, R73, R72, P0 ;  /* 0x00000048492c7207 */ /* 0x000fc40000000000 */
[----:B------:R-:W-:Y:S02]  /*36ec0*/  SEL R72, R12, R55, P0 ;  /* 0x000000370c487207 */ /* 0x000fe40000000000 */
[----:B------:R-:W-:Y:S01]  /*36ed0*/  SEL R56, R55, R12, P0 ;  /* 0x0000000c37387207 */ /* 0x000fe20000000000 */
[----:B-----5:R-:W-:Y:S01]  /*36ee0*/  IMAD.MOV.U32 R12, RZ, RZ, R7 ;  /* 0x000000ffff0c7224 */ /* 0x020fe200078e0007 */
[----:B------:R-:W-:Y:S02]  /*36ef0*/  LOP3.LUT R5, R7, 0x2, RZ, 0x3c, !PT ;  /* 0x0000000207057812 */ /* 0x000fe400078e3cff */
[----:B------:R-:W-:-:S07]  /*36f00*/  SEL R138, R105, R90, P0 ;  /* 0x0000005a698a7207 */ /* 0x000fce0000000000 */
[----:B-12---:R-:W-:Y:S05]  /*36f10*/  WARPSYNC.COLLECTIVE R15, `(.L_x_1768) ;  /* 0x000000000f087348 */ /* 0x006fea0003c00000 */
[----:B------:R0:W3:Y:S02]  /*36f20*/  SHFL.IDX P6, R14, R13, R12, R11 ;  /* 0x0000000c0d0e7389 */ /* 0x0000e400000c000b */
[----:B0123--:R-:W-:Y:S01]  /*36f30*/  ENDCOLLECTIVE ;  /* 0x000000000000791b */ /* 0x00ffe20003800000 */
.L_x_1768:
        /* <DEDUP_REMOVED lines=18> */
.L_x_1769:
        /* <DEDUP_REMOVED lines=8> */
[----:B------:R-:W-:Y:S01]  /*370e0*/  SEL R128, R41, R108, P0 ;  /* 0x0000006c29807207 */ /* 0x000fe20000000000 */
[----:B------:R-:W-:Y:S01]  /*370f0*/  IMAD.MOV.U32 R12, RZ, RZ, R5 ;  /* 0x000000ffff0c7224 */ /* 0x000fe200078e0005 */
        /* <DEDUP_REMOVED lines=9> */
.L_x_1770:
        /* <DEDUP_REMOVED lines=18> */
.L_x_1771:
        /* <DEDUP_REMOVED lines=19> */
.L_x_1772:
[----:B------:R-:W-:Y:S01]  /*373e0*/  SEL R21, R2, R21, P0 ;  /* 0x0000001502157207 */ /* 0x000fe20000000000 */
[----:B------:R-:W-:Y:S02]  /*373f0*/  IMAD.MOV.U32 R13, RZ, RZ, R136 ;  /* 0x000000ffff0d7224 */ /* 0x000fe400078e0088 */
[----:B------:R-:W-:-:S07]  /*37400*/  IMAD.MOV.U32 R25, RZ, RZ, R14 ;  /* 0x000000ffff197224 */ /* 0x000fce00078e000e */
[----:B------:R-:W-:Y:S05]  /*37410*/  WARPSYNC.COLLECTIVE R15, `(.L_x_1773) ;  /* 0x000000000f087348 */ /* 0x000fea0003c00000 */
[----:B------:R0:W1:Y:S02]  /*37420*/  SHFL.IDX P6, R14, R13, R12, R11 ;  /* 0x0000000c0d0e7389 */ /* 0x00006400000c000b */
[----:B01----:R-:W-:Y:S01]  /*37430*/  ENDCOLLECTIVE ;  /* 0x000000000000791b */ /* 0x003fe20003800000 */
.L_x_1773:
[----:B------:R-:W-:Y:S02]  /*37440*/  IMAD.MOV.U32 R13, RZ, RZ, R90 ;  /* 0x000000ffff0d7224 */ /* 0x000fe400078e005a */
[----:B------:R-:W-:Y:S02]  /*37450*/  IMAD.MOV.U32 R12, RZ, RZ, R5 ;  /* 0x000000ffff0c7224 */ /* 0x000fe400078e0005 */
[----:B------:R-:W-:-:S07]  /*37460*/  IMAD.MOV.U32 R27, RZ, RZ, R14 ;  /* 0x000000ffff1b7224 */ /* 0x000fce00078e000e */
[----:B------:R-:W-:Y:S05]  /*37470*/  WARPSYNC.COLLECTIVE R15, `(.L_x_1774) ;  /* 0x000000000f087348 */ /* 0x000fea0003c00000 */
[----:B------:R0:W1:Y:S02]  /*37480*/  SHFL.IDX P6, R14, R13, R12, R11 ;  /* 0x0000000c0d0e7389 */ /* 0x00006400000c000b */
[----:B01----:R-:W-:Y:S01]  /*37490*/  ENDCOLLECTIVE ;  /* 0x000000000000791b */ /* 0x003fe20003800000 */
.L_x_1774:
[----:B------:R-:W-:Y:S02]  /*374a0*/  IMAD.MOV.U32 R13, RZ, RZ, R80 ;  /* 0x000000ffff0d7224 */ /* 0x000fe400078e0050 */
[----:B------:R-:W-:-:S07]  /*374b0*/  IMAD.MOV.U32 R90, RZ, RZ, R14 ;  /* 0x000000ffff5a7224 */ /* 0x000fce00078e000e */
[----:B------:R-:W-:Y:S05]  /*374c0*/  WARPSYNC.COLLECTIVE R15, `(.L_x_1775) ;  /* 0x000000000f087348 */ /* 0x000fea0003c00000 */
[----:B------:R0:W1:Y:S02]  /*374d0*/  SHFL.IDX P6, R14, R13, R12, R11 ;  /* 0x0000000c0d0e7389 */ /* 0x00006400000c000b */
[----:B01----:R-:W-:Y:S01]  /*374e0*/  ENDCOLLECTIVE ;  /* 0x000000000000791b */ /* 0x003fe20003800000 */
.L_x_1775:
[----:B------:R-:W-:Y:S02]  /*374f0*/  SEL R121, R25, R90, P0 ;  /* 0x0000005a19797207 */ /* 0x000fe40000000000 */
[----:B------:R-:W-:Y:S01]  /*37500*/  SEL R91, R90, R25, P0 ;  /* 0x000000195a5b7207 */ /* 0x000fe20000000000 */
[----:B------:R-:W-:Y:S02]  /*37510*/  IMAD.MOV.U32 R13, RZ, RZ, R134 ;  /* 0x000000ffff0d7224 */ /* 0x000fe400078e0086 */
[----:B------:R-:W-:Y:S02]  /*37520*/  IMAD.MOV.U32 R12, RZ, RZ, R7 ;  /* 0x000000ffff0c7224 */ /* 0x000fe400078e0007 */
[----:B------:R-:W-:-:S07]  /*37530*/  IMAD.MOV.U32 R80, RZ, RZ, R14 ;  /* 0x000000ffff507224 */ /* 0x000fce00078e000e */
[----:B------:R-:W-:Y:S05]  /*37540*/  WARPSYNC.COLLECTIVE R15, `(.L_x_1776) ;  /* 0x000000000f087348 */ /* 0x000fea0003c00000 */
[----:B------:R0:W1:Y:S02]  /*37550*/  SHFL.IDX P6, R14, R13, R12, R11 ;  /* 0x0000000c0d0e7389 */ /* 0x00006400000c000b */
[----:B01----:R-:W-:Y:S01]  /*37560*/  ENDCOLLECTIVE ;  /* 0x000000000000791b */ /* 0x003fe20003800000 */
.L_x_1776:
[----:B------:R-:W-:Y:S01]  /*37570*/  IMAD.MOV.U32 R13, RZ, RZ, R120 ;  /* 0x000000ffff0d7224 */ /* 0x000fe200078e0078 */
[----:B------:R-:W-:Y:S02]  /*37580*/  SEL R120, R27, R80, P0 ;  /* 0x000000501b787207 */ /* 0x000fe40000000000 */
[----:B------:R-:W-:Y:S01]  /*37590*/  SEL R80, R80, R27, P0 ;  /* 0x0000001b50507207 */ /* 0x000fe20000000000 */
[----:B------:R-:W-:-:S07]  /*375a0*/  IMAD.MOV.U32 R37, RZ, RZ, R14 ;  /* 0x000000ffff257224 */ /* 0x000fce00078e000e */
[----:B------:R-:W-:Y:S05]  /*375b0*/  WARPSYNC.COLLECTIVE R15, `(.L_x_1777) ;  /* 0x000000000f087348 */ /* 0x000fea0003c00000 */
[----:B------:R0:W1:Y:S02]  /*375c0*/  SHFL.IDX P6, R14, R13, R12, R11 ;  /* 0x0000000c0d0e7389 */ /* 0x00006400000c000b */
[----:B01----:R-:W-:Y:S01]  /*375d0*/  ENDCOLLECTIVE ;  /* 0x000000000000791b */ /* 0x003fe20003800000 */
.L_x_1777:
[----:B------:R-:W-:Y:S02]  /*375e0*/  IMAD.MOV.U32 R13, RZ, RZ, R92 ;  /* 0x000000ffff0d7224 */ /* 0x000fe400078e005c */
[----:B------:R-:W-:Y:S02]  /*375f0*/  IMAD.MOV.U32 R12, RZ, RZ, R5 ;  /* 0x000000ffff0c7224 */ /* 0x000fe400078e0005 */
[----:B------:R-:W-:-:S07]  /*37600*/  IMAD.MOV.U32 R29, RZ, RZ, R14 ;  /* 0x000000ffff1d7224 */ /* 0x000fce00078e000e */
[----:B------:R-:W-:Y:S05]  /*37610*/  WARPSYNC.COLLECTIVE R15, `(.L_x_1778) ;  /* 0x000000000f087348 */ /* 0x000fea0003c00000 */
[----:B------:R0:W1:Y:S02]  /*37620*/  SHFL.IDX P6, R14, R13, R12, R11 ;  /* 0x0000000c0d0e7389 */ /* 0x00006400000c000b */
[----:B01----:R-:W-:Y:S01]  /*37630*/  ENDCOLLECTIVE ;  /* 0x000000000000791b */ /* 0x003fe20003800000 */
.L_x_1778:
[----:B------:R-:W-:Y:S02]  /*37640*/  IMAD.MOV.U32 R13, RZ, RZ, R94 ;  /* 0x000000ffff0d7224 */ /* 0x000fe400078e005e */
[----:B------:R-:W-:-:S07]  /*37650*/  IMAD.MOV.U32 R92, RZ, RZ, R14 ;  /* 0x000000ffff5c7224 */ /* 0x000fce00078e000e */
[----:B------:R-:W-:Y:S05]  /*37660*/  WARPSYNC.COLLECTIVE R15, `(.L_x_1779) ;  /* 0x000000000f087348 */ /* 0x000fea0003c00000 */
[----:B------:R0:W1:Y:S02]  /*37670*/  SHFL.IDX P6, R14, R13, R12, R11 ;  /* 0x0000000c0d0e7389 */ /* 0x00006400000c000b */
[----:B01----:R-:W-:Y:S01]  /*37680*/  ENDCOLLECTIVE ;  /* 0x000000000000791b */ /* 0x003fe20003800000 */
.L_x_1779:
[----:B------:R-:W-:Y:S02]  /*37690*/  SEL R93, R37, R92, P0 ;  /* 0x0000005c255d7207 */ /* 0x000fe40000000000 */
[----:B------:R-:W-:Y:S01]  /*376a0*/  SEL R37, R92, R37, P0 ;  /* 0x000000255c257207 */ /* 0x000fe20000000000 */
[----:B------:R-:W-:Y:S01]  /*376b0*/  IMAD.MOV.U32 R13, RZ, RZ, R118 ;  /* 0x000000ffff0d7224 */ /* 0x000fe200078e0076 */
[----:B------:R-:W-:Y:S01]  /*376c0*/  SEL R118, R86, R9, P0 ;  /* 0x0000000956767207 */ /* 0x000fe20000000000 */
[----:B------:R-:W-:Y:S01]  /*376d0*/  IMAD.MOV.U32 R12, RZ, RZ, R7 ;  /* 0x000000ffff0c7224 */ /* 0x000fe200078e0007 */
[----:B------:R-:W-:Y:S01]  /*376e0*/  SEL R86, R9, R86, P0 ;  /* 0x0000005609567207 */ /* 0x000fe20000000000 */
[----:B------:R-:W-:-:S07]  /*376f0*/  IMAD.MOV.U32 R94, RZ, RZ, R14 ;  /* 0x000000ffff5e7224 */ /* 0x000fce00078e000e */
[----:B------:R-:W-:Y:S05]  /*37700*/  WARPSYNC.COLLECTIVE R15, `(.L_x_1780) ;  /* 0x000000000f087348 */ /* 0x000fea0003c00000 */
[----:B------:R0:W1:Y:S02]  /*37710*/  SHFL.IDX P6, R14, R13, R12, R11 ;  /* 0x0000000c0d0e7389 */ /* 0x00006400000c000b */
[----:B01----:R-:W-:Y:S01]  /*37720*/  ENDCOLLECTIVE ;  /* 0x000000000000791b */ /* 0x003fe20003800000 */
.L_x_1780:
[----:B------:R-:W-:Y:S01]  /*37730*/  SEL R0, R29, R94, P0 ;  /* 0x0000005e1d007207 */ /* 0x000fe20000000000 */
[----:B------:R-:W-:Y:S02]  /*37740*/  IMAD.MOV.U32 R13, RZ, RZ, R98 ;  /* 0x000000ffff0d7224 */ /* 0x000fe400078e0062 */
[----:B------:R-:W-:-:S07]  /*37750*/  IMAD.MOV.U32 R41, RZ, RZ, R14 ;  /* 0x000000ffff297224 */ /* 0x000fce00078e000e */
[----:B------:R-:W-:Y:S05]  /*37760*/  WARPSYNC.COLLECTIVE R15, `(.L_x_1781) ;  /* 0x000000000f087348 */ /* 0x000fea0003c00000 */
[----:B------:R0:W1:Y:S02]  /*37770*/  SHFL.IDX P6, R14, R13, R12, R11 ;  /* 0x0000000c0d0e7389 */ /* 0x00006400000c000b */
[----:B01----:R-:W-:Y:S01]  /*37780*/  ENDCOLLECTIVE ;  /* 0x000000000000791b */ /* 0x003fe20003800000 */
.L_x_1781:
[----:B------:R-:W-:Y:S02]  /*37790*/  IMAD.MOV.U32 R13, RZ, RZ, R96 ;  /* 0x000000ffff0d7224 */ /* 0x000fe400078e0060 */
[----:B------:R-:W-:Y:S02]  /*377a0*/  IMAD.MOV.U32 R12, RZ, RZ, R5 ;  /* 0x000000ffff0c7224 */ /* 0x000fe400078e0005 */
[----:B------:R-:W-:-:S07]  /*377b0*/  IMAD.MOV.U32 R31, RZ, RZ, R14 ;  /* 0x000000ffff1f7224 */ /* 0x000fce00078e000e */
[----:B------:R-:W-:Y:S05]  /*377c0*/  WARPSYNC.COLLECTIVE R15, `(.L_x_1782) ;  /* 0x000000000f087348 */ /* 0x000fea0003c00000 */
[----:B------:R0:W1:Y:S02]  /*377d0*/  SHFL.IDX P6, R14, R13, R12, R11 ;  /* 0x0000000c0d0e7389 */ /* 0x00006400000c000b */
[----:B01----:R-:W-:Y:S01]  /*377e0*/  ENDCOLLECTIVE ;  /* 0x000000000000791b */ /* 0x003fe20003800000 */
.L_x_1782:
[----:B------:R-:W-:Y:S01]  /*377f0*/  IMAD.MOV.U32 R13, RZ, RZ, R36 ;  /* 0x000000ffff0d7224 */ /* 0x000fe200078e0024 */
[----:B------:R-:W-:Y:S01]  /*37800*/  SEL R36, R94, R29, P0 ;  /* 0x0000001d5e247207 */ /* 0x000fe20000000000 */
[----:B------:R-:W-:-:S07]  /*37810*/  IMAD.MOV.U32 R96, RZ, RZ, R14 ;  /* 0x000000ffff607224 */ /* 0x000fce00078e000e */
[----:B------:R-:W-:Y:S05]  /*37820*/  WARPSYNC.COLLECTIVE R15, `(.L_x_1783) ;  /* 0x000000000f087348 */ /* 0x000fea0003c00000 */
[----:B------:R0:W1:Y:S02]  /*37830*/  SHFL.IDX P6, R14, R13, R12, R11 ;  /* 0x0000000c0d0e7389 */ /* 0x00006400000c000b */
[----:B01----:R-:W-:Y:S01]  /*37840*/  ENDCOLLECTIVE ;  /* 0x000000000000791b */ /* 0x003fe20003800000 */
.L_x_1783:
        /* <DEDUP_REMOVED lines=8> */
.L_x_1784:
[----:B------:R-:W-:Y:S02]  /*378d0*/  IMAD.MOV.U32 R13, RZ, RZ, R100 ;  /* 0x000000ffff0d7224 */ /* 0x000fe400078e0064 */
[----:B------:R-:W-:-:S07]  /*378e0*/  IMAD.MOV.U32 R45, RZ, RZ, R14 ;  /* 0x000000ffff2d7224 */ /* 0x000fce00078e000e */
[----:B------:R-:W-:Y:S05]  /*378f0*/  WARPSYNC.COLLECTIVE R15, `(.L_x_1785) ;  /* 0x000000000f087348 */ /* 0x000fea0003c00000 */
[----:B------:R0:W1:Y:S02]  /*37900*/  SHFL.IDX P6, R14, R13, R12, R11 ;  /* 0x0000000c0d0e7389 */ /* 0x00006400000c000b */
[----:B01----:R-:W-:Y:S01]  /*37910*/  ENDCOLLECTIVE ;  /* 0x000000000000791b */ /* 0x003fe20003800000 */
.L_x_1785:
[----:B------:R-:W-:Y:S02]  /*37920*/  IMAD.MOV.U32 R13, RZ, RZ, R82 ;  /* 0x000000ffff0d7224 */ /* 0x000fe400078e0052 */
[----:B------:R-:W-:Y:S02]  /*37930*/  IMAD.MOV.U32 R12, RZ, RZ, R5 ;  /* 0x000000ffff0c7224 */ /* 0x000fe400078e0005 */
[----:B------:R-:W-:-:S07]  /*37940*/  IMAD.MOV.U32 R33, RZ, RZ, R14 ;  /* 0x000000ffff217224 */ /* 0x000fce00078e000e */
[----:B------:R-:W-:Y:S05]  /*37950*/  WARPSYNC.COLLECTIVE R15, `(.L_x_1786) ;  /* 0x000000000f087348 */ /* 0x000fea0003c00000 */
[----:B------:R0:W1:Y:S02]  /*37960*/  SHFL.IDX P6, R14, R13, R12, R11 ;  /* 0x0000000c0d0e7389 */ /* 0x00006400000c000b */
[----:B01----:R-:W-:Y:S01]  /*37970*/  ENDCOLLECTIVE ;  /* 0x000000000000791b */ /* 0x003fe20003800000 */
.L_x_1786:
[----:B------:R-:W-:Y:S01]  /*37980*/  IMAD.MOV.U32 R13, RZ, RZ, R38 ;  /* 0x000000ffff0d7224 */ /* 0x000fe200078e0026 */
[----:B------:R-:W-:Y:S01]  /*37990*/  SEL R38, R31, R98, P0 ;  /* 0x000000621f267207 */ /* 0x000fe20000000000 */
[----:B------:R-:W-:-:S07]  /*379a0*/  IMAD.MOV.U32 R82, RZ, RZ, R14 ;  /* 0x000000ffff527224 */ /* 0x000fce00078e000e */
[----:B------:R-:W-:Y:S05]  /*379b0*/  WARPSYNC.COLLECTIVE R15, `(.L_x_1787) ;  /* 0x000000000f087348 */ /* 0x000fea0003c00000 */
[----:B------:R0:W1:Y:S02]  /*379c0*/  SHFL.IDX P6, R14, R13, R12, R11 ;  /* 0x0000000c0d0e7389 */ /* 0x00006400000c000b */
[----:B01----:R-:W-:Y:S01]  /*379d0*/  ENDCOLLECTIVE ;  /* 0x000000000000791b */ /* 0x003fe20003800000 */
.L_x_1787:
        /* <DEDUP_REMOVED lines=8> */
.L_x_1788:
[----:B------:R-:W-:Y:S02]  /*37a60*/  IMAD.MOV.U32 R13, RZ, RZ, R102 ;  /* 0x000000ffff0d7224 */ /* 0x000fe400078e0066 */
[----:B------:R-:W-:-:S07]  /*37a70*/  IMAD.MOV.U32 R49, RZ, RZ, R14 ;  /* 0x000000ffff317224 */ /* 0x000fce00078e000e */
[----:B------:R-:W-:Y:S05]  /*37a80*/  WARPSYNC.COLLECTIVE R15, `(.L_x_1789) ;  /* 0x000000000f087348 */ /* 0x000fea0003c00000 */
[----:B------:R0:W1:Y:S02]  /*37a90*/  SHFL.IDX P6, R14, R13, R12, R11 ;  /* 0x0000000c0d0e7389 */ /* 0x00006400000c000b */
[----:B01----:R-:W-:Y:S01]  /*37aa0*/  ENDCOLLECTIVE ;  /* 0x000000000000791b */ /* 0x003fe20003800000 */
.L_x_1789:
[----:B------:R-:W-:Y:S02]  /*37ab0*/  IMAD.MOV.U32 R13, RZ, RZ, R46 ;  /* 0x000000ffff0d7224 */ /* 0x000fe400078e002e */
[----:B------:R-:W-:Y:S02]  /*37ac0*/  IMAD.MOV.U32 R12, RZ, RZ, R5 ;  /* 0x000000ffff0c7224 */ /* 0x000fe400078e0005 */
[----:B------:R-:W-:-:S07]  /*37ad0*/  IMAD.MOV.U32 R35, RZ, RZ, R14 ;  /* 0x000000ffff237224 */ /* 0x000fce00078e000e */
[----:B------:R-:W-:Y:S05]  /*37ae0*/  WARPSYNC.COLLECTIVE R15, `(.L_x_1790) ;  /* 0x000000000f087348 */ /* 0x000fea0003c00000 */
[----:B------:R0:W1:Y:S02]  /*37af0*/  SHFL.IDX P6, R14, R13, R12, R11 ;  /* 0x0000000c0d0e7389 */ /* 0x00006400000c000b */
[----:B01----:R-:W-:Y:S01]  /*37b00*/  ENDCOLLECTIVE ;  /* 0x000000000000791b */ /* 0x003fe20003800000 */
.L_x_1790:
[----:B------:R-:W-:Y:S01]  /*37b10*/  IMAD.MOV.U32 R13, RZ, RZ, R40 ;  /* 0x000000ffff0d7224 */ /* 0x000fe200078e0028 */
[----:B------:R-:W-:Y:S01]  /*37b20*/  SEL R40, R98, R31, P0 ;  /* 0x0000001f62287207 */ /* 0x000fe20000000000 */
[----:B------:R-:W-:-:S07]  /*37b30*/  IMAD.MOV.U32 R102, RZ, RZ, R14 ;  /* 0x000000ffff667224 */ /* 0x000fce00078e000e */
[----:B------:R-:W-:Y:S05]  /*37b40*/  WARPSYNC.COLLECTIVE R15, `(.L_x_1791) ;  /* 0x000000000f087348 */ /* 0x000fea0003c00000 */
[----:B------:R0:W1:Y:S02]  /*37b50*/  SHFL.IDX P6, R14, R13, R12, R11 ;  /* 0x0000000c0d0e7389 */ /* 0x00006400000c000b */
[----:B01----:R-:W-:Y:S01]  /*37b60*/  ENDCOLLECTIVE ;  /* 0x000000000000791b */ /* 0x003fe20003800000 */
.L_x_1791:
        /* <DEDUP_REMOVED lines=8> */
.L_x_1792:
[----:B------:R-:W-:Y:S02]  /*37bf0*/  SEL R46, R35, R104, P0 ;  /* 0x00000068232e7207 */ /* 0x000fe40000000000 */
[----:B------:R-:W-:Y:S01]  /*37c00*/  SEL R2, R104, R35, P0 ;  /* 0x0000002368027207 */ /* 0x000fe20000000000 */
[----:B------:R-:W-:Y:S02]  /*37c10*/  IMAD.MOV.U32 R13, RZ, RZ, R106 ;  /* 0x000000ffff0d7224 */ /* 0x000fe400078e006a */
[----:B------:R-:W-:-:S07]  /*37c20*/  IMAD.MOV.U32 R53, RZ, RZ, R14 ;  /* 0x000000ffff357224 */ /* 0x000fce00078e000e */
[----:B------:R-:W-:Y:S05]  /*37c30*/  WARPSYNC.COLLECTIVE R15, `(.L_x_1793) ;  /* 0x000000000f087348 */ /* 0x000fea0003c00000 */
[----:B------:R0:W1:Y:S02]  /*37c40*/  SHFL.IDX P6, R14, R13, R12, R11 ;  /* 0x0000000c0d0e7389 */ /* 0x00006400000c000b */
[----:B01----:R-:W-:Y:S01]  /*37c50*/  ENDCOLLECTIVE ;  /* 0x000000000000791b */ /* 0x003fe20003800000 */
.L_x_1793:
[----:B------:R-:W-:Y:S02]  /*37c60*/  IMAD.MOV.U32 R13, RZ, RZ, R84 ;  /* 0x000000ffff0d7224 */ /* 0x000fe400078e0054 */
[----:B------:R-:W-:Y:S02]  /*37c70*/  IMAD.MOV.U32 R12, RZ, RZ, R5 ;  /* 0x000000ffff0c7224 */ /* 0x000fe400078e0005 */
[----:B------:R-:W-:-:S07]  /*37c80*/  IMAD.MOV.U32 R55, RZ, RZ, R14 ;  /* 0x000000ffff377224 */ /* 0x000fce00078e000e */
[----:B------:R-:W-:Y:S05]  /*37c90*/  WARPSYNC.COLLECTIVE R15, `(.L_x_1794) ;  /* 0x000000000f087348 */ /* 0x000fea0003c00000 */
[----:B------:R0:W1:Y:S02]  /*37ca0*/  SHFL.IDX P6, R14, R13, R12, R11 ;  /* 0x0000000c0d0e7389 */ /* 0x00006400000c000b */
[----:B01----:R-:W-:Y:S01]  /*37cb0*/  ENDCOLLECTIVE ;  /* 0x000000000000791b */ /* 0x003fe20003800000 */
.L_x_1794:
[----:B------:R-:W-:Y:S01]  /*37cc0*/  IMAD.MOV.U32 R13, RZ, RZ, R44 ;  /* 0x000000ffff0d7224 */ /* 0x000fe200078e002c */
[----:B------:R-:W-:Y:S01]  /*37cd0*/  SEL R44, R100, R33, P0 ;  /* 0x00000021642c7207 */ /* 0x000fe20000000000 */
[----:B------:R-:W-:-:S07]  /*37ce0*/  IMAD.MOV.U32 R84, RZ, RZ, R14 ;  /* 0x000000ffff547224 */ /* 0x000fce00078e000e */
[----:B------:R-:W-:Y:S05]  /*37cf0*/  WARPSYNC.COLLECTIVE R15, `(.L_x_1795) ;  /* 0x000000000f087348 */ /* 0x000fea0003c00000 */
[----:B------:R0:W1:Y:S02]  /*37d00*/  SHFL.IDX P6, R14, R13, R12, R11 ;  /* 0x0000000c0d0e7389 */ /* 0x00006400000c000b */
[----:B01----:R-:W-:Y:S01]  /*37d10*/  ENDCOLLECTIVE ;  /* 0x000000000000791b */ /* 0x003fe20003800000 */
.L_x_1795:
        /* <DEDUP_REMOVED lines=8> */
.L_x_1796:
[----:B------:R-:W-:Y:S02]  /*37da0*/  IMAD.MOV.U32 R13, RZ, RZ, R110 ;  /* 0x000000ffff0d7224 */ /* 0x000fe400078e006e */
[----:B------:R-:W-:-:S07]  /*37db0*/  IMAD.MOV.U32 R57, RZ, RZ, R14 ;  /* 0x000000ffff397224 */ /* 0x000fce00078e000e */
[----:B------:R-:W-:Y:S05]  /*37dc0*/  WARPSYNC.COLLECTIVE R15, `(.L_x_1797) ;  /* 0x000000000f087348 */ /* 0x000fea0003c00000 */
[----:B------:R0:W1:Y:S02]  /*37dd0*/  SHFL.IDX P6, R14, R13, R12, R11 ;  /* 0x0000000c0d0e7389 */ /* 0x00006400000c000b */
[----:B01----:R-:W-:Y:S01]  /*37de0*/  ENDCOLLECTIVE ;  /* 0x000000000000791b */ /* 0x003fe20003800000 */
.L_x_1797:
[----:B------:R-:W-:Y:S02]  /*37df0*/  IMAD.MOV.U32 R13, RZ, RZ, R108 ;  /* 0x000000ffff0d7224 */ /* 0x000fe400078e006c */
[----:B------:R-:W-:Y:S02]  /*37e00*/  IMAD.MOV.U32 R12, RZ, RZ, R5 ;  /* 0x000000ffff0c7224 */ /* 0x000fe400078e0005 */
[----:B------:R-:W-:-:S07]  /*37e10*/  IMAD.MOV.U32 R61, RZ, RZ, R14 ;  /* 0x000000ffff3d7224 */ /* 0x000fce00078e000e */
[----:B------:R-:W-:Y:S05]  /*37e20*/  WARPSYNC.COLLECTIVE R15, `(.L_x_1798) ;  /* 0x000000000f087348 */ /* 0x000fea0003c00000 */
[----:B------:R0:W1:Y:S02]  /*37e30*/  SHFL.IDX P6, R14, R13, R12, R11 ;  /* 0x0000000c0d0e7389 */ /* 0x00006400000c000b */
[----:B01----:R-:W-:Y:S01]  /*37e40*/  ENDCOLLECTIVE ;  /* 0x000000000000791b */ /* 0x003fe20003800000 */
.L_x_1798:
[----:B------:R-:W-:Y:S01]  /*37e50*/  IMAD.MOV.U32 R13, RZ, RZ, R50 ;  /* 0x000000ffff0d7224 */ /* 0x000fe200078e0032 */
[----:B------:R-:W-:Y:S02]  /*37e60*/  SEL R50, R55, R106, P0 ;  /* 0x0000006a37327207 */ /* 0x000fe40000000000 */
[----:B------:R-:W-:Y:S01]  /*37e70*/  SEL R106, R106, R55, P0 ;  /* 0x000000376a6a7207 */ /* 0x000fe20000000000 */
[----:B------:R-:W-:-:S07]  /*37e80*/  IMAD.MOV.U32 R108, RZ, RZ, R14 ;  /* 0x000000ffff6c7224 */ /* 0x000fce00078e000e */
[----:B------:R-:W-:Y:S05]  /*37e90*/  WARPSYNC.COLLECTIVE R15, `(.L_x_1799) ;  /* 0x000000000f087348 */ /* 0x000fea0003c00000 */
[----:B------:R0:W1:Y:S02]  /*37ea0*/  SHFL.IDX P6, R14, R13, R12, R11 ;  /* 0x0000000c0d0e7389 */ /* 0x00006400000c000b */
[----:B01----:R-:W-:Y:S01]  /*37eb0*/  ENDCOLLECTIVE ;  /* 0x000000000000791b */ /* 0x003fe20003800000 */
.L_x_1799:
        /* <DEDUP_REMOVED lines=8> */
.L_x_1800:
[----:B------:R-:W-:Y:S02]  /*37f40*/  SEL R82, R61, R110, P0 ;  /* 0x0000006e3d527207 */ /* 0x000fe40000000000 */
[----:B------:R-:W-:Y:S01]  /*37f50*/  SEL R104, R110, R61, P0 ;  /* 0x0000003d6e687207 */ /* 0x000fe20000000000 */
[----:B------:R-:W-:Y:S02]  /*37f60*/  IMAD.MOV.U32 R13, RZ, RZ, R114 ;  /* 0x000000ffff0d7224 */ /* 0x000fe400078e0072 */
[----:B------:R-:W-:-:S07]  /*37f70*/  IMAD.MOV.U32 R63, RZ, RZ, R14 ;  /* 0x000000ffff3f7224 */ /* 0x000fce00078e000e */
[----:B------:R-:W-:Y:S05]  /*37f80*/  WARPSYNC.COLLECTIVE R15, `(.L_x_1801) ;  /* 0x000000000f087348 */ /* 0x000fea0003c00000 */
[----:B------:R0:W1:Y:S02]  /*37f90*/  SHFL.IDX P6, R14, R13, R12, R11 ;  /* 0x0000000c0d0e7389 */ /* 0x00006400000c000b */
[----:B01----:R-:W-:Y:S01]  /*37fa0*/  ENDCOLLECTIVE ;  /* 0x000000000000791b */ /* 0x003fe20003800000 */
.L_x_1801:
[----:B------:R-:W-:Y:S02]  /*37fb0*/  IMAD.MOV.U32 R13, RZ, RZ, R112 ;  /* 0x000000ffff0d7224 */ /* 0x000fe400078e0070 */
[----:B------:R-:W-:Y:S02]  /*37fc0*/  IMAD.MOV.U32 R12, RZ, RZ, R5 ;  /* 0x000000ffff0c7224 */ /* 0x000fe400078e0005 */
[----:B------:R-:W-:-:S07]  /*37fd0*/  IMAD.MOV.U32 R65, RZ, RZ, R14 ;  /* 0x000000ffff417224 */ /* 0x000fce00078e000e */
[----:B------:R-:W-:Y:S05]  /*37fe0*/  WARPSYNC.COLLECTIVE R15, `(.L_x_1802) ;  /* 0x000000000f087348 */ /* 0x000fea0003c00000 */
[----:B------:R0:W1:Y:S02]  /*37ff0*/  SHFL.IDX P6, R14, R13, R12, R11 ;  /* 0x0000000c0d0e7389 */ /* 0x00006400000c000b */
[----:B01----:R-:W-:Y:S01]  /*38000*/  ENDCOLLECTIVE ;  /* 0x000000000000791b */ /* 0x003fe20003800000 */
.L_x_1802:
[----:B------:R-:W-:Y:S01]  /*38010*/  IMAD.MOV.U32 R13, RZ, RZ, R42 ;  /* 0x000000ffff0d7224 */ /* 0x000fe200078e002a */
[----:B------:R-:W-:Y:S01]  /*38020*/  SEL R42, R33, R100, P0 ;  /* 0x00000064212a7207 */ /* 0x000fe20000000000 */
[----:B------:R-:W-:-:S07]  /*38030*/  IMAD.MOV.U32 R112, RZ, RZ, R14 ;  /* 0x000000ffff707224 */ /* 0x000fce00078e000e */
[----:B------:R-:W-:Y:S05]  /*38040*/  WARPSYNC.COLLECTIVE R15, `(.L_x_1803) ;  /* 0x000000000f087348 */ /* 0x000fea0003c00000 */
[----:B------:R0:W1:Y:S02]  /*38050*/  SHFL.IDX P6, R14, R13, R12, R11 ;  /* 0x0000000c0d0e7389 */ /* 0x00006400000c000b */
[----:B01----:R-:W-:Y:S01]  /*38060*/  ENDCOLLECTIVE ;  /* 0x000000000000791b */ /* 0x003fe20003800000 */
.L_x_1803:
        /* <DEDUP_REMOVED lines=8> */
.L_x_1804:
[----:B------:R-:W-:Y:S02]  /*380f0*/  IMAD.MOV.U32 R13, RZ, RZ, R122 ;  /* 0x000000ffff0d7224 */ /* 0x000fe400078e007a */
[----:B------:R-:W-:-:S07]  /*38100*/  IMAD.MOV.U32 R67, RZ, RZ, R14 ;  /* 0x000000ffff437224 */ /* 0x000fce00078e000e */
[----:B------:R-:W-:Y:S05]  /*38110*/  WARPSYNC.COLLECTIVE R15, `(.L_x_1805) ;  /* 0x000000000f087348 */ /* 0x000fea0003c00000 */
[----:B------:R0:W1:Y:S02]  /*38120*/  SHFL.IDX P6, R14, R13, R12, R11 ;  /* 0x0000000c0d0e7389 */ /* 0x00006400000c000b */
[----:B01----:R-:W-:Y:S01]  /*38130*/  ENDCOLLECTIVE ;  /* 0x000000000000791b */ /* 0x003fe20003800000 */
.L_x_1805:
[----:B------:R-:W-:Y:S02]  /*38140*/  IMAD.MOV.U32 R13, RZ, RZ, R116 ;  /* 0x000000ffff0d7224 */ /* 0x000fe400078e0074 */
[----:B------:R-:W-:Y:S02]  /*38150*/  IMAD.MOV.U32 R12, RZ, RZ, R5 ;  /* 0x000000ffff0c7224 */ /* 0x000fe400078e0005 */
[----:B------:R-:W-:-:S07]  /*38160*/  IMAD.MOV.U32 R69, RZ, RZ, R14 ;  /* 0x000000ffff457224 */ /* 0x000fce00078e000e */
[----:B------:R-:W-:Y:S05]  /*38170*/  WARPSYNC.COLLECTIVE R15, `(.L_x_1806) ;  /* 0x000000000f087348 */ /* 0x000fea0003c00000 */
[----:B------:R0:W1:Y:S02]  /*38180*/  SHFL.IDX P6, R14, R13, R12, R11 ;  /* 0x0000000c0d0e7389 */ /* 0x00006400000c000b */
[----:B01----:R-:W-:Y:S01]  /*38190*/  ENDCOLLECTIVE ;  /* 0x000000000000791b */ /* 0x003fe20003800000 */
.L_x_1806:
[----:B------:R-:W-:Y:S02]  /*381a0*/  IMAD.MOV.U32 R13, RZ, RZ, R70 ;  /* 0x000000ffff0d7224 */ /* 0x000fe400078e0046 */
[----:B------:R-:W-:-:S07]  /*381b0*/  IMAD.MOV.U32 R116, RZ, RZ, R14 ;  /* 0x000000ffff747224 */ /* 0x000fce00078e000e */
[----:B------:R-:W-:Y:S05]  /*381c0*/  WARPSYNC.COLLECTIVE R15, `(.L_x_1807) ;  /* 0x000000000f087348 */ /* 0x000fea0003c00000 */
[----:B------:R0:W1:Y:S02]  /*381d0*/  SHFL.IDX P6, R14, R13, R12, R11 ;  /* 0x0000000c0d0e7389 */ /* 0x00006400000c000b */
[----:B01----:R-:W-:Y:S01]  /*381e0*/  ENDCOLLECTIVE ;  /* 0x000000000000791b */ /* 0x003fe20003800000 */
.L_x_1807:
        /* <DEDUP_REMOVED lines=8> */
.L_x_1808:
[----:B------:R-:W-:Y:S02]  /*38270*/  IMAD.MOV.U32 R13, RZ, RZ, R76 ;  /* 0x000000ffff0d7224 */ /* 0x000fe400078e004c */
[----:B------:R-:W-:-:S07]  /*38280*/  IMAD.MOV.U32 R78, RZ, RZ, R14 ;  /* 0x000000ffff4e7224 */ /* 0x000fce00078e000e */
[----:B------:R-:W-:Y:S05]  /*38290*/  WARPSYNC.COLLECTIVE R15, `(.L_x_1809) ;  /* 0x000000000f087348 */ /* 0x000fea0003c00000 */
[----:B------:R0:W1:Y:S02]  /*382a0*/  SHFL.IDX P6, R14, R13, R12, R11 ;  /* 0x0000000c0d0e7389 */ /* 0x00006400000c000b */
[----:B01----:R-:W-:Y:S01]  /*382b0*/  ENDCOLLECTIVE ;  /* 0x000000000000791b */ /* 0x003fe20003800000 */
.L_x_1809:
[----:B------:R-:W-:Y:S01]  /*382c0*/  IMAD.MOV.U32 R13, RZ, RZ, R20 ;  /* 0x000000ffff0d7224 */ /* 0x000fe200078e0014 */
[----:B------:R-:W-:Y:S01]  /*382d0*/  SEL R20, R65, R114, P0 ;  /* 0x0000007241147207 */ /* 0x000fe20000000000 */
[----:B------:R-:W-:Y:S02]  /*382e0*/  IMAD.MOV.U32 R12, RZ, RZ, R5 ;  /* 0x000000ffff0c7224 */ /* 0x000fe400078e0005 */
[----:B------:R-:W-:-:S07]  /*382f0*/  IMAD.MOV.U32 R76, RZ, RZ, R14 ;  /* 0x000000ffff4c7224 */ /* 0x000fce00078e000e */
[----:B------:R-:W-:Y:S05]  /*38300*/  WARPSYNC.COLLECTIVE R15, `(.L_x_1810) ;  /* 0x000000000f087348 */ /* 0x000fea0003c00000 */
[----:B------:R0:W1:Y:S02]  /*38310*/  SHFL.IDX P6, R14, R13, R12, R11 ;  /* 0x0000000c0d0e7389 */ /* 0x00006400000c000b */
[----:B01----:R-:W-:Y:S01]  /*38320*/  ENDCOLLECTIVE ;  /* 0x000000000000791b */ /* 0x003fe20003800000 */
.L_x_1810:
[----:B------:R-:W-:Y:S01]  /*38330*/  IMAD.MOV.U32 R13, RZ, RZ, R48 ;  /* 0x000000ffff0d7224 */ /* 0x000fe200078e0030 */
[----:B------:R-:W-:Y:S01]  /*38340*/  SEL R48, R114, R65, P0 ;  /* 0x0000004172307207 */ /* 0x000fe20000000000 */
[----:B------:R-:W-:-:S07]  /*38350*/  IMAD.MOV.U32 R71, RZ, RZ, R14 ;  /* 0x000000ffff477224 */ /* 0x000fce00078e000e */
[----:B------:R-:W-:Y:S05]  /*38360*/  WARPSYNC.COLLECTIVE R15, `(.L_x_1811) ;  /* 0x000000000f087348 */ /* 0x000fea0003c00000 */
[----:B------:R0:W1:Y:S02]  /*38370*/  SHFL.IDX P6, R14, R13, R12, R11 ;  /* 0x0000000c0d0e7389 */ /* 0x00006400000c000b */
[----:B01----:R-:W-:Y:S01]  /*38380*/  ENDCOLLECTIVE ;  /* 0x000000000000791b */ /* 0x003fe20003800000 */
.L_x_1811:
        /* <DEDUP_REMOVED lines=8> */
.L_x_1812:
[----:B------:R-:W-:Y:S02]  /*38410*/  IMAD.MOV.U32 R13, RZ, RZ, R72 ;  /* 0x000000ffff0d7224 */ /* 0x000fe400078e0048 */
[----:B------:R-:W-:-:S07]  /*38420*/  IMAD.MOV.U32 R74, RZ, RZ, R14 ;  /* 0x000000ffff4a7224 */ /* 0x000fce00078e000e */
[----:B------:R-:W-:Y:S05]  /*38430*/  WARPSYNC.COLLECTIVE R15, `(.L_x_1813) ;  /* 0x000000000f087348 */ /* 0x000fea0003c00000 */
[----:B------:R0:W1:Y:S02]  /*38440*/  SHFL.IDX P6, R14, R13, R12, R11 ;  /* 0x0000000c0d0e7389 */ /* 0x00006400000c000b */
[----:B01----:R-:W-:Y:S01]  /*38450*/  ENDCOLLECTIVE ;  /* 0x000000000000791b */ /* 0x003fe20003800000 */
.L_x_1813:
[----:B------:R-:W-:Y:S02]  /*38460*/  IMAD.MOV.U32 R13, RZ, RZ, R60 ;  /* 0x000000ffff0d7224 */ /* 0x000fe400078e003c */
[----:B------:R-:W-:Y:S02]  /*38470*/  IMAD.MOV.U32 R12, RZ, RZ, R5 ;  /* 0x000000ffff0c7224 */ /* 0x000fe400078e0005 */
[----:B------:R-:W-:-:S07]  /*38480*/  IMAD.MOV.U32 R72, RZ, RZ, R14 ;  /* 0x000000ffff487224 */ /* 0x000fce00078e000e */
[----:B------:R-:W-:Y:S05]  /*38490*/  WARPSYNC.COLLECTIVE R15, `(.L_x_1814) ;  /* 0x000000000f087348 */ /* 0x000fea0003c00000 */
[----:B------:R0:W1:Y:S02]  /*384a0*/  SHFL.IDX P6, R14, R13, R12, R11 ;  /* 0x0000000c0d0e7389 */ /* 0x00006400000c000b */
[----:B01----:R-:W-:Y:S01]  /*384b0*/  ENDCOLLECTIVE ;  /* 0x000000000000791b */ /* 0x003fe20003800000 */
.L_x_1814:
[----:B------:R-:W-:Y:S01]  /*384c0*/  IMAD.MOV.U32 R13, RZ, RZ, R56 ;  /* 0x000000ffff0d7224 */ /* 0x000fe200078e0038 */
[----:B------:R-:W-:Y:S01]  /*384d0*/  SEL R56, R70, R69, P0 ;  /* 0x0000004546387207 */ /* 0x000fe20000000000 */
[----:B------:R-:W-:-:S07]  /*384e0*/  IMAD.MOV.U32 R75, RZ, RZ, R14 ;  /* 0x000000ffff4b7224 */ /* 0x000fce00078e000e */
[----:B------:R-:W-:Y:S05]  /*384f0*/  WARPSYNC.COLLECTIVE R15, `(.L_x_1815) ;  /* 0x000000000f087348 */ /* 0x000fea0003c00000 */
[----:B------:R0:W1:Y:S02]  /*38500*/  SHFL.IDX P6, R14, R13, R12, R11 ;  /* 0x0000000c0d0e7389 */ /* 0x00006400000c000b */
[----:B01----:R-:W-:Y:S01]  /*38510*/  ENDCOLLECTIVE ;  /* 0x000000000000791b */ /* 0x003fe20003800000 */
.L_x_1815:
        /* <DEDUP_REMOVED lines=8> */
.L_x_1816:
[----:B------:R-:W-:Y:S01]  /*385a0*/  IMAD.MOV.U32 R13, RZ, RZ, R66 ;  /* 0x000000ffff0d7224 */ /* 0x000fe200078e0042 */
[----:B------:R-:W-:Y:S01]  /*385b0*/  SEL R66, R77, R72, P0 ;  /* 0x000000484d427207 */ /* 0x000fe20000000000 */
[----:B------:R-:W-:-:S07]  /*385c0*/  IMAD.MOV.U32 R68, RZ, RZ, R14 ;  /* 0x000000ffff447224 */ /* 0x000fce00078e000e */
[----:B------:R-:W-:Y:S05]  /*385d0*/  WARPSYNC.COLLECTIVE R15, `(.L_x_1817) ;  /* 0x000000000f087348 */ /* 0x000fea0003c00000 */
[----:B------:R0:W1:Y:S02]  /*385e0*/  SHFL.IDX P6, R14, R13, R12, R11 ;  /* 0x0000000c0d0e7389 */ /* 0x00006400000c000b */
[----:B01----:R-:W-:Y:S01]  /*385f0*/  ENDCOLLECTIVE ;  /* 0x000000000000791b */ /* 0x003fe20003800000 */
.L_x_1817:
[----:B------:R-:W-:Y:S01]  /*38600*/  IMAD.MOV.U32 R13, RZ, RZ, R54 ;  /* 0x000000ffff0d7224 */ /* 0x000fe200078e0036 */
[----:B------:R-:W-:Y:S01]  /*38610*/  SEL R54, R69, R70, P0 ;  /* 0x0000004645367207 */ /* 0x000fe20000000000 */
[----:B------:R-:W-:Y:S02]  /*38620*/  IMAD.MOV.U32 R12, RZ, RZ, R5 ;  /* 0x000000ffff0c7224 */ /* 0x000fe400078e0005 */
[----:B------:R-:W-:-:S07]  /*38630*/  IMAD.MOV.U32 R79, RZ, RZ, R14 ;  /* 0x000000ffff4f7224 */ /* 0x000fce00078e000e */
[----:B------:R-:W-:Y:S05]  /*38640*/  WARPSYNC.COLLECTIVE R15, `(.L_x_1818) ;  /* 0x000000000f087348 */ /* 0x000fea0003c00000 */
[----:B------:R0:W1:Y:S02]  /*38650*/  SHFL.IDX P6, R14, R13, R12, R11 ;  /* 0x0000000c0d0e7389 */ /* 0x00006400000c000b */
[----:B01----:R-:W-:Y:S01]  /*38660*/  ENDCOLLECTIVE ;  /* 0x000000000000791b */ /* 0x003fe20003800000 */
.L_x_1818:
[----:B------:R-:W-:Y:S01]  /*38670*/  IMAD.MOV.U32 R13, RZ, RZ, R52 ;  /* 0x000000ffff0d7224 */ /* 0x000fe200078e0034 */
[----:B------:R-:W-:Y:S01]  /*38680*/  SEL R52, R76, R73, P0 ;  /* 0x000000494c347207 */ /* 0x000fe20000000000 */
[----:B------:R-:W-:-:S07]  /*38690*/  IMAD.MOV.U32 R111, RZ, RZ, R14 ;  /* 0x000000ffff6f7224 */ /* 0x000fce00078e000e */
[----:B------:R-:W-:Y:S05]  /*386a0*/  WARPSYNC.COLLECTIVE R15, `(.L_x_1819) ;  /* 0x000000000f087348 */ /* 0x000fea0003c00000 */
[----:B------:R0:W1:Y:S02]  /*386b0*/  SHFL.IDX P6, R14, R13, R12, R11 ;  /* 0x0000000c0d0e7389 */ /* 0x00006400000c000b */
[----:B01----:R-:W-:Y:S01]  /*386c0*/  ENDCOLLECTIVE ;  /* 0x000000000000791b */ /* 0x003fe20003800000 */
.L_x_1819:
[----:B------:R-:W-:Y:S01]  /*386d0*/  SEL R75, R111, R68, P0 ;  /* 0x000000446f4b7207 */ /* 0x000fe20000000000 */
[----:B------:R-:W-:Y:S01]  /*386e0*/  IMAD.MOV.U32 R13, RZ, RZ, R64 ;  /* 0x000000ffff0d7224 */ /* 0x000fe200078e0040 */
[----:B------:R-:W-:Y:S01]  /*386f0*/  SEL R64, R72, R77, P0 ;  /* 0x0000004d48407207 */ /* 0x000fe20000000000 */
[----:B------:R-:W-:Y:S02]  /*38700*/  IMAD.MOV.U32 R12, RZ, RZ, R7 ;  /* 0x000000ffff0c7224 */ /* 0x000fe400078e0007 */
[----:B------:R-:W-:-:S07]  /*38710*/  IMAD.MOV.U32 R122, RZ, RZ, R14 ;  /* 0x000000ffff7a7224 */ /* 0x000fce00078e000e */
[----:B------:R-:W-:Y:S05]  /*38720*/  WARPSYNC.COLLECTIVE R15, `(.L_x_1820) ;  /* 0x000000000f087348 */ /* 0x000fea0003c00000 */
[----:B------:R0:W1:Y:S02]  /*38730*/  SHFL.IDX P6, R14, R13, R12, R11 ;  /* 0x0000000c0d0e7389 */ /* 0x00006400000c000b */
[----:B01----:R-:W-:Y:S01]  /*38740*/  ENDCOLLECTIVE ;  /* 0x000000000000791b */ /* 0x003fe20003800000 */
.L_x_1820:
[----:B------:R-:W-:Y:S02]  /*38750*/  SEL R60, R79, R122, P0 ;  /* 0x0000007a4f3c7207 */ /* 0x000fe40000000000 */
[----:B------:R-:W-:Y:S01]  /*38760*/  SEL R72, R122, R79, P0 ;  /* 0x0000004f7a487207 */ /* 0x000fe20000000000 */
[----:B------:R-:W-:Y:S01]  /*38770*/  IMAD.MOV.U32 R13, RZ, RZ, R62 ;  /* 0x000000ffff0d7224 */ /* 0x000fe200078e003e */
[----:B------:R-:W-:Y:S02]  /*38780*/  SEL R62, R73, R76, P0 ;  /* 0x0000004c493e7207 */ /* 0x000fe40000000000 */
[----:B------:R-:W-:Y:S01]  /*38790*/  SEL R73, R68, R111, P0 ;  /* 0x0000006f44497207 */ /* 0x000fe20000000000 */
[----:B------:R-:W-:Y:S02]  /*387a0*/  IMAD.MOV.U32 R111, RZ, RZ, RZ ;  /* 0x000000ffff6f7224 */ /* 0x000fe400078e00ff */
[----:B------:R-:W-:-:S07]  /*387b0*/  IMAD.MOV.U32 R113, RZ, RZ, R14 ;  /* 0x000000ffff717224 */ /* 0x000fce00078e000e */
[----:B------:R-:W-:Y:S05]  /*387c0*/  WARPSYNC.COLLECTIVE R15, `(.L_x_1821) ;  /* 0x000000000f087348 */ /* 0x000fea0003c00000 */
[----:B------:R0:W1:Y:S02]  /*387d0*/  SHFL.IDX P6, R14, R13, R12, R11 ;  /* 0x0000000c0d0e7389 */ /* 0x00006400000c000b */
[----:B01----:R-:W-:Y:S01]  /*387e0*/  ENDCOLLECTIVE ;  /* 0x000000000000791b */ /* 0x003fe20003800000 */
.L_x_1821:
[----:B------:R-:W-:Y:S02]  /*387f0*/  IMAD.MOV.U32 R13, RZ, RZ, R30 ;  /* 0x000000ffff0d7224 */ /* 0x000fe400078e001e */
[----:B------:R-:W-:Y:S02]  /*38800*/  IMAD.MOV.U32 R12, RZ, RZ, R5 ;  /* 0x000000ffff0c7224 */ /* 0x000fe400078e0005 */
[----:B------:R-:W-:-:S07]  /*38810*/  IMAD.MOV.U32 R115, RZ, RZ, R14 ;  /* 0x000000ffff737224 */ /* 0x000fce00078e000e */
[----:B------:R-:W-:Y:S05]  /*38820*/  WARPSYNC.COLLECTIVE R15, `(.L_x_1822) ;  /* 0x000000000f087348 */ /* 0x000fea0003c00000 */
[----:B------:R0:W1:Y:S02]  /*38830*/  SHFL.IDX P6, R14, R13, R12, R11 ;  /* 0x0000000c0d0e7389 */ /* 0x00006400000c000b */
[----:B01----:R-:W-:Y:S01]  /*38840*/  ENDCOLLECTIVE ;  /* 0x000000000000791b */ /* 0x003fe20003800000 */
.L_x_1822:
[----:B------:R-:W-:Y:S02]  /*38850*/  IMAD.MOV.U32 R13, RZ, RZ, R28 ;  /* 0x000000ffff0d7224 */ /* 0x000fe400078e001c */
[----:B------:R-:W-:-:S07]  /*38860*/  IMAD.MOV.U32 R30, RZ, RZ, R14 ;  /* 0x000000ffff1e7224 */ /* 0x000fce00078e000e */
[----:B------:R-:W-:Y:S05]  /*38870*/  WARPSYNC.COLLECTIVE R15, `(.L_x_1823) ;  /* 0x000000000f087348 */ /* 0x000fea0003c00000 */
[----:B------:R0:W1:Y:S02]  /*38880*/  SHFL.IDX P6, R14, R13, R12, R11 ;  /* 0x0000000c0d0e7389 */ /* 0x00006400000c000b */
[----:B01----:R-:W-:Y:S01]  /*38890*/  ENDCOLLECTIVE ;  /* 0x000000000000791b */ /* 0x003fe20003800000 */
.L_x_1823:
        /* <DEDUP_REMOVED lines=8> */
.L_x_1824:
[----:B------:R-:W-:Y:S02]  /*38920*/  SEL R76, R115, R28, P0 ;  /* 0x0000001c734c7207 */ /* 0x000fe40000000000 */
[----:B------:R-:W-:Y:S01]  /*38930*/  SEL R112, R28, R115, P0 ;  /* 0x000000731c707207 */ /* 0x000fe20000000000 */
[----:B------:R-:W-:Y:S02]  /*38940*/  IMAD.MOV.U32 R13, RZ, RZ, R32 ;  /* 0x000000ffff0d7224 */ /* 0x000fe400078e0020 */
[----:B------:R-:W-:-:S07]  /*38950*/  IMAD.MOV.U32 R34, RZ, RZ, R14 ;  /* 0x000000ffff227224 */ /* 0x000fce00078e000e */
[----:B------:R-:W-:Y:S05]  /*38960*/  WARPSYNC.COLLECTIVE R15, `(.L_x_1825) ;  /* 0x000000000f087348 */ /* 0x000fea0003c00000 */
[----:B------:R0:W1:Y:S02]  /*38970*/  SHFL.IDX P6, R14, R13, R12, R11 ;  /* 0x0000000c0d0e7389 */ /* 0x00006400000c000b */
[----:B01----:R-:W-:Y:S01]  /*38980*/  ENDCOLLECTIVE ;  /* 0x000000000000791b */ /* 0x003fe20003800000 */
.L_x_1825:
[----:B------:R-:W-:Y:S02]  /*38990*/  IMAD.MOV.U32 R13, RZ, RZ, R26 ;  /* 0x000000ffff0d7224 */ /* 0x000fe400078e001a */
[----:B------:R-:W-:Y:S02]  /*389a0*/  IMAD.MOV.U32 R12, RZ, RZ, R5 ;  /* 0x000000ffff0c7224 */ /* 0x000fe400078e0005 */
[----:B------:R-:W-:-:S07]  /*389b0*/  IMAD.MOV.U32 R32, RZ, RZ, R14 ;  /* 0x000000ffff207224 */ /* 0x000fce00078e000e */
[----:B------:R-:W-:Y:S05]  /*389c0*/  WARPSYNC.COLLECTIVE R15, `(.L_x_1826) ;  /* 0x000000000f087348 */ /* 0x000fea0003c00000 */
[----:B------:R0:W1:Y:S02]  /*389d0*/  SHFL.IDX P6, R14, R13, R12, R11 ;  /* 0x0000000c0d0e7389 */ /* 0x00006400000c000b */
[----:B01----:R-:W-:Y:S01]  /*389e0*/  ENDCOLLECTIVE ;  /* 0x000000000000791b */ /* 0x003fe20003800000 */
.L_x_1826:
[----:B------:R-:W-:Y:S02]  /*389f0*/  IMAD.MOV.U32 R13, RZ, RZ, R24 ;  /* 0x000000ffff0d7224 */ /* 0x000fe400078e0018 */
[----:B------:R-:W-:-:S07]  /*38a00*/  IMAD.MOV.U32 R117, RZ, RZ, R14 ;  /* 0x000000ffff757224 */ /* 0x000fce00078e000e */
[----:B------:R-:W-:Y:S05]  /*38a10*/  WARPSYNC.COLLECTIVE R15, `(.L_x_1827) ;  /* 0x000000000f087348 */ /* 0x000fea0003c00000 */
[----:B------:R0:W1:Y:S02]  /*38a20*/  SHFL.IDX P6, R14, R13, R12, R11 ;  /* 0x0000000c0d0e7389 */ /* 0x00006400000c000b */
[----:B01----:R-:W-:Y:S01]  /*38a30*/  ENDCOLLECTIVE ;  /* 0x000000000000791b */ /* 0x003fe20003800000 */
.L_x_1827:
        /* <DEDUP_REMOVED lines=8> */
.L_x_1828:
[----:B------:R-:W-:Y:S02]  /*38ac0*/  SEL R114, R32, R119, P0 ;  /* 0x0000007720727207 */ /* 0x000fe40000000000 */
[----:B------:R-:W-:Y:S01]  /*38ad0*/  SEL R74, R119, R32, P0 ;  /* 0x00000020774a7207 */ /* 0x000fe20000000000 */
[----:B------:R-:W-:Y:S02]  /*38ae0*/  IMAD.MOV.U32 R13, RZ, RZ, R4 ;  /* 0x000000ffff0d7224 */ /* 0x000fe400078e0004 */
[----:B------:R-:W-:-:S07]  /*38af0*/  IMAD.MOV.U32 R10, RZ, RZ, R14 ;  /* 0x000000ffff0a7224 */ /* 0x000fce00078e000e */
[----:B------:R-:W-:Y:S05]  /*38b00*/  WARPSYNC.COLLECTIVE R15, `(.L_x_1829) ;  /* 0x000000000f087348 */ /* 0x000fea0003c00000 */
[----:B------:R0:W1:Y:S02]  /*38b10*/  SHFL.IDX P6, R14, R13, R12, R11 ;  /* 0x0000000c0d0e7389 */ /* 0x00006400000c000b */
[----:B01----:R-:W-:Y:S01]  /*38b20*/  ENDCOLLECTIVE ;  /* 0x000000000000791b */ /* 0x003fe20003800000 */
.L_x_1829:
[----:B------:R-:W-:Y:S02]  /*38b30*/  IMAD.MOV.U32 R13, RZ, RZ, R8 ;  /* 0x000000ffff0d7224 */ /* 0x000fe400078e0008 */
[----:B------:R-:W-:Y:S02]  /*38b40*/  IMAD.MOV.U32 R12, RZ, RZ, R5 ;  /* 0x000000ffff0c7224 */ /* 0x000fe400078e0005 */
[----:B------:R-:W-:-:S07]  /*38b50*/  IMAD.MOV.U32 R4, RZ, RZ, R14 ;  /* 0x000000ffff047224 */ /* 0x000fce00078e000e */
[----:B------:R-:W-:Y:S05]  /*38b60*/  WARPSYNC.COLLECTIVE R15, `(.L_x_1830) ;  /* 0x000000000f087348 */ /* 0x000fea0003c00000 */
[----:B------:R0:W1:Y:S02]  /*38b70*/  SHFL.IDX P6, R14, R13, R12, R11 ;  /* 0x0000000c0d0e7389 */ /* 0x00006400000c000b */
[----:B01----:R-:W-:Y:S01]  /*38b80*/  ENDCOLLECTIVE ;  /* 0x000000000000791b */ /* 0x003fe20003800000 */
.L_x_1830:
[----:B------:R-:W-:Y:S02]  /*38b90*/  IMAD.MOV.U32 R13, RZ, RZ, R6 ;  /* 0x000000ffff0d7224 */ /* 0x000fe400078e0006 */
[----:B------:R-:W-:-:S07]  /*38ba0*/  IMAD.MOV.U32 R7, RZ, RZ, R14 ;  /* 0x000000ffff077224 */ /* 0x000fce00078e000e */
[----:B------:R-:W-:Y:S05]  /*38bb0*/  WARPSYNC.COLLECTIVE R15, `(.L_x_1831) ;  /* 0x000000000f087348 */ /* 0x000fea0003c00000 */
[----:B------:R0:W1:Y:S02]  /*38bc0*/  SHFL.IDX P6, R14, R13, R12, R11 ;  /* 0x0000000c0d0e7389 */ /* 0x00006400000c000b */
[----:B01----:R-:W-:Y:S01]  /*38bd0*/  ENDCOLLECTIVE ;  /* 0x000000000000791b */ /* 0x003fe20003800000 */
.L_x_1831:
[----:B------:R-:W-:Y:S05]  /*38be0*/  BRA `(.L_x_1832) ;  /* 0xffffff2800947947 */ /* 0x000fea000383ffff */
.L_x_1564:
[----:B------:R-:W-:Y:S02]  /*38bf0*/  IMAD.MOV.U32 R13, RZ, RZ, R3 ;  /* 0x000000ffff0d7224 */ /* 0x000fe400078e0003 */
[----:B------:R-:W-:Y:S02]  /*38c00*/  IMAD.MOV.U32 R12, RZ, RZ, RZ ;  /* 0x000000ffff0c7224 */ /* 0x000fe400078e00ff */
[----:B------:R-:W-:Y:S02]  /*38c10*/  IMAD.MOV.U32 R11, RZ, RZ, 0x181f ;  /* 0x0000181fff0b7424 */ /* 0x000fe400078e00ff */
[----:B------:R-:W-:-:S07]  /*38c20*/  IMAD.MOV.U32 R15, RZ, RZ, -0x1 ;  /* 0xffffffffff0f7424 */ /* 0x000fce00078e00ff */
[----:B-----5:R-:W-:Y:S05]  /*38c30*/  WARPSYNC.COLLECTIVE R15, `(.L_x_1833) ;  /* 0x000000000f087348 */ /* 0x020fea0003c00000 */
[----:B------:R0:W1:Y:S02]  /*38c40*/  SHFL.IDX P6, R14, R13, R12, R11 ;  /* 0x0000000c0d0e7389 */ /* 0x00006400000c000b */
[----:B01---5:R-:W-:Y:S01]  /*38c50*/  ENDCOLLECTIVE ;  /* 0x000000000000791b */ /* 0x023fe20003800000 */
.L_x_1833:
[----:B------:R-:W-:Y:S02]  /*38c60*/  IMAD.MOV.U32 R13, RZ, RZ, R2 ;  /* 0x000000ffff0d7224 */ /* 0x000fe400078e0002 */
[----:B------:R-:W-:-:S07]  /*38c70*/  IMAD.MOV.U32 R0, RZ, RZ, R14 ;  /* 0x000000ffff007224 */ /* 0x000fce00078e000e */
[----:B------:R-:W-:Y:S05]  /*38c80*/  WARPSYNC.COLLECTIVE R15, `(.L_x_1834) ;  /* 0x000000000f087348 */ /* 0x000fea0003c00000 */
[----:B------:R0:W1:Y:S02]  /*38c90*/  SHFL.IDX P6, R14, R13, R12, R11 ;  /* 0x0000000c0d0e7389 */ /* 0x00006400000c000b */
[----:B01----:R-:W-:Y:S01]  /*38ca0*/  ENDCOLLECTIVE ;  /* 0x000000000000791b */ /* 0x003fe20003800000 */
.L_x_1834:
[----:B------:R-:W-:Y:S05]  /*38cb0*/  BRA `(.L_x_1835) ;  /* 0xffffff3400f07947 */ /* 0x000fea000383ffff */
.L_x_1567:
        /* <DEDUP_REMOVED lines=8> */
.L_x_1837:
[----:B------:R-:W-:Y:S05]  /*38d40*/  BSYNC B1 ;  /* 0x0000000000017941 */ /* 0x000fea0003800000 */
.L_x_1836:
[----:B------:R-:W-:Y:S02]  /*38d50*/  IMAD.MOV.U32 R13, RZ, RZ, R2 ;  /* 0x000000ffff0d7224 */ /* 0x000fe400078e0002 */
[----:B------:R-:W-:Y:S02]  /*38d60*/  IMAD.MOV.U32 R12, RZ, RZ, 0x1 ;  /* 0x00000001ff0c7424 */ /* 0x000fe400078e00ff */
[----:B------:R-:W-:Y:S02]  /*38d70*/  IMAD.MOV.U32 R11, RZ, RZ, 0x181f ;  /* 0x0000181fff0b7424 */ /* 0x000fe400078e00ff */
[----:B------:R-:W-:Y:S02]  /*38d80*/  IMAD.MOV.U32 R15, RZ, RZ, -0x1 ;  /* 0xffffffffff0f7424 */ /* 0x000fe400078e00ff */
[----:B------:R-:W-:-:S07]  /*38d90*/  IMAD.MOV.U32 R0, RZ, RZ, R14 ;  /* 0x000000ffff007224 */ /* 0x000fce00078e000e */
[----:B------:R-:W-:Y:S05]  /*38da0*/  WARPSYNC.COLLECTIVE R15, `(.L_x_1838) ;  /* 0x000000000f087348 */ /* 0x000fea0003c00000 */
[----:B------:R0:W1:Y:S02]  /*38db0*/  SHFL.IDX P6, R14, R13, R12, R11 ;  /* 0x0000000c0d0e7389 */ /* 0x00006400000c000b */
[----:B01----:R-:W-:Y:S01]  /*38dc0*/  ENDCOLLECTIVE ;  /* 0x000000000000791b */ /* 0x003fe20003800000 */
.L_x_1838:
[----:B------:R-:W-:Y:S05]  /*38dd0*/  BRA `(.L_x_1839) ;  /* 0xffffff3400f87947 */ /* 0x000fea000383ffff */
.L_x_1570:
[----:B------:R-:W-:Y:S01]  /*38de0*/  BSSY B1, `(.L_x_1840) ;  /* 0x0000008000017945 */ /* 0x000fe20003800000 */
[----:B------:R-:W-:Y:S02]  /*38df0*/  IMAD.MOV.U32 R13, RZ, RZ, R3 ;  /* 0x000000ffff0d7224 */ /* 0x000fe400078e0003 */
[----:B------:R-:W-:Y:S02]  /*38e00*/  IMAD.MOV.U32 R12, RZ, RZ, 0x2 ;  /* 0x00000002ff0c7424 */ /* 0x000fe400078e00ff */
[----:B------:R-:W-:Y:S02]  /*38e10*/  IMAD.MOV.U32 R11, RZ, RZ, 0x181f ;  /* 0x0000181fff0b7424 */ /* 0x000fe400078e00ff */
[----:B---3--:R-:W-:-:S07]  /*38e20*/  IMAD.MOV.U32 R15, RZ, RZ, -0x1 ;  /* 0xffffffffff0f7424 */ /* 0x008fce00078e00ff */
[----:B012-4-:R-:W-:Y:S05]  /*38e30*/  WARPSYNC.COLLECTIVE R15, `(.L_x_1841) ;  /* 0x000000000f087348 */ /* 0x017fea0003c00000 */
[----:B--2---:R2:W3:Y:S02]  /*38e40*/  SHFL.IDX P6, R14, R13, R12, R11 ;  /* 0x0000000c0d0e7389 */ /* 0x0044e400000c000b */
[----:B01234-:R-:W-:Y:S01]  /*38e50*/  ENDCOLLECTIVE ;  /* 0x000000000000791b */ /* 0x01ffe20003800000 */
.L_x_1841:
[----:B------:R-:W-:Y:S05]  /*38e60*/  BSYNC B1 ;  /* 0x0000000000017941 */ /* 0x000fea0003800000 */
.L_x_1840:
        /* <DEDUP_REMOVED lines=8> */
.L_x_1842:
[----:B------:R-:W-:Y:S05]  /*38ef0*/  BRA `(.L_x_1843) ;  /* 0xffffff3800007947 */ /* 0x000fea000383ffff */
.L_x_1573:
        /* <DEDUP_REMOVED lines=8> */
.L_x_1845:
[----:B------:R-:W-:Y:S05]  /*38f80*/  BSYNC B1 ;  /* 0x0000000000017941 */ /* 0x000fea0003800000 */
.L_x_1844:
        /* <DEDUP_REMOVED lines=8> */
.L_x_1846:
[----:B------:R-:W-:Y:S05]  /*39010*/  BRA `(.L_x_1847) ;  /* 0xffffff3800087947 */ /* 0x000fea000383ffff */
.L_x_1575:
[----:B------:R-:W-:Y:S02]  /*39020*/  IMAD.MOV.U32 R13, RZ, RZ, R24 ;  /* 0x000000ffff0d7224 */ /* 0x000fe400078e0018 */
[----:B------:R-:W-:Y:S02]  /*39030*/  IMAD.MOV.U32 R12, RZ, RZ, RZ ;  /* 0x000000ffff0c7224 */ /* 0x000fe400078e00ff */
[----:B------:R-:W-:Y:S02]  /*39040*/  IMAD.MOV.U32 R11, RZ, RZ, 0x1c1f ;  /* 0x00001c1fff0b7424 */ /* 0x000fe400078e00ff */
[----:B------:R-:W-:-:S07]  /*39050*/  IMAD.MOV.U32 R15, RZ, RZ, -0x1 ;  /* 0xffffffffff0f7424 */ /* 0x000fce00078e00ff */
[----:B------:R-:W-:Y:S05]  /*39060*/  WARPSYNC.COLLECTIVE R15, `(.L_x_1848) ;  /* 0x000000000f087348 */ /* 0x000fea0003c00000 */
[----:B------:R0:W1:Y:S02]  /*39070*/  SHFL.IDX P6, R14, R13, R12, R11 ;  /* 0x0000000c0d0e7389 */ /* 0x00006400000c000b */
[----:B01----:R-:W-:Y:S01]  /*39080*/  ENDCOLLECTIVE ;  /* 0x000000000000791b */ /* 0x003fe20003800000 */
.L_x_1848:
[----:B------:R-:W-:Y:S02]  /*39090*/  IMAD.MOV.U32 R13, RZ, RZ, R4 ;  /* 0x000000ffff0d7224 */ /* 0x000fe400078e0004 */
[----:B------:R-:W-:-:S07]  /*390a0*/  IMAD.MOV.U32 R5, RZ, RZ, R14 ;  /* 0x000000ffff057224 */ /* 0x000fce00078e000e */
[----:B------:R-:W-:Y:S05]  /*390b0*/  WARPSYNC.COLLECTIVE R15, `(.L_x_1849) ;  /* 0x000000000f087348 */ /* 0x000fea0003c00000 */
[----:B------:R0:W1:Y:S02]  /*390c0*/  SHFL.IDX P6, R14, R13, R12, R11 ;  /* 0x0000000c0d0e7389 */ /* 0x00006400000c000b */
[----:B01----:R-:W-:Y:S01]  /*390d0*/  ENDCOLLECTIVE ;  /* 0x000000000000791b */ /* 0x003fe20003800000 */
.L_x_1849:
[----:B------:R-:W-:Y:S05]  /*390e0*/  BRA `(.L_x_1850) ;  /* 0xffffff3c00347947 */ /* 0x000fea000383ffff */
.L_x_1578:
[----:B------:R-:W-:Y:S01]  /*390f0*/  BSSY B1, `(.L_x_1851) ;  /* 0x0000008000017945 */ /* 0x000fe20003800000 */
[----:B---3--:R-:W-:Y:S02]  /*39100*/  IMAD.MOV.U32 R13, RZ, RZ, R24 ;  /* 0x000000ffff0d7224 */ /* 0x008fe400078e0018 */
[----:B------:R-:W-:Y:S02]  /*39110*/  IMAD.MOV.U32 R12, RZ, RZ, 0x1 ;  /* 0x00000001ff0c7424 */ /* 0x000fe400078e00ff */
[----:B------:R-:W-:Y:S02]  /*39120*/  IMAD.MOV.U32 R11, RZ, RZ, 0x1c1f ;  /* 0x00001c1fff0b7424 */ /* 0x000fe400078e00ff */
[----:B------:R-:W-:-:S07]  /*39130*/  IMAD.MOV.U32 R15, RZ, RZ, -0x1 ;  /* 0xffffffffff0f7424 */ /* 0x000fce00078e00ff */
[----:B012---:R-:W-:Y:S05]  /*39140*/  WARPSYNC.COLLECTIVE R15, `(.L_x_1852) ;  /* 0x000000000f087348 */ /* 0x007fea0003c00000 */
[----:B--2---:R2:W3:Y:S02]  /*39150*/  SHFL.IDX P6, R14, R13, R12, R11 ;  /* 0x0000000c0d0e7389 */ /* 0x0044e400000c000b */
[----:B0123--:R-:W-:Y:S01]  /*39160*/  ENDCOLLECTIVE ;  /* 0x000000000000791b */ /* 0x00ffe20003800000 */
.L_x_1852:
[----:B------:R-:W-:Y:S05]  /*39170*/  BSYNC B1 ;  /* 0x0000000000017941 */ /* 0x000fea0003800000 */
.L_x_1851:
        /* <DEDUP_REMOVED lines=8> */
.L_x_1853:
[----:B------:R-:W-:Y:S05]  /*39200*/  BRA `(.L_x_1854) ;  /* 0xffffff4000347947 */ /* 0x000fea000383ffff */
.L_x_1582:
[----:B------:R-:W-:Y:S02]  /*39210*/  IMAD.MOV.U32 R13, RZ, RZ, R3 ;  /* 0x000000ffff0d7224 */ /* 0x000fe400078e0003 */
[----:B------:R-:W-:Y:S02]  /*39220*/  IMAD.MOV.U32 R12, RZ, RZ, RZ ;  /* 0x000000ffff0c7224 */ /* 0x000fe400078e00ff */
[----:B------:R-:W-:Y:S02]  /*39230*/  IMAD.MOV.U32 R11, RZ, RZ, 0x181f ;  /* 0x0000181fff0b7424 */ /* 0x000fe400078e00ff */
[----:B------:R-:W-:-:S07]  /*39240*/  IMAD.MOV.U32 R15, RZ, RZ, -0x1 ;  /* 0xffffffffff0f7424 */ /* 0x000fce00078e00ff */
[----:B--2---:R-:W-:Y:S05]  /*39250*/  WARPSYNC.COLLECTIVE R15, `(.L_x_1855) ;  /* 0x000000000f087348 */ /* 0x004fea0003c00000 */
[----:B------:R0:W1:Y:S02]  /*39260*/  SHFL.IDX P6, R14, R13, R12, R11 ;  /* 0x0000000c0d0e7389 */ /* 0x00006400000c000b */
[----:B012---:R-:W-:Y:S01]  /*39270*/  ENDCOLLECTIVE ;  /* 0x000000000000791b */ /* 0x007fe20003800000 */
.L_x_1855:
[----:B------:R-:W-:Y:S02]  /*39280*/  IMAD.MOV.U32 R13, RZ, RZ, R2 ;  /* 0x000000ffff0d7224 */ /* 0x000fe400078e0002 */
[----:B------:R-:W-:-:S07]  /*39290*/  IMAD.MOV.U32 R0, RZ, RZ, R14 ;  /* 0x000000ffff007224 */ /* 0x000fce00078e000e */
[----:B------:R-:W-:Y:S05]  /*392a0*/  WARPSYNC.COLLECTIVE R15, `(.L_x_1856) ;  /* 0x000000000f087348 */ /* 0x000fea0003c00000 */
[----:B------:R0:W1:Y:S02]  /*392b0*/  SHFL.IDX P6, R14, R13, R12, R11 ;  /* 0x0000000c0d0e7389 */ /* 0x00006400000c000b */
[----:B01----:R-:W-:Y:S01]  /*392c0*/  ENDCOLLECTIVE ;  /* 0x000000000000791b */ /* 0x003fe20003800000 */
.L_x_1856:
[----:B------:R-:W-:Y:S05]  /*392d0*/  BRA `(.L_x_1857) ;  /* 0xffffff4c00187947 */ /* 0x000fea000383ffff */
.L_x_1585:
[----:B------:R-:W-:Y:S01]  /*392e0*/  BSSY B1, `(.L_x_1858) ;  /* 0x0000008000017945 */ /* 0x000fe20003800000 */
[----:B------:R-:W-:Y:S02]  /*392f0*/  IMAD.MOV.U32 R13, RZ, RZ, R3 ;  /* 0x000000ffff0d7224 */ /* 0x000fe400078e0003 */
[----:B------:R-:W-:Y:S02]  /*39300*/  IMAD.MOV.U32 R12, RZ, RZ, 0x1 ;  /* 0x00000001ff0c7424 */ /* 0x000fe400078e00ff */
[----:B------:R-:W-:Y:S02]  /*39310*/  IMAD.MOV.U32 R11, RZ, RZ, 0x181f ;  /* 0x0000181fff0b7424 */ /* 0x000fe400078e00ff */
[----:B----4-:R-:W-:-:S07]  /*39320*/  IMAD.MOV.U32 R15, RZ, RZ, -0x1 ;  /* 0xffffffffff0f7424 */ /* 0x010fce00078e00ff */
[----:B0123--:R-:W-:Y:S05]  /*39330*/  WARPSYNC.COLLECTIVE R15, `(.L_x_1859) ;  /* 0x000000000f087348 */ /* 0x00ffea0003c00000 */
[----:B---3--:R3:W4:Y:S02]  /*39340*/  SHFL.IDX P6, R14, R13, R12, R11 ;  /* 0x0000000c0d0e7389 */ /* 0x00872400000c000b */
[----:B01234-:R-:W-:Y:S01]  /*39350*/  ENDCOLLECTIVE ;  /* 0x000000000000791b */ /* 0x01ffe20003800000 */
.L_x_1859:
[----:B------:R-:W-:Y:S05]  /*39360*/  BSYNC B1 ;  /* 0x0000000000017941 */ /* 0x000fea0003800000 */
.L_x_1858:
        /* <DEDUP_REMOVED lines=8> */
.L_x_1860:
[----:B------:R-:W-:Y:S05]  /*393f0*/  BRA `(.L_x_1861) ;  /* 0xffffff4c00247947 */ /* 0x000fea000383ffff */
.L_x_1588:
        /* <DEDUP_REMOVED lines=8> */
.L_x_1863:
[----:B------:R-:W-:Y:S05]  /*39480*/  BSYNC B1 ;  /* 0x0000000000017941 */ /* 0x000fea0003800000 */
.L_x_1862:
        /* <DEDUP_REMOVED lines=8> */
.L_x_1864:
[----:B------:R-:W-:Y:S05]  /*39510*/  BRA `(.L_x_1865) ;  /* 0xffffff4c002c7947 */ /* 0x000fea000383ffff */
.L_x_1591:
[----:B------:R-:W-:Y:S01]  /*39520*/  BSSY B1, `(.L_x_1866) ;  /* 0x0000008000017945 */ /* 0x000fe20003800000 */
[----:B------:R-:W-:Y:S02]  /*39530*/  IMAD.MOV.U32 R13, RZ, RZ, R3 ;  /* 0x000000ffff0d7224 */ /* 0x000fe400078e0003 */
[----:B------:R-:W-:Y:S02]  /*39540*/  IMAD.MOV.U32 R12, RZ, RZ, 0x3 ;  /* 0x00000003ff0c7424 */ /* 0x000fe400078e00ff */
[----:B------:R-:W-:Y:S02]  /*39550*/  IMAD.MOV.U32 R11, RZ, RZ, 0x181f ;  /* 0x0000181fff0b7424 */ /* 0x000fe400078e00ff */
[----:B0-----:R-:W-:-:S07]  /*39560*/  IMAD.MOV.U32 R15, RZ, RZ, -0x1 ;  /* 0xffffffffff0f7424 */ /* 0x001fce00078e00ff */
[----:B-1234-:R-:W-:Y:S05]  /*39570*/  WARPSYNC.COLLECTIVE R15, `(.L_x_1867) ;  /* 0x000000000f087348 */ /* 0x01efea0003c00000 */
[----:B----4-:R0:W4:Y:S02]  /*39580*/  SHFL.IDX P6, R14, R13, R12, R11 ;  /* 0x0000000c0d0e7389 */ /* 0x01012400000c000b */
[----:B01234-:R-:W-:Y:S01]  /*39590*/  ENDCOLLECTIVE ;  /* 0x000000000000791b */ /* 0x01ffe20003800000 */
.L_x_1867:
[----:B------:R-:W-:Y:S05]  /*395a0*/  BSYNC B1 ;  /* 0x0000000000017941 */ /* 0x000fea0003800000 */
.L_x_1866:
        /* <DEDUP_REMOVED lines=8> */
.L_x_1868:
[----:B------:R-:W-:Y:S05]  /*39630*/  BRA `(.L_x_1869) ;  /* 0xffffff4c00347947 */ /* 0x000fea000383ffff */
.L_x_1618:
[----:B------:R-:W1:Y:S01]  /*39640*/  S2R R11, SR_TID.X ;  /* 0x00000000000b7919 */ /* 0x000e620000002100 */
[----:B------:R-:W-:Y:S01]  /*39650*/  BSSY B1, `(.L_x_1870) ;  /* 0x000000a000017945 */ /* 0x000fe20003800000 */
[----:B------:R-:W-:Y:S02]  /*39660*/  IMAD.MOV.U32 R12, RZ, RZ, RZ ;  /* 0x000000ffff0c7224 */ /* 0x000fe400078e00ff */
[----:B0-----:R-:W-:Y:S01]  /*39670*/  IMAD.MOV.U32 R15, RZ, RZ, -0x1 ;  /* 0xffffffffff0f7424 */ /* 0x001fe200078e00ff */
[----:B-1----:R-:W-:-:S04]  /*39680*/  SHF.R.U32.HI R11, RZ, 0x5, R11 ;  /* 0x00000005ff0b7819 */ /* 0x002fc8000001160b */
[----:B------:R-:W-:-:S05]  /*39690*/  LOP3.LUT R11, R11, 0x3, RZ, 0xc0, !PT ;  /* 0x000000030b0b7812 */ /* 0x000fca00078ec0ff */
[----:B------:R-:W-:Y:S02]  /*396a0*/  IMAD.MOV.U32 R13, RZ, RZ, R11 ;  /* 0x000000ffff0d7224 */ /* 0x000fe400078e000b */
[----:B------:R-:W-:-:S07]  /*396b0*/  IMAD.MOV.U32 R11, RZ, RZ, 0x1f ;  /* 0x0000001fff0b7424 */ /* 0x000fce00078e00ff */
[----:B------:R-:W-:Y:S05]  /*396c0*/  WARPSYNC.COLLECTIVE R15, `(.L_x_1871) ;  /* 0x000000000f087348 */ /* 0x000fea0003c00000 */
[----:B------:R0:W1:Y:S02]  /*396d0*/  SHFL.IDX P6, R14, R13, R12, R11 ;  /* 0x0000000c0d0e7389 */ /* 0x00006400000c000b */
[----:B01----:R-:W-:Y:S01]  /*396e0*/  ENDCOLLECTIVE ;  /* 0x000000000000791b */ /* 0x003fe20003800000 */
.L_x_1871:
[----:B------:R-:W-:Y:S05]  /*396f0*/  BSYNC B1 ;  /* 0x0000000000017941 */ /* 0x000fea0003800000 */
.L_x_1870:
[----:B------:R-:W-:Y:S05]  /*39700*/  BRA `(.L_x_1872) ;  /* 0xffffff6c00a07947 */ /* 0x000fea000383ffff */
.L_x_1620:
[----:B------:R-:W-:Y:S01]  /*39710*/  BSSY B1, `(.L_x_1873) ;  /* 0x0000006000017945 */ /* 0x000fe20003800000 */
[----:B0-----:R-:W-:-:S07]  /*39720*/  IMAD.MOV.U32 R15, RZ, RZ, -0x1 ;  /* 0xffffffffff0f7424 */ /* 0x001fce00078e00ff */
[----:B-1----:R-:W-:Y:S05]  /*39730*/  WARPSYNC.COLLECTIVE R15, `(.L_x_1874) ;  /* 0x000000000f0c7348 */ /* 0x002fea0003c00000 */
[----:B------:R-:W-:Y:S02]  /*39740*/  ELECT P6, UR62, PT ;  /* 0x00000000003e782f */ /* 0x000fe400038c0000 */
[----:B------:R-:W-:Y:S01]  /*39750*/  MOV R14, UR62 ;  /* 0x0000003e000e7c02 */ /* 0x000fe20008000f00 */
[----:B-1----:R-:W-:Y:S10]  /*39760*/  ENDCOLLECTIVE ;  /* 0x000000000000791b */ /* 0x002ff40003800000 */
.L_x_1874:
[----:B------:R-:W-:Y:S05]  /*39770*/  BSYNC B1 ;  /* 0x0000000000017941 */ /* 0x000fea0003800000 */
.L_x_1873:
[----:B------:R-:W-:Y:S05]  /*39780*/  BRA `(.L_x_1619) ;  /* 0xffffff6c00987947 */ /* 0x000fea000383ffff */
.L_x_1622:
[----:B-1----:R1:W2:Y:S02]  /*39790*/  SYNCS.PHASECHK.TRANS64.TRYWAIT P0, [R19+URZ+0x29820], R5 ;  /* 0x02982005130075a7 */ /* 0x0022a4000800017f */
[----:B--2---:R-:W-:Y:S05]  /*397a0*/  @!P0 NANOSLEEP.SYNCS 0x989680 ;  /* 0x009896800000895d */ /* 0x004fea0003900000 */
[----:B------:R-:W2:Y:S02]  /*397b0*/  @!P0 SYNCS.PHASECHK.TRANS64 P0, [R19+URZ+0x29820], R5 ;  /* 0x02982005130085a7 */ /* 0x000ea4000800007f */
[----:B--2---:R-:W-:Y:S05]  /*397c0*/  @!P0 BRA `(.L_x_1622) ;  /* 0xfffffffc00f08947 */ /* 0x004fea000383ffff */
[----:B------:R-:W-:Y:S05]  /*397d0*/  BRA `(.L_x_1875) ;  /* 0xffffff6c00a87947 */ /* 0x000fea000383ffff */
.L_x_1626:
[----:B--2---:R2:W3:Y:S02]  /*397e0*/  SYNCS.PHASECHK.TRANS64.TRYWAIT P0, [R8+URZ+0x298a0], R11 ;  /* 0x0298a00b080075a7 */ /* 0x0044e4000800017f */
[----:B---3--:R-:W-:Y:S05]  /*397f0*/  @!P0 NANOSLEEP.SYNCS 0x989680 ;  /* 0x009896800000895d */ /* 0x008fea0003900000 */
[----:B------:R-:W3:Y:S02]  /*39800*/  @!P0 SYNCS.PHASECHK.TRANS64 P0, [R8+URZ+0x298a0], R11 ;  /* 0x0298a00b080085a7 */ /* 0x000ee4000800007f */
[----:B---3--:R-:W-:Y:S05]  /*39810*/  @!P0 BRA `(.L_x_1626) ;  /* 0xfffffffc00f08947 */ /* 0x008fea000383ffff */
[----:B------:R-:W-:Y:S05]  /*39820*/  BRA `(.L_x_1876) ;  /* 0xffffff6c00c87947 */ /* 0x000fea000383ffff */
.L_x_1633:
[----:B-1----:R1:W3:Y:S02]  /*39830*/  SYNCS.PHASECHK.TRANS64.TRYWAIT P0, [R8+URZ+0x298c0], R11 ;  /* 0x0298c00b080075a7 */ /* 0x0022e4000800017f */
[----:B---3--:R-:W-:Y:S05]  /*39840*/  @!P0 NANOSLEEP.SYNCS 0x989680 ;  /* 0x009896800000895d */ /* 0x008fea0003900000 */
[----:B------:R-:W3:Y:S02]  /*39850*/  @!P0 SYNCS.PHASECHK.TRANS64 P0, [R8+URZ+0x298c0], R11 ;  /* 0x0298c00b080085a7 */ /* 0x000ee4000800007f */
[----:B---3--:R-:W-:Y:S05]  /*39860*/  @!P0 BRA `(.L_x_1633) ;  /* 0xfffffffc00f08947 */ /* 0x008fea000383ffff */
[----:B------:R-:W-:Y:S05]  /*39870*/  BRA `(.L_x_1877) ;  /* 0xffffff7000c07947 */ /* 0x000fea000383ffff */
.L_x_1640:
[----:B-1----:R1:W2:Y:S02]  /*39880*/  SYNCS.PHASECHK.TRANS64.TRYWAIT P1, [R9+URZ+0x298a0], R8 ;  /* 0x0298a008090075a7 */ /* 0x0022a4000802017f */
[----:B--2---:R-:W-:Y:S05]  /*39890*/  @!P1 NANOSLEEP.SYNCS 0x989680 ;  /* 0x009896800000995d */ /* 0x004fea0003900000 */
[----:B------:R-:W2:Y:S02]  /*398a0*/  @!P1 SYNCS.PHASECHK.TRANS64 P1, [R9+URZ+0x298a0], R8 ;  /* 0x0298a008090095a7 */ /* 0x000ea4000802007f */
[----:B--2---:R-:W-:Y:S05]  /*398b0*/  @!P1 BRA `(.L_x_1640) ;  /* 0xfffffffc00f09947 */ /* 0x004fea000383ffff */
[----:B------:R-:W-:Y:S05]  /*398c0*/  BRA `(.L_x_1878) ;  /* 0xffffff74009c7947 */ /* 0x000fea000383ffff */
.L_x_1647:
[----:B--2---:R2:W3:Y:S02]  /*398d0*/  SYNCS.PHASECHK.TRANS64.TRYWAIT P1, [R9+URZ+0x298c0], R8 ;  /* 0x0298c008090075a7 */ /* 0x0044e4000802017f */
[----:B---3--:R-:W-:Y:S05]  /*398e0*/  @!P1 NANOSLEEP.SYNCS 0x989680 ;  /* 0x009896800000995d */ /* 0x008fea0003900000 */
[----:B------:R-:W3:Y:S02]  /*398f0*/  @!P1 SYNCS.PHASECHK.TRANS64 P1, [R9+URZ+0x298c0], R8 ;  /* 0x0298c008090095a7 */ /* 0x000ee4000802007f */
[----:B---3--:R-:W-:Y:S05]  /*39900*/  @!P1 BRA `(.L_x_1647) ;  /* 0xfffffffc00f09947 */ /* 0x008fea000383ffff */
[----:B------:R-:W-:Y:S05]  /*39910*/  BRA `(.L_x_1879) ;  /* 0xffffff7800907947 */ /* 0x000fea000383ffff */
.L_x_1672:
[----:B------:R-:W3:Y:S01]  /*39920*/  S2R R0, SR_TID.X ;  /* 0x0000000000007919 */ /* 0x000ee20000002100 */
[----:B------:R-:W-:Y:S01]  /*39930*/  BSSY B0, `(.L_x_1880) ;  /* 0x000000a000007945 */ /* 0x000fe20003800000 */
[----:B------:R-:W-:Y:S02]  /*39940*/  IMAD.MOV.U32 R12, RZ, RZ, RZ ;  /* 0x000000ffff0c7224 */ /* 0x000fe400078e00ff */
[----:B------:R-:W-:Y:S02]  /*39950*/  IMAD.MOV.U32 R11, RZ, RZ, 0x1f ;  /* 0x0000001fff0b7424 */ /* 0x000fe400078e00ff */
[----:B0-----:R-:W-:Y:S01]  /*39960*/  IMAD.MOV.U32 R15, RZ, RZ, -0x1 ;  /* 0xffffffffff0f7424 */ /* 0x001fe200078e00ff */
[----:B---3--:R-:W-:-:S04]  /*39970*/  SHF.R.U32.HI R0, RZ, 0x5, R0 ;  /* 0x00000005ff007819 */ /* 0x008fc80000011600 */
[----:B------:R-:W-:-:S05]  /*39980*/  LOP3.LUT R0, R0, 0x3, RZ, 0xc0, !PT ;  /* 0x0000000300007812 */ /* 0x000fca00078ec0ff */
[----:B------:R-:W-:-:S07]  /*39990*/  IMAD.MOV.U32 R13, RZ, RZ, R0 ;  /* 0x000000ffff0d7224 */ /* 0x000fce00078e0000 */
[----:B-12---:R-:W-:Y:S05]  /*399a0*/  WARPSYNC.COLLECTIVE R15, `(.L_x_1881) ;  /* 0x000000000f087348 */ /* 0x006fea0003c00000 */
[----:B------:R0:W3:Y:S02]  /*399b0*/  SHFL.IDX P6, R14, R13, R12, R11 ;  /* 0x0000000c0d0e7389 */ /* 0x0000e400000c000b */
[----:B0123--:R-:W-:Y:S01]  /*399c0*/  ENDCOLLECTIVE ;  /* 0x000000000000791b */ /* 0x00ffe20003800000 */
.L_x_1881:
[----:B------:R-:W-:Y:S05]  /*399d0*/  BSYNC B0 ;  /* 0x0000000000007941 */ /* 0x000fea0003800000 */
.L_x_1880:
[----:B------:R-:W-:Y:S05]  /*399e0*/  BRA `(.L_x_1882) ;  /* 0xffffff8800c07947 */ /* 0x000fea000383ffff */
.L_x_1674:
[----:B------:R-:W-:Y:S01]  /*399f0*/  BSSY B0, `(.L_x_1883) ;  /* 0x0000006000007945 */ /* 0x000fe20003800000 */
[----:B0-----:R-:W-:-:S07]  /*39a00*/  IMAD.MOV.U32 R15, RZ, RZ, -0x1 ;  /* 0xffffffffff0f7424 */ /* 0x001fce00078e00ff */
[----:B-123--:R-:W-:Y:S05]  /*39a10*/  WARPSYNC.COLLECTIVE R15, `(.L_x_1884) ;  /* 0x000000000f0c7348 */ /* 0x00efea0003c00000 */
[----:B------:R-:W-:Y:S02]  /*39a20*/  ELECT P6, UR62, PT ;  /* 0x00000000003e782f */ /* 0x000fe400038c0000 */
[----:B------:R-:W-:Y:S01]  /*39a30*/  MOV R14, UR62 ;  /* 0x0000003e000e7c02 */ /* 0x000fe20008000f00 */
[----:B-123--:R-:W-:Y:S10]  /*39a40*/  ENDCOLLECTIVE ;  /* 0x000000000000791b */ /* 0x00eff40003800000 */
.L_x_1884:
[----:B------:R-:W-:Y:S05]  /*39a50*/  BSYNC B0 ;  /* 0x0000000000007941 */ /* 0x000fea0003800000 */
.L_x_1883:
[----:B------:R-:W-:Y:S05]  /*39a60*/  BRA `(.L_x_1885) ;  /* 0xffffff8800c07947 */ /* 0x000fea000383ffff */
.L_x_1676:
[----:B--2---:R2:W3:Y:S02]  /*39a70*/  SYNCS.PHASECHK.TRANS64.TRYWAIT P0, [R2+URZ+0x29880], R3 ;  /* 0x02988003020075a7 */ /* 0x0044e4000800017f */
[----:B---3--:R-:W-:Y:S05]  /*39a80*/  @!P0 NANOSLEEP.SYNCS 0x989680 ;  /* 0x009896800000895d */ /* 0x008fea0003900000 */
[----:B------:R-:W3:Y:S02]  /*39a90*/  @!P0 SYNCS.PHASECHK.TRANS64 P0, [R2+URZ+0x29880], R3 ;  /* 0x02988003020085a7 */ /* 0x000ee4000800007f */
[----:B---3--:R-:W-:Y:S05]  /*39aa0*/  @!P0 BRA `(.L_x_1676) ;  /* 0xfffffffc00f08947 */ /* 0x008fea000383ffff */
[----:B------:R-:W-:Y:S05]  /*39ab0*/  BRA `(.L_x_1886) ;  /* 0xffffff8c002c7947 */ /* 0x000fea000383ffff */
.L_x_1678:
[----:B-1----:R1:W3:Y:S02]  /*39ac0*/  SYNCS.PHASECHK.TRANS64.TRYWAIT P0, [R2+URZ+0x29840], R3 ;  /* 0x02984003020075a7 */ /* 0x0022e4000800017f */
[----:B---3--:R-:W-:Y:S05]  /*39ad0*/  @!P0 NANOSLEEP.SYNCS 0x989680 ;  /* 0x009896800000895d */ /* 0x008fea0003900000 */
[----:B------:R-:W3:Y:S02]  /*39ae0*/  @!P0 SYNCS.PHASECHK.TRANS64 P0, [R2+URZ+0x29840], R3 ;  /* 0x02984003020085a7 */ /* 0x000ee4000800007f */
[----:B---3--:R-:W-:Y:S05]  /*39af0*/  @!P0 BRA `(.L_x_1678) ;  /* 0xfffffffc00f08947 */ /* 0x008fea000383ffff */
[----:B------:R-:W-:Y:S05]  /*39b00*/  BRA `(.L_x_1887) ;  /* 0xffffff8c00847947 */ /* 0x000fea000383ffff */
.L_x_1682:
[----:B------:R-:W2:Y:S01]  /*39b10*/  LDL.LU R11, [R1+0x38] ;  /* 0x00003800010b7983 */ /* 0x000ea20000300800 */
[----:B------:R-:W-:Y:S02]  /*39b20*/  IMAD.MOV.U32 R5, RZ, RZ, R12 ;  /* 0x000000ffff057224 */ /* 0x000fe400078e000c */
[----:B------:R-:W-:Y:S02]  /*39b30*/  IMAD.MOV.U32 R13, RZ, RZ, R3 ;  /* 0x000000ffff0d7224 */ /* 0x000fe400078e0003 */
[----:B------:R-:W-:Y:S02]  /*39b40*/  IMAD.MOV.U32 R12, RZ, RZ, RZ ;  /* 0x000000ffff0c7224 */ /* 0x000fe400078e00ff */
[----:B------:R-:W-:Y:S02]  /*39b50*/  IMAD.MOV.U32 R15, RZ, RZ, -0x1 ;  /* 0xffffffffff0f7424 */ /* 0x000fe400078e00ff */
[----:B------:R-:W-:-:S04]  /*39b60*/  IMAD.IADD R0, R10, 0x1, R5 ;  /* 0x000000010a007824 */ /* 0x000fc800078e0205 */
[----:B------:R-:W-:Y:S02]  /*39b70*/  VIADD R5, R0, 0x20 ;  /* 0x0000002000057836 */ /* 0x000fe40000000000 */
[----:B--2---:R-:W-:Y:S02]  /*39b80*/  IMAD R2, R11, R7, RZ ;  /* 0x000000070b027224 */ /* 0x004fe400078e02ff */
[----:B------:R-:W-:-:S03]  /*39b90*/  IMAD.MOV.U32 R11, RZ, RZ, 0x1c1f ;  /* 0x00001c1fff0b7424 */ /* 0x000fc600078e00ff */
[----:B------:R-:W-:-:S13]  /*39ba0*/  ISETP.GE.AND P4, PT, R0, R2, PT ;  /* 0x000000020000720c */ /* 0x000fda0003f86270 */
[----:B-----5:R-:W-:Y:S05]  /*39bb0*/  WARPSYNC.COLLECTIVE R15, `(.L_x_1888) ;  /* 0x000000000f087348 */ /* 0x020fea0003c00000 */
[----:B------:R0:W1:Y:S02]  /*39bc0*/  SHFL.IDX P6, R14, R13, R12, R11 ;  /* 0x0000000c0d0e7389 */ /* 0x00006400000c000b */
[----:B01---5:R-:W-:Y:S01]  /*39bd0*/  ENDCOLLECTIVE ;  /* 0x000000000000791b */ /* 0x023fe20003800000 */
.L_x_1888:
[----:B------:R-:W-:Y:S02]  /*39be0*/  IMAD.MOV.U32 R13, RZ, RZ, R4 ;  /* 0x000000ffff0d7224 */ /* 0x000fe400078e0004 */
[----:B------:R-:W-:-:S07]  /*39bf0*/  IMAD.MOV.U32 R6, RZ, RZ, R14 ;  /* 0x000000ffff067224 */ /* 0x000fce00078e000e */
[----:B------:R-:W-:Y:S05]  /*39c00*/  WARPSYNC.COLLECTIVE R15, `(.L_x_1889) ;  /* 0x000000000f087348 */ /* 0x000fea0003c00000 */
[----:B------:R0:W1:Y:S02]  /*39c10*/  SHFL.IDX P6, R14, R13, R12, R11 ;  /* 0x0000000c0d0e7389 */ /* 0x00006400000c000b */
[----:B01----:R-:W-:Y:S01]  /*39c20*/  ENDCOLLECTIVE ;  /* 0x000000000000791b */ /* 0x003fe20003800000 */
.L_x_1889:
[----:B------:R-:W-:Y:S02]  /*39c30*/  IMAD.MOV.U32 R13, RZ, RZ, R3 ;  /* 0x000000ffff0d7224 */ /* 0x000fe400078e0003 */
[----:B------:R-:W-:Y:S02]  /*39c40*/  IMAD.MOV.U32 R12, RZ, RZ, 0x1 ;  /* 0x00000001ff0c7424 */ /* 0x000fe400078e00ff */
[----:B------:R-:W-:-:S07]  /*39c50*/  IMAD.MOV.U32 R7, RZ, RZ, R14 ;  /* 0x000000ffff077224 */ /* 0x000fce00078e000e */
[----:B------:R-:W-:Y:S05]  /*39c60*/  WARPSYNC.COLLECTIVE R15, `(.L_x_1890) ;  /* 0x000000000f087348 */ /* 0x000fea0003c00000 */
[----:B------:R0:W1:Y:S02]  /*39c70*/  SHFL.IDX P6, R14, R13, R12, R11 ;  /* 0x0000000c0d0e7389 */ /* 0x00006400000c000b */
[----:B01----:R-:W-:Y:S01]  /*39c80*/  ENDCOLLECTIVE ;  /* 0x000000000000791b */ /* 0x003fe20003800000 */
.L_x_1890:
        /* <DEDUP_REMOVED lines=17> */
.L_x_1891:
[----:B------:R-:W-:Y:S02]  /*39da0*/  IMAD.MOV.U32 R13, RZ, RZ, R3 ;  /* 0x000000ffff0d7224 */ /* 0x000fe400078e0003 */
[----:B------:R-:W-:Y:S02]  /*39db0*/  IMAD.MOV.U32 R12, RZ, RZ, 0x2 ;  /* 0x00000002ff0c7424 */ /* 0x000fe400078e00ff */
[----:B------:R-:W-:-:S07]  /*39dc0*/  IMAD.MOV.U32 R5, RZ, RZ, R14 ;  /* 0x000000ffff057224 */ /* 0x000fce00078e000e */
[----:B------:R-:W-:Y:S05]  /*39dd0*/  WARPSYNC.COLLECTIVE R15, `(.L_x_1892) ;  /* 0x000000000f087348 */ /* 0x000fea0003c00000 */
[----:B------:R0:W1:Y:S02]  /*39de0*/  SHFL.IDX P6, R14, R13, R12, R11 ;  /* 0x0000000c0d0e7389 */ /* 0x00006400000c000b */
[----:B01----:R-:W-:Y:S01]  /*39df0*/  ENDCOLLECTIVE ;  /* 0x000000000000791b */ /* 0x003fe20003800000 */
.L_x_1892:
        /* <DEDUP_REMOVED lines=17> */
.L_x_1893:
[----:B------:R-:W-:Y:S02]  /*39f10*/  IMAD.MOV.U32 R13, RZ, RZ, R3 ;  /* 0x000000ffff0d7224 */ /* 0x000fe400078e0003 */
[----:B------:R-:W-:Y:S02]  /*39f20*/  IMAD.MOV.U32 R12, RZ, RZ, 0x3 ;  /* 0x00000003ff0c7424 */ /* 0x000fe400078e00ff */
[----:B------:R-:W-:-:S07]  /*39f30*/  IMAD.MOV.U32 R5, RZ, RZ, R14 ;  /* 0x000000ffff057224 */ /* 0x000fce00078e000e */
[----:B------:R-:W-:Y:S05]  /*39f40*/  WARPSYNC.COLLECTIVE R15, `(.L_x_1894) ;  /* 0x000000000f087348 */ /* 0x000fea0003c00000 */
[----:B------:R0:W1:Y:S02]  /*39f50*/  SHFL.IDX P6, R14, R13, R12, R11 ;  /* 0x0000000c0d0e7389 */ /* 0x00006400000c000b */
[----:B01----:R-:W-:Y:S01]  /*39f60*/  ENDCOLLECTIVE ;  /* 0x000000000000791b */ /* 0x003fe20003800000 */
.L_x_1894:
[----:B------:R-:W-:-:S05]  /*39f70*/  @!P3 IADD3 R5, P4, R9, R5, RZ ;  /* 0x000000050905b210 */ /* 0x000fca0007f9e0ff */
[----:B------:R-:W-:-:S04]  /*39f80*/  @!P3 IMAD.X R6, RZ, RZ, R6, P4 ;  /* 0x000000ffff06b224 */ /* 0x000fc800020e0606 */
[----:B------:R-:W-:Y:S02]  /*39f90*/  @!P3 IMAD.MOV.U32 R7, RZ, RZ, R6 ;  /* 0x000000ffff07b224 */ /* 0x000fe400078e0006 */
[----:B------:R-:W-:Y:S02]  /*39fa0*/  IMAD.MOV.U32 R13, RZ, RZ, R4 ;  /* 0x000000ffff0d7224 */ /* 0x000fe400078e0004 */
[----:B------:R-:W-:-:S05]  /*39fb0*/  @!P3 IMAD.MOV.U32 R6, RZ, RZ, R5 ;  /* 0x000000ffff06b224 */ /* 0x000fca00078e0005 */
[----:B------:R-:W-:Y:S01]  /*39fc0*/  @!PT LDS RZ, [RZ] ;  /* 0x00000000fffff984 */ /* 0x000fe20000000800 */
[----:B------:R-:W-:Y:S01]  /*39fd0*/  @!PT LDS RZ, [RZ] ;  /* 0x00000000fffff984 */ /* 0x000fe20000000800 */
[----:B------:R-:W-:Y:S01]  /*39fe0*/  @!PT LDS RZ, [RZ] ;  /* 0x00000000fffff984 */ /* 0x000fe20000000800 */
[----:B------:R0:W-:Y:S01]  /*39ff0*/  @!P3 LDGSTS.E.BYPASS.LTC128B.128 [R8+0x15400], desc[UR60][R6.64], !P0 ;  /* 0x154000000608bfae */ /* 0x0001e2000c101d7c */
[----:B------:R-:W-:-:S03]  /*3a000*/  IMAD.MOV.U32 R5, RZ, RZ, R14 ;  /* 0x000000ffff057224 */ /* 0x000fc600078e000e */
[----:B------:R0:W-:Y:S04]  /*3a010*/  @!P3 LDGSTS.E.BYPASS.LTC128B.128 [R8+0x17400], desc[UR60][R6.64+0x40], !P1 ;  /* 0x174000400608bfae */ /* 0x0001e8000c901d7c */
[----:B0-----:R-:W-:Y:S05]  /*3a020*/  WARPSYNC.COLLECTIVE R15, `(.L_x_1895) ;  /* 0x000000000f087348 */ /* 0x001fea0003c00000 */
[----:B------:R1:W2:Y:S02]  /*3a030*/  SHFL.IDX P6, R14, R13, R12, R11 ;  /* 0x0000000c0d0e7389 */ /* 0x0002a400000c000b */
[----:B012---:R-:W-:Y:S01]  /*3a040*/  ENDCOLLECTIVE ;  /* 0x000000000000791b */ /* 0x007fe20003800000 */
.L_x_1895:
[----:B------:R-:W-:Y:S01]  /*3a050*/  @!PT LDS RZ, [RZ] ;  /* 0x00000000fffff984 */ /* 0x000fe20000000800 */
[----:B------:R-:W-:Y:S01]  /*3a060*/  @!PT LDS RZ, [RZ] ;  /* 0x00000000fffff984 */ /* 0x000fe20000000800 */
[----:B------:R-:W-:Y:S01]  /*3a070*/  @!PT LDS RZ, [RZ] ;  /* 0x00000000fffff984 */ /* 0x000fe20000000800 */
[----:B------:R0:W-:Y:S01]  /*3a080*/  @!P3 LDGSTS.E.BYPASS.LTC128B.128 [R8+0x19400], desc[UR60][R6.64+0x80], !P2 ;  /* 0x194000800608bfae */ /* 0x0001e2000d101d7c */
[----:B------:R-:W-:Y:S01]  /*3a090*/  IMAD.MOV.U32 R3, RZ, RZ, R14 ;  /* 0x000000ffff037224 */ /* 0x000fe200078e000e */
[----:B------:R-:W-:Y:S06]  /*3a0a0*/  BRA `(.L_x_1896) ;  /* 0xffffff9000d87947 */ /* 0x000fec000383ffff */
.L_x_1687:
[----:B----4-:R4:W0:Y:S02]  /*3a0b0*/  SYNCS.PHASECHK.TRANS64.TRYWAIT P0, [R19+URZ+0x29820], R0 ;  /* 0x02982000130075a7 */ /* 0x010824000800017f */
[----:B0-----:R-:W-:Y:S05]  /*3a0c0*/  @!P0 NANOSLEEP.SYNCS 0x989680 ;  /* 0x009896800000895d */ /* 0x001fea0003900000 */
[----:B------:R-:W0:Y:S02]  /*3a0d0*/  @!P0 SYNCS.PHASECHK.TRANS64 P0, [R19+URZ+0x29820], R0 ;  /* 0x02982000130085a7 */ /* 0x000e24000800007f */
[----:B0-----:R-:W-:Y:S05]  /*3a0e0*/  @!P0 BRA `(.L_x_1687) ;  /* 0xfffffffc00f08947 */ /* 0x001fea000383ffff */
[----:B------:R-:W-:Y:S05]  /*3a0f0*/  BRA `(.L_x_1897) ;  /* 0xffffff9400487947 */ /* 0x000fea000383ffff */
.L_x_1693:
[----:B0-----:R0:W3:Y:S02]  /*3a100*/  SYNCS.PHASECHK.TRANS64.TRYWAIT P0, [R5+URZ+0x29880], R4 ;  /* 0x02988004050075a7 */ /* 0x0010e4000800017f */
[----:B---3--:R-:W-:Y:S05]  /*3a110*/  @!P0 NANOSLEEP.SYNCS 0x989680 ;  /* 0x009896800000895d */ /* 0x008fea0003900000 */
[----:B------:R-:W3:Y:S02]  /*3a120*/  @!P0 SYNCS.PHASECHK.TRANS64 P0, [R5+URZ+0x29880], R4 ;  /* 0x02988004050085a7 */ /* 0x000ee4000800007f */
[----:B---3--:R-:W-:Y:S05]  /*3a130*/  @!P0 BRA `(.L_x_1693) ;  /* 0xfffffffc00f08947 */ /* 0x008fea000383ffff */
[----:B------:R-:W-:Y:S05]  /*3a140*/  BRA `(.L_x_1898) ;  /* 0xffffff9800007947 */ /* 0x000fea000383ffff */
.L_x_1698:
[----:B--2---:R2:W3:Y:S02]  /*3a150*/  SYNCS.PHASECHK.TRANS64.TRYWAIT P0, [R5+URZ+0x29840], R4 ;  /* 0x02984004050075a7 */ /* 0x0044e4000800017f */
[----:B---3--:R-:W-:Y:S05]  /*3a160*/  @!P0 NANOSLEEP.SYNCS 0x989680 ;  /* 0x009896800000895d */ /* 0x008fea0003900000 */
[----:B------:R-:W3:Y:S02]  /*3a170*/  @!P0 SYNCS.PHASECHK.TRANS64 P0, [R5+URZ+0x29840], R4 ;  /* 0x02984004050085a7 */ /* 0x000ee4000800007f */
[----:B---3--:R-:W-:Y:S05]  /*3a180*/  @!P0 BRA `(.L_x_1698) ;  /* 0xfffffffc00f08947 */ /* 0x008fea000383ffff */
[----:B------:R-:W-:Y:S05]  /*3a190*/  BRA `(.L_x_1899) ;  /* 0xffffff9800807947 */ /* 0x000fea000383ffff */
.L_x_1706:
[----:B---3--:R3:W4:Y:S02]  /*3a1a0*/  SYNCS.PHASECHK.TRANS64.TRYWAIT P0, [R20+URZ+0x29870], R4 ;  /* 0x02987004140075a7 */ /* 0x008724000800017f */
[----:B----4-:R-:W-:Y:S05]  /*3a1b0*/  @!P0 NANOSLEEP.SYNCS 0x989680 ;  /* 0x009896800000895d */ /* 0x010fea0003900000 */
[----:B------:R-:W4:Y:S02]  /*3a1c0*/  @!P0 SYNCS.PHASECHK.TRANS64 P0, [R20+URZ+0x29870], R4 ;  /* 0x02987004140085a7 */ /* 0x000f24000800007f */
[----:B----4-:R-:W-:Y:S05]  /*3a1d0*/  @!P0 BRA `(.L_x_1706) ;  /* 0xfffffffc00f08947 */ /* 0x010fea000383ffff */
[----:B------:R-:W-:Y:S05]  /*3a1e0*/  BRA `(.L_x_1900) ;  /* 0xffffff9c009c7947 */ /* 0x000fea000383ffff */
.L_x_1708:
[----:B----4-:R4:W0:Y:S02]  /*3a1f0*/  SYNCS.PHASECHK.TRANS64.TRYWAIT P0, [R20+URZ+0x29860], R3 ;  /* 0x02986003140075a7 */ /* 0x010824000800017f */
[----:B0-----:R-:W-:Y:S05]  /*3a200*/  @!P0 NANOSLEEP.SYNCS 0x989680 ;  /* 0x009896800000895d */ /* 0x001fea0003900000 */
[----:B------:R-:W0:Y:S02]  /*3a210*/  @!P0 SYNCS.PHASECHK.TRANS64 P0, [R20+URZ+0x29860], R3 ;  /* 0x02986003140085a7 */ /* 0x000e24000800007f */
[----:B0-----:R-:W-:Y:S05]  /*3a220*/  @!P0 BRA `(.L_x_1708) ;  /* 0xfffffffc00f08947 */ /* 0x001fea000383ffff */
[----:B------:R-:W-:Y:S05]  /*3a230*/  BRA `(.L_x_1901) ;  /* 0xffffff9c00a47947 */ /* 0x000fea000383ffff */
.L_x_1715:
[----:B--2---:R2:W3:Y:S02]  /*3a240*/  SYNCS.PHASECHK.TRANS64.TRYWAIT P1, [R16+URZ+0x29870], R0 ;  /* 0x02987000100075a7 */ /* 0x0044e4000802017f */
[----:B---3--:R-:W-:Y:S05]  /*3a250*/  @!P1 NANOSLEEP.SYNCS 0x989680 ;  /* 0x009896800000995d */ /* 0x008fea0003900000 */
[----:B------:R-:W3:Y:S02]  /*3a260*/  @!P1 SYNCS.PHASECHK.TRANS64 P1, [R16+URZ+0x29870], R0 ;  /* 0x02987000100095a7 */ /* 0x000ee4000802007f */
[----:B---3--:R-:W-:Y:S05]  /*3a270*/  @!P1 BRA `(.L_x_1715) ;  /* 0xfffffffc00f09947 */ /* 0x008fea000383ffff */
[----:B------:R-:W-:Y:S05]  /*3a280*/  BRA `(.L_x_1902) ;  /* 0xffffffa4008c7947 */ /* 0x000fea000383ffff */
.L_x_1717:
[----:B--2---:R2:W3:Y:S02]  /*3a290*/  SYNCS.PHASECHK.TRANS64.TRYWAIT P1, [R16+URZ+0x29860], R0 ;  /* 0x02986000100075a7 */ /* 0x0044e4000802017f */
[----:B---3--:R-:W-:Y:S05]  /*3a2a0*/  @!P1 NANOSLEEP.SYNCS 0x989680 ;  /* 0x009896800000995d */ /* 0x008fea0003900000 */
[----:B------:R-:W3:Y:S02]  /*3a2b0*/  @!P1 SYNCS.PHASECHK.TRANS64 P1, [R16+URZ+0x29860], R0 ;  /* 0x02986000100095a7 */ /* 0x000ee4000802007f */
[----:B---3--:R-:W-:Y:S05]  /*3a2c0*/  @!P1 BRA `(.L_x_1717) ;  /* 0xfffffffc00f09947 */ /* 0x008fea000383ffff */
[----:B------:R-:W-:Y:S05]  /*3a2d0*/  BRA `(.L_x_1903) ;  /* 0xffffffa400947947 */ /* 0x000fea000383ffff */
.L_x_1721:
[----:B------:R-:W2:Y:S01]  /*3a2e0*/  LDL R0, [R1] ;  /* 0x0000000001007983 */ /* 0x000ea20000100800 */
[----:B------:R-:W-:Y:S01]  /*3a2f0*/  BSSY B0, `(.L_x_1904) ;  /* 0x0000008000007945 */ /* 0x000fe20003800000 */
[----:B------:R-:W-:Y:S02]  /*3a300*/  IMAD.MOV.U32 R12, RZ, RZ, RZ ;  /* 0x000000ffff0c7224 */ /* 0x000fe400078e00ff */
[----:B------:R-:W-:Y:S02]  /*3a310*/  IMAD.MOV.U32 R11, RZ, RZ, 0x1f ;  /* 0x0000001fff0b7424 */ /* 0x000fe400078e00ff */
[----:B0-----:R-:W-:Y:S02]  /*3a320*/  IMAD.MOV.U32 R15, RZ, RZ, -0x1 ;  /* 0xffffffffff0f7424 */ /* 0x001fe400078e00ff */
[----:B--2---:R-:W-:-:S07]  /*3a330*/  IMAD.MOV.U32 R13, RZ, RZ, R0 ;  /* 0x000000ffff0d7224 */ /* 0x004fce00078e0000 */
[----:B-1----:R-:W-:Y:S05]  /*3a340*/  WARPSYNC.COLLECTIVE R15, `(.L_x_1905) ;  /* 0x000000000f087348 */ /* 0x002fea0003c00000 */
[----:B------:R0:W2:Y:S02]  /*3a350*/  SHFL.IDX P6, R14, R13, R12, R11 ;  /* 0x0000000c0d0e7389 */ /* 0x0000a400000c000b */
[----:B012---:R-:W-:Y:S01]  /*3a360*/  ENDCOLLECTIVE ;  /* 0x000000000000791b */ /* 0x007fe20003800000 */
.L_x_1905:
[----:B------:R-:W-:Y:S05]  /*3a370*/  BSYNC B0 ;  /* 0x0000000000007941 */ /* 0x000fea0003800000 */
.L_x_1904:
[----:B------:R0:W5:Y:S01]  /*3a380*/  LDL R2, [R1+0xc] ;  /* 0x00000c0001027983 */ /* 0x0001620000100800 */
[----:B------:R-:W-:Y:S02]  /*3a390*/  IMAD.MOV.U32 R13, RZ, RZ, R0 ;  /* 0x000000ffff0d7224 */ /* 0x000fe400078e0000 */
[----:B------:R-:W-:Y:S02]  /*3a3a0*/  IMAD.MOV.U32 R12, RZ, RZ, 0x1 ;  /* 0x00000001ff0c7424 */ /* 0x000fe400078e00ff */
[----:B------:R-:W-:Y:S02]  /*3a3b0*/  IMAD.MOV.U32 R11, RZ, RZ, 0x1f ;  /* 0x0000001fff0b7424 */ /* 0x000fe400078e00ff */
[----:B------:R-:W-:Y:S02]  /*3a3c0*/  IMAD.MOV.U32 R15, RZ, RZ, -0x1 ;  /* 0xffffffffff0f7424 */ /* 0x000fe400078e00ff */
[----:B0-----:R-:W-:-:S07]  /*3a3d0*/  IMAD.MOV.U32 R5, RZ, RZ, R14 ;  /* 0x000000ffff057224 */ /* 0x001fce00078e000e */
[----:B-----5:R-:W-:Y:S05]  /*3a3e0*/  WARPSYNC.COLLECTIVE R15, `(.L_x_1906) ;  /* 0x000000000f087348 */ /* 0x020fea0003c00000 */
[----:B------:R0:W1:Y:S02]  /*3a3f0*/  SHFL.IDX P6, R14, R13, R12, R11 ;  /* 0x0000000c0d0e7389 */ /* 0x00006400000c000b */
[----:B01---5:R-:W-:Y:S01]  /*3a400*/  ENDCOLLECTIVE ;  /* 0x000000000000791b */ /* 0x023fe20003800000 */
.L_x_1906:
        /* <DEDUP_REMOVED lines=16> */
[----:B------:R-:W-:Y:S01]  /*3a510*/  ISETP.GE.U32.AND P5, PT, R16, 0x10, PT ;  /* 0x000000101000780c */ /* 0x000fe20003fa6070 */
[----:B--2---:R-:W-:Y:S02]  /*3a520*/  @!P1 IMAD.MOV.U32 R4, RZ, RZ, R8 ;  /* 0x000000ffff049224 */ /* 0x004fe400078e0008 */
        /* <DEDUP_REMOVED lines=8> */
.L_x_1907:
        /* <DEDUP_REMOVED lines=8> */
.L_x_1908:
        /* <DEDUP_REMOVED lines=8> */
.L_x_1909:
        /* <DEDUP_REMOVED lines=8> */
.L_x_1910:
        /* <DEDUP_REMOVED lines=8> */
.L_x_1911:
[----:B------:R-:W-:Y:S02]  /*3a7b0*/  IMAD.MOV.U32 R12, RZ, RZ, 0x1f ;  /* 0x0000001fff0c7424 */ /* 0x000fe400078e00ff */
[----:B------:R-:W-:Y:S02]  /*3a7c0*/  IMAD.MOV.U32 R11, RZ, RZ, 0x1f ;  /* 0x0000001fff0b7424 */ /* 0x000fe400078e00ff */
[----:B------:R-:W-:-:S05]  /*3a7d0*/  IMAD.MOV.U32 R3, RZ, RZ, R14 ;  /* 0x000000ffff037224 */ /* 0x000fca00078e000e */
[----:B------:R-:W-:-:S05]  /*3a7e0*/  SEL R3, R3, RZ, P5 ;  /* 0x000000ff03037207 */ /* 0x000fca0002800000 */
[----:B------:R-:W-:-:S04]  /*3a7f0*/  IMAD.IADD R3, R2, 0x1, R3 ;  /* 0x0000000102037824 */ /* 0x000fc800078e0203 */
[----:B------:R-:W-:-:S07]  /*3a800*/  IMAD.MOV.U32 R13, RZ, RZ, R3 ;  /* 0x000000ffff0d7224 */ /* 0x000fce00078e0003 */
[----:B------:R-:W-:Y:S05]  /*3a810*/  WARPSYNC.COLLECTIVE R15, `(.L_x_1912) ;  /* 0x000000000f087348 */ /* 0x000fea0003c00000 */
[----:B------:R0:W1:Y:S02]  /*3a820*/  SHFL.IDX P6, R14, R13, R12, R11 ;  /* 0x0000000c0d0e7389 */ /* 0x00006400000c000b */
[----:B01----:R-:W-:Y:S01]  /*3a830*/  ENDCOLLECTIVE ;  /* 0x000000000000791b */ /* 0x003fe20003800000 */
.L_x_1912:
[----:B------:R-:W-:Y:S01]  /*3a840*/  IMAD.MOV.U32 R9, RZ, RZ, R14 ;  /* 0x000000ffff097224 */ /* 0x000fe200078e000e */
[----:B------:R-:W-:Y:S06]  /*3a850*/  BRA `(.L_x_1913) ;  /* 0xffffffa8009c7947 */ /* 0x000fec000383ffff */
.L_x_1724:
[----:B------:R-:W-:Y:S01]  /*3a860*/  BSSY B0, `(.L_x_1914) ;  /* 0x0000008000007945 */ /* 0x000fe20003800000 */
[----:B------:R-:W-:Y:S02]  /*3a870*/  IMAD.MOV.U32 R13, RZ, RZ, R2 ;  /* 0x000000ffff0d7224 */ /* 0x000fe400078e0002 */
[----:B------:R-:W-:Y:S02]  /*3a880*/  IMAD.MOV.U32 R12, RZ, RZ, 0x1 ;  /* 0x00000001ff0c7424 */ /* 0x000fe400078e00ff */
[----:B------:R-:W-:Y:S02]  /*3a890*/  IMAD.MOV.U32 R11, RZ, RZ, RZ ;  /* 0x000000ffff0b7224 */ /* 0x000fe400078e00ff */
[----:B0-----:R-:W-:-:S07]  /*3a8a0*/  IMAD.MOV.U32 R15, RZ, RZ, -0x1 ;  /* 0xffffffffff0f7424 */ /* 0x001fce00078e00ff */
[----:B------:R-:W-:Y:S05]  /*3a8b0*/  WARPSYNC.COLLECTIVE R15, `(.L_x_1915) ;  /* 0x000000000f087348 */ /* 0x000fea0003c00000 */
[----:B------:R0:W1:Y:S02]  /*3a8c0*/  SHFL.UP P6, R14, R13, R12, R11 ;  /* 0x0400000c0d0e7389 */ /* 0x00006400000c000b */
[----:B01----:R-:W-:Y:S01]  /*3a8d0*/  ENDCOLLECTIVE ;  /* 0x000000000000791b */ /* 0x003fe20003800000 */
.L_x_1915:
[----:B------:R-:W-:Y:S05]  /*3a8e0*/  BSYNC B0 ;  /* 0x0000000000007941 */ /* 0x000fea0003800000 */
.L_x_1914:
[----:B------:R-:W-:Y:S02]  /*3a8f0*/  IMAD.MOV.U32 R3, RZ, RZ, R14 ;  /* 0x000000ffff037224 */ /* 0x000fe400078e000e */
[----:B------:R-:W-:Y:S02]  /*3a900*/  IMAD.MOV.U32 R12, RZ, RZ, 0x2 ;  /* 0x00000002ff0c7424 */ /* 0x000fe400078e00ff */
[----:B------:R-:W-:Y:S01]  /*3a910*/  IMAD.MOV.U32 R11, RZ, RZ, RZ ;  /* 0x000000ffff0b7224 */ /* 0x000fe200078e00ff */
[----:B------:R-:W-:Y:S01]  /*3a920*/  SEL R3, R3, RZ, P1 ;  /* 0x000000ff03037207 */ /* 0x000fe20000800000 */
[----:B------:R-:W-:-:S04]  /*3a930*/  IMAD.MOV.U32 R15, RZ, RZ, -0x1 ;  /* 0xffffffffff0f7424 */ /* 0x000fc800078e00ff */
[----:B------:R-:W-:-:S04]  /*3a940*/  IMAD.IADD R2, R2, 0x1, R3 ;  /* 0x0000000102027824 */ /* 0x000fc800078e0203 */
[----:B------:R-:W-:-:S07]  /*3a950*/  IMAD.MOV.U32 R13, RZ, RZ, R2 ;  /* 0x000000ffff0d7224 */ /* 0x000fce00078e0002 */
[----:B------:R-:W-:Y:S05]  /*3a960*/  WARPSYNC.COLLECTIVE R15, `(.L_x_1916) ;  /* 0x000000000f087348 */ /* 0x000fea0003c00000 */
[----:B------:R0:W1:Y:S02]  /*3a970*/  SHFL.UP P6, R14, R13, R12, R11 ;  /* 0x0400000c0d0e7389 */ /* 0x00006400000c000b */
[----:B01----:R-:W-:Y:S01]  /*3a980*/  ENDCOLLECTIVE ;  /* 0x000000000000791b */ /* 0x003fe20003800000 */
.L_x_1916:
        /* <DEDUP_REMOVED lines=8> */
.L_x_1917:
        /* <DEDUP_REMOVED lines=8> */
.L_x_1918:
        /* <DEDUP_REMOVED lines=8> */
.L_x_1919:
        /* <DEDUP_REMOVED lines=9> */
.L_x_1920:
[----:B------:R-:W-:Y:S01]  /*3aba0*/  IMAD.MOV.U32 R9, RZ, RZ, R14 ;  /* 0x000000ffff097224 */ /* 0x000fe200078e000e */
[----:B------:R-:W-:Y:S06]  /*3abb0*/  BRA `(.L_x_1921) ;  /* 0xffffffa800747947 */ /* 0x000fec000383ffff */
.L_x_1726:
[----:B------:R-:W-:Y:S01]  /*3abc0*/  BSSY B0, `(.L_x_1922) ;  /* 0x0000006000007945 */ /* 0x000fe20003800000 */
[----:B------:R-:W-:Y:S01]  /*3abd0*/  PLOP3.LUT P6, PT, P6, PT, PT, 0x8, 0x0 ;  /* 0x000000000000781c */ /* 0x000fe200037ce170 */
[----:B0-----:R-:W-:-:S12]  /*3abe0*/  IMAD.MOV.U32 R15, RZ, RZ, -0x1 ;  /* 0xffffffffff0f7424 */ /* 0x001fd800078e00ff */
[----:B-1----:R-:W-:Y:S05]  /*3abf0*/  WARPSYNC.COLLECTIVE R15, `(.L_x_1923) ;  /* 0x000000000f087348 */ /* 0x002fea0003c00000 */
[----:B------:R-:W-:Y:S01]  /*3ac00*/  VOTE.ANY R14, PT, P6 ;  /* 0x00000000000e7806 */ /* 0x000fe200030e0100 */
[----:B-1----:R-:W-:Y:S06]  /*3ac10*/  ENDCOLLECTIVE ;  /* 0x000000000000791b */ /* 0x002fec0003800000 */
.L_x_1923:
[----:B------:R-:W-:Y:S05]  /*3ac20*/  BSYNC B0 ;  /* 0x0000000000007941 */ /* 0x000fea0003800000 */
.L_x_1922:
[----:B------:R0:W5:Y:S01]  /*3ac30*/  LDL.LU R10, [R1+0xc] ;  /* 0x00000c00010a7983 */ /* 0x0001620000300800 */
[----:B------:R-:W-:Y:S02]  /*3ac40*/  IMAD.MOV.U32 R3, RZ, RZ, R14 ;  /* 0x000000ffff037224 */ /* 0x000fe400078e000e */
[----:B------:R-:W-:Y:S02]  /*3ac50*/  IMAD.MOV.U32 R13, RZ, RZ, R4 ;  /* 0x000000ffff0d7224 */ /* 0x000fe400078e0004 */
[----:B------:R-:W1:Y:S01]  /*3ac60*/  POPC R0, R3 ;  /* 0x0000000300007309 */ /* 0x000e620000000000 */
[----:B------:R-:W-:Y:S02]  /*3ac70*/  IMAD.MOV.U32 R11, RZ, RZ, 0x1f ;  /* 0x0000001fff0b7424 */ /* 0x000fe400078e00ff */
[----:B------:R-:W-:Y:S02]  /*3ac80*/  IMAD.MOV.U32 R15, RZ, RZ, -0x1 ;  /* 0xffffffffff0f7424 */ /* 0x000fe400078e00ff */
[----:B01----:R-:W-:-:S07]  /*3ac90*/  IMAD.MOV.U32 R12, RZ, RZ, R0 ;  /* 0x000000ffff0c7224 */ /* 0x003fce00078e0000 */
[----:B-----5:R-:W-:Y:S05]  /*3aca0*/  WARPSYNC.COLLECTIVE R15, `(.L_x_1924) ;  /* 0x000000000f087348 */ /* 0x020fea0003c00000 */
[----:B------:R0:W1:Y:S02]  /*3acb0*/  SHFL.IDX P6, R14, R13, R12, R11 ;  /* 0x0000000c0d0e7389 */ /* 0x00006400000c000b */
[----:B01---5:R-:W-:Y:S01]  /*3acc0*/  ENDCOLLECTIVE ;  /* 0x000000000000791b */ /* 0x023fe20003800000 */
.L_x_1924:
[----:B------:R-:W-:Y:S02]  /*3acd0*/  IMAD.MOV.U32 R13, RZ, RZ, R6 ;  /* 0x000000ffff0d7224 */ /* 0x000fe400078e0006 */
[----:B------:R-:W-:-:S07]  /*3ace0*/  IMAD.MOV.U32 R4, RZ, RZ, R14 ;  /* 0x000000ffff047224 */ /* 0x000fce00078e000e */
[----:B------:R-:W-:Y:S05]  /*3acf0*/  WARPSYNC.COLLECTIVE R15, `(.L_x_1925) ;  /* 0x000000000f087348 */ /* 0x000fea0003c00000 */
[----:B------:R0:W1:Y:S02]  /*3ad00*/  SHFL.IDX P6, R14, R13, R12, R11 ;  /* 0x0000000c0d0e7389 */ /* 0x00006400000c000b */
[----:B01----:R-:W-:Y:S01]  /*3ad10*/  ENDCOLLECTIVE ;  /* 0x000000000000791b */ /* 0x003fe20003800000 */
.L_x_1925:
[----:B------:R-:W-:Y:S02]  /*3ad20*/  IMAD.MOV.U32 R6, RZ, RZ, R14 ;  /* 0x000000ffff067224 */ /* 0x000fe400078e000e */
[----:B------:R-:W-:-:S05]  /*3ad30*/  IMAD.IADD R10, R0, 0x1, R10 ;  /* 0x00000001000a7824 */ /* 0x000fca00078e020a */
[----:B------:R2:W-:Y:S01]  /*3ad40*/  STL [R1+0xc], R10 ;  /* 0x00000c0a01007387 */ /* 0x0005e20000100800 */
[----:B------:R-:W-:Y:S05]  /*3ad50*/  BRA `(.L_x_1926) ;  /* 0xffffffa800547947 */ /* 0x000fea000383ffff */
.L_x_1728:
[----:B------:R-:W-:Y:S01]  /*3ad60*/  BSSY B0, `(.L_x_1927) ;  /* 0x0000008000007945 */ /* 0x000fe20003800000 */
[----:B------:R-:W-:Y:S02]  /*3ad70*/  IMAD.MOV.U32 R13, RZ, RZ, R7 ;  /* 0x000000ffff0d7224 */ /* 0x000fe400078e0007 */
[----:B------:R-:W-:Y:S02]  /*3ad80*/  IMAD.MOV.U32 R12, RZ, RZ, R0 ;  /* 0x000000ffff0c7224 */ /* 0x000fe400078e0000 */
[----:B------:R-:W-:Y:S02]  /*3ad90*/  IMAD.MOV.U32 R11, RZ, RZ, 0x1f ;  /* 0x0000001fff0b7424 */ /* 0x000fe400078e00ff */
[----:B0-----:R-:W-:-:S07]  /*3ada0*/  IMAD.MOV.U32 R15, RZ, RZ, -0x1 ;  /* 0xffffffffff0f7424 */ /* 0x001fce00078e00ff */
[----:B--2---:R-:W-:Y:S05]  /*3adb0*/  WARPSYNC.COLLECTIVE R15, `(.L_x_1928) ;  /* 0x000000000f087348 */ /* 0x004fea0003c00000 */
[----:B------:R0:W1:Y:S02]  /*3adc0*/  SHFL.IDX P6, R14, R13, R12, R11 ;  /* 0x0000000c0d0e7389 */ /* 0x00006400000c000b */
[----:B012---:R-:W-:Y:S01]  /*3add0*/  ENDCOLLECTIVE ;  /* 0x000000000000791b */ /* 0x007fe20003800000 */
.L_x_1928:
[----:B------:R-:W-:Y:S05]  /*3ade0*/  BSYNC B0 ;  /* 0x0000000000007941 */ /* 0x000fea0003800000 */
.L_x_1927:
[----:B------:R-:W-:Y:S01]  /*3adf0*/  IMAD.MOV.U32 R0, RZ, RZ, R14 ;  /* 0x000000ffff007224 */ /* 0x000fe200078e000e */
[----:B------:R-:W-:Y:S06]  /*3ae00*/  BRA `(.L_x_1929) ;  /* 0xffffffa800407947 */ /* 0x000fec000383ffff */
.L_x_1734:
[----:B0-----:R0:W1:Y:S02]  /*3ae10*/  SYNCS.PHASECHK.TRANS64.TRYWAIT P0, [R0+URZ+0x29820], R3 ;  /* 0x02982003000075a7 */ /* 0x001064000800017f */
[----:B-1----:R-:W-:Y:S05]  /*3ae20*/  @!P0 NANOSLEEP.SYNCS 0x989680 ;  /* 0x009896800000895d */ /* 0x002fea0003900000 */
[----:B------:R-:W1:Y:S02]  /*3ae30*/  @!P0 SYNCS.PHASECHK.TRANS64 P0, [R0+URZ+0x29820], R3 ;  /* 0x02982003000085a7 */ /* 0x000e64000800007f */
[----:B-1----:R-:W-:Y:S05]  /*3ae40*/  @!P0 BRA `(.L_x_1734) ;  /* 0xfffffffc00f08947 */ /* 0x002fea000383ffff */
[----:B------:R-:W-:Y:S05]  /*3ae50*/  BRA `(.L_x_1930) ;  /* 0xffffffb000e47947 */ /* 0x000fea000383ffff */
.L_x_1735:
        /* <DEDUP_REMOVED lines=11> */
.L_x_1932:
[----:B------:R-:W-:Y:S05]  /*3af10*/  BSYNC B0 ;  /* 0x0000000000007941 */ /* 0x000fea0003800000 */
.L_x_1931:
[----:B------:R-:W-:Y:S05]  /*3af20*/  BRA `(.L_x_1933) ;  /* 0xffffffb000cc7947 */ /* 0x000fea000383ffff */
.L_x_1736:
[----:B------:R-:W-:Y:S01]  /*3af30*/  BSSY B0, `(.L_x_1934) ;  /* 0x0000006000007945 */ /* 0x000fe20003800000 */
[----:B------:R-:W-:-:S07]  /*3af40*/  IMAD.MOV.U32 R15, RZ, RZ, -0x1 ;  /* 0xffffffffff0f7424 */ /* 0x000fce00078e00ff */
[----:B01----:R-:W-:Y:S05]  /*3af50*/  WARPSYNC.COLLECTIVE R15, `(.L_x_1935) ;  /* 0x000000000f0c7348 */ /* 0x003fea0003c00000 */
[----:B------:R-:W-:Y:S02]  /*3af60*/  ELECT P6, UR62, PT ;  /* 0x00000000003e782f */ /* 0x000fe400038c0000 */
[----:B------:R-:W-:Y:S01]  /*3af70*/  MOV R14, UR62 ;  /* 0x0000003e000e7c02 */ /* 0x000fe20008000f00 */
[----:B01----:R-:W-:Y:S10]  /*3af80*/  ENDCOLLECTIVE ;  /* 0x000000000000791b */ /* 0x003ff40003800000 */
.L_x_1935:
[----:B------:R-:W-:Y:S05]  /*3af90*/  BSYNC B0 ;  /* 0x0000000000007941 */ /* 0x000fea0003800000 */
.L_x_1934:
[----:B------:R-:W-:Y:S05]  /*3afa0*/  BRA `(.L_x_1936) ;  /* 0xffffffb000c07947 */ /* 0x000fea000383ffff */
.L_x_1738:
[----:B0-----:R0:W1:Y:S02]  /*3afb0*/  SYNCS.PHASECHK.TRANS64.TRYWAIT P1, [R6+URZ], R5 ;  /* 0x00000005060075a7 */ /* 0x001064000802017f */
[----:B-1----:R-:W-:Y:S05]  /*3afc0*/  @!P1 NANOSLEEP.SYNCS 0x989680 ;  /* 0x009896800000995d */ /* 0x002fea0003900000 */
[----:B------:R-:W1:Y:S02]  /*3afd0*/  @!P1 SYNCS.PHASECHK.TRANS64 P1, [R6+URZ], R5 ;  /* 0x00000005060095a7 */ /* 0x000e64000802007f */
[----:B-1----:R-:W-:Y:S05]  /*3afe0*/  @!P1 BRA `(.L_x_1738) ;  /* 0xfffffffc00f09947 */ /* 0x002fea000383ffff */
[----:B------:R-:W-:Y:S05]  /*3aff0*/  BRA `(.L_x_1937) ;  /* 0xffffffb000fc7947 */ /* 0x000fea000383ffff */
.L_x_1739:
[----:B-1----:R1:W2:Y:S02]  /*3b000*/  SYNCS.PHASECHK.TRANS64.TRYWAIT P1, [R7+URZ], R2 ;  /* 0x00000002070075a7 */ /* 0x0022a4000802017f */
[----:B--2---:R-:W-:Y:S05]  /*3b010*/  @!P1 NANOSLEEP.SYNCS 0x989680 ;  /* 0x009896800000995d */ /* 0x004fea0003900000 */
[----:B------:R-:W2:Y:S02]  /*3b020*/  @!P1 SYNCS.PHASECHK.TRANS64 P1, [R7+URZ], R2 ;  /* 0x00000002070095a7 */ /* 0x000ea4000802007f */
[----:B--2---:R-:W-:Y:S05]  /*3b030*/  @!P1 BRA `(.L_x_1739) ;  /* 0xfffffffc00f09947 */ /* 0x004fea000383ffff */
[----:B------:R-:W-:Y:S05]  /*3b040*/  BRA `(.L_x_1938) ;  /* 0xffffffb000f07947 */ /* 0x000fea000383ffff */
.L_x_1741:
[----:B--2---:R2:W3:Y:S02]  /*3b050*/  SYNCS.PHASECHK.TRANS64.TRYWAIT P1, [R4+URZ+0x29860], R5 ;  /* 0x02986005040075a7 */ /* 0x0044e4000802017f */
[----:B---3--:R-:W-:Y:S05]  /*3b060*/  @!P1 NANOSLEEP.SYNCS 0x989680 ;  /* 0x009896800000995d */ /* 0x008fea0003900000 */
[----:B------:R-:W3:Y:S02]  /*3b070*/  @!P1 SYNCS.PHASECHK.TRANS64 P1, [R4+URZ+0x29860], R5 ;  /* 0x02986005040095a7 */ /* 0x000ee4000802007f */
[----:B---3--:R-:W-:Y:S05]  /*3b080*/  @!P1 BRA `(.L_x_1741) ;  /* 0xfffffffc00f09947 */ /* 0x008fea000383ffff */
[----:B------:R-:W-:Y:S05]  /*3b090*/  BRA `(.L_x_1939) ;  /* 0xffffffb000f47947 */ /* 0x000fea000383ffff */
.L_x_1743:
[----:B---3--:R3:W4:Y:S02]  /*3b0a0*/  SYNCS.PHASECHK.TRANS64.TRYWAIT P1, [R3+URZ+0x29860], R2 ;  /* 0x02986002030075a7 */ /* 0x008724000802017f */
[----:B----4-:R-:W-:Y:S05]  /*3b0b0*/  @!P1 NANOSLEEP.SYNCS 0x989680 ;  /* 0x009896800000995d */ /* 0x010fea0003900000 */
[----:B------:R-:W4:Y:S02]  /*3b0c0*/  @!P1 SYNCS.PHASECHK.TRANS64 P1, [R3+URZ+0x29860], R2 ;  /* 0x02986002030095a7 */ /* 0x000f24000802007f */
[----:B----4-:R-:W-:Y:S05]  /*3b0d0*/  @!P1 BRA `(.L_x_1743) ;  /* 0xfffffffc00f09947 */ /* 0x010fea000383ffff */
[----:B------:R-:W-:Y:S05]  /*3b0e0*/  BRA `(.L_x_1940) ;  /* 0xffffffb000f47947 */ /* 0x000fea000383ffff */
.L_x_1745:
[----:B----4-:R4:W0:Y:S02]  /*3b0f0*/  SYNCS.PHASECHK.TRANS64.TRYWAIT P0, [R4+URZ+0x29880], R5 ;  /* 0x02988005040075a7 */ /* 0x010824000800017f */
[----:B0-----:R-:W-:Y:S05]  /*3b100*/  @!P0 NANOSLEEP.SYNCS 0x989680 ;  /* 0x009896800000895d */ /* 0x001fea0003900000 */
[----:B------:R-:W0:Y:S02]  /*3b110*/  @!P0 SYNCS.PHASECHK.TRANS64 P0, [R4+URZ+0x29880], R5 ;  /* 0x02988005040085a7 */ /* 0x000e24000800007f */
[----:B0-----:R-:W-:Y:S05]  /*3b120*/  @!P0 BRA `(.L_x_1745) ;  /* 0xfffffffc00f08947 */ /* 0x001fea000383ffff */
[----:B------:R-:W-:Y:S05]  /*3b130*/  BRA `(.L_x_1746) ;  /* 0xffffffb000f07947 */ /* 0x000fea000383ffff */
.L_x_1941:
        /* <DEDUP_REMOVED lines=12> */
.L_x_2849:


//--------------------- .text._ZN7cutlass13device_kernelIN5flash11enable_sm90INS1_16FlashAttnFwdSm90INS1_25CollectiveMainloopFwdSm90ILi2EN4cute5tupleIJNS5_1CILi1EEES8_S8_EEENS6_IJNS7_ILi128EEENS7_ILi160EEENS7_ILi192EEEEEELi128ENS_12float_e4m3_tEfNS_4arch4Sm90ELb1ELb0ELb0ELb0ELb0ELb0ELb0ELb1ELb1ELb1ELb1ELb0EEENS1_21CollectiveEpilogueFwdINS6_IJSA_SA_SB_EEES9_NS_10bfloat16_tESG_Li256ELb0ELb1ELb1ELb1EEENS1_19SingleTileSchedulerILb0ELb1ELb1ELi128EEEEEEEEEvNT_6ParamsE --------------------------
	.section	.text._ZN7cutlass13device_kernelIN5flash11enable_sm90INS1_16FlashAttnFwdSm90INS1_25CollectiveMainloopFwdSm90ILi2EN4cute5tupleIJNS5_1CILi1EEES8_S8_EEENS6_IJNS7_ILi128EEENS7_ILi160EEENS7_ILi192EEEEEELi128ENS_12float_e4m3_tEfNS_4arch4Sm90ELb1ELb0ELb0ELb0ELb0ELb0ELb0ELb1ELb1ELb1ELb1ELb0EEENS1_21CollectiveEpilogueFwdINS6_IJSA_SA_SB_EEES9_NS_10bfloat16_tESG_Li256ELb0ELb1ELb1ELb1EEENS1_19SingleTileSchedulerILb0ELb1ELb1ELi128EEEEEEEEEvNT_6ParamsE,"ax",@progbits
	.align	128
.text._ZN7cutlass13device_kernelIN5flash11enable_sm90INS1_16FlashAttnFwdSm90INS1_25CollectiveMainloopFwdSm90ILi2EN4cute5tupleIJNS5_1CILi1EEES8_S8_EEENS6_IJNS7_ILi128EEENS7_ILi160EEENS7_ILi192EEEEEELi128ENS_12float_e4m3_tEfNS_4arch4Sm90ELb1ELb0ELb0ELb0ELb0ELb0ELb0ELb1ELb1ELb1ELb1ELb0EEENS1_21CollectiveEpilogueFwdINS6_IJSA_SA_SB_EEES9_NS_10bfloat16_tESG_Li256ELb0ELb1ELb1ELb1EEENS1_19SingleTileSchedulerILb0ELb1ELb1ELi128EEEEEEEEEvNT_6ParamsE:
        .type           _ZN7cutlass13device_kernelIN5flash11enable_sm90INS1_16FlashAttnFwdSm90INS1_25CollectiveMainloopFwdSm90ILi2EN4cute5tupleIJNS5_1CILi1EEES8_S8_EEENS6_IJNS7_ILi128EEENS7_ILi160EEENS7_ILi192EEEEEELi128ENS_12float_e4m3_tEfNS_4arch4Sm90ELb1ELb0ELb0ELb0ELb0ELb0ELb0ELb1ELb1ELb1ELb1ELb0EEENS1_21CollectiveEpilogueFwdINS6_IJSA_SA_SB_EEES9_NS_10bfloat16_tESG_Li256ELb0ELb1ELb1ELb1EEENS1_19SingleTileSchedulerILb0ELb1ELb1ELi128EEEEEEEEEvNT_6ParamsE,@function
        .size           _ZN7cutlass13device_kernelIN5flash11enable_sm90INS1_16FlashAttnFwdSm90INS1_25CollectiveMainloopFwdSm90ILi2EN4cute5tupleIJNS5_1CILi1EEES8_S8_EEENS6_IJNS7_ILi128EEENS7_ILi160EEENS7_ILi192EEEEEELi128ENS_12float_e4m3_tEfNS_4arch4Sm90ELb1ELb0ELb0ELb0ELb0ELb0ELb0ELb1ELb1ELb1ELb1ELb0EEENS1_21CollectiveEpilogueFwdINS6_IJSA_SA_SB_EEES9_NS_10bfloat16_tESG_Li256ELb0ELb1ELb1ELb1EEENS1_19SingleTileSchedulerILb0ELb1ELb1ELi128EEEEEEEEEvNT_6ParamsE,(.L_x_2850 - _ZN7cutlass13device_kernelIN5flash11enable_sm90INS1_16FlashAttnFwdSm90INS1_25CollectiveMainloopFwdSm90ILi2EN4cute5tupleIJNS5_1CILi1EEES8_S8_EEENS6_IJNS7_ILi128EEENS7_ILi160EEENS7_ILi192EEEEEELi128ENS_12float_e4m3_tEfNS_4arch4Sm90ELb1ELb0ELb0ELb0ELb0ELb0ELb0ELb1ELb1ELb1ELb1ELb0EEENS1_21CollectiveEpilogueFwdINS6_IJSA_SA_SB_EEES9_NS_10bfloat16_tESG_Li256ELb0ELb1ELb1ELb1EEENS1_19SingleTileSchedulerILb0ELb1ELb1ELi128EEEEEEEEEvNT_6ParamsE)
        .other          _ZN7cutlass13device_kernelIN5flash11enable_sm90INS1_16FlashAttnFwdSm90INS1_25CollectiveMainloopFwdSm90ILi2EN4cute5tupleIJNS5_1CILi1EEES8_S8_EEENS6_IJNS7_ILi128EEENS7_ILi160EEENS7_ILi192EEEEEELi128ENS_12float_e4m3_tEfNS_4arch4Sm90ELb1ELb0ELb0ELb0ELb0ELb0ELb0ELb1ELb1ELb1ELb1ELb0EEENS1_21CollectiveEpilogueFwdINS6_IJSA_SA_SB_EEES9_NS_10bfloat16_tESG_Li256ELb0ELb1ELb1ELb1EEENS1_19SingleTileSchedulerILb0ELb1ELb1ELi128EEEEEEEEEvNT_6ParamsE,@"STO_CUDA_ENTRY STV_DEFAULT"
_ZN7cutlass13device_kernelIN5flash11enable_sm90INS1_16FlashAttnFwdSm90INS1_25CollectiveMainloopFwdSm90ILi2EN4cute5tupleIJNS5_1CILi1EEES8_S8_EEENS6_IJNS7_ILi128EEENS7_ILi160EEENS7_ILi192EEEEEELi128ENS_12float_e4m3_tEfNS_4arch4Sm90ELb1ELb0ELb0ELb0ELb0ELb0ELb0ELb1ELb1ELb1ELb1ELb0EEENS1_21CollectiveEpilogueFwdINS6_IJSA_SA_SB_EEES9_NS_10bfloat16_tESG_Li256ELb0ELb1ELb1ELb1EEENS1_19SingleTileSchedulerILb0ELb1ELb1ELi128EEEEEEEEEvNT_6ParamsE:
        /* <DEDUP_REMOVED lines=17> */
.L_x_1943:
[----:B------:R-:W-:Y:S05]  /*0110*/  BSYNC B0 ;  /* 0x0000000000007941 */ /* 0x000fea0003800000 */
.L_x_1942:
        /* <DEDUP_REMOVED lines=40> */
.L_x_1944:
        /* <DEDUP_REMOVED lines=22> */
.L_x_1945:
        /* <DEDUP_REMOVED lines=18> */
.L_x_1946:
        /* <DEDUP_REMOVED lines=22> */
.L_x_1947:
        /* <DEDUP_REMOVED lines=22> */
.L_x_1948:
        /* <DEDUP_REMOVED lines=9> */
.L_x_1951:
[----:B------:R-:W-:-:S08]  /*0970*/  NOP ;  /* 0x0000000000007918 */ /* 0x000fd00000000000 */
[----:B------:R-:W0:Y:S02]  /*0980*/  USETMAXREG.TRY_ALLOC.CTAPOOL UP0, 0xf0 ;  /* 0x000000f0000079c8 */ /* 0x000e240008000600 */
[----:B0-----:R-:W-:-:S13]  /*0990*/  PLOP3.LUT P0, PT, PT, PT, UP0, 0x80, 0x0 ;  /* 0x000000000000781c */ /* 0x001fda0003f0f008 */
[----:B------:R-:W-:Y:S05]  /*09a0*/  @!P0 BRA `(.L_x_1951) ;  /* 0xfffffffc00f08947 */ /* 0x000fea000383ffff */
[----:B--2---:R-:W0:Y:S01]  /*09b0*/  LDC R2, c[0x0][0xc50] ;  /* 0x00031400ff027b82 */ /* 0x004e220000000800 */
[----:B------:R-:W1:Y:S07]  /*09c0*/  S2R R24, SR_TID.X ;  /* 0x0000000000187919 */ /* 0x000e6e0000002100 */
[----:B------:R-:W2:Y:S08]  /*09d0*/  S2UR UR4, SR_CTAID.Y ;  /* 0x00000000000479c3 */ /* 0x000eb00000002600 */
[----:B------:R-:W3:Y:S08]  /*09e0*/  S2UR UR36, SR_CTAID.Z ;  /* 0x00000000002479c3 */ /* 0x000ef00000002700 */
[----:B------:R-:W-:Y:S06]  /*09f0*/  BAR.ARV 0x8, 0x180 ;  /* 0x0206000000007b1d */ /* 0x000fec0000002000 */
[----:B0-----:R-:W-:Y:S01]  /*0a00*/  ISETP.NE.AND P1, PT, R2, 0x1, PT ;  /* 0x000000010200780c */ /* 0x001fe20003f25270 */
[----:B--2---:R-:W-:Y:S01]  /*0a10*/  IMAD.U32 R17, RZ, RZ, UR4 ;  /* 0x00000004ff117e24 */ /* 0x004fe2000f8e00ff */
[----:B-1----:R-:W-:-:S11]  /*0a20*/  LOP3.LUT R4, R24, 0xffffff80, RZ, 0xc0, !PT ;  /* 0xffffff8018047812 */ /* 0x002fd600078ec0ff */
[----:B------:R-:W0:Y:S01]  /*0a30*/  @P1 LDC R0, c[0x0][0xc54] ;  /* 0x00031500ff001b82 */ /* 0x000e220000000800 */
[----:B------:R-:W-:-:S07]  /*0a40*/  ISETP.NE.AND P0, PT, R4, 0x80, PT ;  /* 0x000000800400780c */ /* 0x000fce0003f05270 */
[----:B------:R-:W1:Y:S08]  /*0a50*/  @P1 LDC R3, c[0x0][0xc58] ;  /* 0x00031600ff031b82 */ /* 0x000e700000000800 */
[----:B------:R-:W-:Y:S06]  /*0a60*/  @!P0 BAR.ARV 0x9, 0x100 ;  /* 0x0244000000008b1d */ /* 0x000fec0000002000 */
[----:B---3--:R-:W-:Y:S01]  /*0a70*/  ISETP.LE.AND P0, PT, RZ, UR36, PT ;  /* 0x00000024ff007c0c */ /* 0x008fe2000bf03270 */
[----:B0-----:R-:W-:-:S05]  /*0a80*/  @P1 IMAD.HI.U32 R0, R0, UR4, RZ ;  /* 0x0000000400001c27 */ /* 0x001fca000f8e00ff */
[----:B-1----:R-:W-:-:S05]  /*0a90*/  @P1 SHF.R.U32.HI R17, RZ, R3, R0 ;  /* 0x00000003ff111219 */ /* 0x002fca0000011600 */
[----:B------:R-:W-:-:S04]  /*0aa0*/  IMAD.MOV R3, RZ, RZ, -R17 ;  /* 0x000000ffff037224 */ /* 0x000fc800078e0a11 */
[----:B------:R-:W-:Y:S01]  /*0ab0*/  IMAD R18, R2, R3, UR4 ;  /* 0x0000000402127e24 */ /* 0x000fe2000f8e0203 */
[----:B------:R-:W-:Y:S06]  /*0ac0*/  @!P0 BRA `(.L_x_1952) ;  /* 0x0000010c003c8947 */ /* 0x000fec0003800000 */
[----:B------:R-:W0:Y:S01]  /*0ad0*/  LDC.64 R12, c[0x0][0x990] ;  /* 0x00026400ff0c7b82 */ /* 0x000e220000000a00 */
[----:B------:R-:W-:-:S07]  /*0ae0*/  USHF.R.S32.HI UR37, URZ, 0x1f, UR36 ;  /* 0x0000001f3f257899 */ /* 0x000fce0008011424 */
[----:B------:R-:W1:Y:S08]  /*0af0*/  LDC.64 R20, c[0x0][0x998] ;  /* 0x00026600ff147b82 */ /* 0x000e700000000a00 */
[----:B------:R-:W2:Y:S01]  /*0b00*/  LDC R16, c[0x0][0x424] ;  /* 0x00010900ff107b82 */ /* 0x000ea20000000800 */
[----:B0-----:R-:W-:-:S04]  /*0b10*/  ISETP.NE.U32.AND P0, PT, R12, RZ, PT ;  /* 0x000000ff0c00720c */ /* 0x001fc80003f05070 */
[----:B------:R-:W-:Y:S02]  /*0b20*/  ISETP.NE.AND.EX P0, PT, R13, RZ, PT, P0 ;  /* 0x000000ff0d00720c */ /* 0x000fe40003f05300 */
[----:B-1----:R-:W-:-:S04]  /*0b30*/  ISETP.NE.U32.AND P1, PT, R20, RZ, PT ;  /* 0x000000ff1400720c */ /* 0x002fc80003f25070 */
[----:B------:R-:W-:-:S07]  /*0b40*/  ISETP.NE.AND.EX P1, PT, R21, RZ, PT, P1 ;  /* 0x000000ff1500720c */ /* 0x000fce0003f25310 */
[----:B------:R-:W0:Y:S01]  /*0b50*/  @P0 LDC.64 R8, c[0x0][0x9a8] ;  /* 0x00026a00ff080b82 */ /* 0x000e220000000a00 */
[----:B------:R-:W-:-:S07]  /*0b60*/  @P0 SHF.R.S32.HI R7, RZ, 0x1f, R17 ;  /* 0x0000001fff070819 */ /* 0x000fce0000011411 */
[----:B------:R-:W1:Y:S08]  /*0b70*/  @P1 LDC.64 R10, c[0x0][0x9b8] ;  /* 0x00026e00ff0a1b82 */ /* 0x000e700000000a00 */
[----:B------:R-:W3:Y:S08]  /*0b80*/  @P0 LDC.64 R14, c[0x0][0x9b0] ;  /* 0x00026c00ff0e0b82 */ /* 0x000ef00000000a00 */
[----:B------:R-:W4:Y:S01]  /*0b90*/  @P1 LDC.64 R22, c[0x0][0x9c0] ;  /* 0x00027000ff161b82 */ /* 0x000f220000000a00 */
[----:B0-----:R-:W-:-:S02]  /*0ba0*/  @P0 IMAD R0, R8, UR37, RZ ;  /* 0x0000002508000c24 */ /* 0x001fc4000f8e02ff */
[----:B------:R-:W-:-:S04]  /*0bb0*/  @P0 IMAD.WIDE.U32 R2, R8, UR36, RZ ;  /* 0x0000002408020c25 */ /* 0x000fc8000f8e00ff */
[----:B------:R-:W-:Y:S02]  /*0bc0*/  @P0 IMAD R9, R9, UR36, R0 ;  /* 0x0000002409090c24 */ /* 0x000fe4000f8e0200 */
[C---:B-1----:R-:W-:Y:S02]  /*0bd0*/  @P1 IMAD R4, R10.reuse, UR37, RZ ;  /* 0x000000250a041c24 */ /* 0x042fe4000f8e02ff */
[----:B------:R-:W-:Y:S01]  /*0be0*/  @P0 IMAD.IADD R3, R3, 0x1, R9 ;  /* 0x0000000103030824 */ /* 0x000fe200078e0209 */
[----:B------:R-:W-:Y:S01]  /*0bf0*/  @P1 SHF.R.S32.HI R9, RZ, 0x1f, R17 ;  /* 0x0000001fff091819 */ /* 0x000fe20000011411 */
[----:B------:R-:W-:Y:S02]  /*0c00*/  @P1 IMAD R11, R11, UR36, R4 ;  /* 0x000000240b0b1c24 */ /* 0x000fe4000f8e0204 */
[----:B------:R-:W-:Y:S02]  /*0c10*/  @P1 IMAD.WIDE.U32 R4, R10, UR36, RZ ;  /* 0x000000240a041c25 */ /* 0x000fe4000f8e00ff */
[----:B------:R-:W0:Y:S02]  /*0c20*/  LDC R10, c[0x0][0x288] ;  /* 0x0000a200ff0a7b82 */ /* 0x000e240000000800 */
[----:B---3--:R-:W-:-:S02]  /*0c30*/  @P0 IMAD R0, R7, R14, RZ ;  /* 0x0000000e07000224 */ /* 0x008fc400078e02ff */
[----:B------:R-:W-:Y:S02]  /*0c40*/  @P1 IMAD.IADD R5, R5, 0x1, R11 ;  /* 0x0000000105051824 */ /* 0x000fe400078e020b */
[----:B------:R-:W-:-:S04]  /*0c50*/  @P0 IMAD.WIDE.U32 R2, R17, R14, R2 ;  /* 0x0000000e11020225 */ /* 0x000fc800078e0002 */
[-C--:B----4-:R-:W-:Y:S02]  /*0c60*/  @P1 IMAD R6, R9, R22.reuse, RZ ;  /* 0x0000001609061224 */ /* 0x090fe400078e02ff */
[C---:B------:R-:W-:Y:S02]  /*0c70*/  @P0 IMAD R9, R17.reuse, R15, R0 ;  /* 0x0000000f11090224 */ /* 0x040fe400078e0200 */
[C---:B------:R-:W-:Y:S02]  /*0c80*/  @P1 IMAD R11, R17.reuse, R23, R6 ;  /* 0x00000017110b1224 */ /* 0x040fe400078e0206 */
[----:B------:R-:W-:Y:S01]  /*0c90*/  @P1 IMAD.WIDE.U32 R6, R17, R22, R4 ;  /* 0x0000001611061225 */ /* 0x000fe200078e0004 */
[----:B------:R-:W-:-:S03]  /*0ca0*/  @P0 LEA R4, P2, R2, R12, 0x2 ;  /* 0x0000000c02040211 */ /* 0x000fc600078410ff */
[----:B------:R-:W-:Y:S01]  /*0cb0*/  @P0 IMAD.IADD R3, R3, 0x1, R9 ;  /* 0x0000000103030824 */ /* 0x000fe200078e0209 */
[----:B------:R-:W-:Y:S01]  /*0cc0*/  @P1 LEA R8, P3, R6, R20, 0x2 ;  /* 0x0000001406081211 */ /* 0x000fe200078610ff */
[----:B------:R-:W-:Y:S01]  /*0cd0*/  @P1 IMAD.IADD R0, R7, 0x1, R11 ;  /* 0x0000000107001824 */ /* 0x000fe200078e020b */
[----:B------:R-:W1:Y:S01]  /*0ce0*/  S2R R22, SR_CTAID.X ;  /* 0x0000000000167919 */ /* 0x000e620000002500 */
[----:B------:R-:W3:Y:S01]  /*0cf0*/  LDC R11, c[0x0][0x2f0] ;  /* 0x0000bc00ff0b7b82 */ /* 0x000ee20000000800 */
[----:B------:R-:W-:Y:S01]  /*0d00*/  @P0 LEA.HI.X R5, R2, R13, R3, 0x2, P2 ;  /* 0x0000000d02050211 */ /* 0x000fe200010f1403 */
[----:B------:R-:W-:Y:S01]  /*0d10*/  IMAD.MOV.U32 R7, RZ, RZ, 0x3f800000 ;  /* 0x3f800000ff077424 */ /* 0x000fe200078e00ff */
[----:B------:R-:W-:Y:S01]  /*0d20*/  @P1 LEA.HI.X R9, R6, R21, R0, 0x2, P3 ;  /* 0x0000001506091211 */ /* 0x000fe200018f1400 */
[----:B------:R-:W-:-:S04]  /*0d30*/  IMAD.MOV.U32 R0, RZ, RZ, 0x3f800000 ;  /* 0x3f800000ff007424 */ /* 0x000fc800078e00ff */
[----:B------:R-:W4:Y:S01]  /*0d40*/  LDC R2, c[0x0][0x448] ;  /* 0x00011200ff027b82 */ /* 0x000f220000000800 */
[----:B------:R0:W5:Y:S04]  /*0d50*/  @P0 LDG.E R7, desc[UR48][R4.64] ;  /* 0x0000003004070981 */ /* 0x000168000c1e1900 */
[----:B------:R0:W5:Y:S01]  /*0d60*/  @P1 LDG.E R0, desc[UR48][R8.64] ;  /* 0x0000003008001981 */ /* 0x000162000c1e1900 */
[----:B------:R-:W-:Y:S01]  /*0d70*/  IMAD.MOV.U32 R23, RZ, RZ, RZ ;  /* 0x000000ffff177224 */ /* 0x000fe200078e00ff */
[----:B0-----:R-:W-:Y:S01]  /*0d80*/  IADD3 R5, -R10, 0xa0, RZ ;  /* 0x000000a00a057810 */ /* 0x001fe20007ffe1ff */
[----:B-1----:R-:W-:Y:S01]  /*0d90*/  IMAD.SHL.U32 R22, R22, 0x80, RZ ;  /* 0x0000008016167824 */ /* 0x002fe200078e00ff */
[----:B----4-:R-:W-:Y:S02]  /*0da0*/  ISETP.NE.AND P1, PT, R2, 0x1, PT ;  /* 0x000000010200780c */ /* 0x010fe40003f25270 */
[----:B------:R-:W0:Y:S11]  /*0db0*/  LDC.64 R2, c[0x0][0x418] ;  /* 0x00010600ff027b82 */ /* 0x000e360000000a00 */
[----:B------:R-:W1:Y:S08]  /*0dc0*/  @P1 LDC R13, c[0x0][0x44c] ;  /* 0x00011300ff0d1b82 */ /* 0x000e700000000800 */
[----:B------:R-:W4:Y:S01]  /*0dd0*/  @P1 LDC R6, c[0x0][0x450] ;  /* 0x00011400ff061b82 */ /* 0x000f220000000800 */
[----:B0-----:R-:W-:Y:S01]  /*0de0*/  ISETP.NE.U32.AND P0, PT, R2, RZ, PT ;  /* 0x000000ff0200720c */ /* 0x001fe20003f05070 */
[----:B------:R-:W-:-:S03]  /*0df0*/  @P1 VIADD R2, R22, 0x7f ;  /* 0x0000007f16021836 */ /* 0x000fc60000000000 */
[----:B------:R-:W-:-:S04]  /*0e00*/  ISETP.NE.AND.EX P0, PT, R3, RZ, PT, P0 ;  /* 0x000000ff0300720c */ /* 0x000fc80003f05300 */
[----:B--2---:R-:W-:Y:S01]  /*0e10*/  SEL R16, R16, 0x1, P0 ;  /* 0x0000000110107807 */ /* 0x004fe20000000000 */
[----:B-1----:R-:W-:-:S04]  /*0e20*/  @P1 IMAD.HI.U32 R3, R2, R13, RZ ;  /* 0x0000000d02031227 */ /* 0x002fc800078e00ff */
[----:B------:R-:W-:Y:S02]  /*0e30*/  VIADD R2, R22, 0x7f ;  /* 0x0000007f16027836 */ /* 0x000fe40000000000 */
[CC--:B---3--:R-:W-:Y:S01]  /*0e40*/  IMAD R5, R16.reuse, R11.reuse, R5 ;  /* 0x0000000b10057224 */ /* 0x0c8fe200078e0205 */
[----:B----4-:R-:W-:Y:S01]  /*0e50*/  @P1 SHF.R.U32.HI R2, RZ, R6, R3 ;  /* 0x00000006ff021219 */ /* 0x010fe20000011603 */
[----:B------:R-:W-:Y:S01]  /*0e60*/  IMAD R3, R16, R11, 0x9f ;  /* 0x0000009f10037424 */ /* 0x000fe200078e020b */
[----:B------:R-:W-:Y:S02]  /*0e70*/  SHF.R.U32.HI R6, RZ, 0x10, R18 ;  /* 0x00000010ff067819 */ /* 0x000fe40000011612 */
[----:B------:R-:W-:Y:S01]  /*0e80*/  LOP3.LUT R18, R18, 0xffff, RZ, 0xc0, !PT ;  /* 0x0000ffff12127812 */ /* 0x000fe200078ec0ff */
[----:B------:R-:W-:Y:S01]  /*0e90*/  IMAD.IADD R2, R5, 0x1, R2 ;  /* 0x0000000105027824 */ /* 0x000fe200078e0202 */
[----:B------:R-:W-:Y:S01]  /*0ea0*/  ISETP.NE.AND P0, PT, R6, RZ, PT ;  /* 0x000000ff0600720c */ /* 0x000fe20003f05270 */
[----:B------:R-:W-:-:S04]  /*0eb0*/  IMAD.HI R3, R3, 0x66666667, RZ ;  /* 0x6666666703037827 */ /* 0x000fc800078e02ff */
[----:B------:R-:W-:Y:S01]  /*0ec0*/  IMAD.HI R4, R2, 0x66666667, RZ ;  /* 0x6666666702047827 */ /* 0x000fe200078e02ff */
[----:B------:R-:W-:-:S04]  /*0ed0*/  SHF.R.U32.HI R2, RZ, 0x1f, R3 ;  /* 0x0000001fff027819 */ /* 0x000fc80000011603 */
[----:B------:R-:W-:Y:S02]  /*0ee0*/  SHF.R.U32.HI R5, RZ, 0x1f, R4 ;  /* 0x0000001fff057819 */ /* 0x000fe40000011604 */
[----:B------:R-:W-:Y:S01]  /*0ef0*/  LEA.HI.SX32 R2, R3, R2, 0x1a ;  /* 0x0000000203027211 */ /* 0x000fe200078fd2ff */
[----:B------:R-:W0:Y:S01]  /*0f00*/  @!P0 LDC R6, c[0x0][0x9f0] ;  /* 0x00027c00ff068b82 */ /* 0x000e220000000800 */
[----:B------:R-:W-:-:S04]  /*0f10*/  LEA.HI.SX32 R5, R4, R5, 0x1a ;  /* 0x0000000504057211 */ /* 0x000fc800078fd2ff */
[----:B------:R-:W-:-:S04]  /*0f20*/  VIMNMX R15, R2, R5, PT ;  /* 0x00000005020f7248 */ /* 0x000fc80003fe0100 */
[----:B------:R-:W-:-:S13]  /*0f30*/  ISETP.GE.AND P1, PT, R15, 0x1, PT ;  /* 0x000000010f00780c */ /* 0x000fda0003f26270 */
[----:B------:R-:W-:Y:S05]  /*0f40*/  @!P1 BRA `(.L_x_1953) ;  /* 0x00000000006c9947 */ /* 0x000fea0003800000 */
        /* <DEDUP_REMOVED lines=27> */
.L_x_1953:
[-C--:B------:R-:W-:Y:S02]  /*1100*/  IMAD R18, R18, R23.reuse, RZ ;  /* 0x0000001712127224 */ /* 0x080fe400078e02ff */
[----:B-----5:R-:W-:Y:S01]  /*1110*/  FMUL.FTZ R2, R7, R0 ;  /* 0x0000000007027220 */ /* 0x020fe20000410000 */
[----:B------:R-:W-:Y:S01]  /*1120*/  ULDC UR4, c[0x0][0x988] ;  /* 0x0002620000047ab9 */ /* 0x000fe20000000800 */
[----:B------:R-:W-:Y:S01]  /*1130*/  VIADD R105, R24, 0xffffff80 ;  /* 0xffffff8018697836 */ /* 0x000fe20000000000 */
[----:B------:R-:W-:Y:S01]  /*1140*/  PLOP3.LUT P0, PT, PT, PT, PT, 0x80, 0x0 ;  /* 0x000000000000781c */ /* 0x000fe20003f0f070 */
[----:B------:R-:W-:Y:S01]  /*1150*/  FMUL.FTZ R2, R2, UR4 ;  /* 0x0000000402027c20 */ /* 0x000fe20008410000 */
[----:B------:R-:W-:Y:S02]  /*1160*/  VIADDMNMX R23, R18, R23, R15, PT ;  /* 0x0000001712177246 */ /* 0x000fe4000380010f */
[----:B------:R-:W-:Y:S01]  /*1170*/  CS2R R28, SRZ ;  /* 0x00000000001c7805 */ /* 0x000fe2000001ff00 */
[----:B------:R-:W-:Y:S01]  /*1180*/  IMAD.MOV.U32 R3, RZ, RZ, RZ ;  /* 0x000000ffff037224 */ /* 0x000fe200078e00ff */
[----:B------:R-:W-:-:S02]  /*1190*/  CS2R R24, SRZ ;  /* 0x0000000000187805 */ /* 0x000fc4000001ff00 */
[----:B------:R-:W-:Y:S01]  /*11a0*/  ISETP.GT.AND P1, PT, R23, R18, PT ;  /* 0x000000121700720c */ /* 0x000fe20003f24270 */
[----:B------:R-:W-:Y:S01]  /*11b0*/  IMAD.MOV.U32 R0, RZ, RZ, RZ ;  /* 0x000000ffff007224 */ /* 0x000fe200078e00ff */
        /* <DEDUP_REMOVED lines=30> */
[----:B------:R-:W-:Y:S01]  /*13a0*/  IMAD R104, R16, R11, RZ ;  /* 0x0000000b10687224 */ /* 0x000fe200078e02ff */
[----:B------:R-:W-:Y:S06]  /*13b0*/  @!P1 BRA `(.L_x_1954) ;  /* 0x000000a400e89947 */ /* 0x000fec0003800000 */
[----:B------:R-:W-:Y:S01]  /*13c0*/  SHF.R.S32.HI R106, RZ, 0x1f, R105 ;  /* 0x0000001fff6a7819 */ /* 0x000fe20000011469 */
[----:B------:R-:W1:Y:S01]  /*13d0*/  S2UR UR5, SR_CgaCtaId ;  /* 0x00000000000579c3 */ /* 0x000e620000008800 */
[----:B------:R-:W-:Y:S02]  /*13e0*/  UMOV UR39, 0x400 ;  /* 0x0000040000277882 */ /* 0x000fe40000000000 */
[----:B------:R-:W-:-:S04]  /*13f0*/  LEA.HI R107, R106, R105, RZ, 0x7 ;  /* 0x000000696a6b7211 */ /* 0x000fc800078f38ff */
[----:B------:R-:W-:-:S05]  /*1400*/  SHF.R.S32.HI R108, RZ, 0x7, R107 ;  /* 0x00000007ff6c7819 */ /* 0x000fca000001146b */
[----:B------:R-:W2:Y:S01]  /*1410*/  SHFL.IDX PT, R0, R108, RZ, 0x1f ;  /* 0x00001fff6c007589 */ /* 0x000ea200000e0000 */
[----:B-1----:R-:W-:-:S04]  /*1420*/  ULEA UR39, UR5, UR39, 0x18 ;  /* 0x0000002705277291 */ /* 0x002fc8000f8ec03f */
[----:B------:R-:W-:-:S04]  /*1430*/  UIADD3 UR5, UR39, 0x14400, URZ ;  /* 0x0001440027057890 */ /* 0x000fc8000fffe03f */
[----:B------:R-:W-:Y:S01]  /*1440*/  ULOP3.LUT UP0, URZ, UR5, 0x9f, URZ, 0xc0, !UPT ;  /* 0x0000009f053f7892 */ /* 0x000fe2000f80c03f */
[----:B--2---:R-:W-:-:S05]  /*1450*/  R2UR UR38, R0 ;  /* 0x00000000002672ca */ /* 0x004fca00000e0000 */
        /* <DEDUP_REMOVED lines=12> */
[----:B------:R1:W2:Y:S01]  /*1520*/  LDC.64 R14, c[0x4][R0] ;  /* 0x01000000000e7b82 */ /* 0x0002a20000000a00 */
[----:B------:R-:W-:Y:S01]  /*1530*/  IMAD.U32 R5, RZ, RZ, UR5 ;  /* 0x00000005ff057e24 */ /* 0x000fe2000f8e00ff */
[----:B------:R-:W-:Y:S01]  /*1540*/  ULDC.64 UR4, c[0x4][0xa8] ;  /* 0x01002a0000047ab9 */ /* 0x000fe20000000a00 */
[----:B------:R-:W-:Y:S02]  /*1550*/  IMAD.U32 R10, RZ, RZ, UR6 ;  /* 0x00000006ff0a7e24 */ /* 0x000fe4000f8e00ff */
[----:B0-----:R-:W-:Y:S02]  /*1560*/  IMAD.U32 R6, RZ, RZ, UR4 ;  /* 0x00000004ff067e24 */ /* 0x001fe4000f8e00ff */
[----:B------:R-:W-:-:S02]  /*1570*/  IMAD.U32 R7, RZ, RZ, UR5 ;  /* 0x00000005ff077e24 */ /* 0x000fc4000f8e00ff */
[----:B------:R-:W-:Y:S02]  /*1580*/  IMAD.U32 R11, RZ, RZ, UR7 ;  /* 0x00000007ff0b7e24 */ /* 0x000fe4000f8e00ff */
[----:B------:R-:W-:Y:S02]  /*1590*/  IMAD.MOV.U32 R8, RZ, RZ, 0x70 ;  /* 0x00000070ff087424 */ /* 0x000fe400078e00ff */
[----:B------:R-:W-:Y:S02]  /*15a0*/  IMAD.MOV.U32 R12, RZ, RZ, 0x1 ;  /* 0x00000001ff0c7424 */ /* 0x000fe400078e00ff */
[----:B-1----:R-:W-:-:S07]  /*15b0*/  IMAD.MOV.U32 R13, RZ, RZ, RZ ;  /* 0x000000ffff0d7224 */ /* 0x002fce00078e00ff */
[----:B------:R-:W-:-:S07]  /*15c0*/  LEPC R20, `(.L_x_1955) ;  /* 0x000000001014794e */ /* 0x000fce0000000000 */
[----:B--2---:R-:W-:Y:S05]  /*15d0*/  CALL.ABS.NOINC R14 ;  /* 0x000000000e007343 */ /* 0x004fea0003c00000 */
.L_x_1955:
[----:B------:R-:W2:Y:S01]  /*15e0*/  LDL.LU R20, [R1+0x1c] ;  /* 0x00001c0001147983 */ /* 0x000ea20000300800 */
[----:B------:R-:W-:-:S04]  /*15f0*/  SHF.L.U32 R3, RZ, 0x1f, RZ ;  /* 0x0000001fff037819 */ /* 0x000fc800000006ff */
[----:B------:R-:W1:Y:S01]  /*1600*/  SYNCS.PHASECHK.TRANS64.TRYWAIT P0, [UR39+0x29800], R3 ;  /* 0x02980003ff0075a7 */ /* 0x000e620008000167 */
[----:B--2---:R-:W-:-:S04]  /*1610*/  LOP3.LUT R0, R20, 0x1, RZ, 0xfc, !PT ;  /* 0x0000000114007812 */ /* 0x004fc800078efcff */
[----:B------:R-:W-:Y:S01]  /*1620*/  ISETP.NE.AND P1, PT, R0, 0x3, PT ;  /* 0x000000030000780c */ /* 0x000fe20003f25270 */
[----:B-1----:R-:W-:-:S12]  /*1630*/  @!P0 BRA `(.L_x_1956) ;  /* 0x0000010000688947 */ /* 0x002fd80003800000 */
.L_x_2050:
[----:B------:R-:W-:Y:S05]  /*1640*/  @!P1 BRA `(.L_x_1957) ;  /* 0x0000000000049947 */ /* 0x000fea0003800000 */
[----:B------:R-:W-:Y:S01]  /*1650*/  BPT.TRAP 0x1 ;  /* 0x000000040000795c */ /* 0x000fe20000300000 */
.L_x_1957:
[----:B------:R2:W3:Y:S01]  /*1660*/  SYNCS.PHASECHK.TRANS64.TRYWAIT P2, [UR39+0x29830], R3 ;  /* 0x02983003ff0075a7 */ /* 0x0004e20008040167 */
[----:B------:R-:W-:Y:S05]  /*1670*/  @!P1 BRA `(.L_x_1958) ;  /* 0x0000000000049947 */ /* 0x000fea0003800000 */
[----:B------:R-:W-:Y:S01]  /*1680*/  BPT.TRAP 0x1 ;  /* 0x000000040000795c */ /* 0x000fe20000300000 */
.L_x_1958:
[----:B-1----:R-:W1:Y:S01]  /*1690*/  S2R R0, SR_TID.X ;  /* 0x0000000000007919 */ /* 0x002e620000002100 */
[----:B------:R-:W-:-:S05]  /*16a0*/  IMAD.U32 R4, RZ, RZ, UR40 ;  /* 0x00000028ff047e24 */ /* 0x000fca000f8e00ff */
[----:B------:R-:W-:Y:S02]  /*16b0*/  LOP3.LUT R4, R4, 0x10000, RZ, 0xfc, !PT ;  /* 0x0001000004047812 */ /* 0x000fe400078efcff */
[----:B-1----:R-:W-:-:S04]  /*16c0*/  LOP3.LUT R0, R0, 0x7f, RZ, 0xc0, !PT ;  /* 0x0000007f00007812 */ /* 0x002fc800078ec0ff */
[----:B------:R-:W-:Y:S01]  /*16d0*/  ISETP.NE.AND P0, PT, R0, RZ, PT ;  /* 0x000000ff0000720c */ /* 0x000fe20003f05270 */
[----:B---3--:R-:W-:-:S12]  /*16e0*/  @P2 BRA `(.L_x_1959) ;  /* 0x0000000000082947 */ /* 0x008fd80003800000 */
[----:B------:R-:W1:Y:S02]  /*16f0*/  SYNCS.PHASECHK.TRANS64.TRYWAIT P2, [UR39+0x29830], R3 ;  /* 0x02983003ff0075a7 */ /* 0x000e640008040167 */
[----:B-1----:R-:W-:Y:S05]  /*1700*/  @!P2 BRA `(.L_x_1960) ;  /* 0x00000100004ca947 */ /* 0x002fea0003800000 */
.L_x_1959:
[----:B------:R-:W-:Y:S05]  /*1710*/  WARPSYNC.ALL ;  /* 0x0000000000007948 */ /* 0x000fea0003800000 */
[----:B------:R-:W-:Y:S01]  /*1720*/  IMAD.MOV.U32 R5, RZ, RZ, -0x7fffffe0 ;  /* 0x80000020ff057424 */ /* 0x000fe200078e00ff */
        /* <DEDUP_REMOVED lines=15> */
[C---:B------:R-:W-:Y:S01]  /*1820*/  R2UR UR13, R5.reuse ;  /* 0x00000000050d72ca */ /* 0x040fe200000e0000 */
[----:B------:R-:W-:Y:S01]  /*1830*/  UIADD3 UR4, UR52, 0x80, URZ ;  /* 0x0000008034047890 */ /* 0x000fe2000fffe03f */
[C---:B------:R-:W-:Y:S01]  /*1840*/  R2UR UR6, R4.reuse ;  /* 0x00000000040672ca */ /* 0x040fe200000e0000 */
[----:B------:R-:W-:Y:S01]  /*1850*/  UMOV UR15, 0x80000020 ;  /* 0x80000020000f7882 */ /* 0x000fe20000000000 */
[----:B------:R-:W-:Y:S01]  /*1860*/  UMOV UR10, UR52 ;  /* 0x00000034000a7c82 */ /* 0x000fe20008000000 */
[----:B------:R-:W-:Y:S01]  /*1870*/  UIADD3 UR7, UR52, 0x2, URZ ;  /* 0x0000000234077890 */ /* 0x000fe2000fffe03f */
[----:B------:R-:W-:Y:S01]  /*1880*/  QGMMA.64x32x32.F32.E4M3.E4M3 R88, gdesc[UR8], RZ, !UPT, gsb0 ;  /* 0x00600000085879f3 */ /* 0x000fe2000c0008ff */
[----:B------:R-:W-:Y:S01]  /*1890*/  R2UR UR8, R4 ;  /* 0x00000000040872ca */ /* 0x000fe200000e0000 */
[----:B------:R-:W-:Y:S01]  /*18a0*/  UMOV UR10, UR4 ;  /* 0x00000004000a7c82 */ /* 0x000fe20008000000 */
[----:B------:R-:W-:Y:S01]  /*18b0*/  R2UR UR9, R5 ;  /* 0x00000000050972ca */ /* 0x000fe200000e0000 */
[----:B------:R-:W-:Y:S01]  /*18c0*/  UMOV UR11, 0x80000020 ;  /* 0x80000020000b7882 */ /* 0x000fe20000000000 */
[----:B------:R-:W-:Y:S01]  /*18d0*/  UIADD3 UR4, UR52, 0x100, URZ ;  /* 0x0000010034047890 */ /* 0x000fe2000fffe03f */
[----:B-12---:R-:W1:Y:S01]  /*18e0*/  LDC R3, c[0x0][0x448] ;  /* 0x00011200ff037b82 */ /* 0x006e620000000800 */
[----:B------:R-:W-:Y:S01]  /*18f0*/  UMOV UR5, 0x80000020 ;  /* 0x8000002000057882 */ /* 0x000fe20000000000 */
[----:B------:R-:W-:Y:S01]  /*1900*/  UIADD3 UR26, UR52, 0x600, URZ ;  /* 0x00000600341a7890 */ /* 0x000fe2000fffe03f */
[----:B------:R-:W-:Y:S01]  /*1910*/  LOP3.LUT R0, R107, 0xffffff80, RZ, 0xc0, !PT ;  /* 0xffffff806b007812 */ /* 0x000fe200078ec0ff */
[----:B------:R-:W-:Y:S01]  /*1920*/  UMOV UR27, 0x80000020 ;  /* 0x80000020001b7882 */ /* 0x000fe20000000000 */
[----:B------:R-:W-:Y:S01]  /*1930*/  UIADD3 UR30, UR52, 0x700, URZ ;  /* 0x00000700341e7890 */ /* 0x000fe2000fffe03f */
[----:B------:R-:W-:Y:S01]  /*1940*/  LEA.HI R106, R106, R105, RZ, 0x2 ;  /* 0x000000696a6a7211 */ /* 0x000fe200078f10ff */
[----:B------:R-:W-:Y:S01]  /*1950*/  UMOV UR18, UR4 ;  /* 0x0000000400127c82 */ /* 0x000fe20008000000 */
[----:B------:R-:W-:Y:S01]  /*1960*/  UIADD3 UR4, UR6, 0x2, URZ ;  /* 0x0000000206047890 */ /* 0x000fe2000fffe03f */
[----:B------:R-:W-:Y:S01]  /*1970*/  IMAD.IADD R0, R105, 0x1, -R0 ;  /* 0x0000000169007824 */ /* 0x000fe200078e0a00 */
[----:B------:R-:W-:Y:S01]  /*1980*/  UMOV UR31, 0x80000020 ;  /* 0x80000020001f7882 */ /* 0x000fe20000000000 */
[----:B------:R-:W-:Y:S01]  /*1990*/  LOP3.LUT R106, R106, 0xfffffffc, RZ, 0xc0, !PT ;  /* 0xfffffffc6a6a7812 */ /* 0x000fe200078ec0ff */
[----:B------:R-:W2:Y:S01]  /*19a0*/  S2UR UR50, SR_CgaCtaId ;  /* 0x00000000003279c3 */ /* 0x000ea20000008800 */
[----:B------:R-:W-:-:S03]  /*19b0*/  UMOV UR54, URZ ;  /* 0x0000003f00367c82 */ /* 0x000fc60008000000 */
[----:B------:R-:W-:-:S05]  /*19c0*/  IMAD.IADD R106, R105, 0x1, -R106 ;  /* 0x00000001696a7824 */ /* 0x000fca00078e0a6a */
[----:B------:R-:W-:Y:S02]  /*19d0*/  LEA.HI R10, R106, R106, RZ, 0x1 ;  /* 0x0000006a6a0a7211 */ /* 0x000fe400078f08ff */
[----:B-1----:R-:W-:Y:S02]  /*19e0*/  ISETP.NE.AND P2, PT, R3, 0x1, PT ;  /* 0x000000010300780c */ /* 0x002fe40003f45270 */
[----:B------:R-:W-:-:S04]  /*19f0*/  LEA.HI R3, R108, R108, RZ, 0x1 ;  /* 0x0000006c6c037211 */ /* 0x000fc800078f08ff */
[----:B------:R-:W-:Y:S02]  /*1a00*/  LOP3.LUT R9, R3, 0x3fffffe, RZ, 0xc0, !PT ;  /* 0x03fffffe03097812 */ /* 0x000fe400078ec0ff */
[----:B------:R-:W-:-:S03]  /*1a10*/  SHF.R.S32.HI R3, RZ, 0x1f, R0 ;  /* 0x0000001fff037819 */ /* 0x000fc60000011400 */
[----:B------:R-:W-:Y:S01]  /*1a20*/  IMAD.IADD R9, R108, 0x1, -R9 ;  /* 0x000000016c097824 */ /* 0x000fe200078e0a09 */
[CC--:B0-----:R-:W-:Y:S01]  /*1a30*/  LEA.HI R6, R3.reuse, R0.reuse, RZ, 0x2 ;  /* 0x0000000003067211 */ /* 0x0c1fe200078f10ff */
[----:B------:R-:W0:Y:S01]  /*1a40*/  @P2 LDC R12, c[0x0][0x44c] ;  /* 0x00011300ff0c2b82 */ /* 0x000e220000000800 */
[----:B------:R-:W-:Y:S02]  /*1a50*/  LEA.HI R7, R3, R0, RZ, 0x5 ;  /* 0x0000000003077211 */ /* 0x000fe400078f28ff */
[--C-:B------:R-:W-:Y:S02]  /*1a60*/  SHF.R.S32.HI R3, RZ, 0x2, R6.reuse ;  /* 0x00000002ff037819 */ /* 0x100fe40000011406 */
[----:B------:R-:W-:Y:S02]  /*1a70*/  SHF.R.S32.HI R8, RZ, 0x1f, R6 ;  /* 0x0000001fff087819 */ /* 0x000fe40000011406 */
[----:B------:R-:W-:Y:S01]  /*1a80*/  SHF.R.S32.HI R7, RZ, 0x5, R7 ;  /* 0x00000005ff077819 */ /* 0x000fe20000011407 */
[----:B------:R-:W1:Y:S01]  /*1a90*/  @P2 LDC R14, c[0x0][0x450] ;  /* 0x00011400ff0e2b82 */ /* 0x000e620000000800 */
[----:B------:R-:W-:-:S03]  /*1aa0*/  LEA.HI R8, R8, R3, RZ, 0x3 ;  /* 0x0000000308087211 */ /* 0x000fc600078f18ff */
[----:B------:R-:W-:Y:S01]  /*1ab0*/  IMAD R11, R7, 0x10, R22 ;  /* 0x00000010070b7824 */ /* 0x000fe200078e0216 */
[----:B------:R-:W-:Y:S02]  /*1ac0*/  LOP3.LUT R8, R8, 0xfffffff8, RZ, 0xc0, !PT ;  /* 0xfffffff808087812 */ /* 0x000fe400078ec0ff */
[----:B------:R-:W-:Y:S01]  /*1ad0*/  LOP3.LUT R7, R10, 0x1ffffffe, RZ, 0xc0, !PT ;  /* 0x1ffffffe0a077812 */ /* 0x000fe200078ec0ff */
[----:B------:R-:W-:Y:S02]  /*1ae0*/  WARPGROUP.DEPBAR.LE gsb0, 0x0 ;  /* 0x00008000000079c5 */ /* 0x000fe40000010000 */
[----:B------:R-:W-:Y:S01]  /*1af0*/  WARPGROUP.ARRIVE ;  /* 0x00000000000079c5 */ /* 0x000fe20000000000 */
[----:B------:R-:W-:Y:S01]  /*1b00*/  IADD3 R8, R11, R3, -R8 ;  /* 0x000000030b087210 */ /* 0x000fe20007ffe808 */
[----:B------:R-:W-:-:S04]  /*1b10*/  IMAD.IADD R7, R106, 0x1, -R7 ;  /* 0x000000016a077824 */ /* 0x000fc800078e0a07 */
[----:B------:R-:W-:Y:S01]  /*1b20*/  QGMMA.64x32x32.F32.E4M3.E4M3 R72, gdesc[UR8], RZ, !UPT, gsb0 ;  /* 0x00600000084879f3 */ /* 0x000fe2000c0008ff */
[----:B------:R-:W-:Y:S01]  /*1b30*/  UIADD3 UR8, UR52, 0x180, URZ ;  /* 0x0000018034087890 */ /* 0x000fe2000fffe03f */
[----:B------:R-:W-:Y:S01]  /*1b40*/  IMAD R8, R9, 0x40, R8 ;  /* 0x0000004009087824 */ /* 0x000fe200078e0208 */
[----:B------:R-:W-:Y:S01]  /*1b50*/  UIADD3 UR10, UR52, 0x200, URZ ;  /* 0x00000200340a7890 */ /* 0x000fe2000fffe03f */
[----:B------:R-:W-:Y:S01]  /*1b60*/  LOP3.LUT R9, R6, 0x7ffffffc, RZ, 0xc0, !PT ;  /* 0x7ffffffc06097812 */ /* 0x000fe200078ec0ff */
[----:B------:R-:W-:Y:S01]  /*1b70*/  UMOV UR9, UR5 ;  /* 0x0000000500097c82 */ /* 0x000fe20008000000 */
[----:B------:R-:W-:Y:S01]  /*1b80*/  UMOV UR11, 0x80000020 ;  /* 0x80000020000b7882 */ /* 0x000fe20000000000 */
[----:B------:R-:W-:Y:S01]  /*1b90*/  IMAD R7, R7, 0x8, R8 ;  /* 0x0000000807077824 */ /* 0x000fe200078e0208 */
[----:B------:R-:W-:Y:S01]  /*1ba0*/  UMOV UR22, UR8 ;  /* 0x0000000800167c82 */ /* 0x000fe20008000000 */
[----:B------:R-:W-:Y:S01]  /*1bb0*/  UMOV UR8, UR4 ;  /* 0x0000000400087c82 */ /* 0x000fe20008000000 */
[----:B------:R-:W-:Y:S01]  /*1bc0*/  UMOV UR14, UR10 ;  /* 0x0000000a000e7c82 */ /* 0x000fe20008000000 */
[----:B------:R-:W-:Y:S01]  /*1bd0*/  UMOV UR10, UR7 ;  /* 0x00000007000a7c82 */ /* 0x000fe20008000000 */
[----:B------:R-:W-:Y:S01]  /*1be0*/  UIADD3 UR7, UR52, 0x182, URZ ;  /* 0x0000018234077890 */ /* 0x000fe2000fffe03f */
[----:B0-----:R-:W-:-:S04]  /*1bf0*/  @P2 IMAD.HI.U32 R3, R7, R12, RZ ;  /* 0x0000000c07032227 */ /* 0x001fc800078e00ff */
[----:B------:R-:W-:Y:S01]  /*1c00*/  IMAD.MOV.U32 R12, RZ, RZ, R7 ;  /* 0x000000ffff0c7224 */ /* 0x000fe200078e0007 */
[----:B-1----:R-:W-:Y:S01]  /*1c10*/  @P2 SHF.R.U32.HI R12, RZ, R14, R3 ;  /* 0x0000000eff0c2219 */ /* 0x002fe20000011603 */
[----:B------:R-:W-:Y:S01]  /*1c20*/  IMAD.MOV.U32 R14, RZ, RZ, -0xa0 ;  /* 0xffffff60ff0e7424 */ /* 0x000fe200078e00ff */
[----:B------:R-:W0:Y:S01]  /*1c30*/  LDC R3, c[0x0][0x288] ;  /* 0x0000a200ff037b82 */ /* 0x000e220000000800 */
[C---:B------:R-:W-:Y:S02]  /*1c40*/  IMAD R6, R23.reuse, -0xa0, R104 ;  /* 0xffffff6017067824 */ /* 0x040fe400078e0268 */
[----:B------:R-:W1:Y:S01]  /*1c50*/  SHFL.IDX PT, R10, R12, 0x1, 0x1c1f ;  /* 0x003c1f000c0a7f89 */ /* 0x000e6200000e0000 */
[----:B------:R-:W-:Y:S02]  /*1c60*/  IMAD.IADD R8, R0, 0x1, -R9 ;  /* 0x0000000100087824 */ /* 0x000fe400078e0a09 */
[----:B------:R-:W-:Y:S01]  /*1c70*/  IMAD R11, R23, R14, 0xa1 ;  /* 0x000000a1170b7424 */ /* 0x000fe200078e020e */
[----:B------:R-:W3:Y:S01]  /*1c80*/  SHFL.IDX PT, R12, R12, RZ, 0x1c1f ;  /* 0x001c1fff0c0c7589 */ /* 0x000ee200000e0000 */
[----:B------:R-:W-:-:S02]  /*1c90*/  VIADD R9, R6, 0xa0 ;  /* 0x000000a006097836 */ /* 0x000fc40000000000 */
[C---:B------:R-:W-:Y:S02]  /*1ca0*/  IMAD R11, R8.reuse, -0x2, R11 ;  /* 0xfffffffe080b7824 */ /* 0x040fe400078e020b */
[----:B------:R-:W-:-:S03]  /*1cb0*/  IMAD R14, R8, -0x2, R9 ;  /* 0xfffffffe080e7824 */ /* 0x000fc600078e0209 */
[----:B0-----:R-:W-:-:S04]  /*1cc0*/  IADD3 R21, R11, -R3, R104 ;  /* 0x800000030b157210 */ /* 0x001fc80007ffe068 */
[----:B-1----:R-:W-:-:S04]  /*1cd0*/  VIADDMNMX R10, R10, R21, R14, PT ;  /* 0x000000150a0a7246 */ /* 0x002fc8000380010e */
[C---:B------:R-:W-:Y:S02]  /*1ce0*/  ISETP.GT.AND P3, PT, R10.reuse, RZ, PT ;  /* 0x000000ff0a00720c */ /* 0x040fe40003f64270 */
[C---:B------:R-:W-:Y:S02]  /*1cf0*/  ISETP.GT.AND P4, PT, R10.reuse, 0x1, PT ;  /* 0x000000010a00780c */ /* 0x040fe40003f84270 */
[----:B------:R-:W-:Y:S01]  /*1d00*/  ISETP.GT.AND P5, PT, R10, 0x8, PT ;  /* 0x000000080a00780c */ /* 0x000fe20003fa4270 */
[----:B------:R-:W-:Y:S02]  /*1d10*/  WARPGROUP.DEPBAR.LE gsb0, 0x0 ;  /* 0x00008000000079c5 */ /* 0x000fe40000010000 */
[----:B------:R-:W-:-:S06]  /*1d20*/  WARPGROUP.ARRIVE ;  /* 0x00000000000079c5 */ /* 0x000fcc0000000000 */
[----:B------:R-:W-:Y:S01]  /*1d30*/  QGMMA.64x32x32.F32.E4M3.E4M3 R56, gdesc[UR16], RZ, !UPT, gsb0 ;  /* 0x00600000103879f3 */ /* 0x000fe2000c0008ff */
[----:B------:R-:W-:Y:S02]  /*1d40*/  UIADD3 UR16, UR6, 0x400, URZ ;  /* 0x0000040006107890 */ /* 0x000fe4000fffe03f */
[----:B------:R-:W-:Y:S01]  /*1d50*/  UIADD3 UR18, UR52, 0x500, URZ ;  /* 0x0000050034127890 */ /* 0x000fe2000fffe03f */
[----:B------:R-:W-:Y:S01]  /*1d60*/  UMOV UR17, 0x80000020 ;  /* 0x8000002000117882 */ /* 0x000fe20000000000 */
[----:B------:R-:W-:Y:S01]  /*1d70*/  UMOV UR19, 0x80000020 ;  /* 0x8000002000137882 */ /* 0x000fe20000000000 */
[----:B------:R-:W-:Y:S02]  /*1d80*/  UMOV UR25, UR17 ;  /* 0x0000001100197c82 */ /* 0x000fe40008000000 */
[----:B------:R-:W-:Y:S01]  /*1d90*/  UMOV UR24, UR16 ;  /* 0x0000001000187c82 */ /* 0x000fe20008000000 */
[----:B------:R-:W-:Y:S01]  /*1da0*/  UMOV UR28, UR16 ;  /* 0x00000010001c7c82 */ /* 0x000fe20008000000 */
[----:B------:R-:W-:Y:S01]  /*1db0*/  UMOV UR29, UR17 ;  /* 0x00000011001d7c82 */ /* 0x000fe20008000000 */
[----:B------:R-:W-:-:S02]  /*1dc0*/  WARPGROUP.DEPBAR.LE gsb0, 0x0 ;  /* 0x00008000000079c5 */ /* 0x000fc40000010000 */
[----:B------:R-:W-:-:S06]  /*1dd0*/  WARPGROUP.ARRIVE ;  /* 0x00000000000079c5 */ /* 0x000fcc0000000000 */
[----:B------:R-:W-:Y:S01]  /*1de0*/  QGMMA.64x32x32.F32.E4M3.E4M3 R40, gdesc[UR20], RZ, !UPT, gsb0 ;  /* 0x00600000142879f3 */ /* 0x000fe2000c0008ff */
[----:B------:R-:W-:Y:S02]  /*1df0*/  UIADD3 UR20, UR6, 0x402, URZ ;  /* 0x0000040206147890 */ /* 0x000fe4000fffe03f */
[----:B------:R-:W-:Y:S01]  /*1e00*/  UIADD3 UR22, UR52, 0x502, URZ ;  /* 0x0000050234167890 */ /* 0x000fe2000fffe03f */
[----:B------:R-:W-:Y:S01]  /*1e10*/  UMOV UR21, 0x80000020 ;  /* 0x8000002000157882 */ /* 0x000fe20000000000 */
[----:B------:R-:W-:Y:S01]  /*1e20*/  UMOV UR23, 0x80000020 ;  /* 0x8000002000177882 */ /* 0x000fe20000000000 */
[----:B------:R-:W-:Y:S02]  /*1e30*/  WARPGROUP.DEPBAR.LE gsb0, 0x0 ;  /* 0x00008000000079c5 */ /* 0x000fe40000010000 */
[----:B------:R-:W-:-:S06]  /*1e40*/  WARPGROUP.ARRIVE ;  /* 0x00000000000079c5 */ /* 0x000fcc0000000000 */
[----:B------:R-:W-:Y:S01]  /*1e50*/  QGMMA.64x32x32.F32.E4M3.E4M3 R24, gdesc[UR12], RZ, !UPT, gsb0 ;  /* 0x006000000c1879f3 */ /* 0x000fe2000c0008ff */
[----:B------:R-:W-:Y:S02]  /*1e60*/  UIADD3 UR12, UR52, 0x202, URZ ;  /* 0x00000202340c7890 */ /* 0x000fe4000fffe03f */
[----:B------:R-:W-:Y:S02]  /*1e70*/  UIADD3 UR13, UR6, 0x200, URZ ;  /* 0x00000200060d7890 */ /* 0x000fe4000fffe03f */
        /* <DEDUP_REMOVED lines=120> */
[----:B------:R-:W-:Y:S01]  /*2600*/  ISETP.GT.AND P3, PT, R10, 0x9, PT ;  /* 0x000000090a00780c */ /* 0x000fe20003f64270 */
[----:B------:R-:W-:Y:S01]  /*2610*/  QGMMA.64x32x32.F32.E4M3.E4M3 R72, gdesc[UR20], R72, gsb0 ;  /* 0x00600000144879f3 */ /* 0x000fe20008000848 */
[----:B------:R-:W-:Y:S01]  /*2620*/  UIADD3 UR22, UR52, 0x602, URZ ;  /* 0x0000060234167890 */ /* 0x000fe2000fffe03f */
[----:B------:R-:W-:Y:S01]  /*2630*/  FSEL R94, R94, -INF , P5 ;  /* 0xff8000005e5e7808 */ /* 0x000fe20002800000 */
[----:B------:R-:W-:Y:S01]  /*2640*/  UMOV UR23, 0x80000020 ;  /* 0x8000002000177882 */ /* 0x000fe20000000000 */
[----:B------:R-:W-:-:S02]  /*2650*/  FMNMX.FTZ R9, R90, R6, !PT ;  /* 0x000000065a097209 */ /* 0x000fc40007810000 */
[----:B------:R-:W-:Y:S02]  /*2660*/  ISETP.GT.AND P4, PT, R10, 0x10, PT ;  /* 0x000000100a00780c */ /* 0x000fe40003f84270 */
[----:B------:R-:W-:Y:S02]  /*2670*/  FSEL R20, R95, -INF , P3 ;  /* 0xff8000005f147808 */ /* 0x000fe40001800000 */
[----:B------:R-:W-:Y:S02]  /*2680*/  FMNMX.FTZ R9, R94, R9, !PT ;  /* 0x000000095e097209 */ /* 0x000fe40007810000 */
[----:B------:R-:W-:Y:S02]  /*2690*/  ISETP.GT.AND P3, PT, R10, 0x11, PT ;  /* 0x000000110a00780c */ /* 0x000fe40003f64270 */
[----:B------:R-:W-:Y:S02]  /*26a0*/  FSEL R98, R98, -INF , P4 ;  /* 0xff80000062627808 */ /* 0x000fe40002000000 */
        /* <DEDUP_REMOVED lines=11> */
[----:B------:R-:W-:Y:S01]  /*2760*/  FMNMX.FTZ R9, R108, R9, !PT ;  /* 0x000000096c097209 */ /* 0x000fe20007810000 */
[----:B------:R-:W-:Y:S02]  /*2770*/  WARPGROUP.DEPBAR.LE gsb0, 0x0 ;  /* 0x00008000000079c5 */ /* 0x000fe40000010000 */
[----:B------:R-:W-:Y:S01]  /*2780*/  WARPGROUP.ARRIVE ;  /* 0x00000000000079c5 */ /* 0x000fe20000000000 */
[----:B------:R-:W-:-:S02]  /*2790*/  FSEL R74, R74, -INF , P4 ;  /* 0xff8000004a4a7808 */ /* 0x000fc40002000000 */
[----:B------:R-:W-:Y:S02]  /*27a0*/  ISETP.GT.AND P4, PT, R10, 0x28, PT ;  /* 0x000000280a00780c */ /* 0x000fe40003f84270 */
[----:B------:R-:W-:Y:S01]  /*27b0*/  FSEL R110, R75, -INF , P3 ;  /* 0xff8000004b6e7808 */ /* 0x000fe20001800000 */
[----:B------:R-:W-:Y:S01]  /*27c0*/  QGMMA.64x32x32.F32.E4M3.E4M3 R56, gdesc[UR20], R56, gsb0 ;  /* 0x00600000143879f3 */ /* 0x000fe20008000838 */
[----:B------:R-:W-:Y:S01]  /*27d0*/  UIADD3 UR22, UR52, 0x682, URZ ;  /* 0x0000068234167890 */ /* 0x000fe2000fffe03f */
[----:B------:R-:W-:Y:S01]  /*27e0*/  FMNMX.FTZ R9, R74, R9, !PT ;  /* 0x000000094a097209 */ /* 0x000fe20007810000 */
[----:B------:R-:W-:Y:S01]  /*27f0*/  UMOV UR23, 0x80000020 ;  /* 0x8000002000177882 */ /* 0x000fe20000000000 */
        /* <DEDUP_REMOVED lines=44> */
[C---:B------:R-:W-:Y:S02]  /*2ac0*/  ISETP.GT.AND P4, PT, R10.reuse, 0x60, PT ;  /* 0x000000600a00780c */ /* 0x040fe40003f84270 */
[----:B------:R-:W-:Y:S02]  /*2ad0*/  FSEL R103, R71, -INF , P3 ;  /* 0xff80000047677808 */ /* 0x000fe40001800000 */
[----:B------:R-:W-:Y:S02]  /*2ae0*/  FMNMX.FTZ R0, R107, R0, !PT ;  /* 0x000000006b007209 */ /* 0x000fe40007810000 */
[----:B------:R-:W-:Y:S02]  /*2af0*/  ISETP.GT.AND P3, PT, R10, 0x61, PT ;  /* 0x000000610a00780c */ /* 0x000fe40003f64270 */
[----:B------:R-:W-:Y:S01]  /*2b00*/  FMNMX.FTZ R0, R103, R0, !PT ;  /* 0x0000000067007209 */ /* 0x000fe20007810000 */
[----:B------:R-:W-:Y:S02]  /*2b10*/  WARPGROUP.DEPBAR.LE gsb0, 0x0 ;  /* 0x00008000000079c5 */ /* 0x000fe40000010000 */
[----:B------:R-:W-:Y:S01]  /*2b20*/  WARPGROUP.ARRIVE ;  /* 0x00000000000079c5 */ /* 0x000fe20000000000 */
[----:B------:R-:W-:-:S02]  /*2b30*/  FSEL R83, R42, -INF , P4 ;  /* 0xff8000002a537808 */ /* 0x000fc40002000000 */
[C---:B------:R-:W-:Y:S02]  /*2b40*/  ISETP.GT.AND P4, PT, R10.reuse, 0x68, PT ;  /* 0x000000680a00780c */ /* 0x040fe40003f84270 */
[----:B------:R-:W-:Y:S01]  /*2b50*/  FSEL R63, R43, -INF , P3 ;  /* 0xff8000002b3f7808 */ /* 0x000fe20001800000 */
[----:B------:R-:W-:Y:S01]  /*2b60*/  QGMMA.64x32x32.F32.E4M3.E4M3 R24, gdesc[UR20], R24, gsb0 ;  /* 0x00600000141879f3 */ /* 0x000fe20008000818 */
        /* <DEDUP_REMOVED lines=20> */
[----:B------:R-:W-:Y:S02]  /*2cb0*/  FMNMX.FTZ R0, R75, R0, !PT ;  /* 0x000000004b007209 */ /* 0x000fe40007810000 */
[----:B---3--:R-:W-:-:S04]  /*2cc0*/  VIADDMNMX R46, R12, R21, R14, PT ;  /* 0x000000150c2e7246 */ /* 0x008fc8000380010e */
[----:B------:R-:W-:Y:S01]  /*2cd0*/  ISETP.GT.AND P5, PT, R46, 0x8, PT ;  /* 0x000000082e00780c */ /* 0x000fe20003fa4270 */
[----:B------:R-:W-:Y:S02]  /*2ce0*/  WARPGROUP.DEPBAR.LE gsb0, 0x0 ;  /* 0x00008000000079c5 */ /* 0x000fe40000010000 */
[----:B------:R-:W-:Y:S02]  /*2cf0*/  FSEL R71, R26, -INF , P4 ;  /* 0xff8000001a477808 */ /* 0x000fe40002000000 */
[C---:B------:R-:W-:Y:S02]  /*2d00*/  ISETP.GT.AND P4, PT, R10.reuse, 0x88, PT ;  /* 0x000000880a00780c */ /* 0x040fe40003f84270 */
[----:B------:R-:W-:Y:S02]  /*2d10*/  FSEL R55, R27, -INF , P3 ;  /* 0xff8000001b377808 */ /* 0x000fe40001800000 */
[----:B------:R-:W-:Y:S02]  /*2d20*/  FMNMX.FTZ R0, R71, R0, !PT ;  /* 0x0000000047007209 */ /* 0x000fe40007810000 */
[----:B------:R-:W-:-:S02]  /*2d30*/  ISETP.GT.AND P3, PT, R10, 0x89, PT ;  /* 0x000000890a00780c */ /* 0x000fc40003f64270 */
[----:B------:R-:W-:Y:S02]  /*2d40*/  FSEL R79, R30, -INF , P4 ;  /* 0xff8000001e4f7808 */ /* 0x000fe40002000000 */
[----:B------:R-:W-:Y:S02]  /*2d50*/  FMNMX.FTZ R0, R55, R0, !PT ;  /* 0x0000000037007209 */ /* 0x000fe40007810000 */
        /* <DEDUP_REMOVED lines=12> */
[----:B------:R-:W-:Y:S02]  /*2e20*/  FSEL R99, R39, -INF , P3 ;  /* 0xff80000027637808 */ /* 0x000fe40001800000 */
[----:B------:R-:W-:Y:S02]  /*2e30*/  FMNMX.FTZ R0, R105, R0, !PT ;  /* 0x0000000069007209 */ /* 0x000fe40007810000 */
[----:B------:R-:W-:Y:S02]  /*2e40*/  ISETP.GT.AND P4, PT, R46, 0x1, PT ;  /* 0x000000012e00780c */ /* 0x000fe40003f84270 */
[----:B------:R-:W-:-:S02]  /*2e50*/  FMNMX.FTZ R10, R99, R0, !PT ;  /* 0x00000000630a7209 */ /* 0x000fc40007810000 */
[----:B------:R-:W-:Y:S02]  /*2e60*/  FSEL R42, R89, -INF , P4 ;  /* 0xff800000592a7808 */ /* 0x000fe40002000000 */
[----:B------:R-:W-:Y:S01]  /*2e70*/  FSEL R89, R92, -INF , P5 ;  /* 0xff8000005c597808 */ /* 0x000fe20002800000 */
[----:B------:R-:W0:Y:S01]  /*2e80*/  SHFL.BFLY PT, R11, R10, 0x2, 0x1f ;  /* 0x0c401f000a0b7f89 */ /* 0x000e2200000e0000 */
[----:B------:R-:W-:-:S04]  /*2e90*/  ISETP.GT.AND P4, PT, R46, 0x10, PT ;  /* 0x000000102e00780c */ /* 0x000fc80003f84270 */
[----:B------:R-:W-:Y:S02]  /*2ea0*/  FSEL R115, R96, -INF , P4 ;  /* 0xff80000060737808 */ /* 0x000fe40002000000 */
[----:B------:R-:W-:-:S04]  /*2eb0*/  ISETP.GT.AND P4, PT, R46, 0x18, PT ;  /* 0x000000182e00780c */ /* 0x000fc80003f84270 */
[----:B------:R-:W-:Y:S02]  /*2ec0*/  FSEL R117, R100, -INF , P4 ;  /* 0xff80000064757808 */ /* 0x000fe40002000000 */
[----:B------:R-:W-:-:S04]  /*2ed0*/  ISETP.GT.AND P4, PT, R46, 0x21, PT ;  /* 0x000000212e00780c */ /* 0x000fc80003f84270 */
[----:B------:R-:W-:Y:S02]  /*2ee0*/  FSEL R73, R73, -INF , P4 ;  /* 0xff80000049497808 */ /* 0x000fe40002000000 */
[----:B------:R-:W-:-:S04]  /*2ef0*/  ISETP.GT.AND P4, PT, R46, 0x29, PT ;  /* 0x000000292e00780c */ /* 0x000fc80003f84270 */
[----:B------:R-:W-:Y:S02]  /*2f00*/  FSEL R77, R77, -INF , P4 ;  /* 0xff8000004d4d7808 */ /* 0x000fe40002000000 */
[----:B0-----:R-:W-:Y:S02]  /*2f10*/  FMNMX.FTZ R15, R10, R11, !PT ;  /* 0x0000000b0a0f7209 */ /* 0x001fe40007810000 */
[----:B------:R-:W-:-:S03]  /*2f20*/  ISETP.GT.AND P4, PT, R46, 0x31, PT ;  /* 0x000000312e00780c */ /* 0x000fc60003f84270 */
[----:B------:R-:W0:Y:S01]  /*2f30*/  SHFL.BFLY PT, R0, R15, 0x1, 0x1f ;  /* 0x0c201f000f007f89 */ /* 0x000e2200000e0000 */
[----:B------:R-:W-:Y:S02]  /*2f40*/  FSEL R81, R81, -INF , P4 ;  /* 0xff80000051517808 */ /* 0x000fe40002000000 */
[----:B------:R-:W-:-:S04]  /*2f50*/  ISETP.GT.AND P4, PT, R46, 0x39, PT ;  /* 0x000000392e00780c */ /* 0x000fc80003f84270 */
[----:B------:R-:W-:Y:S02]  /*2f60*/  FSEL R85, R85, -INF , P4 ;  /* 0xff80000055557808 */ /* 0x000fe40002000000 */
[----:B------:R-:W-:-:S04]  /*2f70*/  ISETP.GT.AND P4, PT, R46, 0x41, PT ;  /* 0x000000412e00780c */ /* 0x000fc80003f84270 */
[----:B------:R-:W-:Y:S02]  /*2f80*/  FSEL R129, R57, -INF , P4 ;  /* 0xff80000039817808 */ /* 0x000fe40002000000 */
[----:B------:R-:W-:-:S04]  /*2f90*/  ISETP.GT.AND P4, PT, R46, 0x49, PT ;  /* 0x000000492e00780c */ /* 0x000fc80003f84270 */
[----:B------:R-:W-:Y:S02]  /*2fa0*/  FSEL R133, R61, -INF , P4 ;  /* 0xff8000003d857808 */ /* 0x000fe40002000000 */
[----:B------:R-:W-:Y:S02]  /*2fb0*/  ISETP.GT.AND P4, PT, R46, 0x51, PT ;  /* 0x000000512e00780c */ /* 0x000fe40003f84270 */
[----:B0-----:R-:W-:Y:S02]  /*2fc0*/  FMNMX.FTZ R11, R15, R0, !PT ;  /* 0x000000000f0b7209 */ /* 0x001fe40007810000 */
[----:B------:R-:W-:Y:S02]  /*2fd0*/  FSEL R65, R65, -INF , P4 ;  /* 0xff80000041417808 */ /* 0x000fe40002000000 */
[----:B------:R-:W-:Y:S01]  /*2fe0*/  FSETP.NEU.FTZ.AND P3, PT, R11, -INF , PT ;  /* 0xff8000000b00780b */ /* 0x000fe20003f7d000 */
[----:B------:R-:W-:Y:S01]  /*2ff0*/  FFMA.FTZ R111, R2, R11, -8 ;  /* 0xc1000000026f7423 */ /* 0x000fe2000001000b */
[----:B------:R-:W-:-:S04]  /*3000*/  ISETP.GT.AND P4, PT, R46, 0x59, PT ;  /* 0x000000592e00780c */ /* 0x000fc80003f84270 */
[----:B------:R-:W-:Y:S02]  /*3010*/  FSEL R111, R111, RZ, P3 ;  /* 0x000000ff6f6f7208 */ /* 0x000fe40001800000 */
[----:B------:R-:W-:Y:S02]  /*3020*/  ISETP.GT.AND P3, PT, R46, RZ, PT ;  /* 0x000000ff2e00720c */ /* 0x000fe40003f64270 */
[----:B------:R-:W-:Y:S01]  /*3030*/  FSEL R69, R69, -INF , P4 ;  /* 0xff80000045457808 */ /* 0x000fe20002000000 */
[--C-:B------:R-:W-:Y:S01]  /*3040*/  FFMA.FTZ R15, R2, R20, -R111.reuse ;  /* 0x00000014020f7223 */ /* 0x100fe2000001086f */
[----:B------:R-:W-:Y:S01]  /*3050*/  FSEL R113, R88, -INF , P3 ;  /* 0xff80000058717808 */ /* 0x000fe20001800000 */
[--C-:B------:R-:W-:Y:S01]  /*3060*/  FFMA.FTZ R58, R2, R58, -R111.reuse ;  /* 0x0000003a023a7223 */ /* 0x100fe2000001086f */
[----:B------:R-:W-:Y:S01]  /*3070*/  ISETP.GT.AND P3, PT, R46, 0x9, PT ;  /* 0x000000092e00780c */ /* 0x000fe20003f64270 */
[C-C-:B------:R-:W-:Y:S01]  /*3080*/  FFMA.FTZ R0, R2.reuse, R90, -R111.reuse ;  /* 0x0000005a02007223 */ /* 0x140fe2000001086f */
[----:B------:R-:W-:Y:S01]  /*3090*/  FMNMX.FTZ R14, R113, R42, !PT ;  /* 0x0000002a710e7209 */ /* 0x000fe20007810000 */
[C-C-:B------:R-:W-:Y:S01]  /*30a0*/  FFMA.FTZ R13, R2.reuse, R6, -R111.reuse ;  /* 0x00000006020d7223 */ /* 0x140fe2000001086f */
[----:B------:R-:W-:Y:S01]  /*30b0*/  FSEL R93, R93, -INF , P3 ;  /* 0xff8000005d5d7808 */ /* 0x000fe20001800000 */
[--C-:B------:R-:W-:Y:S01]  /*30c0*/  FFMA.FTZ R6, R2, R94, -R111.reuse ;  /* 0x0000005e02067223 */ /* 0x100fe2000001086f */
[----:B------:R-:W-:Y:S01]  /*30d0*/  FMNMX.FTZ R14, R89, R14, !PT ;  /* 0x0000000e590e7209 */ /* 0x000fe20007810000 */
[----:B------:R-:W-:Y:S01]  /*30e0*/  MUFU.EX2 R0, R0 ;  /* 0x0000000000007308 */ /* 0x000fe20000000800 */
[----:B------:R-:W-:Y:S01]  /*30f0*/  ISETP.GT.AND P3, PT, R46, 0x11, PT ;  /* 0x000000112e00780c */ /* 0x000fe20003f64270 */
[C-C-:B------:R-:W-:Y:S01]  /*3100*/  FFMA.FTZ R10, R2.reuse, R98, -R111.reuse ;  /* 0x00000062020a7223 */ /* 0x140fe2000001086f */
[----:B------:R-:W-:Y:S01]  /*3110*/  FMNMX.FTZ R20, R93, R14, !PT ;  /* 0x0000000e5d147209 */ /* 0x000fe20007810000 */
[C-C-:B------:R-:W-:Y:S01]  /*3120*/  FFMA.FTZ R106, R2.reuse, R106, -R111.reuse ;  /* 0x0000006a026a7223 */ /* 0x140fe2000001086f */
[----:B------:R-:W-:Y:S01]  /*3130*/  FSEL R97, R97, -INF , P3 ;  /* 0xff80000061617808 */ /* 0x000fe20001800000 */
[--C-:B------:R-:W-:Y:S01]  /*3140*/  FFMA.FTZ R12, R2, R102, -R111.reuse ;  /* 0x00000066020c7223 */ /* 0x100fe2000001086f */
[----:B------:R-:W-:Y:S01]  /*3150*/  FMNMX.FTZ R20, R115, R20, !PT ;  /* 0x0000001473147209 */ /* 0x000fe20007810000 */
[----:B------:R-:W0:Y:S01]  /*3160*/  MUFU.EX2 R13, R13 ;  /* 0x0000000d000d7308 */ /* 0x000e220000000800 */
[----:B------:R-:W-:Y:S01]  /*3170*/  ISETP.GT.AND P3, PT, R46, 0x19, PT ;  /* 0x000000192e00780c */ /* 0x000fe20003f64270 */
[C-C-:B------:R-:W-:Y:S01]  /*3180*/  FFMA.FTZ R62, R2.reuse, R62, -R111.reuse ;  /* 0x0000003e023e7223 */ /* 0x140fe2000001086f */
[----:B------:R-:W-:Y:S01]  /*3190*/  FMNMX.FTZ R20, R97, R20, !PT ;  /* 0x0000001461147209 */ /* 0x000fe20007810000 */
[C-C-:B------:R-:W-:Y:S01]  /*31a0*/  FFMA.FTZ R78, R2.reuse, R78, -R111.reuse ;  /* 0x0000004e024e7223 */ /* 0x140fe2000001086f */
[----:B------:R-:W-:Y:S01]  /*31b0*/  FSEL R101, R101, -INF , P3 ;  /* 0xff80000065657808 */ /* 0x000fe20001800000 */
[--C-:B------:R-:W-:Y:S01]  /*31c0*/  FFMA.FTZ R27, R2, R108, -R111.reuse ;  /* 0x0000006c021b7223 */ /* 0x100fe2000001086f */
[----:B------:R-:W-:Y:S01]  /*31d0*/  ISETP.GT.AND P3, PT, R46, 0x20, PT ;  /* 0x000000202e00780c */ /* 0x000fe20003f64270 */
[----:B------:R-:W-:Y:S01]  /*31e0*/  MUFU.EX2 R6, R6 ;  /* 0x0000000600067308 */ /* 0x000fe20000000800 */
[----:B------:R-:W-:Y:S01]  /*31f0*/  FMNMX.FTZ R20, R117, R20, !PT ;  /* 0x0000001475147209 */ /* 0x000fe20007810000 */
[--C-:B------:R-:W-:Y:S01]  /*3200*/  FFMA.FTZ R74, R2, R74, -R111.reuse ;  /* 0x0000004a024a7223 */ /* 0x100fe2000001086f */
[----:B------:R-:W-:Y:S01]  /*3210*/  FSEL R119, R72, -INF , P3 ;  /* 0xff80000048777808 */ /* 0x000fe20001800000 */
[C-C-:B------:R-:W-:Y:S01]  /*3220*/  FFMA.FTZ R31, R2.reuse, R110, -R111.reuse ;  /* 0x0000006e021f7223 */ /* 0x140fe2000001086f */
[----:B------:R-:W-:Y:S01]  /*3230*/  FMNMX.FTZ R26, R101, R20, !PT ;  /* 0x00000014651a7209 */ /* 0x000fe20007810000 */
[--C-:B------:R-:W-:Y:S01]  /*3240*/  FFMA.FTZ R66, R2, R66, -R111.reuse ;  /* 0x0000004202427223 */ /* 0x100fe2000001086f */
[----:B------:R-:W-:Y:S01]  /*3250*/  ISETP.GT.AND P3, PT, R46, 0x28, PT ;  /* 0x000000282e00780c */ /* 0x000fe20003f64270 */
[----:B------:R-:W1:Y:S01]  /*3260*/  MUFU.EX2 R15, R15 ;  /* 0x0000000f000f7308 */ /* 0x000e620000000800 */
[----:B------:R-:W-:Y:S01]  /*3270*/  FMNMX.FTZ R26, R119, R26, !PT ;  /* 0x0000001a771a7209 */ /* 0x000fe20007810000 */
[--C-:B------:R-:W-:Y:S01]  /*3280*/  FFMA.FTZ R82, R2, R82, -R111.reuse ;  /* 0x0000005202527223 */ /* 0x100fe2000001086f */
[----:B------:R-:W-:Y:S01]  /*3290*/  FSEL R121, R76, -INF , P3 ;  /* 0xff8000004c797808 */ /* 0x000fe20001800000 */
[C-C-:B------:R-:W-:Y:S01]  /*32a0*/  FFMA.FTZ R35, R2.reuse, R112, -R111.reuse ;  /* 0x0000007002237223 */ /* 0x140fe2000001086f */
[----:B------:R-:W-:Y:S01]  /*32b0*/  FMNMX.FTZ R26, R73, R26, !PT ;  /* 0x0000001a491a7209 */ /* 0x000fe20007810000 */
        /* <DEDUP_REMOVED lines=12> */
[----:B------:R-:W-:Y:S01]  /*3380*/  FFMA.FTZ R50, R2, R91, -R111 ;  /* 0x0000005b02327223 */ /* 0x000fe2000001086f */
[----:B------:R-:W-:-:S02]  /*3390*/  FSEL R125, R84, -INF , P3 ;  /* 0xff800000547d7808 */ /* 0x000fc40001800000 */
[----:B------:R-:W-:Y:S02]  /*33a0*/  FMNMX.FTZ R30, R81, R30, !PT ;  /* 0x0000001e511e7209 */ /* 0x000fe40007810000 */
[----:B------:R-:W-:Y:S01]  /*33b0*/  ISETP.GT.AND P3, PT, R46, 0x40, PT ;  /* 0x000000402e00780c */ /* 0x000fe20003f64270 */
[----:B------:R-:W-:Y:S01]  /*33c0*/  MUFU.EX2 R12, R12 ;  /* 0x0000000c000c7308 */ /* 0x000fe20000000800 */
[----:B------:R-:W-:Y:S02]  /*33d0*/  FMNMX.FTZ R30, R125, R30, !PT ;  /* 0x0000001e7d1e7209 */ /* 0x000fe40007810000 */
[----:B------:R-:W-:Y:S01]  /*33e0*/  FSEL R127, R56, -INF , P3 ;  /* 0xff800000387f7808 */ /* 0x000fe20001800000 */
[----:B------:R-:W-:Y:S01]  /*33f0*/  IMAD.U32 R56, RZ, RZ, UR39 ;  /* 0x00000027ff387e24 */ /* 0x000fe2000f8e00ff */
[----:B------:R-:W-:Y:S02]  /*3400*/  FMNMX.FTZ R34, R85, R30, !PT ;  /* 0x0000001e55227209 */ /* 0x000fe40007810000 */
[----:B------:R-:W-:Y:S01]  /*3410*/  ISETP.GT.AND P3, PT, R46, 0x48, PT ;  /* 0x000000482e00780c */ /* 0x000fe20003f64270 */
[----:B------:R-:W-:Y:S01]  /*3420*/  @!P0 VIADD R56, R56, 0x29840 ;  /* 0x0002984038388836 */ /* 0x000fe20000000000 */
[----:B------:R-:W-:Y:S01]  /*3430*/  FMNMX.FTZ R34, R127, R34, !PT ;  /* 0x000000227f227209 */ /* 0x000fe20007810000 */
[----:B------:R-:W-:Y:S01]  /*3440*/  MUFU.EX2 R20, R78 ;  /* 0x0000004e00147308 */ /* 0x000fe20000000800 */
[----:B------:R-:W-:-:S02]  /*3450*/  FSEL R131, R60, -INF , P3 ;  /* 0xff8000003c837808 */ /* 0x000fc40001800000 */
[----:B------:R-:W-:Y:S02]  /*3460*/  FMNMX.FTZ R34, R129, R34, !PT ;  /* 0x0000002281227209 */ /* 0x000fe40007810000 */
[----:B------:R-:W-:Y:S02]  /*3470*/  ISETP.GT.AND P3, PT, R46, 0x50, PT ;  /* 0x000000502e00780c */ /* 0x000fe40003f64270 */
[----:B------:R-:W-:Y:S01]  /*3480*/  FMNMX.FTZ R34, R131, R34, !PT ;  /* 0x0000002283227209 */ /* 0x000fe20007810000 */
[----:B------:R-:W3:Y:S01]  /*3490*/  MUFU.EX2 R27, R27 ;  /* 0x0000001b001b7308 */ /* 0x000ee20000000800 */
[----:B------:R-:W-:Y:S02]  /*34a0*/  FSEL R135, R64, -INF , P3 ;  /* 0xff80000040877808 */ /* 0x000fe40001800000 */
[----:B------:R-:W-:Y:S02]  /*34b0*/  FMNMX.FTZ R38, R133, R34, !PT ;  /* 0x0000002285267209 */ /* 0x000fe40007810000 */
[----:B------:R-:W-:-:S02]  /*34c0*/  ISETP.GT.AND P3, PT, R46, 0x58, PT ;  /* 0x000000582e00780c */ /* 0x000fc40003f64270 */
[----:B------:R-:W-:Y:S01]  /*34d0*/  FMNMX.FTZ R38, R135, R38, !PT ;  /* 0x0000002687267209 */ /* 0x000fe20007810000 */
[----:B------:R-:W-:Y:S01]  /*34e0*/  MUFU.EX2 R34, R58 ;  /* 0x0000003a00227308 */ /* 0x000fe20000000800 */
[----:B------:R-:W-:Y:S02]  /*34f0*/  FSEL R137, R68, -INF , P3 ;  /* 0xff80000044897808 */ /* 0x000fe40001800000 */
[----:B------:R-:W-:Y:S02]  /*3500*/  FMNMX.FTZ R38, R65, R38, !PT ;  /* 0x0000002641267209 */ /* 0x000fe40007810000 */
[----:B------:R-:W-:Y:S02]  /*3510*/  ISETP.GT.AND P3, PT, R46, 0x60, PT ;  /* 0x000000602e00780c */ /* 0x000fe40003f64270 */
[----:B------:R-:W-:Y:S01]  /*3520*/  FMNMX.FTZ R38, R137, R38, !PT ;  /* 0x0000002689267209 */ /* 0x000fe20007810000 */
[----:B------:R-:W-:Y:S01]  /*3530*/  MUFU.EX2 R14, R74 ;  /* 0x0000004a000e7308 */ /* 0x000fe20000000800 */
[----:B------:R-:W-:-:S02]  /*3540*/  FSEL R139, R40, -INF , P3 ;  /* 0xff800000288b7808 */ /* 0x000fc40001800000 */
[C---:B------:R-:W-:Y:S02]  /*3550*/  ISETP.GT.AND P4, PT, R46.reuse, 0x61, PT ;  /* 0x000000612e00780c */ /* 0x040fe40003f84270 */
[----:B------:R-:W-:Y:S02]  /*3560*/  FMNMX.FTZ R40, R69, R38, !PT ;  /* 0x0000002645287209 */ /* 0x000fe40007810000 */
[----:B------:R-:W-:Y:S01]  /*3570*/  ISETP.GT.AND P3, PT, R46, 0x68, PT ;  /* 0x000000682e00780c */ /* 0x000fe20003f64270 */
[----:B------:R-:W-:Y:S01]  /*3580*/  MUFU.EX2 R38, R62 ;  /* 0x0000003e00267308 */ /* 0x000fe20000000800 */
[----:B------:R-:W-:Y:S01]  /*3590*/  FSEL R141, R41, -INF , P4 ;  /* 0xff800000298d7808 */ /* 0x000fe20002000000 */
[----:B------:R-:W-:Y:S01]  /*35a0*/  FFMA.FTZ R41, R2, R120, -R111 ;  /* 0x0000007802297223 */ /* 0x000fe2000001086f */
[----:B------:R-:W-:Y:S02]  /*35b0*/  FMNMX.FTZ R40, R139, R40, !PT ;  /* 0x000000288b287209 */ /* 0x000fe40007810000 */
[----:B------:R-:W-:-:S02]  /*35c0*/  ISETP.GT.AND P4, PT, R46, 0x69, PT ;  /* 0x000000692e00780c */ /* 0x000fc40003f84270 */
[----:B------:R-:W-:Y:S01]  /*35d0*/  FSEL R143, R44, -INF , P3 ;  /* 0xff8000002c8f7808 */ /* 0x000fe20001800000 */
[----:B------:R-:W-:Y:S01]  /*35e0*/  MUFU.EX2 R31, R31 ;  /* 0x0000001f001f7308 */ /* 0x000fe20000000800 */
[----:B------:R-:W-:Y:S02]  /*35f0*/  FMNMX.FTZ R40, R141, R40, !PT ;  /* 0x000000288d287209 */ /* 0x000fe40007810000 */
[----:B------:R-:W-:Y:S02]  /*3600*/  ISETP.GT.AND P3, PT, R46, 0x70, PT ;  /* 0x000000702e00780c */ /* 0x000fe40003f64270 */
[----:B------:R-:W-:Y:S01]  /*3610*/  FSEL R145, R45, -INF , P4 ;  /* 0xff8000002d917808 */ /* 0x000fe20002000000 */
[----:B------:R-:W-:Y:S01]  /*3620*/  FFMA.FTZ R45, R2, R109, -R111 ;  /* 0x0000006d022d7223 */ /* 0x000fe2000001086f */
[----:B------:R-:W-:Y:S01]  /*3630*/  FMNMX.FTZ R40, R143, R40, !PT ;  /* 0x000000288f287209 */ /* 0x000fe20007810000 */
[----:B------:R-:W-:Y:S01]  /*3640*/  MUFU.EX2 R26, R82 ;  /* 0x00000052001a7308 */ /* 0x000fe20000000800 */
[----:B------:R-:W-:-:S02]  /*3650*/  ISETP.GT.AND P4, PT, R46, 0x71, PT ;  /* 0x000000712e00780c */ /* 0x000fc40003f84270 */
[----:B------:R-:W-:Y:S01]  /*3660*/  FSEL R147, R48, -INF , P3 ;  /* 0xff80000030937808 */ /* 0x000fe20001800000 */
[--C-:B------:R-:W-:Y:S01]  /*3670*/  FFMA.FTZ R48, R2, R79, -R111.reuse ;  /* 0x0000004f02307223 */ /* 0x100fe2000001086f */
[----:B------:R-:W-:Y:S02]  /*3680*/  FMNMX.FTZ R44, R145, R40, !PT ;  /* 0x00000028912c7209 */ /* 0x000fe40007810000 */
[----:B------:R-:W-:Y:S01]  /*3690*/  ISETP.GT.AND P3, PT, R46, 0x78, PT ;  /* 0x000000782e00780c */ /* 0x000fe20003f64270 */
[----:B------:R-:W-:Y:S01]  /*36a0*/  MUFU.EX2 R40, R66 ;  /* 0x0000004200287308 */ /* 0x000fe20000000800 */
[----:B------:R-:W-:Y:S01]  /*36b0*/  FSEL R149, R49, -INF , P4 ;  /* 0xff80000031957808 */ /* 0x000fe20002000000 */
[C-C-:B------:R-:W-:Y:S01]  /*36c0*/  FFMA.FTZ R49, R2.reuse, R55, -R111.reuse ;  /* 0x0000003702317223 */ /* 0x140fe2000001086f */
[----:B------:R-:W-:Y:S01]  /*36d0*/  FMNMX.FTZ R44, R147, R44, !PT ;  /* 0x0000002c932c7209 */ /* 0x000fe20007810000 */
[----:B------:R-:W-:Y:S01]  /*36e0*/  FFMA.FTZ R55, R2, R99, -R111 ;  /* 0x0000006302377223 */ /* 0x000fe2000001086f */
[----:B------:R-:W-:-:S02]  /*36f0*/  ISETP.GT.AND P4, PT, R46, 0x79, PT ;  /* 0x000000792e00780c */ /* 0x000fc40003f84270 */
[----:B------:R-:W-:Y:S01]  /*3700*/  FSEL R151, R52, -INF , P3 ;  /* 0xff80000034977808 */ /* 0x000fe20001800000 */
[----:B------:R-:W-:Y:S01]  /*3710*/  MUFU.EX2 R35, R35 ;  /* 0x0000002300237308 */ /* 0x000fe20000000800 */
[----:B------:R-:W-:Y:S02]  /*3720*/  FMNMX.FTZ R44, R149, R44, !PT ;  /* 0x0000002c952c7209 */ /* 0x000fe40007810000 */
[----:B------:R-:W-:Y:S01]  /*3730*/  FSEL R109, R53, -INF , P4 ;  /* 0xff800000356d7808 */ /* 0x000fe20002000000 */
[----:B------:R-:W-:Y:S01]  /*3740*/  FFMA.FTZ R53, R2, R95, -R111 ;  /* 0x0000005f02357223 */ /* 0x000fe2000001086f */
[C---:B------:R-:W-:Y:S02]  /*3750*/  ISETP.GT.AND P3, PT, R46.reuse, 0x80, PT ;  /* 0x000000802e00780c */ /* 0x040fe40003f64270 */
[----:B------:R-:W-:Y:S01]  /*3760*/  FMNMX.FTZ R44, R151, R44, !PT ;  /* 0x0000002c972c7209 */ /* 0x000fe20007810000 */
[----:B------:R-:W-:Y:S01]  /*3770*/  MUFU.EX2 R39, R39 ;  /* 0x0000002700277308 */ /* 0x000fe20000000800 */
[----:B------:R-:W-:-:S02]  /*3780*/  ISETP.GT.AND P4, PT, R46, 0x81, PT ;  /* 0x000000812e00780c */ /* 0x000fc40003f84270 */
[----:B------:R-:W-:Y:S01]  /*3790*/  FSEL R153, R24, -INF , P3 ;  /* 0xff80000018997808 */ /* 0x000fe20001800000 */
[--C-:B------:R-:W-:Y:S01]  /*37a0*/  FFMA.FTZ R24, R2, R107, -R111.reuse ;  /* 0x0000006b02187223 */ /* 0x100fe2000001086f */
[----:B------:R-:W-:Y:S02]  /*37b0*/  FMNMX.FTZ R44, R109, R44, !PT ;  /* 0x0000002c6d2c7209 */ /* 0x000fe40007810000 */
[----:B------:R-:W-:Y:S01]  /*37c0*/  ISETP.GT.AND P3, PT, R46, 0x88, PT ;  /* 0x000000882e00780c */ /* 0x000fe20003f64270 */
[----:B------:R4:W-:Y:S01]  /*37d0*/  MUFU.EX2 R30, R86 ;  /* 0x00000056001e7308 */ /* 0x0009e20000000800 */
[----:B------:R-:W-:Y:S01]  /*37e0*/  FSEL R107, R25, -INF , P4 ;  /* 0xff800000196b7808 */ /* 0x000fe20002000000 */
[----:B------:R-:W-:Y:S01]  /*37f0*/  FFMA.FTZ R25, R2, R103, -R111 ;  /* 0x0000006702197223 */ /* 0x000fe2000001086f */
[----:B------:R-:W-:Y:S02]  /*3800*/  FMNMX.FTZ R44, R153, R44, !PT ;  /* 0x0000002c992c7209 */ /* 0x000fe40007810000 */
[----:B------:R-:W-:-:S02]  /*3810*/  ISETP.GT.AND P4, PT, R46, 0x89, PT ;  /* 0x000000892e00780c */ /* 0x000fc40003f84270 */
[----:B------:R-:W-:Y:S01]  /*3820*/  FSEL R155, R28, -INF , P3 ;  /* 0xff8000001c9b7808 */ /* 0x000fe20001800000 */
[--C-:B------:R-:W-:Y:S01]  /*3830*/  FFMA.FTZ R28, R2, R83, -R111.reuse ;  /* 0x00000053021c7223 */ /* 0x100fe2000001086f */
[----:B------:R-:W-:Y:S01]  /*3840*/  FMNMX.FTZ R44, R107, R44, !PT ;  /* 0x0000002c6b2c7209 */ /* 0x000fe20007810000 */
[----:B------:R-:W-:Y:S01]  /*3850*/  MUFU.EX2 R43, R43 ;  /* 0x0000002b002b7308 */ /* 0x000fe20000000800 */
[----:B------:R-:W-:Y:S02]  /*3860*/  ISETP.GT.AND P3, PT, R46, 0x90, PT ;  /* 0x000000902e00780c */ /* 0x000fe40003f64270 */
[----:B------:R-:W-:Y:S01]  /*3870*/  FSEL R103, R29, -INF , P4 ;  /* 0xff8000001d677808 */ /* 0x000fe20002000000 */
[--C-:B------:R-:W-:Y:S01]  /*3880*/  FFMA.FTZ R29, R2, R63, -R111.reuse ;  /* 0x0000003f021d7223 */ /* 0x100fe2000001086f */
[----:B------:R-:W-:Y:S02]  /*3890*/  FMNMX.FTZ R44, R155, R44, !PT ;  /* 0x0000002c9b2c7209 */ /* 0x000fe40007810000 */
[----:B------:R-:W-:Y:S01]  /*38a0*/  ISETP.GT.AND P4, PT, R46, 0x91, PT ;  /* 0x000000912e00780c */ /* 0x000fe20003f84270 */
[----:B------:R-:W-:Y:S01]  /*38b0*/  MUFU.EX2 R57, R57 ;  /* 0x0000003900397308 */ /* 0x000fe20000000800 */
[----:B------:R-:W-:Y:S01]  /*38c0*/  FSEL R157, R32, -INF , P3 ;  /* 0xff800000209d7808 */ /* 0x000fe20001800000 */
[----:B------:R-:W-:Y:S01]  /*38d0*/  FFMA.FTZ R32, R2, R9, -R111 ;  /* 0x0000000902207223 */ /* 0x000fe2000001086f */
[----:B------:R-:W-:-:S02]  /*38e0*/  FMNMX.FTZ R44, R103, R44, !PT ;  /* 0x0000002c672c7209 */ /* 0x000fc40007810000 */
[----:B------:R-:W-:Y:S02]  /*38f0*/  ISETP.GT.AND P3, PT, R46, 0x98, PT ;  /* 0x000000982e00780c */ /* 0x000fe40003f64270 */
[----:B------:R-:W-:Y:S01]  /*3900*/  FSEL R83, R33, -INF , P4 ;  /* 0xff80000021537808 */ /* 0x000fe20002000000 */
[--C-:B------:R-:W-:Y:S01]  /*3910*/  FFMA.FTZ R33, R2, R59, -R111.reuse ;  /* 0x0000003b02217223 */ /* 0x100fe2000001086f */
[----:B------:R-:W-:Y:S01]  /*3920*/  FMNMX.FTZ R44, R157, R44, !PT ;  /* 0x0000002c9d2c7209 */ /* 0x000fe20007810000 */
[----:B------:R-:W-:Y:S01]  /*3930*/  MUFU.EX2 R41, R41 ;  /* 0x0000002900297308 */ /* 0x000fe20000000800 */
[----:B------:R-:W-:Y:S02]  /*3940*/  ISETP.GT.AND P4, PT, R46, 0x99, PT ;  /* 0x000000992e00780c */ /* 0x000fe40003f84270 */
[----:B------:R-:W-:Y:S01]  /*3950*/  FSEL R159, R36, -INF , P3 ;  /* 0xff800000249f7808 */ /* 0x000fe20001800000 */
[C-C-:B------:R-:W-:Y:S01]  /*3960*/  FFMA.FTZ R36, R2.reuse, R47, -R111.reuse ;  /* 0x0000002f02247223 */ /* 0x140fe2000001086f */
[----:B------:R-:W-:Y:S01]  /*3970*/  FMNMX.FTZ R44, R83, R44, !PT ;  /* 0x0000002c532c7209 */ /* 0x000fe20007810000 */
[C-C-:B------:R-:W-:Y:S01]  /*3980*/  FFMA.FTZ R47, R2.reuse, R75, -R111.reuse ;  /* 0x0000004b022f7223 */ /* 0x140fe2000001086f */
[----:B------:R-:W-:Y:S01]  /*3990*/  FSEL R63, R37, -INF , P4 ;  /* 0xff800000253f7808 */ /* 0x000fe20002000000 */
[----:B------:R-:W-:Y:S01]  /*39a0*/  MUFU.EX2 R32, R32 ;  /* 0x0000002000207308 */ /* 0x000fe20000000800 */
[----:B------:R-:W-:Y:S01]  /*39b0*/  FMNMX.FTZ R44, R159, R44, !PT ;  /* 0x0000002c9f2c7209 */ /* 0x000fe20007810000 */
[C-C-:B------:R-:W-:Y:S01]  /*39c0*/  FFMA.FTZ R37, R2.reuse, R51, -R111.reuse ;  /* 0x0000003302257223 */ /* 0x140fe2000001086f */
[----:B------:R-:W-:Y:S01]  /*39d0*/  @!P0 PRMT R56, RZ, 0x654, R56 ;  /* 0x00000654ff388816 */ /* 0x000fe20000000038 */
[C-C-:B------:R-:W-:Y:S01]  /*39e0*/  FFMA.FTZ R51, R2.reuse, R87, -R111.reuse ;  /* 0x0000005702337223 */ /* 0x140fe2000001086f */
[----:B------:R-:W-:Y:S01]  /*39f0*/  FMNMX.FTZ R9, R63, R44, !PT ;  /* 0x0000002c3f097209 */ /* 0x000fe20007810000 */
[----:B------:R-:W-:Y:S01]  /*3a00*/  FFMA.FTZ R44, R2, R67, -R111 ;  /* 0x00000043022c7223 */ /* 0x000fe2000001086f */
[----:B0-----:R-:W-:Y:S01]  /*3a10*/  FADD.FTZ R67, R0, R13 ;  /* 0x0000000d00437221 */ /* 0x001fe20000010000 */
[----:B------:R0:W-:Y:S01]  /*3a20*/  @!P0 SYNCS.ARRIVE.TRANS64.RED.A1T0 RZ, [R56+URZ], RZ ;  /* 0x000000ff38ff89a7 */ /* 0x0001e2000810043f */
[----:B-1----:R-:W-:Y:S01]  /*3a30*/  F2FP.SATFINITE.E4M3.F32.PACK_AB_MERGE_C R185, R15, R6, RZ ;  /* 0x000000060fb9723e */ /* 0x002fe200048070ff */
[----:B------:R-:W1:Y:S01]  /*3a40*/  SHFL.BFLY PT, R46, R9, 0x2, 0x1f ;  /* 0x0c401f00092e7f89 */ /* 0x000e6200000e0000 */
[----:B---3--:R-:W-:Y:S01]  /*3a50*/  F2FP.SATFINITE.E4M3.F32.PACK_AB_MERGE_C R187, R27, R12, RZ ;  /* 0x0000000c1bbb723e */ /* 0x008fe200048070ff */
[----:B------:R-:W-:Y:S01]  /*3a60*/  MUFU.EX2 R33, R33 ;  /* 0x0000002100217308 */ /* 0x000fe20000000800 */
[----:B------:R-:W-:-:S02]  /*3a70*/  F2FP.SATFINITE.E4M3.F32.PACK_AB_MERGE_C R185, R13, R0, R185 ;  /* 0x000000000db9723e */ /* 0x000fc400048070b9 */
[----:B----4-:R-:W-:Y:S02]  /*3a80*/  CS2R R86, SRZ ;  /* 0x0000000000567805 */ /* 0x010fe4000001ff00 */
[----:B------:R-:W-:Y:S01]  /*3a90*/  F2FP.SATFINITE.E4M3.F32.PACK_AB_MERGE_C R187, R21, R10, R187 ;  /* 0x0000000a15bb723e */ /* 0x000fe200048070bb */
[----:B0-----:R-:W-:-:S04]  /*3aa0*/  FADD.FTZ R56, R6, R67 ;  /* 0x0000004306387221 */ /* 0x001fc80000010000 */
[----:B------:R-:W-:Y:S01]  /*3ab0*/  FADD.FTZ R67, R15, R56 ;  /* 0x000000380f437221 */ /* 0x000fe20000010000 */
[----:B------:R-:W-:Y:S03]  /*3ac0*/  MUFU.EX2 R45, R45 ;  /* 0x0000002d002d7308 */ /* 0x000fe60000000800 */
[----:B------:R-:W-:-:S04]  /*3ad0*/  FADD.FTZ R80, R10, R67 ;  /* 0x000000430a507221 */ /* 0x000fc80000010000 */
[----:B------:R-:W-:Y:S01]  /*3ae0*/  FADD.FTZ R67, R21, R80 ;  /* 0x0000005015437221 */ /* 0x000fe20000010000 */
[----:B------:R-:W-:Y:S01]  /*3af0*/  MUFU.EX2 R28, R28 ;  /* 0x0000001c001c7308 */ /* 0x000fe20000000800 */
[----:B------:R-:W0:Y:S01]  /*3b00*/  @P2 LDC R21, c[0x0][0x44c] ;  /* 0x00011300ff152b82 */ /* 0x000e220000000800 */
[----:B-1----:R-:W-:Y:S01]  /*3b10*/  FMNMX.FTZ R52, R9, R46, !PT ;  /* 0x0000002e09347209 */ /* 0x002fe20007810000 */
[----:B------:R-:W-:-:S05]  /*3b20*/  FFMA.FTZ R46, R2, R71, -R111 ;  /* 0x00000047022e7223 */ /* 0x000fca000001086f */
[----:B------:R-:W-:Y:S01]  /*3b30*/  MUFU.EX2 R29, R29 ;  /* 0x0000001d001d7308 */ /* 0x000fe20000000800 */
[----:B------:R-:W1:Y:S07]  /*3b40*/  SHFL.BFLY PT, R9, R52, 0x1, 0x1f ;  /* 0x0c201f0034097f89 */ /* 0x000e6e00000e0000 */
[----:B------:R-:W-:Y:S08]  /*3b50*/  MUFU.EX2 R24, R24 ;  /* 0x0000001800187308 */ /* 0x000ff00000000800 */
[----:B------:R-:W-:Y:S08]  /*3b60*/  MUFU.EX2 R25, R25 ;  /* 0x0000001900197308 */ /* 0x000ff00000000800 */
[----:B------:R-:W-:Y:S01]  /*3b70*/  MUFU.EX2 R44, R44 ;  /* 0x0000002c002c7308 */ /* 0x000fe20000000800 */
[----:B-1----:R-:W-:Y:S01]  /*3b80*/  FMNMX.FTZ R9, R52, R9, !PT ;  /* 0x0000000934097209 */ /* 0x002fe20007810000 */
        /* <DEDUP_REMOVED lines=21> */
[----:B------:R-:W1:Y:S01]  /*3ce0*/  MUFU.EX2 R59, R59 ;  /* 0x0000003b003b7308 */ /* 0x000e620000000800 */
[C-C-:B------:R-:W-:Y:S01]  /*3cf0*/  FFMA.FTZ R81, R2.reuse, R81, -R58.reuse ;  /* 0x0000005102517223 */ /* 0x140fe2000001083a */
[C-C-:B------:R-:W-:Y:S01]  /*3d00*/  FFMA.FTZ R125, R2.reuse, R125, -R58.reuse ;  /* 0x0000007d027d7223 */ /* 0x140fe2000001083a */
[C-C-:B------:R-:W-:Y:S01]  /*3d10*/  FFMA.FTZ R85, R2.reuse, R85, -R58.reuse ;  /* 0x0000005502557223 */ /* 0x140fe2000001083a */
[C-C-:B------:R-:W-:Y:S01]  /*3d20*/  FFMA.FTZ R127, R2.reuse, R127, -R58.reuse ;  /* 0x0000007f027f7223 */ /* 0x140fe2000001083a */
[C-C-:B------:R-:W-:Y:S01]  /*3d30*/  FFMA.FTZ R129, R2.reuse, R129, -R58.reuse ;  /* 0x0000008102817223 */ /* 0x140fe2000001083a */
[C-C-:B------:R-:W-:Y:S01]  /*3d40*/  FFMA.FTZ R131, R2.reuse, R131, -R58.reuse ;  /* 0x0000008302837223 */ /* 0x140fe2000001083a */
[C-C-:B------:R-:W-:Y:S01]  /*3d50*/  FFMA.FTZ R133, R2.reuse, R133, -R58.reuse ;  /* 0x0000008502857223 */ /* 0x140fe2000001083a */
[----:B------:R-:W3:Y:S01]  /*3d60*/  MUFU.EX2 R89, R89 ;  /* 0x0000005900597308 */ /* 0x000ee20000000800 */
[C-C-:B------:R-:W-:Y:S01]  /*3d70*/  FFMA.FTZ R135, R2.reuse, R135, -R58.reuse ;  /* 0x0000008702877223 */ /* 0x140fe2000001083a */
[C-C-:B------:R-:W-:Y:S01]  /*3d80*/  FFMA.FTZ R137, R2.reuse, R137, -R58.reuse ;  /* 0x0000008902897223 */ /* 0x140fe2000001083a */
[C-C-:B------:R-:W-:Y:S01]  /*3d90*/  FFMA.FTZ R69, R2.reuse, R69, -R58.reuse ;  /* 0x0000004502457223 */ /* 0x140fe2000001083a */
[C-C-:B------:R-:W-:Y:S01]  /*3da0*/  FFMA.FTZ R139, R2.reuse, R139, -R58.reuse ;  /* 0x0000008b028b7223 */ /* 0x140fe2000001083a */
[C-C-:B------:R-:W-:Y:S01]  /*3db0*/  FFMA.FTZ R141, R2.reuse, R141, -R58.reuse ;  /* 0x0000008d028d7223 */ /* 0x140fe2000001083a */
[C-C-:B------:R-:W-:Y:S01]  /*3dc0*/  FFMA.FTZ R143, R2.reuse, R143, -R58.reuse ;  /* 0x0000008f028f7223 */ /* 0x140fe2000001083a */
[--C-:B------:R-:W-:Y:S01]  /*3dd0*/  FFMA.FTZ R145, R2, R145, -R58.reuse ;  /* 0x0000009102917223 */ /* 0x100fe2000001083a */
[----:B------:R-:W4:Y:S01]  /*3de0*/  MUFU.EX2 R60, R93 ;  /* 0x0000005d003c7308 */ /* 0x000f220000000800 */
[----:B-1----:R-:W-:Y:S01]  /*3df0*/  FADD.FTZ R78, R54, R59 ;  /* 0x0000003b364e7221 */ /* 0x002fe20000010000 */
        /* <DEDUP_REMOVED lines=12> */
[----:B------:R-:W-:-:S02]  /*3ec0*/  FFMA.FTZ R58, R2, R63, -R58 ;  /* 0x0000003f023a7223 */ /* 0x000fc4000001083a */
[----:B------:R-:W5:Y:S08]  /*3ed0*/  MUFU.EX2 R62, R97 ;  /* 0x00000061003e7308 */ /* 0x000f700000000800 */
[----:B------:R-:W2:Y:S08]  /*3ee0*/  MUFU.EX2 R117, R117 ;  /* 0x0000007500757308 */ /* 0x000eb00000000800 */
[----:B------:R3:W-:Y:S08]  /*3ef0*/  MUFU.EX2 R76, R65 ;  /* 0x00000041004c7308 */ /* 0x0007f00000000800 */
[----:B------:R-:W0:Y:S01]  /*3f00*/  MUFU.EX2 R64, R101 ;  /* 0x0000006500407308 */ /* 0x000e220000000800 */
[----:B---3--:R-:W-:-:S04]  /*3f10*/  FADD.FTZ R65, R89, R78 ;  /* 0x0000004e59417221 */ /* 0x008fc80000010000 */
[C---:B----4-:R-:W-:Y:S01]  /*3f20*/  FADD.FTZ R78, R60.reuse, R65 ;  /* 0x000000413c4e7221 */ /* 0x050fe20000010000 */
[----:B------:R-:W-:Y:S02]  /*3f30*/  F2FP.SATFINITE.E4M3.F32.PACK_AB_MERGE_C R60, R60, R89, RZ ;  /* 0x000000593c3c723e */ /* 0x000fe400048070ff */
[----:B------:R-:W3:Y:S01]  /*3f40*/  MUFU.EX2 R42, R42 ;  /* 0x0000002a002a7308 */ /* 0x000ee20000000800 */
[----:B-1----:R-:W-:Y:S01]  /*3f50*/  FADD.FTZ R65, R115, R78 ;  /* 0x0000004e73417221 */ /* 0x002fe20000010000 */
[----:B------:R-:W-:Y:S01]  /*3f60*/  FADD.FTZ R78, R12, R67 ;  /* 0x000000430c4e7221 */ /* 0x000fe20000010000 */
[----:B------:R-:W-:Y:S02]  /*3f70*/  F2FP.SATFINITE.E4M3.F32.PACK_AB_MERGE_C R184, R59, R54, R60 ;  /* 0x000000363bb8723e */ /* 0x000fe4000480703c */
[----:B-----5:R-:W-:Y:S01]  /*3f80*/  FADD.FTZ R80, R62, R65 ;  /* 0x000000413e507221 */ /* 0x020fe20000010000 */
[----:B------:R-:W-:Y:S02]  /*3f90*/  FADD.FTZ R67, R27, R78 ;  /* 0x0000004e1b437221 */ /* 0x000fe40000010000 */
[----:B------:R-:W1:Y:S01]  /*3fa0*/  MUFU.EX2 R61, R61 ;  /* 0x0000003d003d7308 */ /* 0x000e620000000800 */
[----:B--2---:R-:W-:Y:S01]  /*3fb0*/  FADD.FTZ R65, R117, R80 ;  /* 0x0000005075417221 */ /* 0x004fe20000010000 */
[----:B------:R-:W-:-:S03]  /*3fc0*/  FADD.FTZ R80, R14, R67 ;  /* 0x000000430e507221 */ /* 0x000fc60000010000 */
[C---:B0-----:R-:W-:Y:S01]  /*3fd0*/  FADD.FTZ R65, R64.reuse, R65 ;  /* 0x0000004140417221 */ /* 0x041fe20000010000 */
[----:B------:R-:W-:Y:S01]  /*3fe0*/  FADD.FTZ R67, R31, R80 ;  /* 0x000000501f437221 */ /* 0x000fe20000010000 */
[----:B------:R-:W-:Y:S01]  /*3ff0*/  F2FP.SATFINITE.E4M3.F32.PACK_AB_MERGE_C R64, R64, R117, RZ ;  /* 0x000000754040723e */ /* 0x000fe200048070ff */
[----:B------:R-:W0:Y:S01]  /*4000*/  MUFU.EX2 R121, R121 ;  /* 0x0000007900797308 */ /* 0x000e220000000800 */
[----:B---3--:R-:W-:Y:S01]  /*4010*/  FADD.FTZ R80, R42, R65 ;  /* 0x000000412a507221 */ /* 0x008fe20000010000 */
[----:B------:R-:W-:Y:S01]  /*4020*/  FADD.FTZ R84, R20, R67 ;  /* 0x0000004314547221 */ /* 0x000fe20000010000 */
[----:B------:R-:W-:-:S03]  /*4030*/  F2FP.SATFINITE.E4M3.F32.PACK_AB_MERGE_C R186, R62, R115, R64 ;  /* 0x000000733eba723e */ /* 0x000fc60004807040 */
[C---:B------:R-:W-:Y:S01]  /*4040*/  FADD.FTZ R67, R35.reuse, R84 ;  /* 0x0000005423437221 */ /* 0x040fe20000010000 */
[----:B------:R-:W-:Y:S01]  /*4050*/  F2FP.SATFINITE.E4M3.F32.PACK_AB_MERGE_C R35, R35, R20, RZ ;  /* 0x000000142323723e */ /* 0x000fe200048070ff */
[----:B------:R-:W2:Y:S01]  /*4060*/  MUFU.EX2 R66, R77 ;  /* 0x0000004d00427308 */ /* 0x000ea20000000800 */
[----:B-1----:R-:W-:Y:S02]  /*4070*/  FADD.FTZ R82, R61, R80 ;  /* 0x000000503d527221 */ /* 0x002fe40000010000 */
[----:B------:R-:W-:Y:S02]  /*4080*/  F2FP.SATFINITE.E4M3.F32.PACK_AB_MERGE_C R181, R31, R14, R35 ;  /* 0x0000000e1fb5723e */ /* 0x000fe40004807023 */
[----:B------:R-:W-:-:S03]  /*4090*/  F2FP.SATFINITE.E4M3.F32.PACK_AB_MERGE_C R14, R33, R32, RZ ;  /* 0x00000020210e723e */ /* 0x000fc600048070ff */
[----:B------:R-:W1:Y:S01]  /*40a0*/  MUFU.EX2 R123, R123 ;  /* 0x0000007b007b7308 */ /* 0x000e620000000800 */
[----:B0-----:R-:W-:Y:S01]  /*40b0*/  FADD.FTZ R65, R121, R82 ;  /* 0x0000005279417221 */ /* 0x001fe20000010000 */
[----:B------:R-:W-:Y:S01]  /*40c0*/  FADD.FTZ R82, R26, R67 ;  /* 0x000000431a527221 */ /* 0x000fe20000010000 */
[----:B------:R-:W-:-:S03]  /*40d0*/  F2FP.SATFINITE.E4M3.F32.PACK_AB_MERGE_C R173, R29, R28, R14 ;  /* 0x0000001c1dad723e */ /* 0x000fc6000480700e */
[----:B------:R-:W-:Y:S02]  /*40e0*/  FADD.FTZ R63, R39, R82 ;  /* 0x00000052273f7221 */ /* 0x000fe40000010000 */
[----:B------:R-:W0:Y:S01]  /*40f0*/  MUFU.EX2 R68, R81 ;  /* 0x0000005100447308 */ /* 0x000e220000000800 */
[C---:B--2---:R-:W-:Y:S01]  /*4100*/  FADD.FTZ R6, R66.reuse, R65 ;  /* 0x0000004142067221 */ /* 0x044fe20000010000 */
[----:B------:R-:W-:Y:S02]  /*4110*/  F2FP.SATFINITE.E4M3.F32.PACK_AB_MERGE_C R66, R66, R121, RZ ;  /* 0x000000794242723e */ /* 0x000fe400048070ff */
[----:B------:R-:W-:Y:S02]  /*4120*/  CS2R R64, SRZ ;  /* 0x0000000000407805 */ /* 0x000fe4000001ff00 */
[----:B------:R-:W-:Y:S02]  /*4130*/  F2FP.SATFINITE.E4M3.F32.PACK_AB_MERGE_C R180, R61, R42, R66 ;  /* 0x0000002a3db4723e */ /* 0x000fe40004807042 */
[----:B------:R-:W-:Y:S01]  /*4140*/  CS2R R60, SRZ ;  /* 0x00000000003c7805 */ /* 0x000fe2000001ff00 */
[----:B------:R-:W2:Y:S01]  /*4150*/  MUFU.EX2 R125, R125 ;  /* 0x0000007d007d7308 */ /* 0x000ea20000000800 */
[----:B-1----:R-:W-:Y:S01]  /*4160*/  FADD.FTZ R15, R123, R6 ;  /* 0x000000067b0f7221 */ /* 0x002fe20000010000 */
[----:B------:R-:W-:Y:S01]  /*4170*/  FADD.FTZ R6, R30, R63 ;  /* 0x0000003f1e067221 */ /* 0x000fe20000010000 */
[----:B------:R-:W-:-:S02]  /*4180*/  F2FP.SATFINITE.E4M3.F32.PACK_AB_MERGE_C R30, R43, R30, RZ ;  /* 0x0000001e2b1e723e */ /* 0x000fc400048070ff */
[----:B------:R-:W-:Y:S02]  /*4190*/  CS2R R62, SRZ ;  /* 0x00000000003e7805 */ /* 0x000fe4000001ff00 */
[----:B------:R-:W-:Y:S01]  /*41a0*/  CS2R R66, SRZ ;  /* 0x0000000000427805 */ /* 0x000fe2000001ff00 */
[----:B------:R-:W-:Y:S01]  /*41b0*/  FADD.FTZ R43, R43, R6 ;  /* 0x000000062b2b7221 */ /* 0x000fe20000010000 */
[----:B------:R-:W-:Y:S01]  /*41c0*/  F2FP.SATFINITE.E4M3.F32.PACK_AB_MERGE_C R183, R39, R26, R30 ;  /* 0x0000001a27b7723e */ /* 0x000fe2000480701e */
[----:B------:R1:W3:Y:S01]  /*41d0*/  MUFU.EX2 R70, R85 ;  /* 0x0000005500467308 */ /* 0x0002e20000000800 */
[----:B0-----:R-:W-:Y:S01]  /*41e0*/  FADD.FTZ R12, R68, R15 ;  /* 0x0000000f440c7221 */ /* 0x001fe20000010000 */
[----:B------:R-:W-:Y:S01]  /*41f0*/  FADD.FTZ R20, R34, R43 ;  /* 0x0000002b22147221 */ /* 0x000fe20000010000 */
[----:B------:R-:W-:Y:S02]  /*4200*/  CS2R R30, SRZ ;  /* 0x00000000001e7805 */ /* 0x000fe4000001ff00 */
[----:B------:R-:W-:Y:S01]  /*4210*/  CS2R R42, SRZ ;  /* 0x00000000002a7805 */ /* 0x000fe2000001ff00 */
[----:B------:R-:W-:-:S02]  /*4220*/  FADD.FTZ R27, R57, R20 ;  /* 0x00000014391b7221 */ /* 0x000fc40000010000 */
[----:B------:R-:W0:Y:S01]  /*4230*/  MUFU.EX2 R127, R127 ;  /* 0x0000007f007f7308 */ /* 0x000e220000000800 */
[----:B--2---:R-:W-:Y:S01]  /*4240*/  FADD.FTZ R15, R125, R12 ;  /* 0x0000000c7d0f7221 */ /* 0x004fe20000010000 */
[----:B------:R-:W-:Y:S01]  /*4250*/  FADD.FTZ R20, R38, R27 ;  /* 0x0000001b26147221 */ /* 0x000fe20000010000 */
[C---:B------:R-:W-:Y:S02]  /*4260*/  F2FP.SATFINITE.E4M3.F32.PACK_AB_MERGE_C R38, R41.reuse, R38, RZ ;  /* 0x000000262926723e */ /* 0x040fe400048070ff */
[----:B------:R-:W-:Y:S02]  /*4270*/  CS2R R26, SRZ ;  /* 0x00000000001a7805 */ /* 0x000fe4000001ff00 */
[----:B-1----:R-:W-:Y:S01]  /*4280*/  CS2R R84, SRZ ;  /* 0x0000000000547805 */ /* 0x002fe2000001ff00 */
[----:B------:R-:W-:Y:S01]  /*4290*/  FADD.FTZ R41, R41, R20 ;  /* 0x0000001429297221 */ /* 0x000fe20000010000 */
[----:B------:R-:W-:Y:S01]  /*42a0*/  F2FP.SATFINITE.E4M3.F32.PACK_AB_MERGE_C R177, R57, R34, R38 ;  /* 0x0000002239b1723e */ /* 0x000fe20004807026 */
[----:B------:R-:W1:Y:S01]  /*42b0*/  MUFU.EX2 R72, R129 ;  /* 0x0000008100487308 */ /* 0x000e620000000800 */
[----:B---3--:R-:W-:Y:S01]  /*42c0*/  FADD.FTZ R12, R70, R15 ;  /* 0x0000000f460c7221 */ /* 0x008fe20000010000 */
[----:B------:R-:W-:Y:S01]  /*42d0*/  FADD.FTZ R10, R40, R41 ;  /* 0x00000029280a7221 */ /* 0x000fe20000010000 */
[----:B------:R-:W-:-:S02]  /*42e0*/  F2FP.SATFINITE.E4M3.F32.PACK_AB_MERGE_C R70, R70, R125, RZ ;  /* 0x0000007d4646723e */ /* 0x000fc400048070ff */
[----:B------:R-:W-:Y:S02]  /*42f0*/  CS2R R34, SRZ ;  /* 0x0000000000227805 */ /* 0x000fe4000001ff00 */
[----:B------:R-:W-:Y:S02]  /*4300*/  CS2R R38, SRZ ;  /* 0x0000000000267805 */ /* 0x000fe4000001ff00 */
[----:B------:R-:W-:Y:S01]  /*4310*/  F2FP.SATFINITE.E4M3.F32.PACK_AB_MERGE_C R182, R68, R123, R70 ;  /* 0x0000007b44b6723e */ /* 0x000fe20004807046 */
[----:B------:R-:W2:Y:S01]  /*4320*/  MUFU.EX2 R131, R131 ;  /* 0x0000008300837308 */ /* 0x000ea20000000800 */
[----:B0-----:R-:W-:Y:S01]  /*4330*/  FADD.FTZ R15, R127, R12 ;  /* 0x0000000c7f0f7221 */ /* 0x001fe20000010000 */
[----:B------:R-:W-:-:S06]  /*4340*/  CS2R R70, SRZ ;  /* 0x0000000000467805 */ /* 0x000fcc000001ff00 */
[----:B------:R-:W0:Y:S01]  /*4350*/  MUFU.EX2 R74, R133 ;  /* 0x00000085004a7308 */ /* 0x000e220000000800 */
[----:B-1----:R-:W-:Y:S01]  /*4360*/  FADD.FTZ R12, R72, R15 ;  /* 0x0000000f480c7221 */ /* 0x002fe20000010000 */
[----:B------:R-:W-:-:S04]  /*4370*/  FADD.FTZ R15, R45, R10 ;  /* 0x0000000a2d0f7221 */ /* 0x000fc80000010000 */
[----:B------:R-:W-:Y:S01]  /*4380*/  FADD.FTZ R10, R24, R15 ;  /* 0x0000000f180a7221 */ /* 0x000fe20000010000 */
[----:B------:R-:W-:Y:S01]  /*4390*/  F2FP.SATFINITE.E4M3.F32.PACK_AB_MERGE_C R24, R25, R24, RZ ;  /* 0x000000181918723e */ /* 0x000fe200048070ff */
[----:B------:R-:W1:Y:S01]  /*43a0*/  MUFU.EX2 R135, R135 ;  /* 0x0000008700877308 */ /* 0x000e620000000800 */
[----:B--2---:R-:W-:Y:S01]  /*43b0*/  FADD.FTZ R13, R131, R12 ;  /* 0x0000000c830d7221 */ /* 0x004fe20000010000 */
[----:B------:R-:W-:Y:S01]  /*43c0*/  FADD.FTZ R25, R25, R10 ;  /* 0x0000000a19197221 */ /* 0x000fe20000010000 */
[----:B------:R-:W-:Y:S02]  /*43d0*/  F2FP.SATFINITE.E4M3.F32.PACK_AB_MERGE_C R179, R45, R40, R24 ;  /* 0x000000282db3723e */ /* 0x000fe40004807018 */
[----:B------:R-:W-:Y:S01]  /*43e0*/  CS2R R40, SRZ ;  /* 0x0000000000287805 */ /* 0x000fe2000001ff00 */
[----:B------:R-:W2:Y:S02]  /*43f0*/  @P2 LDC R24, c[0x0][0x450] ;  /* 0x00011400ff182b82 */ /* 0x000ea40000000800 */
[----:B------:R-:W3:Y:S01]  /*4400*/  MUFU.EX2 R137, R137 ;  /* 0x0000008900897308 */ /* 0x000ee20000000800 */
[C---:B0-----:R-:W-:Y:S01]  /*4410*/  F2FP.SATFINITE.E4M3.F32.PACK_AB_MERGE_C R131, R74.reuse, R131, RZ ;  /* 0x000000834a83723e */ /* 0x041fe200048070ff */
[----:B------:R-:W-:-:S03]  /*4420*/  FADD.FTZ R74, R74, R13 ;  /* 0x0000000d4a4a7221 */ /* 0x000fc60000010000 */
[----:B------:R-:W-:Y:S02]  /*4430*/  F2FP.SATFINITE.E4M3.F32.PACK_AB_MERGE_C R176, R72, R127, R131 ;  /* 0x0000007f48b0723e */ /* 0x000fe40004807083 */
[----:B------:R-:W-:Y:S01]  /*4440*/  CS2R R72, SRZ ;  /* 0x0000000000487805 */ /* 0x000fe2000001ff00 */
[----:B------:R0:W4:Y:S01]  /*4450*/  MUFU.EX2 R56, R69 ;  /* 0x0000004500387308 */ /* 0x0001220000000800 */
[----:B-1----:R-:W-:Y:S01]  /*4460*/  FADD.FTZ R13, R135, R74 ;  /* 0x0000004a870d7221 */ /* 0x002fe20000010000 */
[----:B------:R-:W-:-:S03]  /*4470*/  CS2R R74, SRZ ;  /* 0x00000000004a7805 */ /* 0x000fc6000001ff00 */
[----:B------:R-:W-:-:S03]  /*4480*/  FADD.FTZ R12, R76, R13 ;  /* 0x0000000d4c0c7221 */ /* 0x000fc60000010000 */
[----:B------:R-:W1:Y:S01]  /*4490*/  MUFU.EX2 R139, R139 ;  /* 0x0000008b008b7308 */ /* 0x000e620000000800 */
[----:B---3--:R-:W-:Y:S01]  /*44a0*/  FADD.FTZ R13, R137, R12 ;  /* 0x0000000c890d7221 */ /* 0x008fe20000010000 */
[----:B------:R-:W-:Y:S01]  /*44b0*/  FADD.FTZ R12, R28, R25 ;  /* 0x000000191c0c7221 */ /* 0x000fe20000010000 */
[----:B0-----:R-:W-:-:S03]  /*44c0*/  CS2R R68, SRZ ;  /* 0x0000000000447805 */ /* 0x001fc6000001ff00 */
[----:B------:R-:W-:Y:S01]  /*44d0*/  FADD.FTZ R15, R29, R12 ;  /* 0x0000000c1d0f7221 */ /* 0x000fe20000010000 */
[----:B------:R-:W-:Y:S01]  /*44e0*/  CS2R R28, SRZ ;  /* 0x00000000001c7805 */ /* 0x000fe2000001ff00 */
[----:B------:R-:W0:Y:S01]  /*44f0*/  MUFU.EX2 R78, R141 ;  /* 0x0000008d004e7308 */ /* 0x000e220000000800 */
[C---:B----4-:R-:W-:Y:S01]  /*4500*/  F2FP.SATFINITE.E4M3.F32.PACK_AB_MERGE_C R137, R56.reuse, R137, RZ ;  /* 0x000000893889723e */ /* 0x050fe200048070ff */
[----:B------:R-:W-:Y:S01]  /*4510*/  FADD.FTZ R56, R56, R13 ;  /* 0x0000000d38387221 */ /* 0x000fe20000010000 */
[----:B------:R-:W-:Y:S01]  /*4520*/  FADD.FTZ R32, R32, R15 ;  /* 0x0000000f20207221 */ /* 0x000fe20000010000 */
[----:B------:R-:W-:Y:S02]  /*4530*/  F2FP.SATFINITE.E4M3.F32.PACK_AB_MERGE_C R15, R47, R44, RZ ;  /* 0x0000002c2f0f723e */ /* 0x000fe400048070ff */
[----:B------:R-:W-:Y:S01]  /*4540*/  F2FP.SATFINITE.E4M3.F32.PACK_AB_MERGE_C R178, R76, R135, R137 ;  /* 0x000000874cb2723e */ /* 0x000fe20004807089 */
[----:B------:R-:W-:Y:S01]  /*4550*/  FADD.FTZ R33, R33, R32 ;  /* 0x0000002021217221 */ /* 0x000fe20000010000 */
[----:B------:R-:W3:Y:S01]  /*4560*/  MUFU.EX2 R143, R143 ;  /* 0x0000008f008f7308 */ /* 0x000ee20000000800 */
[----:B-1----:R-:W-:Y:S01]  /*4570*/  FADD.FTZ R13, R139, R56 ;  /* 0x000000388b0d7221 */ /* 0x002fe20000010000 */
[----:B------:R-:W-:-:S02]  /*4580*/  CS2R R56, SRZ ;  /* 0x0000000000387805 */ /* 0x000fc4000001ff00 */
[----:B------:R-:W-:-:S04]  /*4590*/  CS2R R76, SRZ ;  /* 0x00000000004c7805 */ /* 0x000fc8000001ff00 */
[----:B------:R-:W1:Y:S01]  /*45a0*/  MUFU.EX2 R80, R145 ;  /* 0x0000009100507308 */ /* 0x000e620000000800 */
[----:B0-----:R-:W-:-:S07]  /*45b0*/  FADD.FTZ R14, R78, R13 ;  /* 0x0000000d4e0e7221 */ /* 0x001fce0000010000 */
[----:B------:R-:W0:Y:S01]  /*45c0*/  MUFU.EX2 R147, R147 ;  /* 0x0000009300937308 */ /* 0x000e220000000800 */
[----:B---3--:R-:W-:Y:S01]  /*45d0*/  FADD.FTZ R13, R143, R14 ;  /* 0x0000000e8f0d7221 */ /* 0x008fe20000010000 */
[----:B------:R-:W-:Y:S01]  /*45e0*/  FADD.FTZ R14, R36, R33 ;  /* 0x00000021240e7221 */ /* 0x000fe20000010000 */
[----:B------:R-:W-:-:S05]  /*45f0*/  CS2R R32, SRZ ;  /* 0x0000000000207805 */ /* 0x000fca000001ff00 */
[----:B------:R-:W3:Y:S01]  /*4600*/  MUFU.EX2 R6, R149 ;  /* 0x0000009500067308 */ /* 0x000ee20000000800 */
[C---:B-1----:R-:W-:Y:S01]  /*4610*/  F2FP.SATFINITE.E4M3.F32.PACK_AB_MERGE_C R143, R80.reuse, R143, RZ ;  /* 0x0000008f508f723e */ /* 0x042fe200048070ff */
[----:B------:R-:W-:-:S03]  /*4620*/  FADD.FTZ R80, R80, R13 ;  /* 0x0000000d50507221 */ /* 0x000fc60000010000 */
[----:B------:R-:W-:Y:S02]  /*4630*/  F2FP.SATFINITE.E4M3.F32.PACK_AB_MERGE_C R172, R78, R139, R143 ;  /* 0x0000008b4eac723e */ /* 0x000fe4000480708f */
[----:B------:R-:W-:Y:S01]  /*4640*/  CS2R R78, SRZ ;  /* 0x00000000004e7805 */ /* 0x000fe2000001ff00 */
[----:B------:R-:W1:Y:S01]  /*4650*/  MUFU.EX2 R151, R151 ;  /* 0x0000009700977308 */ /* 0x000e620000000800 */
[----:B0-----:R-:W-:Y:S01]  /*4660*/  FADD.FTZ R13, R147, R80 ;  /* 0x00000050930d7221 */ /* 0x001fe20000010000 */
[----:B------:R-:W-:-:S06]  /*4670*/  CS2R R80, SRZ ;  /* 0x0000000000507805 */ /* 0x000fcc000001ff00 */
[----:B------:R-:W0:Y:S01]  /*4680*/  MUFU.EX2 R37, R37 ;  /* 0x0000002500257308 */ /* 0x000e220000000800 */
[----:B---3--:R-:W-:-:S07]  /*4690*/  FADD.FTZ R20, R6, R13 ;  /* 0x0000000d06147221 */ /* 0x008fce0000010000 */
[----:B------:R-:W-:Y:S01]  /*46a0*/  MUFU.EX2 R48, R48 ;  /* 0x0000003000307308 */ /* 0x000fe20000000800 */
[----:B-1----:R-:W-:-:S07]  /*46b0*/  FADD.FTZ R13, R151, R20 ;  /* 0x00000014970d7221 */ /* 0x002fce0000010000 */
[----:B------:R-:W1:Y:S01]  /*46c0*/  MUFU.EX2 R51, R51 ;  /* 0x0000003300337308 */ /* 0x000e620000000800 */
[C---:B0-----:R-:W-:Y:S01]  /*46d0*/  F2FP.SATFINITE.E4M3.F32.PACK_AB_MERGE_C R175, R37.reuse, R36, R15 ;  /* 0x0000002425af723e */ /* 0x041fe2000480700f */
[----:B------:R-:W-:-:S04]  /*46e0*/  FADD.FTZ R37, R37, R14 ;  /* 0x0000000e25257221 */ /* 0x000fc80000010000 */
[----:B------:R-:W-:Y:S01]  /*46f0*/  FADD.FTZ R44, R44, R37 ;  /* 0x000000252c2c7221 */ /* 0x000fe20000010000 */
[----:B------:R-:W-:Y:S01]  /*4700*/  CS2R R36, SRZ ;  /* 0x0000000000247805 */ /* 0x000fe2000001ff00 */
[----:B------:R-:W0:Y:S02]  /*4710*/  MUFU.EX2 R0, R109 ;  /* 0x0000006d00007308 */ /* 0x000e240000000800 */
[----:B------:R-:W-:Y:S01]  /*4720*/  FADD.FTZ R47, R47, R44 ;  /* 0x0000002c2f2f7221 */ /* 0x000fe20000010000 */
[----:B------:R-:W-:-:S05]  /*4730*/  CS2R R44, SRZ ;  /* 0x00000000002c7805 */ /* 0x000fca000001ff00 */
[----:B------:R-:W3:Y:S01]  /*4740*/  MUFU.EX2 R46, R46 ;  /* 0x0000002e002e7308 */ /* 0x000ee20000000800 */
[----:B-1----:R-:W-:-:S07]  /*4750*/  F2FP.SATFINITE.E4M3.F32.PACK_AB_MERGE_C R15, R51, R48, RZ ;  /* 0x00000030330f723e */ /* 0x002fce00048070ff */
[----:B------:R-:W1:Y:S01]  /*4760*/  MUFU.EX2 R49, R49 ;  /* 0x0000003100317308 */ /* 0x000e620000000800 */
[C---:B0-----:R-:W-:Y:S01]  /*4770*/  F2FP.SATFINITE.E4M3.F32.PACK_AB_MERGE_C R151, R0.reuse, R151, RZ ;  /* 0x000000970097723e */ /* 0x041fe200048070ff */
[----:B------:R-:W-:-:S03]  /*4780*/  FADD.FTZ R0, R0, R13 ;  /* 0x0000000d00007221 */ /* 0x000fc60000010000 */
[----:B------:R-:W-:-:S03]  /*4790*/  F2FP.SATFINITE.E4M3.F32.PACK_AB_MERGE_C R174, R6, R147, R151 ;  /* 0x0000009306ae723e */ /* 0x000fc60004807097 */
[----:B------:R-:W0:Y:S01]  /*47a0*/  MUFU.EX2 R153, R153 ;  /* 0x0000009900997308 */ /* 0x000e220000000800 */
[----:B---3--:R-:W-:-:S07]  /*47b0*/  FADD.FTZ R20, R46, R47 ;  /* 0x0000002f2e147221 */ /* 0x008fce0000010000 */
[----:B------:R-:W3:Y:S01]  /*47c0*/  MUFU.EX2 R10, R107 ;  /* 0x0000006b000a7308 */ /* 0x000ee20000000800 */
[----:B-1----:R-:W-:Y:S01]  /*47d0*/  F2FP.SATFINITE.E4M3.F32.PACK_AB_MERGE_C R169, R49, R46, R15 ;  /* 0x0000002e31a9723e */ /* 0x002fe2000480700f */
[----:B------:R-:W-:-:S04]  /*47e0*/  @P2 IMAD.HI.U32 R15, R22, R21, RZ ;  /* 0x00000015160f2227 */ /* 0x000fc800078e00ff */
[----:B------:R-:W-:Y:S01]  /*47f0*/  FADD.FTZ R49, R49, R20 ;  /* 0x0000001431317221 */ /* 0x000fe20000010000 */
[----:B------:R-:W-:Y:S02]  /*4800*/  CS2R R46, SRZ ;  /* 0x00000000002e7805 */ /* 0x000fe4000001ff00 */
[----:B--2---:R-:W-:Y:S01]  /*4810*/  @P2 SHF.R.U32.HI R22, RZ, R24, R15 ;  /* 0x00000018ff162219 */ /* 0x004fe2000001160f */
[----:B------:R-:W1:Y:S01]  /*4820*/  MUFU.EX2 R155, R155 ;  /* 0x0000009b009b7308 */ /* 0x000e620000000800 */
[----:B0-----:R-:W-:Y:S01]  /*4830*/  FADD.FTZ R13, R153, R0 ;  /* 0x00000000990d7221 */ /* 0x001fe20000010000 */
[----:B------:R-:W-:Y:S01]  /*4840*/  FADD.FTZ R48, R48, R49 ;  /* 0x0000003130307221 */ /* 0x000fe20000010000 */
[----:B------:R-:W-:Y:S02]  /*4850*/  IADD3 R22, R22, -R3, R104 ;  /* 0x8000000316167210 */ /* 0x000fe40007ffe068 */
[----:B------:R-:W-:Y:S01]  /*4860*/  CS2R R24, SRZ ;  /* 0x0000000000187805 */ /* 0x000fe2000001ff00 */
[----:B------:R-:W-:Y:S01]  /*4870*/  FADD.FTZ R51, R51, R48 ;  /* 0x0000003033337221 */ /* 0x000fe20000010000 */
[----:B------:R-:W-:Y:S01]  /*4880*/  CS2R R48, SRZ ;  /* 0x0000000000307805 */ /* 0x000fe2000001ff00 */
[----:B------:R-:W0:Y:S01]  /*4890*/  MUFU.EX2 R12, R103 ;  /* 0x00000067000c7308 */ /* 0x000e220000000800 */
[----:B---3--:R-:W-:Y:S01]  /*48a0*/  FADD.FTZ R0, R10, R13 ;  /* 0x0000000d0a007221 */ /* 0x008fe20000010000 */
[----:B------:R-:W-:-:S06]  /*48b0*/  IMAD.HI R22, R22, 0x66666667, RZ ;  /* 0x6666666716167827 */ /* 0x000fcc00078e02ff */
[----:B------:R-:W-:Y:S01]  /*48c0*/  MUFU.EX2 R52, R52 ;  /* 0x0000003400347308 */ /* 0x000fe20000000800 */
[----:B-1----:R-:W-:-:S07]  /*48d0*/  FADD.FTZ R13, R155, R0 ;  /* 0x000000009b0d7221 */ /* 0x002fce0000010000 */
[----:B------:R-:W1:Y:S01]  /*48e0*/  MUFU.EX2 R55, R55 ;  /* 0x0000003700377308 */ /* 0x000e620000000800 */
[C---:B0-----:R-:W-:Y:S01]  /*48f0*/  F2FP.SATFINITE.E4M3.F32.PACK_AB_MERGE_C R155, R12.reuse, R155, RZ ;  /* 0x0000009b0c9b723e */ /* 0x041fe200048070ff */
[----:B------:R-:W-:-:S03]  /*4900*/  FADD.FTZ R12, R12, R13 ;  /* 0x0000000d0c0c7221 */ /* 0x000fc60000010000 */
[----:B------:R-:W-:Y:S01]  /*4910*/  F2FP.SATFINITE.E4M3.F32.PACK_AB_MERGE_C R168, R10, R153, R155 ;  /* 0x000000990aa8723e */ /* 0x000fe2000480709b */
[----:B------:R-:W-:Y:S02]  /*4920*/  VIADD R10, R23, 0xfffffffe ;  /* 0xfffffffe170a7836 */ /* 0x000fe40000000000 */
[----:B------:R-:W0:Y:S08]  /*4930*/  MUFU.EX2 R50, R50 ;  /* 0x0000003200327308 */ /* 0x000e300000000800 */
[----:B------:R-:W2:Y:S01]  /*4940*/  MUFU.EX2 R53, R53 ;  /* 0x0000003500357308 */ /* 0x000ea20000000800 */
[----:B-1----:R-:W-:-:S07]  /*4950*/  F2FP.SATFINITE.E4M3.F32.PACK_AB_MERGE_C R13, R55, R52, RZ ;  /* 0x00000034370d723e */ /* 0x002fce00048070ff */
[----:B------:R-:W1:Y:S01]  /*4960*/  MUFU.EX2 R157, R157 ;  /* 0x0000009d009d7308 */ /* 0x000e620000000800 */
[----:B0-----:R-:W-:-:S07]  /*4970*/  FADD.FTZ R0, R50, R51 ;  /* 0x0000003332007221 */ /* 0x001fce0000010000 */
[----:B------:R0:W3:Y:S01]  /*4980*/  MUFU.EX2 R14, R83 ;  /* 0x00000053000e7308 */ /* 0x0000e20000000800 */
[C---:B--2---:R-:W-:Y:S01]  /*4990*/  F2FP.SATFINITE.E4M3.F32.PACK_AB_MERGE_C R171, R53.reuse, R50, R13 ;  /* 0x0000003235ab723e */ /* 0x044fe2000480700d */
[----:B------:R-:W-:Y:S01]  /*49a0*/  FADD.FTZ R53, R53, R0 ;  /* 0x0000000035357221 */ /* 0x000fe20000010000 */
[----:B------:R-:W-:Y:S02]  /*49b0*/  SHF.R.U32.HI R13, RZ, 0x1f, R22 ;  /* 0x0000001fff0d7819 */ /* 0x000fe40000011616 */
[----:B------:R-:W-:Y:S01]  /*49c0*/  CS2R R50, SRZ ;  /* 0x0000000000327805 */ /* 0x000fe2000001ff00 */
[----:B------:R-:W-:Y:S01]  /*49d0*/  FADD.FTZ R52, R52, R53 ;  /* 0x0000003534347221 */ /* 0x000fe20000010000 */
[----:B------:R-:W-:Y:S01]  /*49e0*/  LEA.HI.SX32 R13, R22, R13, 0x1a ;  /* 0x0000000d160d7211 */ /* 0x000fe200078fd2ff */
[----:B------:R-:W-:Y:S01]  /*49f0*/  MUFU.EX2 R159, R159 ;  /* 0x0000009f009f7308 */ /* 0x000fe20000000800 */
[----:B-1----:R-:W-:Y:S01]  /*4a00*/  FADD.FTZ R3, R157, R12 ;  /* 0x0000000c9d037221 */ /* 0x002fe20000010000 */
[----:B0-----:R-:W-:-:S02]  /*4a10*/  CS2R R82, SRZ ;  /* 0x0000000000527805 */ /* 0x001fc4000001ff00 */
[----:B------:R-:W-:-:S04]  /*4a20*/  VIMNMX R15, R18, R13, !PT ;  /* 0x0000000d120f7248 */ /* 0x000fc80007fe0100 */
[----:B------:R-:W-:Y:S01]  /*4a30*/  ISETP.GE.AND P3, PT, R10, R15, PT ;  /* 0x0000000f0a00720c */ /* 0x000fe20003f66270 */
[----:B------:R-:W0:Y:S01]  /*4a40*/  MUFU.EX2 R58, R58 ;  /* 0x0000003a003a7308 */ /* 0x000e220000000800 */
[----:B---3--:R-:W-:Y:S01]  /*4a50*/  FADD.FTZ R0, R14, R3 ;  /* 0x000000030e007221 */ /* 0x008fe20000010000 */
[----:B0-----:R-:W-:-:S03]  /*4a60*/  F2FP.SATFINITE.E4M3.F32.PACK_AB_MERGE_C R3, R58, R159, RZ ;  /* 0x0000009f3a03723e */ /* 0x001fc600048070ff */
[----:B------:R-:W-:Y:S01]  /*4a70*/  FADD.FTZ R159, R159, R0 ;  /* 0x000000009f9f7221 */ /* 0x000fe20000010000 */
[----:B------:R-:W-:Y:S01]  /*4a80*/  IMAD.MOV.U32 R0, RZ, RZ, RZ ;  /* 0x000000ffff007224 */ /* 0x000fe200078e00ff */
[----:B------:R-:W-:Y:S01]  /*4a90*/  F2FP.SATFINITE.E4M3.F32.PACK_AB_MERGE_C R170, R14, R157, R3 ;  /* 0x0000009d0eaa723e */ /* 0x000fe20004807003 */
[----:B------:R-:W-:Y:S01]  /*4aa0*/  FADD.FTZ R3, R55, R52 ;  /* 0x0000003437037221 */ /* 0x000fe20000010000 */
[----:B------:R-:W-:Y:S01]  /*4ab0*/  FADD.FTZ R6, R58, R159 ;  /* 0x0000009f3a067221 */ /* 0x000fe20000010000 */
[----:B------:R-:W-:Y:S02]  /*4ac0*/  CS2R R52, SRZ ;  /* 0x0000000000347805 */ /* 0x000fe4000001ff00 */
[----:B------:R-:W-:Y:S02]  /*4ad0*/  CS2R R54, SRZ ;  /* 0x0000000000367805 */ /* 0x000fe4000001ff00 */
[----:B------:R-:W-:Y:S01]  /*4ae0*/  CS2R R58, SRZ ;  /* 0x00000000003a7805 */ /* 0x000fe2000001ff00 */
        /* <DEDUP_REMOVED lines=37> */
[----:B------:R-:W-:Y:S01]  /*4d40*/  ULDC UR51, c[0x0][0x288] ;  /* 0x0000a20000337ab9 */ /* 0x000fe20000000800 */
[----:B------:R-:W-:-:S05]  /*4d50*/  ULDC UR53, c[0x0][0x2f0] ;  /* 0x0000bc0000357ab9 */ /* 0x000fca0000000800 */
.L_x_1971:
[----:B------:R-:W-:Y:S01]  /*4d60*/  ISETP.NE.AND P4, PT, RZ, UR38, PT ;  /* 0x00000026ff007c0c */ /* 0x000fe2000bf85270 */
[----:B------:R-:W-:-:S04]  /*4d70*/  UISETP.NE.AND UP0, UPT, UR55, 0x1, UPT ;  /* 0x000000013700788c */ /* 0x000fc8000bf05270 */
[----:B------:R-:W-:-:S06]  /*4d80*/  USEL UR6, URZ, 0x1, UP0 ;  /* 0x000000013f067887 */ /* 0x000fcc0008000000 */
[----:B------:R-:W-:Y:S02]  /*4d90*/  LOP3.LUT R0, R14, UR6, RZ, 0x3c, !PT ;  /* 0x000000060e007c12 */ /* 0x000fe4000f8e3cff */
[----:B------:R-:W-:Y:S05]  /*4da0*/  @P4 BRA `(.L_x_1962) ;  /* 0x0000000000344947 */ /* 0x000fea0003800000 */
[----:B------:R-:W-:Y:S05]  /*4db0*/  @!P1 BRA `(.L_x_1963) ;  /* 0x0000000000049947 */ /* 0x000fea0003800000 */
[----:B------:R-:W-:Y:S01]  /*4dc0*/  BPT.TRAP 0x1 ;  /* 0x000000040000795c */ /* 0x000fe20000300000 */
.L_x_1963:
        /* <DEDUP_REMOVED lines=8> */
.L_x_1964:
[----:B-1----:R-:W-:Y:S05]  /*4e50*/  @P3 BRA `(.L_x_1962) ;  /* 0x0000000000083947 */ /* 0x002fea0003800000 */
[----:B------:R-:W1:Y:S02]  /*4e60*/  SYNCS.PHASECHK.TRANS64.TRYWAIT P3, [UR6+0x29830], R9 ;  /* 0x02983009ff0075a7 */ /* 0x000e640008060146 */
[----:B-1----:R-:W-:Y:S05]  /*4e70*/  @!P3 BRA `(.L_x_1965) ;  /* 0x000000c80088b947 */ /* 0x002fea0003800000 */
.L_x_1962:
        /* <DEDUP_REMOVED lines=35> */
[----:B------:R-:W-:Y:S02]  /*50b0*/  UIADD3 UR11, UR56, 0x182, URZ ;  /* 0x00000182380b7890 */ /* 0x000fe4000fffe03f */
        /* <DEDUP_REMOVED lines=158> */
.L_x_1967:
[----:B------:R-:W-:Y:S01]  /*5aa0*/  ULEA UR6, UR55, UR39, 0x3 ;  /* 0x0000002737067291 */ /* 0x000fe2000f8e183f */
[----:B------:R-:W-:-:S08]  /*5ab0*/  SHF.L.U32 R9, R14, 0x1f, RZ ;  /* 0x0000001f0e097819 */ /* 0x000fd000000006ff */
[----:B------:R0:W1:Y:S01]  /*5ac0*/  SYNCS.PHASECHK.TRANS64.TRYWAIT P3, [UR6+0x29850], R9 ;  /* 0x02985009ff0075a7 */ /* 0x0000620008060146 */
[----:B------:R-:W-:Y:S05]  /*5ad0*/  @!P1 BRA `(.L_x_1968) ;  /* 0x0000000000049947 */ /* 0x000fea0003800000 */
[----:B------:R-:W-:Y:S01]  /*5ae0*/  BPT.TRAP 0x1 ;  /* 0x000000040000795c */ /* 0x000fe20000300000 */
.L_x_1968:
[----:B-1----:R-:W-:Y:S05]  /*5af0*/  @P3 BRA `(.L_x_1966) ;  /* 0x0000000000083947 */ /* 0x002fea0003800000 */
[----:B------:R-:W1:Y:S02]  /*5b00*/  SYNCS.PHASECHK.TRANS64.TRYWAIT P3, [UR6+0x29850], R9 ;  /* 0x02985009ff0075a7 */ /* 0x000e640008060146 */
[----:B-1----:R-:W-:Y:S05]  /*5b10*/  @!P3 BRA `(.L_x_1969) ;  /* 0x000000bc0078b947 */ /* 0x002fea0003800000 */
.L_x_1966:
[----:B-1----:R-:W1:Y:S01]  /*5b20*/  @P2 LDC R14, c[0x0][0x44c] ;  /* 0x00011300ff0e2b82 */ /* 0x002e620000000800 */
[----:B------:R-:W-:Y:S01]  /*5b30*/  UIADD3 UR6, UR39, 0x400, URZ ;  /* 0x0000040027067890 */ /* 0x000fe2000fffe03f */
[----:B------:R-:W-:Y:S01]  /*5b40*/  IMAD.MOV.U32 R190, RZ, RZ, R7 ;  /* 0x000000ffffbe7224 */ /* 0x000fe200078e0007 */
[----:B------:R-:W-:Y:S01]  /*5b50*/  WARPGROUP.ARRIVE ;  /* 0x00000000000079c5 */ /* 0x000fe20000000000 */
[----:B------:R-:W-:Y:S01]  /*5b60*/  UMOV UR7, 0xc0000010 ;  /* 0xc000001000077882 */ /* 0x000fe20000000000 */
[----:B------:R-:W-:Y:S01]  /*5b70*/  USHF.R.U32.HI UR6, URZ, 0x4, UR6 ;  /* 0x000000043f067899 */ /* 0x000fe20008011606 */
[----:B------:R-:W-:Y:S02]  /*5b80*/  UMOV UR11, 0xc0000010 ;  /* 0xc0000010000b7882 */ /* 0x000fe40000000000 */
[----:B0-----:R-:W0:Y:S01]  /*5b90*/  @P2 LDC R9, c[0x0][0x450] ;  /* 0x00011400ff092b82 */ /* 0x001e220000000800 */
[----:B------:R-:W-:-:S04]  /*5ba0*/  ULOP3.LUT UR6, UR6, 0x3fff, URZ, 0xc0, !UPT ;  /* 0x00003fff06067892 */ /* 0x000fc8000f8ec03f */
[----:B------:R-:W-:-:S04]  /*5bb0*/  ULOP3.LUT UR6, UR6, 0x10000, URZ, 0xfc, !UPT ;  /* 0x0001000006067892 */ /* 0x000fc8000f8efc3f */
[----:B------:R-:W-:-:S04]  /*5bc0*/  UIMAD UR6, UR55, 0x500, UR6 ;  /* 0x00000500370678a4 */ /* 0x000fc8000f8e0206 */
[----:B------:R-:W-:Y:S01]  /*5bd0*/  UIADD3 UR10, UR6, 0x100, URZ ;  /* 0x00000100060a7890 */ /* 0x000fe2000fffe03f */
[----:B-1----:R-:W-:-:S04]  /*5be0*/  @P2 IMAD.HI.U32 R14, R7, R14, RZ ;  /* 0x0000000e070e2227 */ /* 0x002fc800078e00ff */
[----:B------:R-:W-:Y:S01]  /*5bf0*/  QGMMA.64x128x32.F32.E4M3.E4M3 R24, R184, gdesc[UR4], R24, gsb0 ;  /* 0x01e00004b8187df3 */ /* 0x000fe20008000818 */
[----:B------:R-:W-:Y:S01]  /*5c00*/  UMOV UR7, 0xc0000010 ;  /* 0xc000001000077882 */ /* 0x000fe20000000000 */
[----:B0-----:R-:W-:Y:S01]  /*5c10*/  @P2 SHF.R.U32.HI R190, RZ, R9, R14 ;  /* 0x00000009ffbe2219 */ /* 0x001fe2000001160e */
[----:B------:R-:W-:-:S04]  /*5c20*/  IMAD.MOV.U32 R9, RZ, RZ, -0xa0 ;  /* 0xffffff60ff097424 */ /* 0x000fc800078e00ff */
[----:B------:R-:W0:Y:S01]  /*5c30*/  SHFL.IDX PT, R11, R190, RZ, 0x1c1f ;  /* 0x001c1fffbe0b7589 */ /* 0x000e2200000e0000 */
[----:B------:R-:W-:-:S03]  /*5c40*/  IMAD R9, R10, R9, 0x1 ;  /* 0x000000010a097424 */ /* 0x000fc600078e0209 */
[----:B------:R-:W1:Y:S01]  /*5c50*/  SHFL.IDX PT, R199, R190, 0x1, 0x1c1f ;  /* 0x003c1f00bec77f89 */ /* 0x000e6200000e0000 */
[----:B------:R-:W-:-:S04]  /*5c60*/  IMAD R9, R8, -0x2, R9 ;  /* 0xfffffffe08097824 */ /* 0x000fc800078e0209 */
[----:B------:R-:W-:-:S05]  /*5c70*/  IMAD R188, R16, UR53, R9 ;  /* 0x0000003510bc7c24 */ /* 0x000fca000f8e0209 */
[----:B0-----:R-:W-:-:S04]  /*5c80*/  IADD3 R9, R11, -UR51, R188 ;  /* 0x800000330b097c10 */ /* 0x001fc8000fffe0bc */
[C---:B------:R-:W-:Y:S02]  /*5c90*/  ISETP.GT.AND P3, PT, R9.reuse, RZ, PT ;  /* 0x000000ff0900720c */ /* 0x040fe40003f64270 */
[C---:B------:R-:W-:Y:S02]  /*5ca0*/  ISETP.GT.AND P4, PT, R9.reuse, 0x1, PT ;  /* 0x000000010900780c */ /* 0x040fe40003f84270 */
[----:B------:R-:W-:Y:S02]  /*5cb0*/  FSEL R22, R152, -INF , P3 ;  /* 0xff80000098167808 */ /* 0x000fe40001800000 */
        /* <DEDUP_REMOVED lines=48> */
[----:B------:R-:W-:Y:S01]  /*5fc0*/  ISETP.GT.AND P3, PT, R9, 0x48, PT ;  /* 0x000000480900780c */ /* 0x000fe20003f64270 */
[----:B------:R-:W-:Y:S02]  /*5fd0*/  WARPGROUP.DEPBAR.LE gsb0, 0x0 ;  /* 0x00008000000079c5 */ /* 0x000fe40000010000 */
[----:B------:R-:W-:Y:S01]  /*5fe0*/  FSEL R145, R121, -INF , P4 ;  /* 0xff80000079917808 */ /* 0x000fe20002000000 */
[----:B------:R-:W-:Y:S01]  /*5ff0*/  WARPGROUP.ARRIVE ;  /* 0x00000000000079c5 */ /* 0x000fe20000000000 */
[----:B------:R-:W-:-:S02]  /*6000*/  FMNMX.FTZ R198, R153, R198, !PT ;  /* 0x000000c699c67209 */ /* 0x000fc40007810000 */
[----:B------:R-:W-:Y:S02]  /*6010*/  ISETP.GT.AND P4, PT, R9, 0x49, PT ;  /* 0x000000490900780c */ /* 0x000fe40003f84270 */
[----:B------:R-:W-:Y:S01]  /*6020*/  FSEL R137, R124, -INF , P3 ;  /* 0xff8000007c897808 */ /* 0x000fe20001800000 */
[----:B------:R-:W-:Y:S01]  /*6030*/  QGMMA.64x128x32.F32.E4M3.E4M3 R24, R180, gdesc[UR8], R24, gsb0 ;  /* 0x01e00008b4187df3 */ /* 0x000fe20008000818 */
[----:B------:R-:W-:Y:S01]  /*6040*/  FMNMX.FTZ R198, R145, R198, !PT ;  /* 0x000000c691c67209 */ /* 0x000fe20007810000 */
[----:B------:R-:W-:Y:S01]  /*6050*/  UIADD3 UR10, UR6, 0x200, URZ ;  /* 0x00000200060a7890 */ /* 0x000fe2000fffe03f */
[----:B------:R-:W-:Y:S01]  /*6060*/  ISETP.GT.AND P3, PT, R9, 0x50, PT ;  /* 0x000000500900780c */ /* 0x000fe20003f64270 */
[----:B------:R-:W-:Y:S01]  /*6070*/  UMOV UR11, 0xc0000010 ;  /* 0xc0000010000b7882 */ /* 0x000fe20000000000 */
        /* <DEDUP_REMOVED lines=59> */
[----:B------:R-:W-:Y:S02]  /*6430*/  FSEL R101, R101, -INF , P4 ;  /* 0xff80000065657808 */ /* 0x000fe40002000000 */
[----:B------:R-:W-:Y:S02]  /*6440*/  FMNMX.FTZ R198, R195, R198, !PT ;  /* 0x000000c6c3c67209 */ /* 0x000fe40007810000 */
[----:B-1----:R-:W-:-:S02]  /*6450*/  IADD3 R112, R199, -UR51, R188 ;  /* 0x80000033c7707c10 */ /* 0x002fc4000fffe0bc */
[----:B------:R-:W-:Y:S02]  /*6460*/  FMNMX.FTZ R198, R101, R198, !PT ;  /* 0x000000c665c67209 */ /* 0x000fe40007810000 */
[C---:B------:R-:W-:Y:S02]  /*6470*/  ISETP.GT.AND P4, PT, R112.reuse, RZ, PT ;  /* 0x000000ff7000720c */ /* 0x040fe40003f84270 */
[----:B------:R-:W-:Y:S01]  /*6480*/  ISETP.GT.AND P5, PT, R112, 0x1, PT ;  /* 0x000000017000780c */ /* 0x000fe20003fa4270 */
[----:B------:R-:W0:Y:S01]  /*6490*/  SHFL.BFLY PT, R9, R198, 0x2, 0x1f ;  /* 0x0c401f00c6097f89 */ /* 0x000e2200000e0000 */
[----:B------:R-:W-:Y:S02]  /*64a0*/  FSEL R154, R154, -INF , P4 ;  /* 0xff8000009a9a7808 */ /* 0x000fe40002000000 */
[----:B------:R-:W-:Y:S02]  /*64b0*/  ISETP.GT.AND P4, PT, R112, 0x8, PT ;  /* 0x000000087000780c */ /* 0x000fe40003f84270 */
[----:B------:R-:W-:-:S02]  /*64c0*/  FSEL R155, R155, -INF , P5 ;  /* 0xff8000009b9b7808 */ /* 0x000fc40002800000 */
[----:B------:R-:W-:Y:S01]  /*64d0*/  FMNMX.FTZ R92, R154, R13, !PT ;  /* 0x0000000d9a5c7209 */ /* 0x000fe20007810000 */
[----:B------:R-:W-:Y:S02]  /*64e0*/  WARPGROUP.DEPBAR.LE gsb0, 0x0 ;  /* 0x00008000000079c5 */ /* 0x000fe40000010000 */
[----:B------:R-:W-:Y:S01]  /*64f0*/  ISETP.GT.AND P5, PT, R112, 0x9, PT ;  /* 0x000000097000780c */ /* 0x000fe20003fa4270 */
[----:B------:R-:W-:Y:S01]  /*6500*/  WARPGROUP.ARRIVE ;  /* 0x00000000000079c5 */ /* 0x000fe20000000000 */
[----:B------:R-:W-:Y:S02]  /*6510*/  FSEL R183, R158, -INF , P4 ;  /* 0xff8000009eb77808 */ /* 0x000fe40002000000 */
[----:B------:R-:W-:Y:S02]  /*6520*/  FMNMX.FTZ R92, R155, R92, !PT ;  /* 0x0000005c9b5c7209 */ /* 0x000fe40007810000 */
[C---:B------:R-:W-:Y:S01]  /*6530*/  ISETP.GT.AND P4, PT, R112.reuse, 0x10, PT ;  /* 0x000000107000780c */ /* 0x040fe20003f84270 */
[----:B------:R-:W-:Y:S01]  /*6540*/  QGMMA.64x128x32.F32.E4M3.E4M3 R24, R176, gdesc[UR8], R24, gsb0 ;  /* 0x01e00008b0187df3 */ /* 0x000fe20008000818 */
[----:B------:R-:W-:Y:S01]  /*6550*/  FSEL R159, R159, -INF , P5 ;  /* 0xff8000009f9f7808 */ /* 0x000fe20002800000 */
[----:B------:R-:W-:Y:S01]  /*6560*/  UIADD3 UR10, UR6, 0x300, URZ ;  /* 0x00000300060a7890 */ /* 0x000fe2000fffe03f */
[----:B------:R-:W-:Y:S01]  /*6570*/  FMNMX.FTZ R96, R183, R92, !PT ;  /* 0x0000005cb7607209 */ /* 0x000fe20007810000 */
[----:B------:R-:W-:Y:S01]  /*6580*/  UMOV UR11, 0xc0000010 ;  /* 0xc0000010000b7882 */ /* 0x000fe20000000000 */
[----:B------:R-:W-:Y:S01]  /*6590*/  ISETP.GT.AND P5, PT, R112, 0x11, PT ;  /* 0x000000117000780c */ /* 0x000fe20003fa4270 */
[----:B------:R-:W-:Y:S01]  /*65a0*/  UIADD3 UR6, UR6, 0x400, URZ ;  /* 0x0000040006067890 */ /* 0x000fe2000fffe03f */
[----:B------:R-:W-:-:S02]  /*65b0*/  FSEL R201, R162, -INF , P4 ;  /* 0xff800000a2c97808 */ /* 0x000fc40002000000 */
[----:B------:R-:W-:Y:S02]  /*65c0*/  FMNMX.FTZ R96, R159, R96, !PT ;  /* 0x000000609f607209 */ /* 0x000fe40007810000 */
[----:B0-----:R-:W-:Y:S02]  /*65d0*/  FMNMX.FTZ R88, R198, R9, !PT ;  /* 0x00000009c6587209 */ /* 0x001fe40007810000 */
[C---:B------:R-:W-:Y:S02]  /*65e0*/  ISETP.GT.AND P4, PT, R112.reuse, 0x18, PT ;  /* 0x000000187000780c */ /* 0x040fe40003f84270 */
[----:B------:R-:W-:Y:S01]  /*65f0*/  FSEL R163, R163, -INF , P5 ;  /* 0xff800000a3a37808 */ /* 0x000fe20002800000 */
[----:B------:R-:W0:Y:S01]  /*6600*/  SHFL.BFLY PT, R9, R88, 0x1, 0x1f ;  /* 0x0c201f0058097f89 */ /* 0x000e2200000e0000 */
[----:B------:R-:W-:Y:S02]  /*6610*/  FMNMX.FTZ R96, R201, R96, !PT ;  /* 0x00000060c9607209 */ /* 0x000fe40007810000 */
[----:B------:R-:W-:-:S02]  /*6620*/  ISETP.GT.AND P5, PT, R112, 0x19, PT ;  /* 0x000000197000780c */ /* 0x000fc40003fa4270 */
[----:B------:R-:W-:Y:S02]  /*6630*/  FSEL R205, R166, -INF , P4 ;  /* 0xff800000a6cd7808 */ /* 0x000fe40002000000 */
[----:B------:R-:W-:Y:S02]  /*6640*/  FMNMX.FTZ R96, R163, R96, !PT ;  /* 0x00000060a3607209 */ /* 0x000fe40007810000 */
[----:B------:R-:W-:Y:S02]  /*6650*/  FSEL R167, R167, -INF , P5 ;  /* 0xff800000a7a77808 */ /* 0x000fe40002800000 */
[C---:B------:R-:W-:Y:S02]  /*6660*/  ISETP.GT.AND P4, PT, R112.reuse, 0x20, PT ;  /* 0x000000207000780c */ /* 0x040fe40003f84270 */
        /* <DEDUP_REMOVED lines=10> */
[----:B------:R-:W-:Y:S02]  /*6710*/  ISETP.GT.AND P4, PT, R112, 0x30, PT ;  /* 0x000000307000780c */ /* 0x000fe40003f84270 */
[----:B------:R-:W-:Y:S02]  /*6720*/  FSEL R143, R143, -INF , P5 ;  /* 0xff8000008f8f7808 */ /* 0x000fe40002800000 */
[----:B------:R-:W-:Y:S02]  /*6730*/  FMNMX.FTZ R104, R211, R100, !PT ;  /* 0x00000064d3687209 */ /* 0x000fe40007810000 */
[----:B0-----:R-:W-:-:S02]  /*6740*/  FMNMX.FTZ R9, R88, R9, !PT ;  /* 0x0000000958097209 */ /* 0x001fc40007810000 */
[----:B------:R-:W-:Y:S02]  /*6750*/  ISETP.GT.AND P5, PT, R112, 0x31, PT ;  /* 0x000000317000780c */ /* 0x000fe40003fa4270 */
[----:B------:R-:W-:Y:S01]  /*6760*/  FSEL R213, R146, -INF , P4 ;  /* 0xff80000092d57808 */ /* 0x000fe20002000000 */
[----:B------:R-:W-:-:S01]  /*6770*/  FFMA.FTZ R185, R2, R9, -8 ;  /* 0xc100000002b97423 */ /* 0x000fc20000010009 */
[----:B------:R-:W-:Y:S02]  /*6780*/  FMNMX.FTZ R104, R143, R104, !PT ;  /* 0x000000688f687209 */ /* 0x000fe40007810000 */
[----:B------:R-:W-:Y:S02]  /*6790*/  ISETP.GT.AND P4, PT, R112, 0x38, PT ;  /* 0x000000387000780c */ /* 0x000fe40003f84270 */
[----:B------:R-:W-:Y:S02]  /*67a0*/  FSEL R147, R147, -INF , P5 ;  /* 0xff80000093937808 */ /* 0x000fe40002800000 */
[----:B------:R-:W-:-:S02]  /*67b0*/  FMNMX.FTZ R104, R213, R104, !PT ;  /* 0x00000068d5687209 */ /* 0x000fc40007810000 */
[----:B------:R-:W-:Y:S02]  /*67c0*/  FSETP.NEU.FTZ.AND P3, PT, R9, -INF , PT ;  /* 0xff8000000900780b */ /* 0x000fe40003f7d000 */
[----:B------:R-:W-:Y:S02]  /*67d0*/  ISETP.GT.AND P5, PT, R112, 0x39, PT ;  /* 0x000000397000780c */ /* 0x000fe40003fa4270 */
[----:B------:R-:W-:Y:S02]  /*67e0*/  FSEL R215, R150, -INF , P4 ;  /* 0xff80000096d77808 */ /* 0x000fe40002000000 */
[----:B------:R-:W-:Y:S02]  /*67f0*/  FMNMX.FTZ R104, R147, R104, !PT ;  /* 0x0000006893687209 */ /* 0x000fe40007810000 */
[----:B------:R-:W-:Y:S02]  /*6800*/  FSEL R185, R185, RZ, P3 ;  /* 0x000000ffb9b97208 */ /* 0x000fe40001800000 */
[----:B------:R-:W-:-:S02]  /*6810*/  FSEL R151, R151, -INF , P5 ;  /* 0xff80000097977808 */ /* 0x000fc40002800000 */
[----:B------:R-:W-:Y:S01]  /*6820*/  ISETP.GT.AND P4, PT, R112, 0x40, PT ;  /* 0x000000407000780c */ /* 0x000fe20003f84270 */
[----:B------:R-:W-:-:S01]  /*6830*/  FFMA.FTZ R116, R2, R189, -R185 ;  /* 0x000000bd02747223 */ /* 0x000fc200000108b9 */
[----:B------:R-:W-:Y:S01]  /*6840*/  FMNMX.FTZ R108, R215, R104, !PT ;  /* 0x00000068d76c7209 */ /* 0x000fe20007810000 */
[----:B------:R-:W-:-:S01]  /*6850*/  FFMA.FTZ R120, R2, R153, -R185 ;  /* 0x0000009902787223 */ /* 0x000fc200000108b9 */
[----:B------:R-:W-:Y:S01]  /*6860*/  ISETP.GT.AND P5, PT, R112, 0x41, PT ;  /* 0x000000417000780c */ /* 0x000fe20003fa4270 */
[----:B------:R0:W-:Y:S01]  /*6870*/  MUFU.EX2 R104, R116 ;  /* 0x0000007400687308 */ /* 0x0001e20000000800 */
[----:B------:R-:W-:Y:S01]  /*6880*/  FSEL R189, R122, -INF , P4 ;  /* 0xff8000007abd7808 */ /* 0x000fe20002000000 */
[C-C-:B------:R-:W-:Y:S01]  /*6890*/  FFMA.FTZ R11, R2.reuse, R11, -R185.reuse ;  /* 0x0000000b020b7223 */ /* 0x140fe200000108b9 */
[----:B------:R-:W-:Y:S01]  /*68a0*/  FMNMX.FTZ R108, R151, R108, !PT ;  /* 0x0000006c976c7209 */ /* 0x000fe20007810000 */
[--C-:B------:R-:W-:Y:S01]  /*68b0*/  FFMA.FTZ R140, R2, R140, -R185.reuse ;  /* 0x0000008c028c7223 */ /* 0x100fe200000108b9 */
[----:B------:R-:W-:Y:S01]  /*68c0*/  ISETP.GT.AND P4, PT, R112, 0x48, PT ;  /* 0x000000487000780c */ /* 0x000fe20003f84270 */
[C-C-:B------:R-:W-:Y:S01]  /*68d0*/  FFMA.FTZ R187, R2.reuse, R22, -R185.reuse ;  /* 0x0000001602bb7223 */ /* 0x140fe200000108b9 */
[----:B------:R-:W-:Y:S01]  /*68e0*/  FSEL R123, R123, -INF , P5 ;  /* 0xff8000007b7b7808 */ /* 0x000fe20002800000 */
[----:B------:R-:W-:Y:S01]  /*68f0*/  MUFU.EX2 R96, R140 ;  /* 0x0000008c00607308 */ /* 0x000fe20000000800 */
[----:B------:R-:W-:Y:S01]  /*6900*/  FMNMX.FTZ R108, R189, R108, !PT ;  /* 0x0000006cbd6c7209 */ /* 0x000fe20007810000 */
[--C-:B------:R-:W-:Y:S01]  /*6910*/  FFMA.FTZ R14, R2, R14, -R185.reuse ;  /* 0x0000000e020e7223 */ /* 0x100fe200000108b9 */
[----:B------:R-:W-:Y:S01]  /*6920*/  ISETP.GT.AND P5, PT, R112, 0x49, PT ;  /* 0x000000497000780c */ /* 0x000fe20003fa4270 */
[--C-:B------:R-:W-:Y:S01]  /*6930*/  FFMA.FTZ R20, R2, R20, -R185.reuse ;  /* 0x0000001402147223 */ /* 0x100fe200000108b9 */
[----:B------:R-:W-:Y:S01]  /*6940*/  FSEL R217, R126, -INF , P4 ;  /* 0xff8000007ed97808 */ /* 0x000fe20002000000 */
[--C-:B------:R-:W-:Y:S01]  /*6950*/  FFMA.FTZ R197, R2, R192, -R185.reuse ;  /* 0x000000c002c57223 */ /* 0x100fe200000108b9 */
[----:B------:R-:W-:Y:S01]  /*6960*/  FMNMX.FTZ R108, R123, R108, !PT ;  /* 0x0000006c7b6c7209 */ /* 0x000fe20007810000 */
[----:B------:R-:W-:Y:S01]  /*6970*/  MUFU.EX2 R187, R187 ;  /* 0x000000bb00bb7308 */ /* 0x000fe20000000800 */
[----:B------:R-:W-:Y:S01]  /*6980*/  ISETP.GT.AND P4, PT, R112, 0x50, PT ;  /* 0x000000507000780c */ /* 0x000fe20003f84270 */
[C-C-:B------:R-:W-:Y:S01]  /*6990*/  FFMA.FTZ R22, R2.reuse, R196, -R185.reuse ;  /* 0x000000c402167223 */ /* 0x140fe200000108b9 */
[----:B------:R-:W-:Y:S01]  /*69a0*/  FSEL R127, R127, -INF , P5 ;  /* 0xff8000007f7f7808 */ /* 0x000fe20002800000 */
[C-C-:B------:R-:W-:Y:S01]  /*69b0*/  FFMA.FTZ R199, R2.reuse, R194, -R185.reuse ;  /* 0x000000c202c77223 */ /* 0x140fe200000108b9 */
[----:B0-----:R-:W-:Y:S01]  /*69c0*/  FMNMX.FTZ R116, R217, R108, !PT ;  /* 0x0000006cd9747209 */ /* 0x001fe20007810000 */
[--C-:B------:R-:W-:Y:S01]  /*69d0*/  FFMA.FTZ R88, R2, R164, -R185.reuse ;  /* 0x000000a402587223 */ /* 0x100fe200000108b9 */
        /* <DEDUP_REMOVED lines=11> */
[--C-:B0-----:R-:W-:Y:S01]  /*6a90*/  FFMA.FTZ R120, R2, R137, -R185.reuse ;  /* 0x0000008902787223 */ /* 0x101fe200000108b9 */
[----:B------:R-:W-:Y:S01]  /*6aa0*/  ISETP.GT.AND P5, PT, R112, 0x59, PT ;  /* 0x000000597000780c */ /* 0x000fe20003fa4270 */
[--C-:B------:R-:W-:Y:S01]  /*6ab0*/  FFMA.FTZ R209, R2, R136, -R185.reuse ;  /* 0x0000008802d17223 */ /* 0x100fe200000108b9 */
[----:B------:R-:W-:Y:S01]  /*6ac0*/  FSEL R219, R134, -INF , P4 ;  /* 0xff80000086db7808 */ /* 0x000fe20002000000 */
[C-C-:B------:R-:W-:Y:S01]  /*6ad0*/  FFMA.FTZ R144, R2.reuse, R144, -R185.reuse ;  /* 0x0000009002907223 */ /* 0x140fe200000108b9 */
[----:B------:R-:W-:Y:S01]  /*6ae0*/  FMNMX.FTZ R116, R131, R116, !PT ;  /* 0x0000007483747209 */ /* 0x000fe20007810000 */
[----:B------:R-:W-:Y:S01]  /*6af0*/  MUFU.EX2 R20, R20 ;  /* 0x0000001400147308 */ /* 0x000fe20000000800 */
[----:B------:R-:W-:Y:S01]  /*6b00*/  FSEL R135, R135, -INF , P5 ;  /* 0xff80000087877808 */ /* 0x000fe20002800000 */
[--C-:B------:R-:W-:Y:S01]  /*6b10*/  FFMA.FTZ R193, R2, R193, -R185.reuse ;  /* 0x000000c102c17223 */ /* 0x100fe200000108b9 */
[----:B------:R-:W-:Y:S01]  /*6b20*/  ISETP.GT.AND P4, PT, R112, 0x60, PT ;  /* 0x000000607000780c */ /* 0x000fe20003f84270 */
[C-C-:B------:R-:W-:Y:S01]  /*6b30*/  FFMA.FTZ R161, R2.reuse, R161, -R185.reuse ;  /* 0x000000a102a17223 */ /* 0x140fe200000108b9 */
[----:B------:R-:W-:Y:S01]  /*6b40*/  FMNMX.FTZ R116, R219, R116, !PT ;  /* 0x00000074db747209 */ /* 0x000fe20007810000 */
[--C-:B------:R-:W-:Y:S01]  /*6b50*/  FFMA.FTZ R145, R2, R145, -R185.reuse ;  /* 0x0000009102917223 */ /* 0x100fe200000108b9 */
[----:B------:R-:W-:Y:S01]  /*6b60*/  ISETP.GT.AND P5, PT, R112, 0x61, PT ;  /* 0x000000617000780c */ /* 0x000fe20003fa4270 */
[----:B------:R-:W-:Y:S01]  /*6b70*/  MUFU.EX2 R197, R197 ;  /* 0x000000c500c57308 */ /* 0x000fe20000000800 */
[----:B------:R-:W-:Y:S01]  /*6b80*/  FSEL R137, R106, -INF , P4 ;  /* 0xff8000006a897808 */ /* 0x000fe20002000000 */
[C-C-:B------:R-:W-:Y:S01]  /*6b90*/  FFMA.FTZ R125, R2.reuse, R125, -R185.reuse ;  /* 0x0000007d027d7223 */ /* 0x140fe200000108b9 */
[----:B------:R-:W-:Y:S01]  /*6ba0*/  FMNMX.FTZ R116, R135, R116, !PT ;  /* 0x0000007487747209 */ /* 0x000fe20007810000 */
[--C-:B------:R-:W-:Y:S01]  /*6bb0*/  FFMA.FTZ R21, R2, R21, -R185.reuse ;  /* 0x0000001502157223 */ /* 0x100fe200000108b9 */
[----:B------:R-:W-:Y:S01]  /*6bc0*/  ISETP.GT.AND P4, PT, R112, 0x68, PT ;  /* 0x000000687000780c */ /* 0x000fe20003f84270 */
[----:B------:R-:W-:Y:S01]  /*6bd0*/  FFMA.FTZ R23, R2, R23, -R185 ;  /* 0x0000001702177223 */ /* 0x000fe200000108b9 */
[----:B------:R-:W-:Y:S01]  /*6be0*/  FSEL R107, R107, -INF , P5 ;  /* 0xff8000006b6b7808 */ /* 0x000fe20002800000 */
[----:B------:R-:W-:-:S02]  /*6bf0*/  WARPGROUP.DEPBAR.LE gsb0, 0x0 ;  /* 0x00008000000079c5 */ /* 0x000fc40000010000 */
[----:B------:R-:W-:Y:S01]  /*6c00*/  FMNMX.FTZ R116, R137, R116, !PT ;  /* 0x0000007489747209 */ /* 0x000fe20007810000 */
[----:B------:R-:W-:Y:S01]  /*6c10*/  WARPGROUP.ARRIVE ;  /* 0x00000000000079c5 */ /* 0x000fe20000000000 */
[----:B------:R-:W-:Y:S01]  /*6c20*/  ISETP.GT.AND P5, PT, R112, 0x69, PT ;  /* 0x000000697000780c */ /* 0x000fe20003fa4270 */
[----:B------:R-:W-:Y:S01]  /*6c30*/  MUFU.EX2 R106, R120 ;  /* 0x00000078006a7308 */ /* 0x000fe20000000800 */
[----:B------:R-:W-:Y:S01]  /*6c40*/  FSEL R221, R110, -INF , P4 ;  /* 0xff8000006edd7808 */ /* 0x000fe20002000000 */
[--C-:B------:R-:W-:Y:S01]  /*6c50*/  FFMA.FTZ R110, R2, R129, -R185.reuse ;  /* 0x00000081026e7223 */ /* 0x100fe200000108b9 */
[----:B------:R-:W-:Y:S01]  /*6c60*/  FMNMX.FTZ R116, R107, R116, !PT ;  /* 0x000000746b747209 */ /* 0x000fe20007810000 */
[----:B------:R-:W-:Y:S01]  /*6c70*/  QGMMA.64x128x32.F32.E4M3.E4M3 R24, R172, gdesc[UR8], R24, gsb0 ;  /* 0x01e00008ac187df3 */ /* 0x000fe20008000818 */
        /* <DEDUP_REMOVED lines=16> */
[----:B------:R-:W-:Y:S01]  /*6d80*/  FMNMX.FTZ R116, R223, R116, !PT ;  /* 0x00000074df747209 */ /* 0x000fe20007810000 */
[--C-:B------:R-:W-:Y:S01]  /*6d90*/  FFMA.FTZ R97, R2, R97, -R185.reuse ;  /* 0x0000006102617223 */ /* 0x100fe200000108b9 */
[----:B------:R-:W-:Y:S01]  /*6da0*/  ISETP.GT.AND P5, PT, R112, 0x79, PT ;  /* 0x000000797000780c */ /* 0x000fe20003fa4270 */
[----:B------:R-:W-:Y:S01]  /*6db0*/  MUFU.EX2 R88, R88 ;  /* 0x0000005800587308 */ /* 0x000fe20000000800 */
[----:B------:R-:W-:Y:S01]  /*6dc0*/  FSEL R129, R118, -INF , P4 ;  /* 0xff80000076817808 */ /* 0x000fe20002000000 */
[----:B------:R-:W-:Y:S01]  /*6dd0*/  FFMA.FTZ R118, R2, R191, -R185 ;  /* 0x000000bf02767223 */ /* 0x000fe200000108b9 */
[----:B------:R-:W-:-:S02]  /*6de0*/  FMNMX.FTZ R116, R115, R116, !PT ;  /* 0x0000007473747209 */ /* 0x000fc40007810000 */
[----:B------:R-:W-:Y:S02]  /*6df0*/  FSEL R119, R119, -INF , P5 ;  /* 0xff80000077777808 */ /* 0x000fe40002800000 */
[C---:B------:R-:W-:Y:S01]  /*6e00*/  ISETP.GT.AND P4, PT, R112.reuse, 0x80, PT ;  /* 0x000000807000780c */ /* 0x040fe20003f84270 */
[----:B------:R-:W-:Y:S01]  /*6e10*/  MUFU.EX2 R181, R181 ;  /* 0x000000b500b57308 */ /* 0x000fe20000000800 */
[----:B------:R-:W-:Y:S02]  /*6e20*/  FMNMX.FTZ R116, R129, R116, !PT ;  /* 0x0000007481747209 */ /* 0x000fe40007810000 */
[----:B------:R-:W-:Y:S02]  /*6e30*/  ISETP.GT.AND P5, PT, R112, 0x81, PT ;  /* 0x000000817000780c */ /* 0x000fe40003fa4270 */
[----:B------:R-:W-:Y:S02]  /*6e40*/  FSEL R225, R90, -INF , P4 ;  /* 0xff8000005ae17808 */ /* 0x000fe40002000000 */
[----:B------:R-:W-:Y:S01]  /*6e50*/  FMNMX.FTZ R116, R119, R116, !PT ;  /* 0x0000007477747209 */ /* 0x000fe20007810000 */
[----:B------:R0:W-:Y:S01]  /*6e60*/  MUFU.EX2 R90, R11 ;  /* 0x0000000b005a7308 */ /* 0x0001e20000000800 */
[----:B------:R-:W-:-:S02]  /*6e70*/  ISETP.GT.AND P4, PT, R112, 0x88, PT ;  /* 0x000000887000780c */ /* 0x000fc40003f84270 */
[----:B------:R-:W-:Y:S01]  /*6e80*/  FSEL R227, R91, -INF , P5 ;  /* 0xff8000005be37808 */ /* 0x000fe20002800000 */
[----:B------:R-:W-:-:S01]  /*6e90*/  FFMA.FTZ R91, R2, R133, -R185 ;  /* 0x00000085025b7223 */ /* 0x000fc200000108b9 */
        /* <DEDUP_REMOVED lines=12> */
[C-C-:B------:R-:W-:Y:S01]  /*6f60*/  FFMA.FTZ R98, R2.reuse, R121, -R185.reuse ;  /* 0x0000007902627223 */ /* 0x140fe200000108b9 */
[----:B------:R-:W-:Y:S01]  /*6f70*/  FMNMX.FTZ R116, R95, R116, !PT ;  /* 0x000000745f747209 */ /* 0x000fe20007810000 */
[----:B------:R-:W-:Y:S01]  /*6f80*/  FFMA.FTZ R121, R2, R101, -R185 ;  /* 0x0000006502797223 */ /* 0x000fe200000108b9 */
[----:B------:R-:W-:Y:S01]  /*6f90*/  ISETP.GT.AND P4, PT, R112, 0x98, PT ;  /* 0x000000987000780c */ /* 0x000fe20003f84270 */
[----:B------:R-:W-:Y:S01]  /*6fa0*/  MUFU.EX2 R209, R209 ;  /* 0x000000d100d17308 */ /* 0x000fe20000000800 */
[----:B------:R-:W-:-:S02]  /*6fb0*/  FSEL R99, R99, -INF , P5 ;  /* 0xff80000063637808 */ /* 0x000fc40002800000 */
[----:B------:R-:W-:Y:S02]  /*6fc0*/  FMNMX.FTZ R116, R229, R116, !PT ;  /* 0x00000074e5747209 */ /* 0x000fe40007810000 */
[----:B------:R-:W-:Y:S01]  /*6fd0*/  ISETP.GT.AND P5, PT, R112, 0x99, PT ;  /* 0x000000997000780c */ /* 0x000fe20003fa4270 */
[--C-:B------:R-:W-:Y:S01]  /*6fe0*/  FFMA.FTZ R112, R2, R149, -R185.reuse ;  /* 0x0000009502707223 */ /* 0x100fe200000108b9 */
[----:B------:R-:W-:Y:S01]  /*6ff0*/  FSEL R105, R102, -INF , P4 ;  /* 0xff80000066697808 */ /* 0x000fe20002000000 */
[----:B------:R-:W-:Y:S01]  /*7000*/  FFMA.FTZ R102, R2, R141, -R185 ;  /* 0x0000008d02667223 */ /* 0x000fe200000108b9 */
[----:B------:R-:W-:Y:S01]  /*7010*/  FMNMX.FTZ R116, R99, R116, !PT ;  /* 0x0000007463747209 */ /* 0x000fe20007810000 */
[----:B------:R1:W-:Y:S01]  /*7020*/  MUFU.EX2 R100, R144 ;  /* 0x0000009000647308 */ /* 0x0003e20000000800 */
[----:B------:R-:W-:Y:S02]  /*7030*/  FSEL R103, R103, -INF , P5 ;  /* 0xff80000067677808 */ /* 0x000fe40002800000 */
[----:B------:R-:W-:-:S04]  /*7040*/  FMNMX.FTZ R116, R105, R116, !PT ;  /* 0x0000007469747209 */ /* 0x000fc80007810000 */
[----:B------:R-:W-:Y:S01]  /*7050*/  FMNMX.FTZ R116, R103, R116, !PT ;  /* 0x0000007467747209 */ /* 0x000fe20007810000 */
[----:B------:R-:W-:Y:S04]  /*7060*/  MUFU.EX2 R193, R193 ;  /* 0x000000c100c17308 */ /* 0x000fe80000000800 */
[----:B0-----:R-:W0:Y:S04]  /*7070*/  SHFL.BFLY PT, R11, R116, 0x2, 0x1f ;  /* 0x0c401f00740b7f89 */ /* 0x001e2800000e0000 */
[----:B------:R-:W-:Y:S08]  /*7080*/  MUFU.EX2 R161, R161 ;  /* 0x000000a100a17308 */ /* 0x000ff00000000800 */
[----:B------:R-:W-:Y:S08]  /*7090*/  MUFU.EX2 R145, R145 ;  /* 0x0000009100917308 */ /* 0x000ff00000000800 */
[----:B------:R-:W-:Y:S01]  /*70a0*/  MUFU.EX2 R125, R125 ;  /* 0x0000007d007d7308 */ /* 0x000fe20000000800 */
[----:B0-----:R-:W-:Y:S01]  /*70b0*/  FMNMX.FTZ R120, R116, R11, !PT ;  /* 0x0000000b74787209 */ /* 0x001fe20007810000 */
[----:B------:R-:W-:-:S06]  /*70c0*/  FFMA.FTZ R116, R2, R165, -R185 ;  /* 0x000000a502747223 */ /* 0x000fcc00000108b9 */
[----:B------:R-:W-:Y:S01]  /*70d0*/  MUFU.EX2 R21, R21 ;  /* 0x0000001500157308 */ /* 0x000fe20000000800 */
[----:B------:R-:W0:Y:S07]  /*70e0*/  SHFL.BFLY PT, R11, R120, 0x1, 0x1f ;  /* 0x0c201f00780b7f89 */ /* 0x000e2e00000e0000 */
[----:B------:R-:W-:Y:S08]  /*70f0*/  MUFU.EX2 R110, R110 ;  /* 0x0000006e006e7308 */ /* 0x000ff00000000800 */
[----:B------:R-:W-:Y:S08]  /*7100*/  MUFU.EX2 R91, R91 ;  /* 0x0000005b005b7308 */ /* 0x000ff00000000800 */
[----:B------:R-:W-:Y:S01]  /*7110*/  MUFU.EX2 R23, R23 ;  /* 0x0000001700177308 */ /* 0x000fe20000000800 */
[----:B0-----:R-:W-:Y:S01]  /*7120*/  FMNMX.FTZ R11, R120, R11, !PT ;  /* 0x0000000b780b7209 */ /* 0x001fe20007810000 */
[----:B------:R-:W-:-:S03]  /*7130*/  FFMA.FTZ R120, R2, R195, -R185 ;  /* 0x000000c302787223 */ /* 0x000fc600000108b9 */
[----:B------:R-:W-:Y:S01]  /*7140*/  FSETP.NEU.FTZ.AND P4, PT, R11, -INF , PT ;  /* 0xff8000000b00780b */ /* 0x000fe20003f9d000 */
[----:B------:R-:W-:-:S01]  /*7150*/  FFMA.FTZ R122, R2, R11, -8 ;  /* 0xc1000000027a7423 */ /* 0x000fc2000001000b */
[----:B------:R-:W-:Y:S02]  /*7160*/  WARPGROUP.DEPBAR.LE gsb0, 0x0 ;  /* 0x00008000000079c5 */ /* 0x000fe40000010000 */
[----:B------:R-:W-:Y:S01]  /*7170*/  FSEL R142, R11, RZ, P4 ;  /* 0x000000ff0b8e7208 */ /* 0x000fe20002000000 */
[----:B------:R-:W-:Y:S01]  /*7180*/  WARPGROUP.ARRIVE ;  /* 0x00000000000079c5 */ /* 0x000fe20000000000 */
[----:B------:R-:W-:Y:S01]  /*7190*/  FSEL R101, R122, RZ, P4 ;  /* 0x000000ff7a657208 */ /* 0x000fe20002000000 */
[----:B------:R-:W-:Y:S02]  /*71a0*/  MUFU.EX2 R94, R94 ;  /* 0x0000005e005e7308 */ /* 0x000fe40000000800 */
[----:B------:R-:W-:-:S02]  /*71b0*/  FADD.FTZ R13, -R142, R13 ;  /* 0x0000000d8e0d7221 */ /* 0x000fc40000010100 */
[C-C-:B------:R-:W-:Y:S01]  /*71c0*/  FFMA.FTZ R149, R2.reuse, R159, -R101.reuse ;  /* 0x0000009f02957223 */ /* 0x140fe20000010865 */
[----:B------:R-:W-:Y:S01]  /*71d0*/  FSEL R159, R9, RZ, P3 ;  /* 0x000000ff099f7208 */ /* 0x000fe20001800000 */
[C-C-:B------:R-:W-:Y:S01]  /*71e0*/  FFMA.FTZ R122, R2.reuse, R154, -R101.reuse ;  /* 0x0000009a027a7223 */ /* 0x140fe20000010865 */
[C---:B------:R-:W-:Y:S01]  /*71f0*/  FMUL.FTZ R13, R2.reuse, R13 ;  /* 0x0000000d020d7220 */ /* 0x040fe20000410000 */
[C-C-:B------:R-:W-:Y:S01]  /*7200*/  FFMA.FTZ R141, R2.reuse, R155, -R101.reuse ;  /* 0x0000009b028d7223 */ /* 0x140fe20000010865 */
[----:B------:R-:W-:-:S01]  /*7210*/  FFMA.FTZ R124, R2, R183, -R101 ;  /* 0x000000b7027c7223 */ /* 0x000fc20000010865 */
[----:B------:R-:W-:Y:S01]  /*7220*/  FADD.FTZ R159, -R159, R12 ;  /* 0x0000000c9f9f7221 */ /* 0x000fe20000010100 */
[----:B------:R-:W-:-:S01]  /*7230*/  FFMA.FTZ R126, R2, R201, -R101 ;  /* 0x000000c9027e7223 */ /* 0x000fc20000010865 */
[----:B------:R-:W-:Y:S01]  /*7240*/  MUFU.EX2 R122, R122 ;  /* 0x0000007a007a7308 */ /* 0x000fe20000000800 */
[----:B------:R-:W-:-:S01]  /*7250*/  FFMA.FTZ R155, R2, R163, -R101 ;  /* 0x000000a3029b7223 */ /* 0x000fc20000010865 */
[C---:B------:R-:W-:Y:S01]  /*7260*/  FMUL.FTZ R140, R2.reuse, R159 ;  /* 0x0000009f028c7220 */ /* 0x040fe20000410000 */
        /* <DEDUP_REMOVED lines=10> */
[----:B------:R-:W-:Y:S01]  /*7310*/  QGMMA.64x128x32.F32.E4M3.E4M3 R24, R168, gdesc[UR4], R24, gsb0 ;  /* 0x01e00004a8187df3 */ /* 0x000fe20008000818 */
[----:B------:R-:W-:-:S01]  /*7320*/  FFMA.FTZ R136, R2, R215, -R101 ;  /* 0x000000d702887223 */ /* 0x000fc20000010865 */
[C-C-:B------:R-:W-:Y:S01]  /*7330*/  FFMA.FTZ R151, R2.reuse, R151, -R101.reuse ;  /* 0x0000009702977223 */ /* 0x140fe20000010865 */
[----:B------:R-:W2:Y:S01]  /*7340*/  MUFU.EX2 R13, R13 ;  /* 0x0000000d000d7308 */ /* 0x000ea20000000800 */
[----:B------:R-:W-:-:S01]  /*7350*/  FFMA.FTZ R138, R2, R189, -R101 ;  /* 0x000000bd028a7223 */ /* 0x000fc20000010865 */
[C-C-:B------:R-:W-:Y:S01]  /*7360*/  FFMA.FTZ R123, R2.reuse, R123, -R101.reuse ;  /* 0x0000007b027b7223 */ /* 0x140fe20000010865 */
[----:B------:R-:W-:-:S01]  /*7370*/  FFMA.FTZ R217, R2, R217, -R101 ;  /* 0x000000d902d97223 */ /* 0x000fc20000010865 */
[C-C-:B------:R-:W-:Y:S01]  /*7380*/  FFMA.FTZ R127, R2.reuse, R127, -R101.reuse ;  /* 0x0000007f027f7223 */ /* 0x140fe20000010865 */
[----:B------:R-:W-:-:S01]  /*7390*/  FFMA.FTZ R131, R2, R131, -R101 ;  /* 0x0000008302837223 */ /* 0x000fc20000010865 */
[C-C-:B-1----:R-:W-:Y:S01]  /*73a0*/  FFMA.FTZ R144, R2.reuse, R219, -R101.reuse ;  /* 0x000000db02907223 */ /* 0x142fe20000010865 */
[----:B------:R-:W-:-:S01]  /*73b0*/  FFMA.FTZ R135, R2, R135, -R101 ;  /* 0x0000008702877223 */ /* 0x000fc20000010865 */
[----:B------:R-:W1:Y:S01]  /*73c0*/  MUFU.EX2 R141, R141 ;  /* 0x0000008d008d7308 */ /* 0x000e620000000800 */
[----:B0-----:R-:W-:-:S01]  /*73d0*/  FFMA.FTZ R153, R140, R6, R187 ;  /* 0x000000068c997223 */ /* 0x001fc200000100bb */
[C-C-:B------:R-:W-:Y:S01]  /*73e0*/  FFMA.FTZ R137, R2.reuse, R137, -R101.reuse ;  /* 0x0000008902897223 */ /* 0x140fe20000010865 */
[----:B------:R-:W-:-:S01]  /*73f0*/  FFMA.FTZ R154, R2, R119, -R101 ;  /* 0x00000077029a7223 */ /* 0x000fc20000010865 */
[----:B------:R-:W-:Y:S01]  /*7400*/  FFMA.FTZ R119, R2, R225, -R101 ;  /* 0x000000e102777223 */ /* 0x000fe20000010865 */
[----:B------:R-:W-:-:S01]  /*7410*/  FADD.FTZ R153, R14, R153 ;  /* 0x000000990e997221 */ /* 0x000fc20000010000 */
[C-C-:B------:R-:W-:Y:S01]  /*7420*/  FFMA.FTZ R133, R2.reuse, R133, -R101.reuse ;  /* 0x0000008502857223 */ /* 0x140fe20000010865 */
[----:B------:R-:W-:-:S01]  /*7430*/  FFMA.FTZ R95, R2, R95, -R101 ;  /* 0x0000005f025f7223 */ /* 0x000fc20000010865 */
[----:B------:R-:W0:Y:S01]  /*7440*/  MUFU.EX2 R124, R124 ;  /* 0x0000007c007c7308 */ /* 0x000e220000000800 */
[----:B--2---:R-:W-:-:S01]  /*7450*/  FFMA.FTZ R6, R13, R3, R122 ;  /* 0x000000030d067223 */ /* 0x004fc2000001007a */
[C-C-:B------:R-:W-:Y:S01]  /*7460*/  FFMA.FTZ R229, R2.reuse, R229, -R101.reuse ;  /* 0x000000e502e57223 */ /* 0x140fe20000010865 */
[----:B------:R-:W-:-:S01]  /*7470*/  FFMA.FTZ R99, R2, R99, -R101 ;  /* 0x0000006302637223 */ /* 0x000fc20000010865 */
[----:B------:R-:W-:-:S04]  /*7480*/  FFMA.FTZ R105, R2, R105, -R101 ;  /* 0x0000006902697223 */ /* 0x000fc80000010865 */
[----:B------:R-:W2:Y:S01]  /*7490*/  MUFU.EX2 R149, R149 ;  /* 0x0000009500957308 */ /* 0x000ea20000000800 */
[----:B-1----:R-:W-:-:S01]  /*74a0*/  FADD.FTZ R3, R141, R6 ;  /* 0x000000068d037221 */ /* 0x002fc20000010000 */
[----:B------:R-:W-:-:S06]  /*74b0*/  FADD.FTZ R6, R20, R153 ;  /* 0x0000009914067221 */ /* 0x000fcc0000010000 */
        /* <DEDUP_REMOVED lines=14> */
[----:B------:R-:W-:Y:S01]  /*75a0*/  FADD.FTZ R3, R203, R6 ;  /* 0x00000006cb037221 */ /* 0x000fe20000010000 */
[----:B------:R-:W-:-:S01]  /*75b0*/  FFMA.FTZ R146, R2, R107, -R101 ;  /* 0x0000006b02927223 */ /* 0x000fc20000010865 */
[----:B------:R-:W-:Y:S02]  /*75c0*/  FFMA.FTZ R107, R2, R221, -R101 ;  /* 0x000000dd026b7223 */ /* 0x000fe40000010865 */
[----:B------:R-:W-:-:S02]  /*75d0*/  FADD.FTZ R6, R96, R3 ;  /* 0x0000000360067221 */ /* 0x000fc40000010000 */
        /* <DEDUP_REMOVED lines=14> */
[----:B------:R-:W-:Y:S01]  /*76c0*/  FADD.FTZ R3, R145, R6 ;  /* 0x0000000691037221 */ /* 0x000fe20000010000 */
[----:B------:R-:W-:-:S01]  /*76d0*/  FFMA.FTZ R148, R2, R111, -R101 ;  /* 0x0000006f02947223 */ /* 0x000fc20000010865 */
[----:B------:R-:W-:Y:S02]  /*76e0*/  FFMA.FTZ R111, R2, R223, -R101 ;  /* 0x000000df026f7223 */ /* 0x000fe40000010865 */
[----:B------:R-:W-:-:S02]  /*76f0*/  FADD.FTZ R6, R106, R3 ;  /* 0x000000036a067221 */ /* 0x000fc40000010000 */
[----:B------:R-:W2:Y:S01]  /*7700*/  MUFU.EX2 R134, R134 ;  /* 0x0000008600867308 */ /* 0x000ea20000000800 */
[----:B-1----:R-:W-:-:S01]  /*7710*/  FADD.FTZ R150, R132, R153 ;  /* 0x0000009984967221 */ /* 0x002fc20000010000 */
[----:B------:R-:W-:-:S06]  /*7720*/  FADD.FTZ R6, R125, R6 ;  /* 0x000000067d067221 */ /* 0x000fcc0000010000 */
[----:B------:R-:W1:Y:S01]  /*7730*/  MUFU.EX2 R147, R147 ;  /* 0x0000009300937308 */ /* 0x000e620000000800 */
[----:B0-----:R-:W-:-:S07]  /*7740*/  FADD.FTZ R153, R143, R150 ;  /* 0x000000968f997221 */ /* 0x001fce0000010000 */
[----:B------:R-:W0:Y:S01]  /*7750*/  MUFU.EX2 R136, R136 ;  /* 0x0000008800887308 */ /* 0x000e220000000800 */
[----:B--2---:R-:W-:-:S07]  /*7760*/  FADD.FTZ R150, R134, R153 ;  /* 0x0000009986967221 */ /* 0x004fce0000010000 */
[----:B------:R-:W2:Y:S01]  /*7770*/  MUFU.EX2 R151, R151 ;  /* 0x0000009700977308 */ /* 0x000ea20000000800 */
[----:B-1----:R-:W-:-:S01]  /*7780*/  FADD.FTZ R153, R147, R150 ;  /* 0x0000009693997221 */ /* 0x002fc20000010000 */
[C-C-:B------:R-:W-:Y:S01]  /*7790*/  FFMA.FTZ R150, R2.reuse, R115, -R101.reuse ;  /* 0x0000007302967223 */ /* 0x140fe20000010865 */
[----:B------:R-:W-:-:S05]  /*77a0*/  FFMA.FTZ R115, R2, R129, -R101 ;  /* 0x0000008102737223 */ /* 0x000fca0000010865 */
        /* <DEDUP_REMOVED lines=10> */
[----:B--2---:R-:W-:-:S01]  /*7850*/  FADD.FTZ R152, R12, R129 ;  /* 0x000000810c987221 */ /* 0x004fc20000010000 */
[----:B------:R-:W-:-:S04]  /*7860*/  FADD.FTZ R129, R21, R6 ;  /* 0x0000000615817221 */ /* 0x000fc80000010000 */
[----:B------:R-:W-:Y:S02]  /*7870*/  FADD.FTZ R129, R110, R129 ;  /* 0x000000816e817221 */ /* 0x000fe40000010000 */
        /* <DEDUP_REMOVED lines=29> */
[----:B------:R-:W-:Y:S01]  /*7a50*/  MUFU.EX2 R113, R113 ;  /* 0x0000007100717308 */ /* 0x000fe20000000800 */
[----:B--2---:R-:W-:-:S07]  /*7a60*/  FADD.FTZ R156, R102, R129 ;  /* 0x00000081669c7221 */ /* 0x004fce0000010000 */
[----:B------:R-:W0:Y:S01]  /*7a70*/  MUFU.EX2 R150, R150 ;  /* 0x0000009600967308 */ /* 0x000e220000000800 */
[----:B-1----:R-:W-:-:S07]  /*7a80*/  FADD.FTZ R129, R111, R6 ;  /* 0x000000066f817221 */ /* 0x002fce0000010000 */
[----:B------:R-:W1:Y:S08]  /*7a90*/  MUFU.EX2 R112, R112 ;  /* 0x0000007000707308 */ /* 0x000e700000000800 */
[----:B------:R-:W-:Y:S01]  /*7aa0*/  MUFU.EX2 R115, R115 ;  /* 0x0000007300737308 */ /* 0x000fe20000000800 */
[----:B0-----:R-:W-:-:S07]  /*7ab0*/  FADD.FTZ R6, R150, R129 ;  /* 0x0000008196067221 */ /* 0x001fce0000010000 */
[----:B------:R-:W0:Y:S08]  /*7ac0*/  MUFU.EX2 R117, R117 ;  /* 0x0000007500757308 */ /* 0x000e300000000800 */
[----:B------:R-:W-:Y:S08]  /*7ad0*/  MUFU.EX2 R154, R154 ;  /* 0x0000009a009a7308 */ /* 0x000ff00000000800 */
[----:B------:R-:W2:Y:S08]  /*7ae0*/  MUFU.EX2 R114, R114 ;  /* 0x0000007200727308 */ /* 0x000eb00000000800 */
[----:B------:R-:W-:Y:S08]  /*7af0*/  MUFU.EX2 R119, R119 ;  /* 0x0000007700777308 */ /* 0x000ff00000000800 */
[----:B------:R3:W-:Y:S08]  /*7b00*/  MUFU.EX2 R158, R133 ;  /* 0x00000085009e7308 */ /* 0x0007f00000000800 */
[----:B------:R-:W4:Y:S01]  /*7b10*/  MUFU.EX2 R89, R89 ;  /* 0x0000005900597308 */ /* 0x000f220000000800 */
[----:B---3--:R-:W-:-:S04]  /*7b20*/  FADD.FTZ R133, R113, R156 ;  /* 0x0000009c71857221 */ /* 0x008fc80000010000 */
[----:B-1----:R-:W-:Y:S01]  /*7b30*/  FADD.FTZ R156, R112, R133 ;  /* 0x00000085709c7221 */ /* 0x002fe20000010000 */
[----:B------:R-:W-:Y:S02]  /*7b40*/  IMAD.U32 R133, RZ, RZ, UR54 ;  /* 0x00000036ff857e24 */ /* 0x000fe4000f8e00ff */
[----:B------:R-:W-:Y:S01]  /*7b50*/  MUFU.EX2 R152, R152 ;  /* 0x0000009800987308 */ /* 0x000fe20000000800 */
[----:B0-----:R-:W-:-:S02]  /*7b60*/  FADD.FTZ R129, R117, R156 ;  /* 0x0000009c75817221 */ /* 0x001fc40000010000 */
[----:B------:R-:W-:Y:S01]  /*7b70*/  @!P0 LEA R133, R133, UR39, 0x3 ;  /* 0x0000002785858c11 */ /* 0x000fe2000f8e18ff */
[----:B------:R0:W-:Y:S06]  /*7b80*/  BAR.ARV R3, 0x100 ;  /* 0x000400030000751d */ /* 0x0001ec0000002000 */
[----:B------:R-:W1:Y:S01]  /*7b90*/  MUFU.EX2 R116, R116 ;  /* 0x0000007400747308 */ /* 0x000e620000000800 */
[----:B--2---:R-:W-:-:S01]  /*7ba0*/  FADD.FTZ R156, R114, R129 ;  /* 0x00000081729c7221 */ /* 0x004fc20000010000 */
[----:B0-----:R-:W-:-:S03]  /*7bb0*/  @!P0 VIADD R3, R133, 0x29840 ;  /* 0x0002984085038836 */ /* 0x001fc60000000000 */
[----:B----4-:R-:W-:Y:S02]  /*7bc0*/  FADD.FTZ R129, R89, R156 ;  /* 0x0000009c59817221 */ /* 0x010fe40000010000 */
[----:B------:R-:W-:Y:S01]  /*7bd0*/  @!P0 PRMT R3, RZ, 0x654, R3 ;  /* 0x00000654ff038816 */ /* 0x000fe20000000003 */
[----:B------:R0:W-:Y:S03]  /*7be0*/  MUFU.EX2 R153, R95 ;  /* 0x0000005f00997308 */ /* 0x0001e60000000800 */
[----:B------:R2:W-:Y:S05]  /*7bf0*/  @!P0 SYNCS.ARRIVE.TRANS64.RED.A1T0 RZ, [R3+URZ], RZ ;  /* 0x000000ff03ff89a7 */ /* 0x0005ea000810043f */
[----:B------:R-:W2:Y:S01]  /*7c00*/  MUFU.EX2 R93, R93 ;  /* 0x0000005d005d7308 */ /* 0x000ea20000000800 */
[----:B0-----:R-:W-:-:S04]  /*7c10*/  FADD.FTZ R95, R115, R6 ;  /* 0x00000006735f7221 */ /* 0x001fc80000010000 */
[----:B------:R-:W-:-:S03]  /*7c20*/  FADD.FTZ R6, R154, R95 ;  /* 0x0000005f9a067221 */ /* 0x000fc60000010000 */
[----:B------:R-:W0:Y:S01]  /*7c30*/  MUFU.EX2 R118, R118 ;  /* 0x0000007600767308 */ /* 0x000e220000000800 */
[----:B------:R-:W-:-:S01]  /*7c40*/  FADD.FTZ R95, R119, R6 ;  /* 0x00000006775f7221 */ /* 0x000fc20000010000 */
[----:B-1----:R-:W-:-:S03]  /*7c50*/  FADD.FTZ R6, R116, R129 ;  /* 0x0000008174067221 */ /* 0x002fc60000010000 */
[----:B------:R-:W-:-:S03]  /*7c60*/  FADD.FTZ R95, R152, R95 ;  /* 0x0000005f985f7221 */ /* 0x000fc60000010000 */
[----:B------:R-:W1:Y:S01]  /*7c70*/  MUFU.EX2 R160, R229 ;  /* 0x000000e500a07308 */ /* 0x000e620000000800 */
[----:B------:R-:W-:-:S01]  /*7c80*/  FADD.FTZ R95, R158, R95 ;  /* 0x0000005f9e5f7221 */ /* 0x000fc20000010000 */
[----:B--2---:R-:W-:-:S03]  /*7c90*/  FADD.FTZ R3, R93, R6 ;  /* 0x000000065d037221 */ /* 0x004fc60000010000 */
        /* <DEDUP_REMOVED lines=13> */
[----:B0-----:R-:W-:-:S03]  /*7d70*/  FADD.FTZ R6, R121, R6 ;  /* 0x0000000679067221 */ /* 0x001fc60000010000 */
[----:B-1----:R-:W-:Y:S01]  /*7d80*/  FADD.FTZ R3, R101, R95 ;  /* 0x0000005f65037221 */ /* 0x002fe20000010000 */
[----:B------:R-:W-:Y:S06]  /*7d90*/  @!P1 BRA `(.L_x_1970) ;  /* 0x0000000000049947 */ /* 0x000fec0003800000 */
[----:B------:R-:W-:Y:S01]  /*7da0*/  BPT.TRAP 0x1 ;  /* 0x000000040000795c */ /* 0x000fe20000300000 */
.L_x_1970:
[----:B------:R-:W-:Y:S01]  /*7db0*/  ULEA UR6, UR55, UR39, 0x3 ;  /* 0x0000002737067291 */ /* 0x000fe2000f8e183f */
[----:B------:R-:W-:Y:S01]  /*7dc0*/  ISETP.GT.AND P3, PT, R10, R15, PT ;  /* 0x0000000f0a00720c */ /* 0x000fe20003f64270 */
[-C--:B------:R-:W-:Y:S01]  /*7dd0*/  FMUL.FTZ R26, R26, R13.reuse ;  /* 0x0000000d1a1a7220 */ /* 0x080fe20000410000 */
        /* <DEDUP_REMOVED lines=109> */
[----:B------:R-:W-:Y:S02]  /*84b0*/  IMAD.MOV.U32 R12, RZ, RZ, R9 ;  /* 0x000000ffff0c7224 */ /* 0x000fe400078e0009 */
[----:B------:R-:W-:Y:S01]  /*84c0*/  IMAD.MOV.U32 R14, RZ, RZ, R0 ;  /* 0x000000ffff0e7224 */ /* 0x000fe200078e0000 */
[----:B------:R-:W-:Y:S06]  /*84d0*/  @P3 BRA `(.L_x_1971) ;  /* 0xffffffc800203947 */ /* 0x000fec000383ffff */
.L_x_1961:
[----:B------:R-:W-:-:S13]  /*84e0*/  ISETP.GE.AND P2, PT, R10, R18, PT ;  /* 0x000000120a00720c */ /* 0x000fda0003f46270 */
[----:B------:R-:W-:Y:S05]  /*84f0*/  @!P2 BRA `(.L_x_1972) ;  /* 0x0000002c0014a947 */ /* 0x000fea0003800000 */
[C---:B------:R-:W-:Y:S01]  /*8500*/  VIADD R7, R19.reuse, 0x8 ;  /* 0x0000000813077836 */ /* 0x040fe20000000000 */
[----:B------:R-:W-:Y:S01]  /*8510*/  IADD3 R19, -R19, 0xb, RZ ;  /* 0x0000000b13137810 */ /* 0x000fe20007ffe1ff */
[----:B------:R-:W-:Y:S01]  /*8520*/  IMAD.MOV.U32 R12, RZ, RZ, R11 ;  /* 0x000000ffff0c7224 */ /* 0x000fe200078e000b */
[----:B------:R-:W-:Y:S01]  /*8530*/  UMOV UR51, UR54 ;  /* 0x0000003600337c82 */ /* 0x000fe20008000000 */
[----:B------:R-:W-:Y:S02]  /*8540*/  IMAD.MOV.U32 R8, RZ, RZ, R9 ;  /* 0x000000ffff087224 */ /* 0x000fe400078e0009 */
[----:B------:R-:W-:-:S07]  /*8550*/  IMAD.MOV.U32 R13, RZ, RZ, R0 ;  /* 0x000000ffff0d7224 */ /* 0x000fce00078e0000 */
.L_x_1982:
[----:B------:R-:W-:Y:S01]  /*8560*/  UIADD3 UR54, UR51, 0x1, URZ ;  /* 0x0000000133367890 */ /* 0x000fe2000fffe03f */
[----:B------:R-:W-:-:S03]  /*8570*/  ISETP.NE.AND P3, PT, RZ, UR38, PT ;  /* 0x00000026ff007c0c */ /* 0x000fc6000bf65270 */
[----:B------:R-:W-:-:S04]  /*8580*/  UISETP.NE.AND UP0, UPT, UR54, 0x2, UPT ;  /* 0x000000023600788c */ /* 0x000fc8000bf05270 */
[----:B------:R-:W-:Y:S02]  /*8590*/  USEL UR6, URZ, 0x1, UP0 ;  /* 0x000000013f067887 */ /* 0x000fe40008000000 */
[----:B------:R-:W-:-:S04]  /*85a0*/  USEL UR54, UR54, URZ, UP0 ;  /* 0x0000003f36367287 */ /* 0x000fc80008000000 */
[----:B------:R-:W-:Y:S01]  /*85b0*/  LOP3.LUT R0, R13, UR6, RZ, 0x3c, !PT ;  /* 0x000000060d007c12 */ /* 0x000fe2000f8e3cff */
[----:B------:R-:W-:Y:S07]  /*85c0*/  @P3 BRA `(.L_x_1973) ;  /* 0x0000000000283947 */ /* 0x000fee0003800000 */
[----:B------:R-:W-:Y:S05]  /*85d0*/  @!P1 BRA `(.L_x_1974) ;  /* 0x0000000000049947 */ /* 0x000fea0003800000 */
[----:B------:R-:W-:Y:S01]  /*85e0*/  BPT.TRAP 0x1 ;  /* 0x000000040000795c */ /* 0x000fe20000300000 */
.L_x_1974:
[----:B------:R-:W-:Y:S01]  /*85f0*/  ULEA UR6, UR54, UR39, 0x3 ;  /* 0x0000002736067291 */ /* 0x000fe2000f8e183f */
[----:B------:R-:W-:-:S08]  /*8600*/  SHF.L.U32 R9, R0, 0x1f, RZ ;  /* 0x0000001f00097819 */ /* 0x000fd000000006ff */
[----:B------:R0:W1:Y:S01]  /*8610*/  SYNCS.PHASECHK.TRANS64.TRYWAIT P2, [UR6+0x29830], R9 ;  /* 0x02983009ff0075a7 */ /* 0x0000620008040146 */
[----:B------:R-:W-:Y:S05]  /*8620*/  @!P1 BRA `(.L_x_1975) ;  /* 0x0000000000049947 */ /* 0x000fea0003800000 */
[----:B------:R-:W-:Y:S01]  /*8630*/  BPT.TRAP 0x1 ;  /* 0x000000040000795c */ /* 0x000fe20000300000 */
.L_x_1975:
[----:B-1----:R-:W-:Y:S05]  /*8640*/  @P2 BRA `(.L_x_1973) ;  /* 0x0000000000082947 */ /* 0x002fea0003800000 */
[----:B------:R-:W1:Y:S02]  /*8650*/  SYNCS.PHASECHK.TRANS64.TRYWAIT P2, [UR6+0x29830], R9 ;  /* 0x02983009ff0075a7 */ /* 0x000e640008040146 */
[----:B-1----:R-:W-:Y:S05]  /*8660*/  @!P2 BRA `(.L_x_1976) ;  /* 0x0000009000bca947 */ /* 0x002fea0003800000 */
.L_x_1973:
        /* <DEDUP_REMOVED lines=190> */
.L_x_1978:
[----:B------:R-:W-:Y:S01]  /*9250*/  ULEA UR6, UR51, UR39, 0x3 ;  /* 0x0000002733067291 */ /* 0x000fe2000f8e183f */
[----:B01----:R-:W-:-:S08]  /*9260*/  SHF.L.U32 R9, R13, 0x1f, RZ ;  /* 0x0000001f0d097819 */ /* 0x003fd000000006ff */
[----:B------:R0:W1:Y:S01]  /*9270*/  SYNCS.PHASECHK.TRANS64.TRYWAIT P2, [UR6+0x29850], R9 ;  /* 0x02985009ff0075a7 */ /* 0x0000620008040146 */
[----:B------:R-:W-:Y:S05]  /*9280*/  @!P1 BRA `(.L_x_1979) ;  /* 0x0000000000049947 */ /* 0x000fea0003800000 */
[----:B------:R-:W-:Y:S01]  /*9290*/  BPT.TRAP 0x1 ;  /* 0x000000040000795c */ /* 0x000fe20000300000 */
.L_x_1979:
[----:B-1----:R-:W-:Y:S05]  /*92a0*/  @P2 BRA `(.L_x_1977) ;  /* 0x0000000000082947 */ /* 0x002fea0003800000 */
[----:B------:R-:W1:Y:S02]  /*92b0*/  SYNCS.PHASECHK.TRANS64.TRYWAIT P2, [UR6+0x29850], R9 ;  /* 0x02985009ff0075a7 */ /* 0x000e640008040146 */
[----:B-1----:R-:W-:Y:S05]  /*92c0*/  @!P2 BRA `(.L_x_1980) ;  /* 0x0000008400bca947 */ /* 0x002fea0003800000 */
.L_x_1977:
[----:B------:R-:W-:Y:S01]  /*92d0*/  UIADD3 UR6, UR39, 0x400, URZ ;  /* 0x0000040027067890 */ /* 0x000fe2000fffe03f */
[----:B------:R-:W-:Y:S01]  /*92e0*/  WARPGROUP.ARRIVE ;  /* 0x00000000000079c5 */ /* 0x000fe20000000000 */
[----:B------:R-:W-:Y:S01]  /*92f0*/  UMOV UR7, 0xc0000010 ;  /* 0xc000001000077882 */ /* 0x000fe20000000000 */
[----:B------:R-:W-:Y:S01]  /*9300*/  UMOV UR11, 0xc0000010 ;  /* 0xc0000010000b7882 */ /* 0x000fe20000000000 */
[----:B------:R-:W-:Y:S01]  /*9310*/  USHF.R.U32.HI UR6, URZ, 0x4, UR6 ;  /* 0x000000043f067899 */ /* 0x000fe20008011606 */
[----:B-1----:R-:W-:-:S03]  /*9320*/  FMNMX.FTZ R14, R152, R8, !PT ;  /* 0x00000008980e7209 */ /* 0x002fc60007810000 */
[----:B------:R-:W-:Y:S01]  /*9330*/  ULOP3.LUT UR6, UR6, 0x3fff, URZ, 0xc0, !UPT ;  /* 0x00003fff06067892 */ /* 0x000fe2000f8ec03f */
[----:B0-----:R-:W-:Y:S02]  /*9340*/  FMNMX.FTZ R9, R153, R14, !PT ;  /* 0x0000000e99097209 */ /* 0x001fe40007810000 */
[----:B------:R-:W-:Y:S01]  /*9350*/  FMNMX.FTZ R14, R154, R12, !PT ;  /* 0x0000000c9a0e7209 */ /* 0x000fe20007810000 */
[----:B------:R-:W-:Y:S01]  /*9360*/  ULOP3.LUT UR6, UR6, 0x10000, URZ, 0xfc, !UPT ;  /* 0x0001000006067892 */ /* 0x000fe2000f8efc3f */
[----:B------:R-:W-:Y:S02]  /*9370*/  FMNMX.FTZ R16, R156, R9, !PT ;  /* 0x000000099c107209 */ /* 0x000fe40007810000 */
[----:B------:R-:W-:Y:S01]  /*9380*/  FMNMX.FTZ R9, R155, R14, !PT ;  /* 0x0000000e9b097209 */ /* 0x000fe20007810000 */
[----:B------:R-:W-:Y:S01]  /*9390*/  UIMAD UR6, UR51, 0x500, UR6 ;  /* 0x00000500330678a4 */ /* 0x000fe2000f8e0206 */
[----:B------:R-:W-:Y:S02]  /*93a0*/  FMNMX.FTZ R11, R157, R16, !PT ;  /* 0x000000109d0b7209 */ /* 0x000fe40007810000 */
[----:B------:R-:W-:Y:S01]  /*93b0*/  FMNMX.FTZ R14, R158, R9, !PT ;  /* 0x000000099e0e7209 */ /* 0x000fe20007810000 */
[----:B------:R-:W-:Y:S01]  /*93c0*/  UIADD3 UR10, UR6, 0x100, URZ ;  /* 0x00000100060a7890 */ /* 0x000fe2000fffe03f */
[----:B------:R-:W-:-:S02]  /*93d0*/  FMNMX.FTZ R16, R160, R11, !PT ;  /* 0x0000000ba0107209 */ /* 0x000fc40007810000 */
[----:B------:R-:W-:Y:S02]  /*93e0*/  FMNMX.FTZ R9, R159, R14, !PT ;  /* 0x0000000e9f097209 */ /* 0x000fe40007810000 */
[----:B------:R-:W-:Y:S01]  /*93f0*/  QGMMA.64x128x32.F32.E4M3.E4M3 R24, R184, gdesc[UR4], R24, gsb0 ;  /* 0x01e00004b8187df3 */ /* 0x000fe20008000818 */
[----:B------:R-:W-:Y:S01]  /*9400*/  FMNMX.FTZ R11, R161, R16, !PT ;  /* 0x00000010a10b7209 */ /* 0x000fe20007810000 */
[----:B------:R-:W-:Y:S01]  /*9410*/  UMOV UR7, 0xc0000010 ;  /* 0xc000001000077882 */ /* 0x000fe20000000000 */
        /* <DEDUP_REMOVED lines=68> */
[----:B------:R-:W-:Y:S01]  /*9860*/  FMNMX.FTZ R14, R102, R9, !PT ;  /* 0x00000009660e7209 */ /* 0x000fe20007810000 */
[----:B------:R-:W-:Y:S02]  /*9870*/  WARPGROUP.DEPBAR.LE gsb0, 0x0 ;  /* 0x00008000000079c5 */ /* 0x000fe40000010000 */
[----:B------:R-:W-:Y:S01]  /*9880*/  WARPGROUP.ARRIVE ;  /* 0x00000000000079c5 */ /* 0x000fe20000000000 */
[----:B------:R-:W0:Y:S01]  /*9890*/  SHFL.BFLY PT, R9, R16, 0x2, 0x1f ;  /* 0x0c401f0010097f89 */ /* 0x000e2200000e0000 */
[----:B------:R-:W-:-:S04]  /*98a0*/  FMNMX.FTZ R14, R103, R14, !PT ;  /* 0x0000000e670e7209 */ /* 0x000fc80007810000 */
        /* <DEDUP_REMOVED lines=9> */
[----:B------:R-:W-:Y:S01]  /*9940*/  FADD.FTZ R21, -R9, R8 ;  /* 0x0000000809157221 */ /* 0x000fe20000010100 */
[----:B------:R-:W-:-:S01]  /*9950*/  FFMA.FTZ R189, R2, R9, -8 ;  /* 0xc100000002bd7423 */ /* 0x000fc20000010009 */
[----:B-1----:R-:W-:Y:S02]  /*9960*/  FMNMX.FTZ R11, R15, R22, !PT ;  /* 0x000000160f0b7209 */ /* 0x002fe40007810000 */
[C---:B------:R-:W-:Y:S01]  /*9970*/  FMUL.FTZ R21, R2.reuse, R21 ;  /* 0x0000001502157220 */ /* 0x040fe20000410000 */
[C-C-:B------:R-:W-:Y:S01]  /*9980*/  FFMA.FTZ R22, R2.reuse, R136, -R189.reuse ;  /* 0x0000008802167223 */ /* 0x140fe200000108bd */
[----:B------:R-:W-:-:S01]  /*9990*/  FFMA.FTZ R136, R2, R140, -R189 ;  /* 0x0000008c02887223 */ /* 0x000fc200000108bd */
[----:B------:R-:W-:Y:S01]  /*99a0*/  FADD.FTZ R23, -R11, R12 ;  /* 0x0000000c0b177221 */ /* 0x000fe20000010100 */
[----:B------:R0:W-:Y:S01]  /*99b0*/  MUFU.EX2 R13, R21 ;  /* 0x00000015000d7308 */ /* 0x0001e20000000800 */
[----:B------:R-:W-:-:S01]  /*99c0*/  FFMA.FTZ R12, R2, R152, -R189 ;  /* 0x00000098020c7223 */ /* 0x000fc200000108bd */
[C-C-:B------:R-:W-:Y:S01]  /*99d0*/  FFMA.FTZ R140, R2.reuse, R144, -R189.reuse ;  /* 0x00000090028c7223 */ /* 0x140fe200000108bd */
[C---:B------:R-:W-:Y:S01]  /*99e0*/  FMUL.FTZ R8, R2.reuse, R23 ;  /* 0x0000001702087220 */ /* 0x040fe20000410000 */
[C-C-:B------:R-:W-:Y:S01]  /*99f0*/  FFMA.FTZ R23, R2.reuse, R161, -R189.reuse ;  /* 0x000000a102177223 */ /* 0x140fe200000108bd */
[----:B------:R-:W-:-:S01]  /*9a00*/  FFMA.FTZ R144, R2, R148, -R189 ;  /* 0x0000009402907223 */ /* 0x000fc200000108bd */
[C-C-:B------:R-:W-:Y:S01]  /*9a10*/  FFMA.FTZ R15, R2.reuse, R153, -R189.reuse ;  /* 0x00000099020f7223 */ /* 0x140fe200000108bd */
[----:B------:R-:W-:-:S01]  /*9a20*/  FFMA.FTZ R14, R2, R156, -R189 ;  /* 0x0000009c020e7223 */ /* 0x000fc200000108bd */
[----:B------:R-:W1:Y:S01]  /*9a30*/  MUFU.EX2 R12, R12 ;  /* 0x0000000c000c7308 */ /* 0x000e620000000800 */
[----:B0-----:R-:W-:-:S01]  /*9a40*/  FFMA.FTZ R21, R2, R157, -R189 ;  /* 0x0000009d02157223 */ /* 0x001fc200000108bd */
[C---:B------:R-:W-:Y:S01]  /*9a50*/  FFMA.FTZ R157, R2.reuse, R101, -R189 ;  /* 0x00000065029d7223 */ /* 0x040fe200000108bd */
[----:B------:R-:W-:-:S01]  /*9a60*/  FFMA.FTZ R101, R2, R11, -8 ;  /* 0xc100000002657423 */ /* 0x000fc2000001000b */
[C-C-:B------:R-:W-:Y:S01]  /*9a70*/  FFMA.FTZ R16, R2.reuse, R160, -R189.reuse ;  /* 0x000000a002107223 */ /* 0x140fe200000108bd */
[----:B------:R-:W-:-:S01]  /*9a80*/  FFMA.FTZ R20, R2, R164, -R189 ;  /* 0x000000a402147223 */ /* 0x000fc200000108bd */
[C---:B------:R-:W-:Y:S01]  /*9a90*/  FFMA.FTZ R153, R2.reuse, R165, -R189 ;  /* 0x000000a502997223 */ /* 0x040fe200000108bd */
        /* <DEDUP_REMOVED lines=11> */
[----:B-1----:R-:W-:-:S01]  /*9b50*/  FFMA.FTZ R6, R13, R6, R12 ;  /* 0x000000060d067223 */ /* 0x002fc2000001000c */
[C---:B------:R-:W-:Y:S01]  /*9b60*/  FFMA.FTZ R137, R2.reuse, R137, -R189 ;  /* 0x0000008902897223 */ /* 0x040fe200000108bd */
[----:B------:R-:W-:-:S01]  /*9b70*/  FFMA.FTZ R139, R2, R139, -R101 ;  /* 0x0000008b028b7223 */ /* 0x000fc20000010865 */
[C---:B------:R-:W-:Y:S01]  /*9b80*/  FFMA.FTZ R142, R2.reuse, R142, -R101 ;  /* 0x0000008e028e7223 */ /* 0x040fe20000010865 */
[----:B------:R-:W-:-:S01]  /*9b90*/  FFMA.FTZ R141, R2, R141, -R189 ;  /* 0x0000008d028d7223 */ /* 0x000fc200000108bd */
[C-C-:B------:R-:W-:Y:S01]  /*9ba0*/  FFMA.FTZ R143, R2.reuse, R143, -R101.reuse ;  /* 0x0000008f028f7223 */ /* 0x140fe20000010865 */
[----:B------:R-:W-:-:S01]  /*9bb0*/  FFMA.FTZ R146, R2, R146, -R101 ;  /* 0x0000009202927223 */ /* 0x000fc20000010865 */
[----:B------:R-:W1:Y:S01]  /*9bc0*/  MUFU.EX2 R15, R15 ;  /* 0x0000000f000f7308 */ /* 0x000e620000000800 */
[----:B------:R-:W-:-:S01]  /*9bd0*/  FFMA.FTZ R145, R2, R145, -R189 ;  /* 0x0000009102917223 */ /* 0x000fc200000108bd */
[C-C-:B------:R-:W-:Y:S01]  /*9be0*/  FFMA.FTZ R147, R2.reuse, R147, -R101.reuse ;  /* 0x0000009302937223 */ /* 0x140fe20000010865 */
        /* <DEDUP_REMOVED lines=45> */
[----:B------:R-:W-:-:S02]  /*9ec0*/  WARPGROUP.DEPBAR.LE gsb0, 0x0 ;  /* 0x00008000000079c5 */ /* 0x000fc40000010000 */
[----:B------:R-:W-:Y:S01]  /*9ed0*/  WARPGROUP.ARRIVE ;  /* 0x00000000000079c5 */ /* 0x000fe20000000000 */
[----:B------:R-:W1:Y:S01]  /*9ee0*/  MUFU.EX2 R16, R16 ;  /* 0x0000001000107308 */ /* 0x000e620000000800 */
[----:B--2---:R-:W-:-:S01]  /*9ef0*/  FADD.FTZ R3, R21, R6 ;  /* 0x0000000615037221 */ /* 0x004fc20000010000 */
[C---:B------:R-:W-:Y:S01]  /*9f00*/  FFMA.FTZ R88, R2.reuse, R88, -R189 ;  /* 0x0000005802587223 */ /* 0x040fe200000108bd */
[----:B------:R-:W-:-:S01]  /*9f10*/  FFMA.FTZ R90, R2, R90, -R101 ;  /* 0x0000005a025a7223 */ /* 0x000fc20000010865 */
[C---:B------:R-:W-:Y:S01]  /*9f20*/  FFMA.FTZ R94, R2.reuse, R94, -R101 ;  /* 0x0000005e025e7223 */ /* 0x040fe20000010865 */
[----:B------:R-:W-:Y:S01]  /*9f30*/  QGMMA.64x128x32.F32.E4M3.E4M3 R24, R176, gdesc[UR8], R24, gsb0 ;  /* 0x01e00008b0187df3 */ /* 0x000fe20008000818 */
[----:B------:R-:W-:Y:S01]  /*9f40*/  UIADD3 UR10, UR6, 0x300, URZ ;  /* 0x00000300060a7890 */ /* 0x000fe2000fffe03f */
[----:B0-----:R-:W-:Y:S01]  /*9f50*/  FADD.FTZ R165, R155, R158 ;  /* 0x0000009e9ba57221 */ /* 0x001fe20000010000 */
[----:B------:R-:W-:Y:S01]  /*9f60*/  UMOV UR11, 0xc0000010 ;  /* 0xc0000010000b7882 */ /* 0x000fe20000000000 */
[----:B------:R-:W0:Y:S01]  /*9f70*/  MUFU.EX2 R154, R154 ;  /* 0x0000009a009a7308 */ /* 0x000e220000000800 */
[----:B------:R-:W-:Y:S01]  /*9f80*/  UIADD3 UR6, UR6, 0x400, URZ ;  /* 0x0000040006067890 */ /* 0x000fe2000fffe03f */
[C---:B------:R-:W-:Y:S01]  /*9f90*/  FFMA.FTZ R89, R2.reuse, R89, -R189 ;  /* 0x0000005902597223 */ /* 0x040fe200000108bd */
[----:B------:R-:W-:-:S01]  /*9fa0*/  FFMA.FTZ R91, R2, R91, -R101 ;  /* 0x0000005b025b7223 */ /* 0x000fc20000010865 */
[C-C-:B------:R-:W-:Y:S01]  /*9fb0*/  FFMA.FTZ R92, R2.reuse, R92, -R189.reuse ;  /* 0x0000005c025c7223 */ /* 0x140fe200000108bd */
[----:B------:R-:W-:-:S01]  /*9fc0*/  FFMA.FTZ R93, R2, R93, -R189 ;  /* 0x0000005d025d7223 */ /* 0x000fc200000108bd */
[C---:B------:R-:W-:Y:S01]  /*9fd0*/  FFMA.FTZ R95, R2.reuse, R95, -R101 ;  /* 0x0000005f025f7223 */ /* 0x040fe20000010865 */
[----:B------:R-:W-:-:S01]  /*9fe0*/  FFMA.FTZ R96, R2, R96, -R189 ;  /* 0x0000006002607223 */ /* 0x000fc200000108bd */
[----:B------:R-:W2:Y:S01]  /*9ff0*/  MUFU.EX2 R23, R23 ;  /* 0x0000001700177308 */ /* 0x000ea20000000800 */
[----:B-1----:R-:W-:-:S01]  /*a000*/  FADD.FTZ R6, R16, R3 ;  /* 0x0000000310067221 */ /* 0x002fc20000010000 */
[C---:B------:R-:W-:Y:S01]  /*a010*/  FFMA.FTZ R98, R2.reuse, R98, -R101 ;  /* 0x0000006202627223 */ /* 0x040fe20000010865 */
[----:B------:R-:W-:-:S01]  /*a020*/  FFMA.FTZ R97, R2, R97, -R189 ;  /* 0x0000006102617223 */ /* 0x000fc200000108bd */
[C---:B------:R-:W-:Y:S01]  /*a030*/  FFMA.FTZ R99, R2.reuse, R99, -R101 ;  /* 0x0000006302637223 */ /* 0x040fe20000010865 */
[----:B------:R-:W-:-:S01]  /*a040*/  FFMA.FTZ R100, R2, R100, -R189 ;  /* 0x0000006402647223 */ /* 0x000fc200000108bd */
[C-C-:B------:R-:W-:Y:S01]  /*a050*/  FFMA.FTZ R102, R2.reuse, R102, -R101.reuse ;  /* 0x0000006602667223 */ /* 0x140fe20000010865 */
[----:B------:R-:W-:-:S01]  /*a060*/  FFMA.FTZ R101, R2, R103, -R101 ;  /* 0x0000006702657223 */ /* 0x000fc20000010865 */
        /* <DEDUP_REMOVED lines=75> */
[----:B------:R-:W-:Y:S01]  /*a520*/  QGMMA.64x128x32.F32.E4M3.E4M3 R24, R168, gdesc[UR4], R24, gsb0 ;  /* 0x01e00004a8187df3 */ /* 0x000fe20008000818 */
[----:B-1----:R-:W-:-:S05]  /*a530*/  FADD.FTZ R6, R132, R3 ;  /* 0x0000000384067221 */ /* 0x002fca0000010000 */
[----:B------:R-:W1:Y:S08]  /*a540*/  MUFU.EX2 R133, R133 ;  /* 0x0000008500857308 */ /* 0x000e700000000800 */
[----:B------:R-:W-:Y:S01]  /*a550*/  MUFU.EX2 R135, R135 ;  /* 0x0000008700877308 */ /* 0x000fe20000000800 */
[----:B0-----:R-:W-:-:S07]  /*a560*/  FADD.FTZ R158, R134, R165 ;  /* 0x000000a5869e7221 */ /* 0x001fce0000010000 */
        /* <DEDUP_REMOVED lines=11> */
[----:B------:R-:W0:Y:S08]  /*a620*/  MUFU.EX2 R111, R111 ;  /* 0x0000006f006f7308 */ /* 0x000e300000000800 */
[----:B------:R2:W-:Y:S01]  /*a630*/  MUFU.EX2 R160, R119 ;  /* 0x0000007700a07308 */ /* 0x0005e20000000800 */
[----:B-1----:R-:W-:-:S07]  /*a640*/  FADD.FTZ R3, R109, R6 ;  /* 0x000000066d037221 */ /* 0x002fce0000010000 */
[----:B------:R-:W1:Y:S01]  /*a650*/  MUFU.EX2 R112, R112 ;  /* 0x0000007000707308 */ /* 0x000e620000000800 */
[----:B--2---:R-:W-:-:S04]  /*a660*/  FADD.FTZ R119, R135, R158 ;  /* 0x0000009e87777221 */ /* 0x004fc80000010000 */
[----:B------:R-:W-:-:S03]  /*a670*/  FADD.FTZ R158, R106, R119 ;  /* 0x000000776a9e7221 */ /* 0x000fc60000010000 */
[----:B------:R-:W-:Y:S01]  /*a680*/  MUFU.EX2 R114, R114 ;  /* 0x0000007200727308 */ /* 0x000fe20000000800 */
[----:B------:R-:W-:-:S04]  /*a690*/  FADD.FTZ R119, R107, R158 ;  /* 0x0000009e6b777221 */ /* 0x000fc80000010000 */
[----:B------:R-:W-:-:S03]  /*a6a0*/  FADD.FTZ R158, R110, R119 ;  /* 0x000000776e9e7221 */ /* 0x000fc60000010000 */
[----:B------:R-:W2:Y:S01]  /*a6b0*/  MUFU.EX2 R113, R113 ;  /* 0x0000007100717308 */ /* 0x000ea20000000800 */
[----:B0-----:R-:W-:-:S01]  /*a6c0*/  FADD.FTZ R119, R111, R158 ;  /* 0x0000009e6f777221 */ /* 0x001fc20000010000 */
[----:B-1----:R-:W-:Y:S01]  /*a6d0*/  FADD.FTZ R6, R112, R3 ;  /* 0x0000000370067221 */ /* 0x002fe20000010000 */
[----:B------:R-:W-:-:S05]  /*a6e0*/  IMAD.U32 R158, RZ, RZ, UR54 ;  /* 0x00000036ff9e7e24 */ /* 0x000fca000f8e00ff */
[----:B------:R-:W-:Y:S08]  /*a6f0*/  MUFU.EX2 R115, R115 ;  /* 0x0000007300737308 */ /* 0x000ff00000000800 */
[----:B------:R-:W0:Y:S01]  /*a700*/  MUFU.EX2 R116, R116 ;  /* 0x0000007400747308 */ /* 0x000e220000000800 */
[----:B--2---:R-:W-:-:S07]  /*a710*/  FADD.FTZ R3, R113, R6 ;  /* 0x0000000671037221 */ /* 0x004fce0000010000 */
[----:B------:R-:W1:Y:S08]  /*a720*/  MUFU.EX2 R118, R118 ;  /* 0x0000007600767308 */ /* 0x000e700000000800 */
[----:B------:R-:W-:Y:S01]  /*a730*/  MUFU.EX2 R117, R117 ;  /* 0x0000007500757308 */ /* 0x000fe20000000800 */
[----:B0-----:R-:W-:-:S01]  /*a740*/  FADD.FTZ R6, R116, R3 ;  /* 0x0000000374067221 */ /* 0x001fc20000010000 */
[----:B------:R-:W-:-:S06]  /*a750*/  WARPGROUP.DEPBAR.LE gsb0, 0x0 ;  /* 0x00008000000079c5 */ /* 0x000fcc0000010000 */
[----:B------:R-:W-:Y:S08]  /*a760*/  MUFU.EX2 R88, R88 ;  /* 0x0000005800587308 */ /* 0x000ff00000000800 */
[----:B------:R-:W0:Y:S08]  /*a770*/  MUFU.EX2 R90, R90 ;  /* 0x0000005a005a7308 */ /* 0x000e300000000800 */
[----:B------:R2:W-:Y:S08]  /*a780*/  MUFU.EX2 R165, R94 ;  /* 0x0000005e00a57308 */ /* 0x0005f00000000800 */
[----:B------:R-:W-:Y:S01]  /*a790*/  MUFU.EX2 R89, R89 ;  /* 0x0000005900597308 */ /* 0x000fe20000000800 */
[----:B--2---:R-:W-:-:S04]  /*a7a0*/  FADD.FTZ R94, R114, R119 ;  /* 0x00000077725e7221 */ /* 0x004fc80000010000 */
[----:B------:R-:W-:Y:S01]  /*a7b0*/  FADD.FTZ R119, R115, R94 ;  /* 0x0000005e73777221 */ /* 0x000fe20000010000 */
[----:B------:R-:W-:Y:S02]  /*a7c0*/  @!P0 LEA R94, R158, UR39, 0x3 ;  /* 0x000000279e5e8c11 */ /* 0x000fe4000f8e18ff */
[----:B------:R-:W2:Y:S01]  /*a7d0*/  MUFU.EX2 R91, R91 ;  /* 0x0000005b005b7308 */ /* 0x000ea20000000800 */
[----:B-1----:R-:W-:-:S02]  /*a7e0*/  FADD.FTZ R119, R118, R119 ;  /* 0x0000007776777221 */ /* 0x002fc40000010000 */
[----:B------:R-:W-:Y:S02]  /*a7f0*/  @!P0 VIADD R3, R94, 0x29840 ;  /* 0x000298405e038836 */ /* 0x000fe40000000000 */
[----:B------:R-:W-:-:S03]  /*a800*/  FADD.FTZ R119, R160, R119 ;  /* 0x00000077a0777221 */ /* 0x000fc60000010000 */
[----:B------:R-:W-:Y:S01]  /*a810*/  MUFU.EX2 R92, R92 ;  /* 0x0000005c005c7308 */ /* 0x000fe20000000800 */
[----:B0-----:R-:W-:-:S01]  /*a820*/  FADD.FTZ R94, R90, R119 ;  /* 0x000000775a5e7221 */ /* 0x001fc20000010000 */
[----:B------:R-:W-:Y:S01]  /*a830*/  @!P0 PRMT R3, RZ, 0x654, R3 ;  /* 0x00000654ff038816 */ /* 0x000fe20000000003 */
[----:B------:R0:W-:Y:S06]  /*a840*/  BAR.ARV R19, 0x100 ;  /* 0x000400130000751d */ /* 0x0001ec0000002000 */
[----:B------:R-:W-:Y:S01]  /*a850*/  MUFU.EX2 R93, R93 ;  /* 0x0000005d005d7308 */ /* 0x000fe20000000800 */
[----:B--2---:R-:W-:-:S01]  /*a860*/  FADD.FTZ R94, R91, R94 ;  /* 0x0000005e5b5e7221 */ /* 0x004fc20000010000 */
[----:B------:R1:W-:Y:S03]  /*a870*/  @!P0 SYNCS.ARRIVE.TRANS64.RED.A1T0 RZ, [R3+URZ], RZ ;  /* 0x000000ff03ff89a7 */ /* 0x0003e6000810043f */
[----:B------:R-:W-:-:S03]  /*a880*/  FADD.FTZ R94, R165, R94 ;  /* 0x0000005ea55e7221 */ /* 0x000fc60000010000 */
[----:B------:R2:W3:Y:S08]  /*a890*/  MUFU.EX2 R162, R95 ;  /* 0x0000005f00a27308 */ /* 0x0004f00000000800 */
[----:B------:R-:W4:Y:S01]  /*a8a0*/  MUFU.EX2 R96, R96 ;  /* 0x0000006000607308 */ /* 0x000f220000000800 */
[----:B--2---:R-:W-:-:S04]  /*a8b0*/  FADD.FTZ R95, R117, R6 ;  /* 0x00000006755f7221 */ /* 0x004fc80000010000 */
[----:B------:R-:W-:-:S03]  /*a8c0*/  FADD.FTZ R6, R88, R95 ;  /* 0x0000005f58067221 */ /* 0x000fc60000010000 */
[----:B------:R-:W2:Y:S01]  /*a8d0*/  MUFU.EX2 R98, R98 ;  /* 0x0000006200627308 */ /* 0x000ea20000000800 */
[----:B------:R-:W-:-:S01]  /*a8e0*/  FADD.FTZ R95, R89, R6 ;  /* 0x00000006595f7221 */ /* 0x000fc20000010000 */
[----:B---3--:R-:W-:-:S03]  /*a8f0*/  FADD.FTZ R94, R162, R94 ;  /* 0x0000005ea25e7221 */ /* 0x008fc60000010000 */
[----:B------:R-:W-:-:S03]  /*a900*/  FADD.FTZ R6, R92, R95 ;  /* 0x0000005f5c067221 */ /* 0x000fc60000010000 */
[----:B------:R-:W3:Y:S01]  /*a910*/  MUFU.EX2 R97, R97 ;  /* 0x0000006100617308 */ /* 0x000ee20000000800 */
[----:B-1----:R-:W-:-:S04]  /*a920*/  FADD.FTZ R3, R93, R6 ;  /* 0x000000065d037221 */ /* 0x002fc80000010000 */
[----:B----4-:R-:W-:-:S03]  /*a930*/  FADD.FTZ R6, R96, R3 ;  /* 0x0000000360067221 */ /* 0x010fc60000010000 */
[----:B------:R-:W1:Y:S01]  /*a940*/  MUFU.EX2 R99, R99 ;  /* 0x0000006300637308 */ /* 0x000e620000000800 */
[----:B--2---:R-:W-:-:S07]  /*a950*/  FADD.FTZ R94, R98, R94 ;  /* 0x0000005e625e7221 */ /* 0x004fce0000010000 */
[----:B------:R-:W2:Y:S01]  /*a960*/  MUFU.EX2 R100, R100 ;  /* 0x0000006400647308 */ /* 0x000ea20000000800 */
[----:B---3--:R-:W-:-:S07]  /*a970*/  FADD.FTZ R3, R97, R6 ;  /* 0x0000000661037221 */ /* 0x008fce0000010000 */
[----:B------:R-:W3:Y:S01]  /*a980*/  MUFU.EX2 R103, R102 ;  /* 0x0000006600677308 */ /* 0x000ee20000000800 */
[----:B-1----:R-:W-:-:S07]  /*a990*/  FADD.FTZ R94, R99, R94 ;  /* 0x0000005e635e7221 */ /* 0x002fce0000010000 */
[----:B------:R-:W1:Y:S01]  /*a9a0*/  MUFU.EX2 R157, R157 ;  /* 0x0000009d009d7308 */ /* 0x000e620000000800 */
[----:B--2---:R-:W-:-:S07]  /*a9b0*/  FADD.FTZ R6, R100, R3 ;  /* 0x0000000364067221 */ /* 0x004fce0000010000 */
[----:B------:R-:W2:Y:S01]  /*a9c0*/  MUFU.EX2 R101, R101 ;  /* 0x0000006500657308 */ /* 0x000ea20000000800 */
[----:B---3--:R-:W-:-:S01]  /*a9d0*/  FADD.FTZ R94, R103, R94 ;  /* 0x0000005e675e7221 */ /* 0x008fc20000010000 */
[----:B-1----:R-:W-:-:S03]  /*a9e0*/  FADD.FTZ R6, R157, R6 ;  /* 0x000000069d067221 */ /* 0x002fc60000010000 */
[----:B--2---:R-:W-:Y:S01]  /*a9f0*/  FADD.FTZ R3, R101, R94 ;  /* 0x0000005e65037221 */ /* 0x004fe20000010000 */
[----:B0-----:R-:W-:Y:S06]  /*aa00*/  @!P1 BRA `(.L_x_1981) ;  /* 0x0000000000049947 */ /* 0x001fec0003800000 */
[----:B------:R-:W-:Y:S01]  /*aa10*/  BPT.TRAP 0x1 ;  /* 0x000000040000795c */ /* 0x000fe20000300000 */
.L_x_1981:
        /* <DEDUP_REMOVED lines=115> */
.L_x_1972:
[----:B------:R-:W-:Y:S06]  /*b150*/  BAR.ARV 0x8, 0x180 ;  /* 0x0206000000007b1d */ /* 0x000fec0000002000 */
[----:B------:R-:W-:Y:S05]  /*b160*/  @!P1 BRA `(.L_x_1983) ;  /* 0x0000000000049947 */ /* 0x000fea0003800000 */
[----:B------:R-:W-:Y:S01]  /*b170*/  BPT.TRAP 0x1 ;  /* 0x000000040000795c */ /* 0x000fe20000300000 */
.L_x_1983:
[----:B------:R-:W-:Y:S01]  /*b180*/  ULEA UR5, UR54, UR39, 0x3 ;  /* 0x0000002736057291 */ /* 0x000fe2000f8e183f */
[----:B------:R-:W-:-:S08]  /*b190*/  SHF.L.U32 R0, R0, 0x1f, RZ ;  /* 0x0000001f00007819 */ /* 0x000fd000000006ff */
[----:B------:R0:W1:Y:S01]  /*b1a0*/  SYNCS.PHASECHK.TRANS64.TRYWAIT P0, [UR5+0x29850], R0 ;  /* 0x02985000ff0075a7 */ /* 0x0000620008000145 */
[----:B------:R-:W-:Y:S05]  /*b1b0*/  @!P1 BRA `(.L_x_1984) ;  /* 0x0000000000049947 */ /* 0x000fea0003800000 */
[----:B------:R-:W-:Y:S01]  /*b1c0*/  BPT.TRAP 0x1 ;  /* 0x000000040000795c */ /* 0x000fe20000300000 */
.L_x_1984:
[----:B-1----:R-:W-:Y:S05]  /*b1d0*/  @P0 BRA `(.L_x_1985) ;  /* 0x0000000000080947 */ /* 0x002fea0003800000 */
[----:B------:R-:W1:Y:S02]  /*b1e0*/  SYNCS.PHASECHK.TRANS64.TRYWAIT P0, [UR5+0x29850], R0 ;  /* 0x02985000ff0075a7 */ /* 0x000e640008000145 */
[----:B-1----:R-:W-:Y:S05]  /*b1f0*/  @!P0 BRA `(.L_x_1986) ;  /* 0x0000006800088947 */ /* 0x002fea0003800000 */
.L_x_1985:
[----:B------:R-:W-:Y:S01]  /*b200*/  UIADD3 UR39, UR39, 0x400, URZ ;  /* 0x0000040027277890 */ /* 0x000fe2000fffe03f */
[----:B------:R-:W-:Y:S01]  /*b210*/  WARPGROUP.ARRIVE ;  /* 0x00000000000079c5 */ /* 0x000fe20000000000 */
[----:B------:R-:W-:Y:S01]  /*b220*/  UMOV UR55, 0xc0000010 ;  /* 0xc000001000377882 */ /* 0x000fe20000000000 */
[----:B------:R-:W-:Y:S01]  /*b230*/  UMOV UR7, 0xc0000010 ;  /* 0xc000001000077882 */ /* 0x000fe20000000000 */
[----:B------:R-:W-:Y:S01]  /*b240*/  USHF.R.U32.HI UR39, URZ, 0x4, UR39 ;  /* 0x000000043f277899 */ /* 0x000fe20008011627 */
[----:B------:R-:W2:Y:S03]  /*b250*/  LDC.64 R12, c[0x0][0x9a0] ;  /* 0x00026800ff0c7b82 */ /* 0x000ea60000000a00 */
[----:B------:R-:W-:-:S04]  /*b260*/  ULOP3.LUT UR39, UR39, 0x3fff, URZ, 0xc0, !UPT ;  /* 0x00003fff27277892 */ /* 0x000fc8000f8ec03f */
[----:B------:R-:W-:-:S04]  /*b270*/  ULOP3.LUT UR39, UR39, 0x10000, URZ, 0xfc, !UPT ;  /* 0x0001000027277892 */ /* 0x000fc8000f8efc3f */
[----:B------:R-:W-:-:S04]  /*b280*/  UIMAD UR54, UR54, 0x500, UR39 ;  /* 0x00000500363678a4 */ /* 0x000fc8000f8e0227 */
[----:B------:R-:W-:-:S05]  /*b290*/  UIADD3 UR4, UR54, 0x100, URZ ;  /* 0x0000010036047890 */ /* 0x000fca000fffe03f */
[----:B------:R-:W-:Y:S02]  /*b2a0*/  QGMMA.64x128x32.F32.E4M3.E4M3 R24, R184, gdesc[UR52], R24, gsb0 ;  /* 0x01e00034b8187df3 */ /* 0x000fe40008000818 */
[----:B------:R-:W-:Y:S01]  /*b2b0*/  UMOV UR6, UR4 ;  /* 0x0000000400067c82 */ /* 0x000fe20008000000 */
[----:B--2---:R-:W-:-:S04]  /*b2c0*/  ISETP.NE.U32.AND P0, PT, R12, RZ, PT ;  /* 0x000000ff0c00720c */ /* 0x004fc80003f05070 */
[----:B------:R-:W-:-:S13]  /*b2d0*/  ISETP.NE.AND.EX P0, PT, R13, RZ, PT, P0 ;  /* 0x000000ff0d00720c */ /* 0x000fda0003f05300 */
[----:B-1----:R-:W0:Y:S01]  /*b2e0*/  @P0 LDC.64 R4, c[0x0][0x9c8] ;  /* 0x00027200ff040b82 */ /* 0x002e220000000a00 */
[----:B------:R-:W-:-:S07]  /*b2f0*/  @P0 SHF.R.S32.HI R19, RZ, 0x1f, R17 ;  /* 0x0000001fff130819 */ /* 0x000fce0000011411 */
[----:B------:R-:W1:Y:S01]  /*b300*/  @P0 LDC.64 R14, c[0x0][0x9d0] ;  /* 0x00027400ff0e0b82 */ /* 0x000e620000000a00 */
[----:B------:R-:W-:Y:S01]  /*b310*/  UIADD3 UR4, UR54, 0x200, URZ ;  /* 0x0000020036047890 */ /* 0x000fe2000fffe03f */
        /* <DEDUP_REMOVED lines=15> */
[----:B------:R-:W-:Y:S01]  /*b410*/  UMOV UR6, UR4 ;  /* 0x0000000400067c82 */ /* 0x000fe20008000000 */
[----:B------:R-:W-:Y:S01]  /*b420*/  UMOV UR7, 0xc0000010 ;  /* 0xc000001000077882 */ /* 0x000fe20000000000 */
[----:B------:R-:W-:Y:S01]  /*b430*/  UIADD3 UR4, UR54, 0x300, URZ ;  /* 0x0000030036047890 */ /* 0x000fe2000fffe03f */
[----:B------:R-:W-:Y:S02]  /*b440*/  WARPGROUP.DEPBAR.LE gsb0, 0x0 ;  /* 0x00008000000079c5 */ /* 0x000fe40000010000 */
[----:B------:R-:W-:-:S06]  /*b450*/  WARPGROUP.ARRIVE ;  /* 0x00000000000079c5 */ /* 0x000fcc0000000000 */
[----:B------:R-:W-:Y:S01]  /*b460*/  QGMMA.64x128x32.F32.E4M3.E4M3 R24, R176, gdesc[UR4], R24, gsb0 ;  /* 0x01e00004b0187df3 */ /* 0x000fe20008000818 */
[----:B------:R-:W-:Y:S01]  /*b470*/  UMOV UR6, UR4 ;  /* 0x0000000400067c82 */ /* 0x000fe20008000000 */
[----:B------:R-:W-:Y:S01]  /*b480*/  UMOV UR7, 0xc0000010 ;  /* 0xc000001000077882 */ /* 0x000fe20000000000 */
[----:B------:R-:W-:Y:S01]  /*b490*/  UIADD3 UR54, UR54, 0x400, URZ ;  /* 0x0000040036367890 */ /* 0x000fe2000fffe03f */
[----:B------:R-:W1:Y:S01]  /*b4a0*/  SHFL.BFLY PT, R5, R6, 0x2, 0x1f ;  /* 0x0c401f0006057f89 */ /* 0x000e6200000e0000 */
[----:B------:R-:W-:-:S03]  /*b4b0*/  UMOV UR55, 0xc0000010 ;  /* 0xc000001000377882 */ /* 0x000fc60000000000 */
[----:B------:R-:W3:Y:S01]  /*b4c0*/  SHFL.BFLY PT, R8, R3, 0x2, 0x1f ;  /* 0x0c401f0003087f89 */ /* 0x000ee200000e0000 */
[----:B------:R-:W-:Y:S02]  /*b4d0*/  WARPGROUP.DEPBAR.LE gsb0, 0x0 ;  /* 0x00008000000079c5 */ /* 0x000fe40000010000 */
[----:B------:R-:W-:-:S06]  /*b4e0*/  WARPGROUP.ARRIVE ;  /* 0x00000000000079c5 */ /* 0x000fcc0000000000 */
[----:B------:R-:W-:Y:S01]  /*b4f0*/  QGMMA.64x128x32.F32.E4M3.E4M3 R24, R172, gdesc[UR4], R24, gsb0 ;  /* 0x01e00004ac187df3 */ /* 0x000fe20008000818 */
[----:B-1----:R-:W-:Y:S01]  /*b500*/  FADD.FTZ R5, R5, R6 ;  /* 0x0000000605057221 */ /* 0x002fe20000010000 */
[----:B---3--:R-:W-:-:S04]  /*b510*/  FADD.FTZ R8, R8, R3 ;  /* 0x0000000308087221 */ /* 0x008fc80000010000 */
[----:B------:R-:W1:Y:S04]  /*b520*/  SHFL.BFLY PT, R0, R5, 0x1, 0x1f ;  /* 0x0c201f0005007f89 */ /* 0x000e6800000e0000 */
[----:B------:R-:W0:Y:S01]  /*b530*/  SHFL.BFLY PT, R7, R8, 0x1, 0x1f ;  /* 0x0c201f0008077f89 */ /* 0x000e2200000e0000 */
[----:B-1----:R-:W-:Y:S01]  /*b540*/  FADD.FTZ R10, R5, R0 ;  /* 0x00000000050a7221 */ /* 0x002fe20000010000 */
[----:B0-----:R-:W-:-:S04]  /*b550*/  FADD.FTZ R12, R8, R7 ;  /* 0x00000007080c7221 */ /* 0x001fc80000010000 */
[C---:B------:R-:W-:Y:S01]  /*b560*/  FSETP.NE.FTZ.AND P0, PT, R10.reuse, RZ, PT ;  /* 0x000000ff0a00720b */ /* 0x040fe20003f15000 */
[----:B------:R-:W-:Y:S01]  /*b570*/  FMUL.FTZ R14, R10, 0.00390625 ;  /* 0x3b8000000a0e7820 */ /* 0x000fe20000410000 */
[----:B------:R-:W-:Y:S01]  /*b580*/  FMUL.FTZ R15, R12, 0.00390625 ;  /* 0x3b8000000c0f7820 */ /* 0x000fe20000410000 */
[----:B------:R-:W-:-:S03]  /*b590*/  IMAD.MOV.U32 R7, RZ, RZ, RZ ;  /* 0x000000ffff077224 */ /* 0x000fc600078e00ff */
        /* <DEDUP_REMOVED lines=24> */
.L_x_1987:
        /* <DEDUP_REMOVED lines=68> */
.L_x_1954:
[----:B------:R-:W-:Y:S05]  /*bb60*/  @P0 BRA `(.L_x_1988) ;  /* 0x0000002000540947 */ /* 0x000fea0003800000 */
[----:B0-----:R-:W0:Y:S01]  /*bb70*/  S2R R6, SR_TID.X ;  /* 0x0000000000067919 */ /* 0x001e220000002100 */
        /* <DEDUP_REMOVED lines=13> */
[----:B------:R-:W-:Y:S01]  /*bc50*/  SEL R94, R60, R61, P0 ;  /* 0x0000003d3c5e7207 */ /* 0x000fe20000000000 */
[----:B0-----:R-:W-:Y:S01]  /*bc60*/  VIADD R4, R6, 0xffffff80 ;  /* 0xffffff8006047836 */ /* 0x001fe20000000000 */
[----:B------:R-:W-:Y:S02]  /*bc70*/  SEL R103, R61, R60, P0 ;  /* 0x0000003c3d677207 */ /* 0x000fe40000000000 */
[----:B------:R-:W-:Y:S02]  /*bc80*/  SEL R98, R52, R53, P0 ;  /* 0x0000003534627207 */ /* 0x000fe40000000000 */
[----:B------:R-:W-:Y:S02]  /*bc90*/  SHF.R.S32.HI R7, RZ, 0x1f, R4 ;  /* 0x0000001fff077819 */ /* 0x000fe40000011404 */
[----:B------:R-:W-:Y:S02]  /*bca0*/  SEL R105, R53, R52, P0 ;  /* 0x0000003435697207 */ /* 0x000fe40000000000 */
[----:B------:R-:W-:-:S02]  /*bcb0*/  LEA.HI R2, R7, R4, RZ, 0x7 ;  /* 0x0000000407027211 */ /* 0x000fc400078f38ff */
[----:B------:R-:W-:Y:S02]  /*bcc0*/  SEL R60, R38, R39, P0 ;  /* 0x00000027263c7207 */ /* 0x000fe40000000000 */
[----:B------:R-:W-:Y:S02]  /*bcd0*/  LOP3.LUT R9, R2, 0xffffff80, RZ, 0xc0, !PT ;  /* 0xffffff8002097812 */ /* 0x000fe400078ec0ff */
[----:B------:R-:W-:Y:S02]  /*bce0*/  SEL R91, R39, R38, P0 ;  /* 0x00000026275b7207 */ /* 0x000fe40000000000 */
[----:B------:R-:W-:Y:S02]  /*bcf0*/  SEL R38, R66, R67, P0 ;  /* 0x0000004342267207 */ /* 0x000fe40000000000 */
[----:B------:R-:W-:Y:S01]  /*bd00*/  SEL R53, R67, R66, P0 ;  /* 0x0000004243357207 */ /* 0x000fe20000000000 */
[----:B------:R-:W-:Y:S01]  /*bd10*/  IMAD.IADD R66, R4, 0x1, -R9 ;  /* 0x0000000104427824 */ /* 0x000fe200078e0a09 */
[----:B------:R-:W-:-:S02]  /*bd20*/  SEL R20, R44, R45, P0 ;  /* 0x0000002d2c147207 */ /* 0x000fc40000000000 */
[----:B------:R-:W-:Y:S02]  /*bd30*/  SEL R21, R45, R44, P0 ;  /* 0x0000002c2d157207 */ /* 0x000fe40000000000 */
[----:B------:R-:W-:Y:S02]  /*bd40*/  SHF.R.S32.HI R13, RZ, 0x1f, R66 ;  /* 0x0000001fff0d7819 */ /* 0x000fe40000011442 */
[----:B------:R-:W-:Y:S02]  /*bd50*/  SEL R88, R80, R81, P0 ;  /* 0x0000005150587207 */ /* 0x000fe40000000000 */
[----:B------:R-:W-:Y:S02]  /*bd60*/  SEL R95, R81, R80, P0 ;  /* 0x00000050515f7207 */ /* 0x000fe40000000000 */
[----:B------:R-:W-:Y:S02]  /*bd70*/  SEL R44, R26, R27, P0 ;  /* 0x0000001b1a2c7207 */ /* 0x000fe40000000000 */
[----:B------:R-:W-:-:S02]  /*bd80*/  SEL R81, R27, R26, P0 ;  /* 0x0000001a1b517207 */ /* 0x000fc40000000000 */
[----:B------:R-:W-:Y:S02]  /*bd90*/  LEA.HI R26, R13, R66, RZ, 0x2 ;  /* 0x000000420d1a7211 */ /* 0x000fe400078f10ff */
[----:B------:R-:W-:Y:S02]  /*bda0*/  LEA.HI R15, R7, R4, RZ, 0x2 ;  /* 0x00000004070f7211 */ /* 0x000fe400078f10ff */
[--C-:B------:R-:W-:Y:S02]  /*bdb0*/  SHF.R.S32.HI R10, RZ, 0x2, R26.reuse ;  /* 0x00000002ff0a7819 */ /* 0x100fe4000001141a */
[----:B------:R-:W-:Y:S02]  /*bdc0*/  SHF.R.S32.HI R7, RZ, 0x1f, R26 ;  /* 0x0000001fff077819 */ /* 0x000fe4000001141a */
[----:B------:R-:W-:Y:S02]  /*bdd0*/  LOP3.LUT R27, R15, 0xfffffffc, RZ, 0xc0, !PT ;  /* 0xfffffffc0f1b7812 */ /* 0x000fe400078ec0ff */
[----:B------:R-:W-:-:S02]  /*bde0*/  SHF.R.S32.HI R9, RZ, 0x7, R2 ;  /* 0x00000007ff097819 */ /* 0x000fc40000011402 */
[----:B------:R-:W-:Y:S01]  /*bdf0*/  LEA.HI R15, R7, R10, RZ, 0x3 ;  /* 0x0000000a070f7211 */ /* 0x000fe200078f18ff */
[----:B------:R-:W-:Y:S01]  /*be00*/  IMAD.IADD R27, R4, 0x1, -R27 ;  /* 0x00000001041b7824 */ /* 0x000fe200078e0a1b */
[----:B------:R-:W-:Y:S02]  /*be10*/  SEL R22, R82, R83, P0 ;  /* 0x0000005352167207 */ /* 0x000fe40000000000 */
[----:B------:R-:W-:Y:S02]  /*be20*/  SEL R39, R83, R82, P0 ;  /* 0x0000005253277207 */ /* 0x000fe40000000000 */
[----:B------:R-:W-:Y:S01]  /*be30*/  LEA.HI R2, R2, R9, RZ, 0x1 ;  /* 0x0000000902027211 */ /* 0x000fe200078f08ff */
[----:B------:R-:W0:Y:S01]  /*be40*/  LDC R82, c[0x0][0xbe8] ;  /* 0x0002fa00ff527b82 */ /* 0x000e220000000800 */
[----:B------:R-:W-:Y:S02]  /*be50*/  LOP3.LUT R15, R15, 0xfffffff8, RZ, 0xc0, !PT ;  /* 0xfffffff80f0f7812 */ /* 0x000fe400078ec0ff */
[----:B------:R-:W-:-:S02]  /*be60*/  SHF.R.S32.HI R7, RZ, 0x1f, R17 ;  /* 0x0000001fff077819 */ /* 0x000fc40000011411 */
[----:B------:R-:W-:Y:S01]  /*be70*/  LOP3.LUT R2, R2, 0x3fffffe, RZ, 0xc0, !PT ;  /* 0x03fffffe02027812 */ /* 0x000fe200078ec0ff */
[----:B------:R-:W-:Y:S01]  /*be80*/  IMAD.IADD R4, R10, 0x1, -R15 ;  /* 0x000000010a047824 */ /* 0x000fe200078e0a0f */
[----:B------:R-:W-:Y:S01]  /*be90*/  SEL R92, R64, R65, P0 ;  /* 0x00000041405c7207 */ /* 0x000fe20000000000 */
[----:B------:R-:W-:Y:S01]  /*bea0*/  IMAD R10, R7, UR4, RZ ;  /* 0x00000004070a7c24 */ /* 0x000fe2000f8e02ff */
[----:B------:R-:W-:Y:S01]  /*beb0*/  SEL R101, R65, R64, P0 ;  /* 0x0000004041657207 */ /* 0x000fe20000000000 */
[----:B------:R-:W-:Y:S01]  /*bec0*/  IMAD.IADD R2, R9, 0x1, -R2 ;  /* 0x0000000109027824 */ /* 0x000fe200078e0a02 */
[----:B------:R-:W-:Y:S01]  /*bed0*/  LEA.HI R13, R13, R66, RZ, 0x5 ;  /* 0x000000420d0d7211 */ /* 0x000fe200078f28ff */
[----:B------:R-:W-:Y:S01]  /*bee0*/  IMAD R9, R17, UR5, R10 ;  /* 0x0000000511097c24 */ /* 0x000fe2000f8e020a */
[----:B------:R-:W-:Y:S01]  /*bef0*/  SEL R64, R72, R73, P0 ;  /* 0x0000004948407207 */ /* 0x000fe20000000000 */
[----:B------:R-:W-:Y:S01]  /*bf00*/  IMAD R10, R7, UR6, RZ ;  /* 0x00000006070a7c24 */ /* 0x000fe2000f8e02ff */
[----:B------:R-:W-:-:S02]  /*bf10*/  SEL R65, R73, R72, P0 ;  /* 0x0000004849417207 */ /* 0x000fc40000000000 */
[----:B------:R-:W-:Y:S01]  /*bf20*/  SEL R72, R84, R85, P0 ;  /* 0x0000005554487207 */ /* 0x000fe20000000000 */
[----:B------:R-:W-:Y:S01]  /*bf30*/  IMAD R15, R17, UR7, R10 ;  /* 0x00000007110f7c24 */ /* 0x000fe2000f8e020a */
[----:B------:R-:W-:Y:S02]  /*bf40*/  SEL R97, R85, R84, P0 ;  /* 0x0000005455617207 */ /* 0x000fe40000000000 */
[----:B------:R-:W-:Y:S01]  /*bf50*/  SEL R16, R42, R43, P0 ;  /* 0x0000002b2a107207 */ /* 0x000fe20000000000 */
[----:B------:R-:W1:Y:S01]  /*bf60*/  LDC R84, c[0x0][0xc50] ;  /* 0x00031400ff547b82 */ /* 0x000e620000000800 */
[----:B------:R-:W-:Y:S02]  /*bf70*/  SEL R85, R43, R42, P0 ;  /* 0x0000002a2b557207 */ /* 0x000fe40000000000 */
[----:B------:R-:W-:Y:S02]  /*bf80*/  SEL R6, R74, R75, P0 ;  /* 0x0000004b4a067207 */ /* 0x000fe40000000000 */
[----:B------:R-:W-:-:S02]  /*bf90*/  SEL R43, R75, R74, P0 ;  /* 0x0000004a4b2b7207 */ /* 0x000fc40000000000 */
[----:B------:R-:W-:Y:S01]  /*bfa0*/  SHF.R.S32.HI R13, RZ, 0x5, R13 ;  /* 0x00000005ff0d7819 */ /* 0x000fe2000001140d */
[----:B------:R-:W3:Y:S01]  /*bfb0*/  S2R R75, SR_CTAID.X ;  /* 0x00000000004b7919 */ /* 0x000ee20000002500 */
[----:B------:R-:W-:Y:S02]  /*bfc0*/  SEL R14, R34, R35, P0 ;  /* 0x00000023220e7207 */ /* 0x000fe40000000000 */
[----:B------:R-:W-:Y:S01]  /*bfd0*/  SEL R90, R76, R77, P0 ;  /* 0x0000004d4c5a7207 */ /* 0x000fe20000000000 */
[----:B------:R-:W-:Y:S01]  /*bfe0*/  IMAD R7, R13, 0x10, R4 ;  /* 0x000000100d077824 */ /* 0x000fe200078e0204 */
[----:B------:R-:W-:Y:S02]  /*bff0*/  SEL R99, R77, R76, P0 ;  /* 0x0000004c4d637207 */ /* 0x000fe40000000000 */
[----:B------:R-:W-:Y:S01]  /*c000*/  SEL R76, R30, R31, P0 ;  /* 0x0000001f1e4c7207 */ /* 0x000fe20000000000 */
[----:B------:R-:W-:Y:S01]  /*c010*/  IMAD R2, R2, 0x40, R7 ;  /* 0x0000004002027824 */ /* 0x000fe200078e0207 */
[----:B------:R-:W-:-:S02]  /*c020*/  SEL R93, R31, R30, P0 ;  /* 0x0000001e1f5d7207 */ /* 0x000fc40000000000 */
[----:B------:R-:W-:Y:S02]  /*c030*/  SEL R12, R50, R51, P0 ;  /* 0x00000033320c7207 */ /* 0x000fe40000000000 */
[----:B------:R-:W-:Y:S02]  /*c040*/  SEL R31, R51, R50, P0 ;  /* 0x00000032331f7207 */ /* 0x000fe40000000000 */
[----:B------:R-:W-:Y:S02]  /*c050*/  SEL R10, R86, R87, P0 ;  /* 0x00000057560a7207 */ /* 0x000fe40000000000 */
[----:B------:R-:W-:Y:S02]  /*c060*/  SEL R13, R87, R86, P0 ;  /* 0x00000056570d7207 */ /* 0x000fe40000000000 */
[----:B------:R-:W-:Y:S01]  /*c070*/  SEL R8, R24, R25, P0 ;  /* 0x0000001918087207 */ /* 0x000fe20000000000 */
[----:B------:R-:W4:Y:S01]  /*c080*/  LDC.64 R86, c[0x0][0xbd8] ;  /* 0x0002f600ff567b82 */ /* 0x000f220000000a00 */
[----:B------:R-:W-:-:S02]  /*c090*/  SEL R11, R25, R24, P0 ;  /* 0x00000018190b7207 */ /* 0x000fc40000000000 */
[----:B------:R-:W-:Y:S01]  /*c0a0*/  SEL R89, R35, R34, P0 ;  /* 0x0000002223597207 */ /* 0x000fe20000000000 */
[----:B------:R-:W-:Y:S01]  /*c0b0*/  IMAD.WIDE.U32 R34, R17, UR4, RZ ;  /* 0x0000000411227c25 */ /* 0x000fe2000f8e00ff */
[----:B------:R-:W-:Y:S02]  /*c0c0*/  SEL R102, R28, R29, P0 ;  /* 0x0000001d1c667207 */ /* 0x000fe40000000000 */
[----:B------:R-:W-:Y:S01]  /*c0d0*/  SEL R109, R29, R28, P0 ;  /* 0x0000001c1d6d7207 */ /* 0x000fe20000000000 */
[----:B------:R-:W-:Y:S01]  /*c0e0*/  IMAD.IADD R35, R35, 0x1, R9 ;  /* 0x0000000123237824 */ /* 0x000fe200078e0209 */
[----:B------:R-:W-:Y:S01]  /*c0f0*/  SEL R18, R32, R33, P0 ;  /* 0x0000002120127207 */ /* 0x000fe20000000000 */
[----:B------:R-:W1:Y:S01]  /*c100*/  S2UR UR4, SR_CTAID.Y ;  /* 0x00000000000479c3 */ /* 0x000e620000002600 */
[----:B------:R-:W-:Y:S02]  /*c110*/  SEL R19, R33, R32, P0 ;  /* 0x0000002021137207 */ /* 0x000fe40000000000 */
[----:B------:R-:W-:-:S02]  /*c120*/  LEA.HI R4, R27, R27, RZ, 0x1 ;  /* 0x0000001b1b047211 */ /* 0x000fc400078f08ff */
[----:B------:R-:W-:Y:S02]  /*c130*/  SEL R24, R40, R41, P0 ;  /* 0x0000002928187207 */ /* 0x000fe40000000000 */
[----:B------:R-:W-:Y:S01]  /*c140*/  SEL R25, R41, R40, P0 ;  /* 0x0000002829197207 */ /* 0x000fe20000000000 */
[----:B------:R-:W-:Y:S01]  /*c150*/  IMAD.WIDE.U32 R40, R17, UR6, RZ ;  /* 0x0000000611287c25 */ /* 0x000fe2000f8e00ff */
[----:B------:R-:W-:Y:S01]  /*c160*/  SEL R52, R54, R55, P0 ;  /* 0x0000003736347207 */ /* 0x000fe20000000000 */
[----:B------:R-:W-:Y:S01]  /*c170*/  ULDC.64 UR6, c[0x0][0xb48] ;  /* 0x0002d20000067ab9 */ /* 0x000fe20000000a00 */
[----:B------:R-:W-:Y:S01]  /*c180*/  SEL R77, R55, R54, P0 ;  /* 0x00000036374d7207 */ /* 0x000fe20000000000 */
[----:B------:R-:W-:Y:S01]  /*c190*/  IMAD.IADD R41, R41, 0x1, R15 ;  /* 0x0000000129297824 */ /* 0x000fe200078e020f */
[----:B------:R-:W-:Y:S02]  /*c1a0*/  SEL R100, R36, R37, P0 ;  /* 0x0000002524647207 */ /* 0x000fe40000000000 */
[----:B------:R-:W-:-:S02]  /*c1b0*/  SEL R107, R37, R36, P0 ;  /* 0x00000024256b7207 */ /* 0x000fc40000000000 */
[----:B0-----:R-:W-:Y:S02]  /*c1c0*/  ISETP.NE.AND P2, PT, R82, 0x1, PT ;  /* 0x000000015200780c */ /* 0x001fe40003f45270 */
[----:B------:R-:W-:Y:S02]  /*c1d0*/  LOP3.LUT R4, R4, 0x1ffffffe, RZ, 0xc0, !PT ;  /* 0x1ffffffe04047812 */ /* 0x000fe400078ec0ff */
[----:B------:R-:W-:Y:S02]  /*c1e0*/  SEL R32, R56, R57, P0 ;  /* 0x0000003938207207 */ /* 0x000fe40000000000 */
[----:B------:R-:W-:Y:S01]  /*c1f0*/  SEL R33, R57, R56, P0 ;  /* 0x0000003839217207 */ /* 0x000fe20000000000 */
[----:B------:R-:W-:Y:S01]  /*c200*/  IMAD.IADD R27, R27, 0x1, -R4 ;  /* 0x000000011b1b7824 */ /* 0x000fe200078e0a04 */
[----:B------:R-:W-:Y:S02]  /*c210*/  SEL R42, R62, R63, P0 ;  /* 0x0000003f3e2a7207 */ /* 0x000fe40000000000 */
[----:B------:R-:W-:Y:S01]  /*c220*/  SEL R55, R63, R62, P0 ;  /* 0x0000003e3f377207 */ /* 0x000fe20000000000 */
[----:B------:R-:W-:Y:S01]  /*c230*/  IMAD R4, R27, 0x8, R2 ;  /* 0x000000081b047824 */ /* 0x000fe200078e0202 */
[----:B------:R-:W-:-:S02]  /*c240*/  SEL R23, R49, R48, P0 ;  /* 0x0000003031177207 */ /* 0x000fc40000000000 */
[----:B------:R-:W-:Y:S02]  /*c250*/  SEL R96, R48, R49, P0 ;  /* 0x0000003130607207 */ /* 0x000fe40000000000 */
[----:B------:R-:W-:Y:S02]  /*c260*/  SEL R56, R68, R69, P0 ;  /* 0x0000004544387207 */ /* 0x000fe40000000000 */
[----:B------:R-:W-:Y:S01]  /*c270*/  SEL R57, R69, R68, P0 ;  /* 0x0000004445397207 */ /* 0x000fe20000000000 */
[C---:B---3--:R-:W-:Y:S01]  /*c280*/  IMAD R68, R75.reuse, 0x80, R2 ;  /* 0x000000804b447824 */ /* 0x048fe200078e0202 */
[----:B------:R-:W-:Y:S01]  /*c290*/  SEL R28, R46, R47, P0 ;  /* 0x0000002f2e1c7207 */ /* 0x000fe20000000000 */
[----:B------:R-:W-:Y:S01]  /*c2a0*/  IMAD R75, R75, 0x80, R4 ;  /* 0x000000804b4b7824 */ /* 0x000fe200078e0204 */
[----:B------:R-:W-:Y:S02]  /*c2b0*/  SEL R48, R58, R59, P0 ;  /* 0x0000003b3a307207 */ /* 0x000fe40000000000 */
[----:B------:R-:W-:-:S02]  /*c2c0*/  LOP3.LUT R7, R26, 0x7ffffffc, RZ, 0xc0, !PT ;  /* 0x7ffffffc1a077812 */ /* 0x000fc400078ec0ff */
[----:B------:R-:W-:Y:S02]  /*c2d0*/  SEL R69, R47, R46, P0 ;  /* 0x0000002e2f457207 */ /* 0x000fe40000000000 */
[----:B------:R-:W-:Y:S02]  /*c2e0*/  SEL R59, R59, R58, P0 ;  /* 0x0000003a3b3b7207 */ /* 0x000fe40000000000 */
[----:B------:R-:W-:Y:S02]  /*c2f0*/  SEL R36, R70, R71, P0 ;  /* 0x0000004746247207 */ /* 0x000fe40000000000 */
[----:B------:R-:W-:Y:S02]  /*c300*/  SEL R49, R71, R70, P0 ;  /* 0x0000004647317207 */ /* 0x000fe40000000000 */
[----:B------:R-:W-:Y:S02]  /*c310*/  SEL R30, R78, R79, P0 ;  /* 0x0000004f4e1e7207 */ /* 0x000fe40000000000 */
[C---:B------:R-:W-:Y:S01]  /*c320*/  LOP3.LUT P1, RZ, R66.reuse, 0x3, RZ, 0xc0, !PT ;  /* 0x0000000342ff7812 */ /* 0x040fe2000782c0ff */
[----:B------:R-:W-:Y:S01]  /*c330*/  IMAD.IADD R66, R66, 0x1, -R7 ;  /* 0x0000000142427824 */ /* 0x000fe200078e0a07 */
[----:B------:R-:W-:Y:S01]  /*c340*/  SEL R37, R79, R78, P0 ;  /* 0x0000004e4f257207 */ /* 0x000fe20000000000 */
[----:B--2---:R0:W-:Y:S04]  /*c350*/  SHFL.IDX PT, R50, R14, R5, 0x1c1f ;  /* 0x001c1f050e327589 */ /* 0x0041e800000e0000 */
[----:B------:R-:W-:Y:S04]  /*c360*/  SHFL.IDX PT, R10, R10, R5, 0x1c1f ;  /* 0x001c1f050a0a7589 */ /* 0x000fe800000e0000 */
[----:B------:R-:W-:Y:S01]  /*c370*/  SHFL.IDX PT, R8, R8, R5, 0x1c1f ;  /* 0x001c1f0508087589 */ /* 0x000fe200000e0000 */
[----:B0-----:R-:W-:-:S03]  /*c380*/  LOP3.LUT R14, R5, 0x2, RZ, 0x3c, !PT ;  /* 0x00000002050e7812 */ /* 0x001fc600078e3cff */
        /* <DEDUP_REMOVED lines=8> */
[----:B0-----:R-:W-:-:S03]  /*c410*/  SEL R7, R10, R13, P0 ;  /* 0x0000000d0a077207 */ /* 0x001fc60000000000 */
[----:B------:R-:W-:Y:S04]  /*c420*/  SHFL.IDX PT, R15, R100, R5, 0x1c1f ;  /* 0x001c1f05640f7589 */ /* 0x000fe800000e0000 */
[----:B------:R-:W-:Y:S04]  /*c430*/  SHFL.IDX PT, R16, R107, R14, 0x1c1f ;  /* 0x001c1f0e6b107589 */ /* 0x000fe800000e0000 */
[----:B------:R-:W-:Y:S04]  /*c440*/  SHFL.IDX PT, R24, R24, R5, 0x1c1f ;  /* 0x001c1f0518187589 */ /* 0x000fe800000e0000 */
[----:B------:R-:W-:Y:S04]  /*c450*/  SHFL.IDX PT, R32, R32, R5, 0x1c1f ;  /* 0x001c1f0520207589 */ /* 0x000fe800000e0000 */
[----:B------:R-:W-:Y:S04]  /*c460*/  SHFL.IDX PT, R25, R25, R14, 0x1c1f ;  /* 0x001c1f0e19197589 */ /* 0x000fe800000e0000 */
[----:B------:R-:W0:Y:S04]  /*c470*/  SHFL.IDX PT, R33, R33, R14, 0x1c1f ;  /* 0x001c1f0e21217589 */ /* 0x000e2800000e0000 */
[----:B------:R-:W-:Y:S04]  /*c480*/  SHFL.IDX PT, R26, R96, R5, 0x1c1f ;  /* 0x001c1f05601a7589 */ /* 0x000fe800000e0000 */
[----:B------:R-:W2:Y:S04]  /*c490*/  SHFL.IDX PT, R23, R23, R14, 0x1c1f ;  /* 0x001c1f0e17177589 */ /* 0x000ea800000e0000 */
[----:B------:R-:W-:Y:S04]  /*c4a0*/  SHFL.IDX PT, R20, R20, R5, 0x1c1f ;  /* 0x001c1f0514147589 */ /* 0x000fe800000e0000 */
[----:B------:R-:W-:Y:S04]  /*c4b0*/  SHFL.IDX PT, R29, R94, R5, 0x1c1f ;  /* 0x001c1f055e1d7589 */ /* 0x000fe800000e0000 */
[----:B------:R-:W-:Y:S04]  /*c4c0*/  SHFL.IDX PT, R58, R28, R5, 0x1c1f ;  /* 0x001c1f051c3a7589 */ /* 0x000fe800000e0000 */
[----:B------:R-:W3:Y:S04]  /*c4d0*/  SHFL.IDX PT, R21, R21, R14, 0x1c1f ;  /* 0x001c1f0e15157589 */ /* 0x000ee800000e0000 */
[----:B------:R-:W5:Y:S04]  /*c4e0*/  SHFL.IDX PT, R46, R103, R14, 0x1c1f ;  /* 0x001c1f0e672e7589 */ /* 0x000f6800000e0000 */
[----:B------:R-:W-:Y:S04]  /*c4f0*/  SHFL.IDX PT, R27, R98, R5, 0x1c1f ;  /* 0x001c1f05621b7589 */ /* 0x000fe800000e0000 */
[----:B------:R-:W-:Y:S04]  /*c500*/  SHFL.IDX PT, R56, R56, R5, 0x1c1f ;  /* 0x001c1f0538387589 */ /* 0x000fe800000e0000 */
[----:B------:R1:W-:Y:S04]  /*c510*/  SHFL.IDX PT, R45, R76, R5, 0x1c1f ;  /* 0x001c1f054c2d7589 */ /* 0x0003e800000e0000 */
[----:B------:R-:W5:Y:S04]  /*c520*/  SHFL.IDX PT, R28, R105, R14, 0x1c1f ;  /* 0x001c1f0e691c7589 */ /* 0x000f6800000e0000 */
[----:B------:R-:W-:Y:S01]  /*c530*/  SHFL.IDX PT, R57, R57, R14, 0x1c1f ;  /* 0x001c1f0e39397589 */ /* 0x000fe200000e0000 */
[----:B-1----:R-:W1:Y:S03]  /*c540*/  @P2 LDC R76, c[0x0][0xbec] ;  /* 0x0002fb00ff4c2b82 */ /* 0x002e660000000800 */
[----:B------:R-:W-:Y:S04]  /*c550*/  SHFL.IDX PT, R51, R60, R5, 0x1c1f ;  /* 0x001c1f053c337589 */ /* 0x000fe800000e0000 */
[----:B------:R-:W-:Y:S04]  /*c560*/  SHFL.IDX PT, R47, R92, R5, 0x1c1f ;  /* 0x001c1f055c2f7589 */ /* 0x000fe800000e0000 */
[----:B------:R-:W5:Y:S04]  /*c570*/  SHFL.IDX PT, R60, R101, R14, 0x1c1f ;  /* 0x001c1f0e653c7589 */ /* 0x000f6800000e0000 */
[----:B------:R-:W-:Y:S04]  /*c580*/  SHFL.IDX PT, R64, R64, R5, 0x1c1f ;  /* 0x001c1f0540407589 */ /* 0x000fe800000e0000 */
[----:B------:R-:W1:Y:S04]  /*c590*/  SHFL.IDX PT, R65, R65, R14, 0x1c1f ;  /* 0x001c1f0e41417589 */ /* 0x000e6800000e0000 */
[----:B------:R4:W-:Y:S04]  /*c5a0*/  SHFL.IDX PT, R71, R85, R14, 0x1c1f ;  /* 0x001c1f0e55477589 */ /* 0x0009e800000e0000 */
[----:B------:R-:W-:Y:S04]  /*c5b0*/  SHFL.IDX PT, R73, R88, R5, 0x1c1f ;  /* 0x001c1f0558497589 */ /* 0x000fe800000e0000 */
[----:B------:R0:W-:Y:S01]  /*c5c0*/  SHFL.IDX PT, R83, R89, R14, 0x1c1f ;  /* 0x001c1f0e59537589 */ /* 0x0001e200000e0000 */
[----:B----4-:R-:W4:Y:S03]  /*c5d0*/  @P2 LDC R85, c[0x0][0xbf0] ;  /* 0x0002fc00ff552b82 */ /* 0x010f260000000800 */
[----:B------:R2:W-:Y:S04]  /*c5e0*/  SHFL.IDX PT, R61, R90, R5, 0x1c1f ;  /* 0x001c1f055a3d7589 */ /* 0x0005e800000e0000 */
[----:B------:R-:W-:Y:S01]  /*c5f0*/  SHFL.IDX PT, R72, R72, R5, 0x1c1f ;  /* 0x001c1f0548487589 */ /* 0x000fe200000e0000 */
[----:B0-----:R-:W0:Y:S03]  /*c600*/  LDC.64 R88, c[0x0][0xb40] ;  /* 0x0002d000ff587b82 */ /* 0x001e260000000a00 */
[----:B------:R-:W-:Y:S04]  /*c610*/  SHFL.IDX PT, R44, R44, R5, 0x1c1f ;  /* 0x001c1f052c2c7589 */ /* 0x000fe800000e0000 */
[----:B------:R-:W-:Y:S01]  /*c620*/  SHFL.IDX PT, R52, R52, R5, 0x1c1f ;  /* 0x001c1f0534347589 */ /* 0x000fe200000e0000 */
[----:B--2---:R-:W2:Y:S03]  /*c630*/  @P2 LDC R90, c[0x0][0xbec] ;  /* 0x0002fb00ff5a2b82 */ /* 0x004ea60000000800 */
[----:B------:R-:W-:Y:S04]  /*c640*/  SHFL.IDX PT, R48, R48, R5, 0x1c1f ;  /* 0x001c1f0530307589 */ /* 0x000fe800000e0000 */
[----:B------:R-:W-:Y:S04]  /*c650*/  SHFL.IDX PT, R42, R42, R5, 0x1c1f ;  /* 0x001c1f052a2a7589 */ /* 0x000fe800000e0000 */
[----:B------:R-:W-:Y:S04]  /*c660*/  SHFL.IDX PT, R38, R38, R5, 0x1c1f ;  /* 0x001c1f0526267589 */ /* 0x000fe800000e0000 */
[----:B------:R-:W-:Y:S01]  /*c670*/  SHFL.IDX PT, R36, R36, R5, 0x1c1f ;  /* 0x001c1f0524247589 */ /* 0x000fe200000e0000 */
[----:B0-----:R-:W-:-:S03]  /*c680*/  IMAD.WIDE.U32 R40, R88, UR36, R40 ;  /* 0x0000002458287c25 */ /* 0x001fc6000f8e0028 */
[----:B------:R-:W-:Y:S04]  /*c690*/  SHFL.IDX PT, R6, R6, R5, 0x1c1f ;  /* 0x001c1f0506067589 */ /* 0x000fe800000e0000 */
[----:B------:R0:W-:Y:S01]  /*c6a0*/  SHFL.IDX PT, R2, R30, R5, 0x1c1f ;  /* 0x001c1f051e027589 */ /* 0x0001e200000e0000 */
[----:B--2---:R-:W-:-:S03]  /*c6b0*/  @P2 IMAD.HI.U32 R90, R75, R90, RZ ;  /* 0x0000005a4b5a2227 */ /* 0x004fc600078e00ff */
[----:B------:R2:W-:Y:S04]  /*c6c0*/  SHFL.IDX PT, R4, R22, R5, 0x1c1f ;  /* 0x001c1f0516047589 */ /* 0x0005e800000e0000 */
[----:B------:R-:W4:Y:S01]  /*c6d0*/  SHFL.IDX PT, R70, R99, R14, 0x1c1f ;  /* 0x001c1f0e63467589 */ /* 0x000f2200000e0000 */
[----:B0-----:R-:W-:-:S03]  /*c6e0*/  SEL R30, R32, R33, P0 ;  /* 0x00000021201e7207 */ /* 0x001fc60000000000 */
[----:B------:R-:W-:Y:S01]  /*c6f0*/  SHFL.IDX PT, R79, R97, R14, 0x1c1f ;  /* 0x001c1f0e614f7589 */ /* 0x000fe200000e0000 */
[----:B------:R-:W-:Y:S02]  /*c700*/  SEL R32, R33, R32, P0 ;  /* 0x0000002021207207 */ /* 0x000fe40000000000 */
[----:B--2---:R-:W-:Y:S01]  /*c710*/  SEL R5, R13, R10, P0 ;  /* 0x0000000a0d057207 */ /* 0x004fe20000000000 */
[----:B------:R-:W0:Y:S01]  /*c720*/  SHFL.IDX PT, R74, R95, R14, 0x1c1f ;  /* 0x001c1f0e5f4a7589 */ /* 0x000e2200000e0000 */
[----:B------:R-:W-:Y:S02]  /*c730*/  SEL R10, R8, R11, P0 ;  /* 0x0000000b080a7207 */ /* 0x000fe40000000000 */
[----:B------:R-:W-:Y:S01]  /*c740*/  SEL R8, R11, R8, P0 ;  /* 0x000000080b087207 */ /* 0x000fe20000000000 */
[----:B------:R-:W-:Y:S01]  /*c750*/  SHFL.IDX PT, R78, R93, R14, 0x1c1f ;  /* 0x001c1f0e5d4e7589 */ /* 0x000fe200000e0000 */
[----:B------:R-:W-:Y:S02]  /*c760*/  SEL R11, R9, R12, P0 ;  /* 0x0000000c090b7207 */ /* 0x000fe40000000000 */
[----:B------:R-:W-:Y:S01]  /*c770*/  SEL R9, R12, R9, P0 ;  /* 0x000000090c097207 */ /* 0x000fe20000000000 */
[----:B------:R-:W2:Y:S01]  /*c780*/  SHFL.IDX PT, R81, R81, R14, 0x1c1f ;  /* 0x001c1f0e51517589 */ /* 0x000ea200000e0000 */
[----:B------:R-:W-:-:S02]  /*c790*/  SEL R12, R18, R19, P0 ;  /* 0x00000013120c7207 */ /* 0x000fc40000000000 */
[----:B------:R-:W-:Y:S01]  /*c7a0*/  SEL R18, R19, R18, P0 ;  /* 0x0000001213127207 */ /* 0x000fe20000000000 */
[----:B------:R-:W2:Y:S01]  /*c7b0*/  SHFL.IDX PT, R80, R91, R14, 0x1c1f ;  /* 0x001c1f0e5b507589 */ /* 0x000ea200000e0000 */
[----:B------:R-:W-:Y:S02]  /*c7c0*/  SEL R13, R15, R16, P0 ;  /* 0x000000100f0d7207 */ /* 0x000fe40000000000 */
[----:B------:R-:W-:Y:S01]  /*c7d0*/  SEL R19, R16, R15, P0 ;  /* 0x0000000f10137207 */ /* 0x000fe20000000000 */
[----:B------:R-:W-:Y:S01]  /*c7e0*/  IMAD R16, R86, UR37, RZ ;  /* 0x0000002556107c24 */ /* 0x000fe2000f8e02ff */
[----:B------:R-:W-:Y:S01]  /*c7f0*/  SHFL.IDX PT, R69, R69, R14, 0x1c1f ;  /* 0x001c1f0e45457589 */ /* 0x000fe200000e0000 */
[----:B------:R-:W-:Y:S02]  /*c800*/  SEL R22, R26, R23, P0 ;  /* 0x000000171a167207 */ /* 0x000fe40000000000 */
[----:B---3--:R-:W-:Y:S01]  /*c810*/  SEL R15, R20, R21, P0 ;  /* 0x00000015140f7207 */ /* 0x008fe20000000000 */
[----:B------:R3:W-:Y:S01]  /*c820*/  SHFL.IDX PT, R63, R77, R14, 0x1c1f ;  /* 0x001c1f0e4d3f7589 */ /* 0x0007e200000e0000 */
[----:B------:R-:W-:-:S02]  /*c830*/  SEL R26, R23, R26, P0 ;  /* 0x0000001a171a7207 */ /* 0x000fc40000000000 */
[----:B-----5:R-:W-:Y:S01]  /*c840*/  SEL R33, R46, R29, P0 ;  /* 0x0000001d2e217207 */ /* 0x020fe20000000000 */
[----:B------:R5:W-:Y:S01]  /*c850*/  SHFL.IDX PT, R67, R31, R14, 0x1c1f ;  /* 0x001c1f0e1f437589 */ /* 0x000be200000e0000 */
[----:B------:R-:W-:Y:S02]  /*c860*/  SEL R23, R27, R28, P0 ;  /* 0x0000001c1b177207 */ /* 0x000fe40000000000 */
[----:B------:R-:W-:Y:S01]  /*c870*/  SEL R27, R28, R27, P0 ;  /* 0x0000001b1c1b7207 */ /* 0x000fe20000000000 */
[----:B------:R-:W-:Y:S01]  /*c880*/  SHFL.IDX PT, R55, R55, R14, 0x1c1f ;  /* 0x001c1f0e37377589 */ /* 0x000fe200000e0000 */
[----:B------:R-:W-:Y:S01]  /*c890*/  SEL R28, R60, R47, P0 ;  /* 0x0000002f3c1c7207 */ /* 0x000fe20000000000 */
[----:B---3--:R-:W-:Y:S01]  /*c8a0*/  IMAD R77, R87, UR36, R16 ;  /* 0x00000024574d7c24 */ /* 0x008fe2000f8e0210 */
[----:B-1----:R-:W-:Y:S01]  /*c8b0*/  SEL R16, R64, R65, P0 ;  /* 0x0000004140107207 */ /* 0x002fe20000000000 */
[----:B------:R-:W-:Y:S01]  /*c8c0*/  SHFL.IDX PT, R59, R59, R14, 0x1c1f ;  /* 0x001c1f0e3b3b7589 */ /* 0x000fe200000e0000 */
[----:B------:R-:W1:Y:S01]  /*c8d0*/  @P2 LDC R87, c[0x0][0xbf0] ;  /* 0x0002fc00ff572b82 */ /* 0x000e620000000800 */
[----:B-----5:R-:W-:-:S02]  /*c8e0*/  SEL R31, R29, R46, P0 ;  /* 0x0000002e1d1f7207 */ /* 0x020fc40000000000 */
[----:B------:R-:W-:Y:S01]  /*c8f0*/  SHFL.IDX PT, R49, R49, R14, 0x1c1f ;  /* 0x001c1f0e31317589 */ /* 0x000fe200000e0000 */
[----:B------:R-:W-:-:S03]  /*c900*/  SEL R29, R57, R56, P0 ;  /* 0x00000038391d7207 */ /* 0x000fc60000000000 */
[----:B------:R-:W-:Y:S04]  /*c910*/  SHFL.IDX PT, R53, R53, R14, 0x1c1f ;  /* 0x001c1f0e35357589 */ /* 0x000fe800000e0000 */
[----:B------:R-:W-:Y:S04]  /*c920*/  SHFL.IDX PT, R37, R37, R14, 0x1c1f ;  /* 0x001c1f0e25257589 */ /* 0x000fe800000e0000 */
[----:B------:R-:W-:Y:S04]  /*c930*/  SHFL.IDX PT, R43, R43, R14, 0x1c1f ;  /* 0x001c1f0e2b2b7589 */ /* 0x000fe800000e0000 */
[----:B------:R3:W-:Y:S02]  /*c940*/  SHFL.IDX PT, R39, R39, R14, 0x1c1f ;  /* 0x001c1f0e27277589 */ /* 0x0007e400000e0000 */
[----:B---3--:R-:W-:-:S02]  /*c950*/  SEL R14, R24, R25, P0 ;  /* 0x00000019180e7207 */ /* 0x008fc40000000000 */
[----:B------:R-:W-:Y:S02]  /*c960*/  SEL R24, R25, R24, P0 ;  /* 0x0000001819187207 */ /* 0x000fe40000000000 */
[----:B------:R-:W-:Y:S02]  /*c970*/  SEL R25, R21, R20, P0 ;  /* 0x0000001415197207 */ /* 0x000fe40000000000 */
[----:B------:R-:W-:Y:S01]  /*c980*/  SEL R21, R56, R57, P0 ;  /* 0x0000003938157207 */ /* 0x000fe20000000000 */
[----:B------:R-:W-:Y:S01]  /*c990*/  @P2 IMAD.HI.U32 R56, R75, R76, RZ ;  /* 0x0000004c4b382227 */ /* 0x000fe200078e00ff */
[----:B------:R-:W-:-:S03]  /*c9a0*/  SEL R20, R47, R60, P0 ;  /* 0x0000003c2f147207 */ /* 0x000fc60000000000 */
[----:B------:R-:W-:Y:S01]  /*c9b0*/  IMAD.WIDE.U32 R46, R86, UR36, R34 ;  /* 0x00000024562e7c25 */ /* 0x000fe2000f8e0022 */
[----:B------:R-:W-:Y:S02]  /*c9c0*/  SEL R34, R65, R64, P0 ;  /* 0x0000004041227207 */ /* 0x000fe40000000000 */
[----:B----4-:R-:W-:Y:S01]  /*c9d0*/  SEL R35, R70, R61, P0 ;  /* 0x0000003d46237207 */ /* 0x010fe20000000000 */
[----:B------:R-:W-:Y:S01]  /*c9e0*/  IMAD.MOV R57, RZ, RZ, -R17 ;  /* 0x000000ffff397224 */ /* 0x000fe200078e0a11 */
[----:B------:R-:W-:Y:S01]  /*c9f0*/  SEL R17, R61, R70, P0 ;  /* 0x000000463d117207 */ /* 0x000fe20000000000 */
[----:B------:R-:W-:Y:S01]  /*ca00*/  IMAD.MOV.U32 R65, RZ, RZ, R75 ;  /* 0x000000ffff417224 */ /* 0x000fe200078e004b */
[----:B------:R-:W-:Y:S01]  /*ca10*/  @P2 SHF.R.U32.HI R65, RZ, R85, R56 ;  /* 0x00000055ff412219 */ /* 0x000fe20000011638 */
[----:B------:R-:W-:Y:S01]  /*ca20*/  IMAD R85, R84, R57, UR4 ;  /* 0x0000000454557e24 */ /* 0x000fe2000f8e0239 */
[----:B------:R-:W-:Y:S01]  /*ca30*/  ULDC.64 UR4, c[0x0][0xbe0] ;  /* 0x0002f80000047ab9 */ /* 0x000fe20000000a00 */
[----:B------:R-:W-:-:S02]  /*ca40*/  IMAD R60, R88, UR37, RZ ;  /* 0x00000025583c7c24 */ /* 0x000fc4000f8e02ff */
[----:B------:R-:W-:Y:S01]  /*ca50*/  IMAD.IADD R47, R47, 0x1, R77 ;  /* 0x000000012f2f7824 */ /* 0x000fe200078e024d */
[----:B------:R-:W-:Y:S01]  /*ca60*/  SHF.R.S32.HI R64, RZ, 0x1f, R85 ;  /* 0x0000001fff407819 */ /* 0x000fe20000011455 */
[----:B------:R-:W-:Y:S02]  /*ca70*/  IMAD R57, R89, UR36, R60 ;  /* 0x0000002459397c24 */ /* 0x000fe4000f8e023c */
[----:B------:R-:W-:Y:S02]  /*ca80*/  IMAD.MOV.U32 R56, RZ, RZ, R40 ;  /* 0x000000ffff387224 */ /* 0x000fe400078e0028 */
[----:B------:R-:W-:Y:S02]  /*ca90*/  IMAD.IADD R57, R41, 0x1, R57 ;  /* 0x0000000129397824 */ /* 0x000fe400078e0239 */
[----:B------:R-:W-:Y:S02]  /*caa0*/  IMAD R41, R64, UR4, RZ ;  /* 0x0000000440297c24 */ /* 0x000fe4000f8e02ff */
[----:B------:R-:W-:Y:S01]  /*cab0*/  IMAD.MOV.U32 R61, RZ, RZ, R75 ;  /* 0x000000ffff3d7224 */ /* 0x000fe200078e004b */
[----:B-1----:R-:W-:Y:S01]  /*cac0*/  @P2 SHF.R.U32.HI R61, RZ, R87, R90 ;  /* 0x00000057ff3d2219 */ /* 0x002fe2000001165a */
[----:B------:R-:W-:-:S02]  /*cad0*/  IMAD R60, R85, UR5, R41 ;  /* 0x00000005553c7c24 */ /* 0x000fc4000f8e0229 */
[----:B------:R-:W-:Y:S01]  /*cae0*/  IMAD.WIDE.U32 R40, R85, UR4, R46 ;  /* 0x0000000455287c25 */ /* 0x000fe2000f8e002e */
[----:B------:R-:W-:-:S03]  /*caf0*/  ULDC.64 UR4, c[0x0][0xb30] ;  /* 0x0002cc0000047ab9 */ /* 0x000fc60000000a00 */
[----:B------:R-:W-:Y:S01]  /*cb00*/  IMAD R64, R64, UR6, RZ ;  /* 0x0000000640407c24 */ /* 0x000fe2000f8e02ff */
[----:B------:R-:W-:Y:S01]  /*cb10*/  IADD3 R40, P2, R65, R40, RZ ;  /* 0x0000002841287210 */ /* 0x000fe20007f5e0ff */
[C---:B------:R-:W-:Y:S01]  /*cb20*/  IMAD.WIDE.U32 R46, R85.reuse, UR6, R56 ;  /* 0x00000006552e7c25 */ /* 0x040fe2000f8e0038 */
[----:B------:R-:W-:Y:S02]  /*cb30*/  SHF.R.S32.HI R57, RZ, 0x1f, R65 ;  /* 0x0000001fff397819 */ /* 0x000fe40000011441 */
[----:B------:R-:W-:Y:S01]  /*cb40*/  SHF.R.S32.HI R56, RZ, 0x1f, R61 ;  /* 0x0000001fff387819 */ /* 0x000fe2000001143d */
[----:B------:R-:W-:Y:S01]  /*cb50*/  IMAD R77, R85, UR7, R64 ;  /* 0x00000007554d7c24 */ /* 0x000fe2000f8e0240 */
[----:B------:R-:W-:Y:S01]  /*cb60*/  IADD3.X R41, R57, R41, R60, P2, !PT ;  /* 0x0000002939297210 */ /* 0x000fe200017fe43c */
[----:B------:R-:W-:Y:S01]  /*cb70*/  IMAD.MOV R64, RZ, RZ, -R65 ;  /* 0x000000ffff407224 */ /* 0x000fe200078e0a41 */
[----:B------:R-:W-:Y:S01]  /*cb80*/  ULDC.64 UR6, c[0x0][0xbc8] ;  /* 0x0002f20000067ab9 */ /* 0x000fe20000000a00 */
[----:B------:R-:W-:-:S02]  /*cb90*/  IMAD.MOV R65, RZ, RZ, -R61 ;  /* 0x000000ffff417224 */ /* 0x000fc400078e0a3d */
[----:B------:R-:W-:Y:S02]  /*cba0*/  IMAD R56, R56, UR4, RZ ;  /* 0x0000000438387c24 */ /* 0x000fe4000f8e02ff */
[C-C-:B------:R-:W-:Y:S02]  /*cbb0*/  IMAD R57, R82.reuse, R64, R75.reuse ;  /* 0x0000004052397224 */ /* 0x140fe400078e024b */
        /* <DEDUP_REMOVED lines=10> */
[----:B------:R-:W-:Y:S02]  /*cc60*/  IMAD R60, R60, UR8, RZ ;  /* 0x000000083c3c7c24 */ /* 0x000fe4000f8e02ff */
[----:B------:R-:W-:Y:S02]  /*cc70*/  IMAD.IADD R47, R47, 0x1, R75 ;  /* 0x000000012f2f7824 */ /* 0x000fe400078e024b */
[----:B------:R-:W-:Y:S01]  /*cc80*/  IMAD R61, R57, UR7, R56 ;  /* 0x00000007393d7c24 */ /* 0x000fe2000f8e0238 */
[----:B------:R-:W-:Y:S01]  /*cc90*/  ULDC.64 UR6, c[0x0][0xba8] ;  /* 0x0002ea0000067ab9 */ /* 0x000fe20000000a00 */
[----:B------:R-:W-:Y:S01]  /*cca0*/  IMAD R75, R65, UR9, R60 ;  /* 0x00000009414b7c24 */ /* 0x000fe2000f8e023c */
[----:B0-----:R-:W-:Y:S01]  /*ccb0*/  SEL R56, R73, R74, P0 ;  /* 0x0000004a49387207 */ /* 0x001fe20000000000 */
[----:B------:R-:W-:Y:S01]  /*ccc0*/  IMAD.WIDE.U32 R46, R65, UR8, R46 ;  /* 0x00000008412e7c25 */ /* 0x000fe2000f8e002e */
[----:B------:R-:W-:Y:S01]  /*ccd0*/  SEL R60, R74, R73, P0 ;  /* 0x000000494a3c7207 */ /* 0x000fe20000000000 */
[----:B------:R-:W-:Y:S01]  /*cce0*/  ULDC.64 UR8, c[0x0][0xb00] ;  /* 0x0002c00000087ab9 */ /* 0x000fe20000000a00 */
[C---:B------:R-:W-:Y:S01]  /*ccf0*/  LEA R73, P2, R40.reuse, UR6, 0x2 ;  /* 0x0000000628497c11 */ /* 0x040fe2000f8410ff */
[----:B------:R-:W-:Y:S01]  /*cd00*/  IMAD.IADD R57, R41, 0x1, R61 ;  /* 0x0000000129397824 */ /* 0x000fe200078e023d */
[----:B------:R-:W-:Y:S01]  /*cd10*/  ULDC UR6, c[0x0][0xa88] ;  /* 0x0002a20000067ab9 */ /* 0x000fe20000000800 */
[----:B------:R-:W-:Y:S01]  /*cd20*/  IMAD.IADD R41, R47, 0x1, R75 ;  /* 0x000000012f297824 */ /* 0x000fe200078e024b */
[----:B-1----:R-:W-:Y:S01]  /*cd30*/  ULEA UR4, UR5, UR4, 0x18 ;  /* 0x0000000405047291 */ /* 0x002fe2000f8ec03f */
[----:B------:R-:W-:Y:S01]  /*cd40*/  SHFL.IDX PT, R74, R73, RZ, 0x1c1f ;  /* 0x001c1fff494a7589 */ /* 0x000fe200000e0000 */
[----:B------:R-:W-:Y:S01]  /*cd50*/  LEA.HI.X R47, R40, UR7, R57, 0x2, P2 ;  /* 0x00000007282f7c11 */ /* 0x000fe200090f1439 */
[----:B------:R-:W-:Y:S01]  /*cd60*/  IMAD R85, R82, UR6, RZ ;  /* 0x0000000652557c24 */ /* 0x000fe2000f8e02ff */
[----:B------:R-:W-:Y:S01]  /*cd70*/  UIADD3 UR4, UR4, 0x29820, URZ ;  /* 0x0002982004047890 */ /* 0x000fe2000fffe03f */
[----:B------:R0:W-:Y:S01]  /*cd80*/  SHFL.IDX PT, R76, R73, 0x1, 0x1c1f ;  /* 0x003c1f00494c7f89 */ /* 0x0001e200000e0000 */
[----:B------:R-:W-:Y:S01]  /*cd90*/  VIADD R70, R68, 0x8 ;  /* 0x0000000844467836 */ /* 0x000fe20000000000 */
[----:B------:R-:W-:Y:S01]  /*cda0*/  LEA R84, P3, R46, UR8, 0x2 ;  /* 0x000000082e547c11 */ /* 0x000fe2000f8610ff */
[----:B------:R-:W-:Y:S01]  /*cdb0*/  UPRMT UR4, URZ, 0x654, UR4 ;  /* 0x000006543f047896 */ /* 0x000fe20008000004 */
[----:B------:R-:W1:Y:S01]  /*cdc0*/  SHFL.IDX PT, R75, R47, RZ, 0x1c1f ;  /* 0x001c1fff2f4b7589 */ /* 0x000e6200000e0000 */
[----:B------:R-:W-:-:S02]  /*cdd0*/  ISETP.GE.OR P2, PT, R68, R85, P1 ;  /* 0x000000554400720c */ /* 0x000fc40000f46670 */
[-C--:B------:R-:W-:Y:S01]  /*cde0*/  ISETP.GE.OR P1, PT, R70, R85.reuse, P1 ;  /* 0x000000554600720c */ /* 0x080fe20000f26670 */
[----:B------:R3:W4:Y:S01]  /*cdf0*/  SHFL.IDX PT, R77, R47, 0x1, 0x1c1f ;  /* 0x003c1f002f4d7f89 */ /* 0x00072200000e0000 */
[----:B------:R-:W-:Y:S01]  /*ce00*/  LEA.HI.X R86, R46, UR9, R41, 0x2, P3 ;  /* 0x000000092e567c11 */ /* 0x000fe200098f1429 */
[----:B0-----:R-:W-:Y:S01]  /*ce10*/  IMAD.SHL.U32 R73, R66, 0x2, RZ ;  /* 0x0000000242497824 */ /* 0x001fe200078e00ff */
[----:B------:R-:W-:Y:S01]  /*ce20*/  ISETP.GE.AND P3, PT, R68, R85, PT ;  /* 0x000000554400720c */ /* 0x000fe20003f66270 */
[----:B------:R-:W-:Y:S01]  /*ce30*/  SYNCS.ARRIVE.TRANS64.RED.A1T0 RZ, [UR4], RZ ;  /* 0x000000ffffff79a7 */ /* 0x000fe20008100404 */
[----:B------:R0:W0:Y:S01]  /*ce40*/  SHFL.IDX PT, R64, R84, RZ, 0x1c1f ;  /* 0x001c1fff54407589 */ /* 0x00002200000e0000 */
[----:B--2---:R-:W-:Y:S02]  /*ce50*/  SEL R40, R44, R81, P0 ;  /* 0x000000512c287207 */ /* 0x004fe40000000000 */
[----:B------:R-:W-:Y:S01]  /*ce60*/  SEL R41, R45, R78, P0 ;  /* 0x0000004e2d297207 */ /* 0x000fe20000000000 */
[----:B------:R2:W0:Y:S01]  /*ce70*/  SHFL.IDX PT, R65, R86, RZ, 0x1c1f ;  /* 0x001c1fff56417589 */ /* 0x00042200000e0000 */
[----:B------:R-:W-:-:S02]  /*ce80*/  SEL R46, R50, R83, P0 ;  /* 0x00000053322e7207 */ /* 0x000fc40000000000 */
[----:B---3--:R-:W-:Y:S02]  /*ce90*/  SEL R47, R51, R80, P0 ;  /* 0x00000050332f7207 */ /* 0x008fe40000000000 */
        /* <DEDUP_REMOVED lines=9> */
[C---:B--2---:R-:W-:Y:S01]  /*cf30*/  VIADD R0, R73.reuse, 0x8 ;  /* 0x0000000849007836 */ /* 0x044fe20000000000 */
        /* <DEDUP_REMOVED lines=10> */
[----:B------:R-:W-:Y:S02]  /*cfe0*/  ISETP.GE.AND P6, PT, R72, UR4, PT ;  /* 0x0000000448007c0c */ /* 0x000fe4000bfc6270 */
[----:B------:R-:W-:Y:S01]  /*cff0*/  ISETP.GE.AND P5, PT, R80, UR4, PT ;  /* 0x0000000450007c0c */ /* 0x000fe2000bfa6270 */
[----:B0-----:R-:W-:Y:S02]  /*d000*/  @!P2 IMAD.WIDE R74, R73, 0x4, R64 ;  /* 0x00000004494aa825 */ /* 0x001fe400078e0240 */
[----:B------:R-:W-:Y:S02]  /*d010*/  @!P3 LEA.HI R0, R0, R0, RZ, 0x1 ;  /* 0x000000000000b211 */ /* 0x000fe400078f08ff */
[----:B------:R-:W-:Y:S01]  /*d020*/  @!P4 LEA.HI R3, R3, R3, RZ, 0x1 ;  /* 0x000000030303c211 */ /* 0x000fe200078f08ff */
[----:B------:R0:W-:Y:S01]  /*d030*/  @!P2 ST.E.64 desc[UR48][R74.64], R10 ;  /* 0x0000000a4a00a985 */ /* 0x0001e2000c101b30 */
[----:B------:R-:W-:Y:S01]  /*d040*/  @!P3 LOP3.LUT R77, R0, 0xfffffffe, RZ, 0xc0, !PT ;  /* 0xfffffffe004db812 */ /* 0x000fe200078ec0ff */
[----:B------:R-:W-:Y:S01]  /*d050*/  VIADD R0, R73, 0x28 ;  /* 0x0000002849007836 */ /* 0x000fe20000000000 */
[----:B------:R-:W-:-:S02]  /*d060*/  @!P4 LOP3.LUT R3, R3, 0xfffffffe, RZ, 0xc0, !PT ;  /* 0xfffffffe0303c812 */ /* 0x000fc400078ec0ff */
[----:B------:R-:W-:Y:S01]  /*d070*/  @!P1 LEA.HI R66, R66, R66, RZ, 0x1 ;  /* 0x0000004242429211 */ /* 0x000fe200078f08ff */
[--C-:B------:R-:W-:Y:S01]  /*d080*/  @!P3 IMAD.WIDE R76, R77, 0x4, R64.reuse ;  /* 0x000000044d4cb825 */ /* 0x100fe200078e0240 */
[----:B------:R-:W-:Y:S02]  /*d090*/  ISETP.GE.AND P2, PT, R68, UR4, PT ;  /* 0x0000000444007c0c */ /* 0x000fe4000bf46270 */
[----:B------:R-:W-:Y:S01]  /*d0a0*/  @!P6 LEA.HI R72, R72, R72, RZ, 0x1 ;  /* 0x000000484848e211 */ /* 0x000fe200078f08ff */
[----:B------:R-:W-:Y:S01]  /*d0b0*/  @!P4 IMAD.WIDE R78, R3, 0x4, R64 ;  /* 0x00000004034ec825 */ /* 0x000fe200078e0240 */
[----:B------:R-:W-:Y:S01]  /*d0c0*/  @!P1 LOP3.LUT R3, R66, 0xfffffffe, RZ, 0xc0, !PT ;  /* 0xfffffffe42039812 */ /* 0x000fe200078ec0ff */
[----:B------:R1:W-:Y:S01]  /*d0d0*/  @!P3 ST.E.64 desc[UR48][R76.64], R8 ;  /* 0x000000084c00b985 */ /* 0x0003e2000c101b30 */
[----:B------:R-:W-:Y:S01]  /*d0e0*/  ISETP.GE.AND P3, PT, R0, UR4, PT ;  /* 0x0000000400007c0c */ /* 0x000fe2000bf66270 */
[C---:B0-----:R-:W-:Y:S01]  /*d0f0*/  VIADD R74, R73.reuse, 0x40 ;  /* 0x00000040494a7836 */ /* 0x041fe20000000000 */
[----:B------:R-:W-:Y:S01]  /*d100*/  @!P5 LEA.HI R80, R80, R80, RZ, 0x1 ;  /* 0x000000505050d211 */ /* 0x000fe200078f08ff */
[----:B------:R-:W-:Y:S01]  /*d110*/  VIADD R66, R73, 0x48 ;  /* 0x0000004849427836 */ /* 0x000fe20000000000 */
[----:B------:R0:W-:Y:S02]  /*d120*/  @!P4 ST.E.64 desc[UR48][R78.64], R12 ;  /* 0x0000000c4e00c985 */ /* 0x0001e4000c101b30 */
[----:B------:R-:W-:-:S02]  /*d130*/  ISETP.GE.AND P4, PT, R74, UR4, PT ;  /* 0x000000044a007c0c */ /* 0x000fc4000bf86270 */
[----:B------:R-:W-:-:S04]  /*d140*/  @!P2 LEA.HI R68, R68, R68, RZ, 0x1 ;  /* 0x000000444444a211 */ /* 0x000fc800078f08ff */
[----:B------:R-:W-:Y:S01]  /*d150*/  @!P2 LOP3.LUT R11, R68, 0xfffffffe, RZ, 0xc0, !PT ;  /* 0xfffffffe440ba812 */ /* 0x000fe200078ec0ff */
[--C-:B-1----:R-:W-:Y:S01]  /*d160*/  @!P1 IMAD.WIDE R8, R3, 0x4, R64.reuse ;  /* 0x0000000403089825 */ /* 0x102fe200078e0240 */
[----:B------:R-:W-:Y:S02]  /*d170*/  @!P3 LEA.HI R0, R0, R0, RZ, 0x1 ;  /* 0x000000000000b211 */ /* 0x000fe400078f08ff */
[----:B------:R-:W-:Y:S01]  /*d180*/  @!P6 LOP3.LUT R3, R72, 0xfffffffe, RZ, 0xc0, !PT ;  /* 0xfffffffe4803e812 */ /* 0x000fe200078ec0ff */
[----:B------:R-:W-:Y:S01]  /*d190*/  @!P2 IMAD.WIDE R10, R11, 0x4, R64 ;  /* 0x000000040b0aa825 */ /* 0x000fe200078e0240 */
[----:B------:R1:W-:Y:S01]  /*d1a0*/  @!P1 ST.E.64 desc[UR48][R8.64], R18 ;  /* 0x0000001208009985 */ /* 0x0003e2000c101b30 */
[----:B------:R-:W-:Y:S02]  /*d1b0*/  ISETP.GE.AND P1, PT, R66, UR4, PT ;  /* 0x0000000442007c0c */ /* 0x000fe4000bf26270 */
[----:B0-----:R-:W-:Y:S01]  /*d1c0*/  @!P3 LOP3.LUT R13, R0, 0xfffffffe, RZ, 0xc0, !PT ;  /* 0xfffffffe000db812 */ /* 0x001fe200078ec0ff */
[----:B------:R0:W-:Y:S01]  /*d1d0*/  @!P2 ST.E.64 desc[UR48][R10.64], R14 ;  /* 0x0000000e0a00a985 */ /* 0x0001e2000c101b30 */
[----:B------:R-:W-:Y:S01]  /*d1e0*/  @!P4 LEA.HI R74, R74, R74, RZ, 0x1 ;  /* 0x0000004a4a4ac211 */ /* 0x000fe200078f08ff */
[----:B------:R-:W-:-:S02]  /*d1f0*/  VIADD R0, R73, 0x50 ;  /* 0x0000005049007836 */ /* 0x000fc40000000000 */
[----:B------:R-:W-:-:S05]  /*d200*/  @!P3 IMAD.WIDE R12, R13, 0x4, R64 ;  /* 0x000000040d0cb825 */ /* 0x000fca00078e0240 */
[----:B------:R2:W-:Y:S01]  /*d210*/  @!P3 ST.E.64 desc[UR48][R12.64], R24 ;  /* 0x000000180c00b985 */ /* 0x0005e2000c101b30 */
[----:B------:R-:W-:Y:S01]  /*d220*/  @!P1 LEA.HI R66, R66, R66, RZ, 0x1 ;  /* 0x0000004242429211 */ /* 0x000fe200078f08ff */
[--C-:B-1----:R-:W-:Y:S01]  /*d230*/  @!P6 IMAD.WIDE R8, R3, 0x4, R64.reuse ;  /* 0x000000040308e825 */ /* 0x102fe200078e0240 */
[----:B------:R-:W-:Y:S02]  /*d240*/  @!P5 LOP3.LUT R19, R80, 0xfffffffe, RZ, 0xc0, !PT ;  /* 0xfffffffe5013d812 */ /* 0x000fe400078ec0ff */
[----:B------:R-:W-:Y:S01]  /*d250*/  @!P4 LOP3.LUT R3, R74, 0xfffffffe, RZ, 0xc0, !PT ;  /* 0xfffffffe4a03c812 */ /* 0x000fe200078ec0ff */
[----:B0-----:R-:W-:Y:S01]  /*d260*/  VIADD R14, R73, 0x60 ;  /* 0x00000060490e7836 */ /* 0x001fe20000000000 */
[----:B------:R-:W-:Y:S01]  /*d270*/  @!P1 LOP3.LUT R15, R66, 0xfffffffe, RZ, 0xc0, !PT ;  /* 0xfffffffe420f9812 */ /* 0x000fe200078ec0ff */
[--C-:B------:R-:W-:Y:S01]  /*d280*/  @!P5 IMAD.WIDE R18, R19, 0x4, R64.reuse ;  /* 0x000000041312d825 */ /* 0x100fe200078e0240 */
[----:B------:R0:W-:Y:S02]  /*d290*/  @!P6 ST.E.64 desc[UR48][R8.64], R22 ;  /* 0x000000160800e985 */ /* 0x0001e4000c101b30 */
[----:B------:R-:W-:Y:S01]  /*d2a0*/  ISETP.GE.AND P3, PT, R14, UR4, PT ;  /* 0x000000040e007c0c */ /* 0x000fe2000bf66270 */
[--C-:B------:R-:W-:Y:S01]  /*d2b0*/  @!P4 IMAD.WIDE R10, R3, 0x4, R64.reuse ;  /* 0x00000004030ac825 */ /* 0x100fe200078e0240 */
[----:B------:R-:W-:Y:S03]  /*d2c0*/  @!P5 ST.E.64 desc[UR48][R18.64], R26 ;  /* 0x0000001a1200d985 */ /* 0x000fe6000c101b30 */
[----:B--2---:R-:W-:Y:S01]  /*d2d0*/  @!P1 IMAD.WIDE R12, R15, 0x4, R64 ;  /* 0x000000040f0c9825 */ /* 0x004fe200078e0240 */
[----:B------:R1:W-:Y:S03]  /*d2e0*/  @!P4 ST.E.64 desc[UR48][R10.64], R30 ;  /* 0x0000001e0a00c985 */ /* 0x0003e6000c101b30 */
        /* <DEDUP_REMOVED lines=34> */
.L_x_1990:
[----:B------:R-:W-:Y:S05]  /*d510*/  BSYNC B0 ;  /* 0x0000000000007941 */ /* 0x000fea0003800000 */
.L_x_1989:
[----:B------:R-:W-:Y:S01]  /*d520*/  ISETP.GE.AND P1, PT, R70, R85, PT ;  /* 0x000000554600720c */ /* 0x000fe20003f26270 */
[----:B-1----:R1:W3:Y:S01]  /*d530*/  SHFL.IDX PT, R35, R86, 0x1, 0x1c1f ;  /* 0x003c1f0056237f89 */ /* 0x0022e200000e0000 */
        /* <DEDUP_REMOVED lines=23> */
[----:B-1-34-:R-:W-:Y:S06]  /*d6b0*/  @P1 BRA `(.L_x_1952) ;  /* 0x0000004000401947 */ /* 0x01afec0003800000 */
[C---:B--2---:R-:W-:Y:S01]  /*d6c0*/  VIADD R0, R73.reuse, 0x8 ;  /* 0x0000000849007836 */ /* 0x044fe20000000000 */
        /* <DEDUP_REMOVED lines=27> */
[--C-:B-1----:R-:W-:Y:S01]  /*d880*/  @!P1 IMAD.WIDE R2, R11, 0x4, R34.reuse ;  /* 0x000000040b029825 */ /* 0x102fe200078e0222 */
        /* <DEDUP_REMOVED lines=8> */
[--C-:B--2---:R-:W-:Y:S01]  /*d910*/  @!P2 IMAD.WIDE R8, R13, 0x4, R34.reuse ;  /* 0x000000040d08a825 */ /* 0x104fe200078e0222 */
[----:B------:R-:W-:Y:S02]  /*d920*/  @!P5 LOP3.LUT R13, R36, 0xfffffffe, RZ, 0xc0, !PT ;  /* 0xfffffffe240dd812 */ /* 0x000fe400078ec0ff */
[----:B------:R-:W-:Y:S01]  /*d930*/  @!P4 LOP3.LUT R37, R37, 0xfffffffe, RZ, 0xc0, !PT ;  /* 0xfffffffe2525c812 */ /* 0x000fe200078ec0ff */
[----:B------:R-:W-:Y:S01]  /*d940*/  VIADD R36, R73, 0x48 ;  /* 0x0000004849247836 */ /* 0x000fe20000000000 */
[----:B------:R2:W-:Y:S01]  /*d950*/  @!P2 ST.E.64 desc[UR48][R8.64], R50 ;  /* 0x000000320800a985 */ /* 0x0005e2000c101b30 */
[--C-:B------:R-:W-:Y:S02]  /*d960*/  @!P5 IMAD.WIDE R12, R13, 0x4, R34.reuse ;  /* 0x000000040d0cd825 */ /* 0x100fe400078e0222 */
[----:B------:R-:W-:Y:S01]  /*d970*/  @!P1 LEA.HI R0, R0, R0, RZ, 0x1 ;  /* 0x0000000000009211 */ /* 0x000fe200078f08ff */
[----:B------:R3:W-:Y:S01]  /*d980*/  @!P3 ST.E.64 desc[UR48][R10.64], R14 ;  /* 0x0000000e0a00b985 */ /* 0x0007e2000c101b30 */
[----:B-1----:R-:W-:Y:S01]  /*d990*/  @!P4 IMAD.WIDE R2, R37, 0x4, R34 ;  /* 0x000000042502c825 */ /* 0x002fe200078e0222 */
[----:B------:R-:W-:-:S02]  /*d9a0*/  ISETP.GE.AND P2, PT, R36, UR4, PT ;  /* 0x0000000424007c0c */ /* 0x000fc4000bf46270 */
[----:B------:R1:W-:Y:S04]  /*d9b0*/  @!P5 ST.E.64 desc[UR48][R12.64], R16 ;  /* 0x000000100c00d985 */ /* 0x0003e8000c101b30 */
[----:B------:R-:W-:Y:S01]  /*d9c0*/  @!P4 ST.E.64 desc[UR48][R2.64], R18 ;  /* 0x000000120200c985 */ /* 0x000fe2000c101b30 */
[----:B--2---:R-:W-:-:S04]  /*d9d0*/  @!P0 IMAD.WIDE R8, R39, 0x4, R34 ;  /* 0x0000000427088825 */ /* 0x004fc800078e0222 */
[C---:B---3--:R-:W-:Y:S01]  /*d9e0*/  VIADD R10, R73.reuse, 0x50 ;  /* 0x00000050490a7836 */ /* 0x048fe20000000000 */
[----:B------:R2:W-:Y:S01]  /*d9f0*/  @!P0 ST.E.64 desc[UR48][R8.64], R20 ;  /* 0x0000001408008985 */ /* 0x0005e2000c101b30 */
[C---:B------:R-:W-:Y:S01]  /*da00*/  VIADD R14, R73.reuse, 0x68 ;  /* 0x00000068490e7836 */ /* 0x040fe20000000000 */
[----:B------:R-:W-:Y:S01]  /*da10*/  @!P2 LEA.HI R36, R36, R36, RZ, 0x1 ;  /* 0x000000242424a211 */ /* 0x000fe200078f08ff */
[C---:B-1----:R-:W-:Y:S01]  /*da20*/  VIADD R12, R73.reuse, 0x58 ;  /* 0x00000058490c7836 */ /* 0x042fe20000000000 */
        /* <DEDUP_REMOVED lines=9> */
[----:B--2---:R-:W-:Y:S02]  /*dac0*/  @!P2 LOP3.LUT R9, R36, 0xfffffffe, RZ, 0xc0, !PT ;  /* 0xfffffffe2409a812 */ /* 0x004fe400078ec0ff */
        /* <DEDUP_REMOVED lines=17> */
[----:B-1----:R-:W-:-:S02]  /*dbe0*/  @!P4 IMAD.WIDE R2, R15, 0x4, R34 ;  /* 0x000000040f02c825 */ /* 0x002fc400078e0222 */
[----:B------:R3:W-:Y:S01]  /*dbf0*/  @!P0 ST.E.64 desc[UR48][R12.64], R28 ;  /* 0x0000001c0c008985 */ /* 0x0007e2000c101b30 */
[----:B------:R-:W-:Y:S01]  /*dc00*/  ISETP.GE.AND P0, PT, R73, UR4, PT ;  /* 0x0000000449007c0c */ /* 0x000fe2000bf06270 */
[--C-:B--2---:R-:W-:Y:S02]  /*dc10*/  @!P5 IMAD.WIDE R8, R17, 0x4, R34.reuse ;  /* 0x000000041108d825 */ /* 0x104fe400078e0222 */
[----:B------:R3:W-:Y:S02]  /*dc20*/  @!P4 ST.E.64 desc[UR48][R2.64], R30 ;  /* 0x0000001e0200c985 */ /* 0x0007e4000c101b30 */
[----:B------:R-:W-:Y:S02]  /*dc30*/  @!P6 IMAD.WIDE R14, R19, 0x4, R34 ;  /* 0x00000004130ee825 */ /* 0x000fe400078e0222 */
[----:B------:R3:W-:Y:S04]  /*dc40*/  @!P5 ST.E.64 desc[UR48][R8.64], R32 ;  /* 0x000000200800d985 */ /* 0x0007e8000c101b30 */
[----:B------:R3:W-:Y:S02]  /*dc50*/  @!P6 ST.E.64 desc[UR48][R14.64], R6 ;  /* 0x000000060e00e985 */ /* 0x0007e4000c101b30 */
[----:B------:R-:W-:Y:S05]  /*dc60*/  @P0 BRA `(.L_x_1952) ;  /* 0x0000003800d40947 */ /* 0x000fea0003800000 */
[----:B------:R-:W-:-:S04]  /*dc70*/  LEA.HI R73, R73, R73, RZ, 0x1 ;  /* 0x0000004949497211 */ /* 0x000fc800078f08ff */
[----:B---3--:R-:W-:-:S05]  /*dc80*/  LOP3.LUT R3, R73, 0xfffffffe, RZ, 0xc0, !PT ;  /* 0xfffffffe49037812 */ /* 0x008fca00078ec0ff */
[----:B------:R-:W-:-:S05]  /*dc90*/  IMAD.WIDE R2, R3, 0x4, R34 ;  /* 0x0000000403027825 */ /* 0x000fca00078e0222 */
[----:B------:R1:W-:Y:S01]  /*dca0*/  ST.E.64 desc[UR48][R2.64], R4 ;  /* 0x0000000402007985 */ /* 0x0003e2000c101b30 */
[----:B------:R-:W-:Y:S05]  /*dcb0*/  BRA `(.L_x_1952) ;  /* 0x0000003800c07947 */ /* 0x000fea0003800000 */
.L_x_1988:
[----:B------:R-:W1:Y:S02]  /*dcc0*/  S2R R0, SR_TID.X ;  /* 0x0000000000007919 */ /* 0x000e640000002100 */
[----:B-1----:R-:W-:-:S05]  /*dcd0*/  VIADD R2, R0, 0xffffff80 ;  /* 0xffffff8000027836 */ /* 0x002fca0000000000 */
[----:B------:R-:W-:-:S13]  /*dce0*/  ISETP.GT.AND P0, PT, R2, 0x7f, PT ;  /* 0x0000007f0200780c */ /* 0x000fda0003f04270 */
[----:B------:R-:W-:Y:S05]  /*dcf0*/  @P0 BRA `(.L_x_1952) ;  /* 0x0000003800b00947 */ /* 0x000fea0003800000 */
[----:B------:R-:W1:Y:S01]  /*dd00*/  S2R R3, SR_CTAID.X ;  /* 0x0000000000037919 */ /* 0x000e620000002500 */
[----:B0-----:R-:W0:Y:S01]  /*dd10*/  LDC R6, c[0x0][0xbe8] ;  /* 0x0002fa00ff067b82 */ /* 0x001e220000000800 */
[----:B------:R-:W-:Y:S01]  /*dd20*/  ULDC UR4, c[0x0][0xa88] ;  /* 0x0002a20000047ab9 */ /* 0x000fe20000000800 */
[----:B-1----:R-:W-:Y:S02]  /*dd30*/  IMAD R0, R3, 0x80, R0 ;  /* 0x0000008003007824 */ /* 0x002fe400078e0200 */
[----:B0-----:R-:W-:Y:S02]  /*dd40*/  IMAD R3, R6, UR4, RZ ;  /* 0x0000000406037c24 */ /* 0x001fe4000f8e02ff */
        /* <DEDUP_REMOVED lines=27> */
[--C-:B------:R-:W-:Y:S01]  /*df00*/  SHF.R.S32.HI R9, RZ, 0x1f, R5.reuse ;  /* 0x0000001fff097819 */ /* 0x100fe20000011405 */
[----:B------:R-:W-:Y:S01]  /*df10*/  IMAD.MOV R7, RZ, RZ, -R5 ;  /* 0x000000ffff077224 */ /* 0x000fe200078e0a05 */
[----:B------:R-:W-:Y:S01]  /*df20*/  IADD3 R2, P0, R5, R2, RZ ;  /* 0x0000000205027210 */ /* 0x000fe20007f1e0ff */
[----:B------:R-:W-:Y:S02]  /*df30*/  IMAD R4, R4, UR4, RZ ;  /* 0x0000000404047c24 */ /* 0x000fe4000f8e02ff */
[----:B------:R-:W-:-:S02]  /*df40*/  IMAD R7, R6, R7, R0 ;  /* 0x0000000706077224 */ /* 0x000fc400078e0200 */
[----:B------:R-:W-:Y:S01]  /*df50*/  IMAD R4, R17, UR5, R4 ;  /* 0x0000000511047c24 */ /* 0x000fe2000f8e0204 */
[----:B------:R-:W-:Y:S02]  /*df60*/  ULDC.64 UR4, c[0x0][0xbc8] ;  /* 0x0002f20000047ab9 */ /* 0x000fe40000000a00 */
        /* <DEDUP_REMOVED lines=12> */
.L_x_1950:
        /* <DEDUP_REMOVED lines=18> */
.L_x_1991:
[----:B------:R-:W-:Y:S01]  /*e150*/  ULDC UR8, c[0x0][0xc50] ;  /* 0x0003140000087ab9 */ /* 0x000fe20000000800 */
[----:B------:R-:W-:Y:S01]  /*e160*/  UMOV UR36, UR6 ;  /* 0x0000000600247c82 */ /* 0x000fe20008000000 */
[----:B------:R-:W-:-:S11]  /*e170*/  UISETP.NE.AND UP0, UPT, UR8, 0x1, UPT ;  /* 0x000000010800788c */ /* 0x000fd6000bf05270 */
[----:B------:R-:W-:Y:S01]  /*e180*/  @UP0 ULDC UR4, c[0x0][0xc54] ;  /* 0x0003150000040ab9 */ /* 0x000fe20000000800 */
[----:B------:R-:W-:Y:S01]  /*e190*/  @UP0 ULDC UR7, c[0x0][0xc58] ;  /* 0x0003160000070ab9 */ /* 0x000fe20000000800 */
[----:B------:R-:W-:-:S04]  /*e1a0*/  UIMAD.WIDE.U32 UR4, UR6, UR4, URZ ;  /* 0x00000004060472a5 */ /* 0x000fc8000f8e003f */
[----:B------:R-:W-:-:S12]  /*e1b0*/  @UP0 USHF.R.U32.HI UR36, URZ, UR7, UR5 ;  /* 0x000000073f240299 */ /* 0x000fd80008011605 */
.L_x_1992:
        /* <DEDUP_REMOVED lines=8> */
[----:B------:R-:W-:Y:S01]  /*e240*/  ULDC UR6, c[0x0][0x448] ;  /* 0x0001120000067ab9 */ /* 0x000fe20000000800 */
[----:B------:R-:W-:Y:S01]  /*e250*/  ULDC.64 UR4, c[0x0][0x418] ;  /* 0x0001060000047ab9 */ /* 0x000fe20000000a00 */
[----:B------:R-:W-:Y:S01]  /*e260*/  UISETP.NE.AND UP1, UPT, UR6, 0x1, UPT ;  /* 0x000000010600788c */ /* 0x000fe2000bf25270 */
[----:B------:R-:W-:Y:S01]  /*e270*/  IMAD.MOV.U32 R17, RZ, RZ, RZ ;  /* 0x000000ffff117224 */ /* 0x000fe200078e00ff */
[----:B------:R-:W-:Y:S01]  /*e280*/  UISETP.NE.U32.AND UP0, UPT, UR4, URZ, UPT ;  /* 0x0000003f0400728c */ /* 0x000fe2000bf05070 */
[----:B------:R-:W-:Y:S02]  /*e290*/  ULDC UR7, c[0x0][0x424] ;  /* 0x0001090000077ab9 */ /* 0x000fe40000000800 */
[----:B------:R-:W-:Y:S01]  /*e2a0*/  ULDC UR4, c[0x0][0x288] ;  /* 0x0000a20000047ab9 */ /* 0x000fe20000000800 */
[----:B------:R-:W-:Y:S02]  /*e2b0*/  UISETP.NE.AND.EX UP0, UPT, UR5, URZ, UPT, UP0 ;  /* 0x0000003f0500728c */ /* 0x000fe4000bf05300 */
[----:B------:R-:W-:-:S02]  /*e2c0*/  UIADD3 UR10, -UR4, 0xa0, URZ ;  /* 0x000000a0040a7890 */ /* 0x000fc4000fffe13f */
[----:B------:R-:W-:Y:S01]  /*e2d0*/  USEL UR7, UR7, 0x1, UP0 ;  /* 0x0000000107077887 */ /* 0x000fe20008000000 */
[----:B------:R-:W-:Y:S01]  /*e2e0*/  @UP1 ULDC UR4, c[0x0][0x44c] ;  /* 0x0001130000041ab9 */ /* 0x000fe20000000800 */
[----:B------:R-:W-:Y:S01]  /*e2f0*/  ULDC UR9, c[0x0][0x2f0] ;  /* 0x0000bc0000097ab9 */ /* 0x000fe20000000800 */
[----:B------:R-:W-:Y:S01]  /*e300*/  @UP1 ULDC UR11, c[0x0][0x450] ;  /* 0x00011400000b1ab9 */ /* 0x000fe20000000800 */
[----:B------:R-:W-:Y:S02]  /*e310*/  UIMAD UR10, UR7, UR9, UR10 ;  /* 0x00000009070a72a4 */ /* 0x000fe4000f8e020a */
[----:B0-----:R-:W-:-:S04]  /*e320*/  USHF.L.U32 UR39, UR39, 0x7, URZ ;  /* 0x0000000727277899 */ /* 0x001fc8000800063f */
[----:B------:R-:W-:-:S04]  /*e330*/  UIADD3 UR6, UR39, 0x7f, URZ ;  /* 0x0000007f27067890 */ /* 0x000fc8000fffe03f */
[----:B------:R-:W-:Y:S02]  /*e340*/  UIMAD.WIDE.U32 UR4, UR6, UR4, URZ ;  /* 0x00000004060472a5 */ /* 0x000fe4000f8e003f */
[----:B------:R-:W-:Y:S02]  /*e350*/  UIMAD UR4, UR7, UR9, 0x9f ;  /* 0x0000009f070474a4 */ /* 0x000fe4000f8e0209 */
[----:B------:R-:W-:Y:S02]  /*e360*/  @UP1 USHF.R.U32.HI UR6, URZ, UR11, UR5 ;  /* 0x0000000b3f061299 */ /* 0x000fe40008011605 */
[----:B------:R-:W-:Y:S02]  /*e370*/  UIMAD.WIDE UR4, UR4, 0x66666667, URZ ;  /* 0x66666667040478a5 */ /* 0x000fe4000f8e023f */
[----:B------:R-:W-:Y:S02]  /*e380*/  UIADD3 UR6, UR10, UR6, URZ ;  /* 0x000000060a067290 */ /* 0x000fe4000fffe03f */
[----:B------:R-:W-:-:S02]  /*e390*/  USHF.R.U32.HI UR9, URZ, 0x1f, UR5 ;  /* 0x0000001f3f097899 */ /* 0x000fc40008011605 */
[----:B------:R-:W-:Y:S02]  /*e3a0*/  UIMAD.WIDE UR6, UR6, 0x66666667, URZ ;  /* 0x66666667060678a5 */ /* 0x000fe4000f8e023f */
[----:B------:R-:W-:Y:S02]  /*e3b0*/  ULEA.HI.SX32 UR9, UR5, UR9, 0x1a ;  /* 0x0000000905097291 */ /* 0x000fe4000f8fd23f */
[----:B------:R-:W-:Y:S02]  /*e3c0*/  USHF.R.U32.HI UR4, URZ, 0x1f, UR7 ;  /* 0x0000001f3f047899 */ /* 0x000fe40008011607 */
[----:B------:R-:W-:Y:S02]  /*e3d0*/  ULOP3.LUT UR5, UR8, 0xffff, URZ, 0xc0, !UPT ;  /* 0x0000ffff08057892 */ /* 0x000fe4000f8ec03f */
[----:B------:R-:W-:Y:S02]  /*e3e0*/  ULEA.HI.SX32 UR4, UR7, UR4, 0x1a ;  /* 0x0000000407047291 */ /* 0x000fe4000f8fd23f */
[----:B------:R-:W-:-:S02]  /*e3f0*/  USHF.R.U32.HI UR7, URZ, 0x10, UR8 ;  /* 0x000000103f077899 */ /* 0x000fc40008011608 */
[----:B------:R-:W-:-:S04]  /*e400*/  UISETP.LT.AND UP0, UPT, UR9, UR4, UPT ;  /* 0x000000040900728c */ /* 0x000fc8000bf01270 */
[----:B------:R-:W-:Y:S02]  /*e410*/  USEL UR6, UR9, UR4, UP0 ;  /* 0x0000000409067287 */ /* 0x000fe40008000000 */
[----:B------:R-:W-:Y:S02]  /*e420*/  UISETP.NE.AND UP0, UPT, UR7, URZ, UPT ;  /* 0x0000003f0700728c */ /* 0x000fe4000bf05270 */
[----:B------:R-:W-:-:S06]  /*e430*/  UISETP.GE.AND UP1, UPT, UR6, 0x1, UPT ;  /* 0x000000010600788c */ /* 0x000fcc000bf26270 */
[----:B------:R-:W-:-:S03]  /*e440*/  PLOP3.LUT P0, PT, PT, PT, UP1, 0x80, 0x0 ;  /* 0x000000000000781c */ /* 0x000fc60003f0f018 */
[----:B------:R-:W-:-:S10]  /*e450*/  @!UP0 ULDC UR7, c[0x0][0x9f0] ;  /* 0x00027c0000078ab9 */ /* 0x000fd40000000800 */
[----:B------:R-:W-:Y:S05]  /*e460*/  @!P0 BRA `(.L_x_1994) ;  /* 0x0000000000708947 */ /* 0x000fea0003800000 */
        /* <DEDUP_REMOVED lines=28> */
.L_x_1994:
        /* <DEDUP_REMOVED lines=30> */
.L_x_1995:
        /* <DEDUP_REMOVED lines=20> */
.L_x_1996:
        /* <DEDUP_REMOVED lines=20> */
.L_x_1997:
        /* <DEDUP_REMOVED lines=18> */
.L_x_1998:
[----:B------:R-:W0:Y:S01]  /*ebb0*/  LDC.64 R2, c[0x0][0x9f8] ;  /* 0x00027e00ff027b82 */ /* 0x000e220000000a00 */
[----:B------:R-:W-:Y:S01]  /*ebc0*/  IMAD.MOV.U32 R10, RZ, RZ, R18 ;  /* 0x000000ffff0a7224 */ /* 0x000fe200078e0012 */
[----:B------:R-:W1:Y:S01]  /*ebd0*/  S2R R11, SR_TID.X ;  /* 0x00000000000b7919 */ /* 0x000e620000002100 */
[----:B0-----:R-:W-:-:S04]  /*ebe0*/  ISETP.NE.U32.AND P0, PT, R2, RZ, PT ;  /* 0x000000ff0200720c */ /* 0x001fc80003f05070 */
[----:B------:R-:W-:Y:S02]  /*ebf0*/  ISETP.NE.AND.EX P0, PT, R3, RZ, PT, P0 ;  /* 0x000000ff0300720c */ /* 0x000fe40003f05300 */
[----:B-1----:R-:W-:-:S11]  /*ec00*/  LOP3.LUT R9, R11, 0x7f, RZ, 0xc0, !PT ;  /* 0x0000007f0b097812 */ /* 0x002fd600078ec0ff */
[----:B------:R-:W0:Y:S02]  /*ec10*/  @P0 LDC.64 R2, c[0x0][0x9f8] ;  /* 0x00027e00ff020b82 */ /* 0x000e240000000a00 */
[----:B0-----:R-:W-:-:S05]  /*ec20*/  @P0 IMAD.WIDE R2, R18, 0x4, R2 ;  /* 0x0000000412020825 */ /* 0x001fca00078e0202 */
[----:B------:R0:W2:Y:S01]  /*ec30*/  @P0 LDG.E R10, desc[UR48][R2.64] ;  /* 0x00000030020a0981 */ /* 0x0000a2000c1e1900 */
[C---:B------:R-:W-:Y:S01]  /*ec40*/  IMAD.SHL.U32 R0, R11.reuse, 0x80, RZ ;  /* 0x000000800b007824 */ /* 0x040fe200078e00ff */
[----:B------:R-:W-:Y:S01]  /*ec50*/  SHF.R.U32.HI R5, RZ, 0x5, R9 ;  /* 0x00000005ff057819 */ /* 0x000fe20000011609 */
[C---:B------:R-:W-:Y:S01]  /*ec60*/  IMAD.SHL.U32 R19, R11.reuse, 0x20, RZ ;  /* 0x000000200b137824 */ /* 0x040fe200078e00ff */
[C---:B------:R-:W-:Y:S01]  /*ec70*/  LOP3.LUT P1, RZ, R11.reuse, 0x4, RZ, 0xc0, !PT ;  /* 0x000000040bff7812 */ /* 0x040fe2000782c0ff */
[----:B------:R-:W-:Y:S01]  /*ec80*/  IMAD.SHL.U32 R12, R11, 0x10, RZ ;  /* 0x000000100b0c7824 */ /* 0x000fe200078e00ff */
[----:B------:R-:W-:Y:S01]  /*ec90*/  LOP3.LUT R4, R0, 0x380, RZ, 0xc0, !PT ;  /* 0x0000038000047812 */ /* 0x000fe200078ec0ff */
[----:B------:R-:W-:Y:S01]  /*eca0*/  IMAD.SHL.U32 R18, R5, 0x200, RZ ;  /* 0x0000020005127824 */ /* 0x000fe200078e00ff */
[----:B------:R-:W-:Y:S01]  /*ecb0*/  LOP3.LUT R6, R19, 0x80, RZ, 0xc0, !PT ;  /* 0x0000008013067812 */ /* 0x000fe200078ec0ff */
[----:B------:R-:W-:Y:S01]  /*ecc0*/  UMOV UR4, 0xffffffff ;  /* 0xffffffff00047882 */ /* 0x000fe20000000000 */
[----:B0-----:R-:W0:Y:S01]  /*ecd0*/  LDC.64 R2, c[0x0][0x418] ;  /* 0x00010600ff027b82 */ /* 0x001e220000000a00 */
[----:B------:R-:W-:Y:S01]  /*ece0*/  IMAD R4, R5, 0x10, R4 ;  /* 0x0000001005047824 */ /* 0x000fe200078e0204 */
[----:B------:R-:W-:Y:S01]  /*ecf0*/  LOP3.LUT R6, R6, 0x10, R11, 0xf8, !PT ;  /* 0x0000001006067812 */ /* 0x000fe200078ef80b */
[----:B------:R-:W-:Y:S01]  /*ed00*/  IMAD.SHL.U32 R5, R11, 0x4, RZ ;  /* 0x000000040b057824 */ /* 0x000fe200078e00ff */
[----:B------:R-:W-:-:S04]  /*ed10*/  LOP3.LUT R8, R18, 0x60, R19, 0xf8, !PT ;  /* 0x0000006012087812 */ /* 0x000fc800078ef813 */
[----:B------:R-:W-:Y:S02]  /*ed20*/  LOP3.LUT R6, R6, 0x10, R5, 0x78, !PT ;  /* 0x0000001006067812 */ /* 0x000fe400078e7805 */
[----:B------:R-:W-:Y:S02]  /*ed30*/  LOP3.LUT R7, R8, 0x100, R19, 0xf8, !PT ;  /* 0x0000010008077812 */ /* 0x000fe400078ef813 */
[----:B------:R-:W-:Y:S02]  /*ed40*/  LOP3.LUT R5, R4, 0x70, R12, 0x78, !PT ;  /* 0x0000007004057812 */ /* 0x000fe400078e780c */
[----:B------:R-:W-:Y:S02]  /*ed50*/  LOP3.LUT R4, R7, R6, RZ, 0xfc, !PT ;  /* 0x0000000607047212 */ /* 0x000fe400078efcff */
[----:B------:R-:W-:Y:S02]  /*ed60*/  LOP3.LUT R0, R5, 0xc00, R0, 0xf8, !PT ;  /* 0x00000c0005007812 */ /* 0x000fe400078ef800 */
[----:B------:R-:W-:Y:S01]  /*ed70*/  LOP3.LUT R19, R19, 0x60, RZ, 0xc0, !PT ;  /* 0x0000006013137812 */ /* 0x000fe200078ec0ff */
[----:B------:R-:W-:Y:S04]  /*ed80*/  STL [R1+0x14], R4 ;  /* 0x0000140401007387 */ /* 0x000fe80000100800 */
[----:B------:R1:W-:Y:S01]  /*ed90*/  STL [R1+0xc], R0 ;  /* 0x00000c0001007387 */ /* 0x0003e20000100800 */
[----:B0-----:R-:W-:-:S04]  /*eda0*/  ISETP.NE.U32.AND P0, PT, R2, RZ, PT ;  /* 0x000000ff0200720c */ /* 0x001fc80003f05070 */
[----:B------:R-:W-:Y:S01]  /*edb0*/  ISETP.NE.AND.EX P2, PT, R3, RZ, PT, P0 ;  /* 0x000000ff0300720c */ /* 0x000fe20003f45300 */
[----:B-1----:R-:W-:-:S05]  /*edc0*/  IMAD.MOV.U32 R0, RZ, RZ, 0x40 ;  /* 0x00000040ff007424 */ /* 0x002fca00078e00ff */
[----:B------:R-:W-:Y:S02]  /*edd0*/  SEL R4, R0, 0xffffffc0, !P1 ;  /* 0xffffffc000047807 */ /* 0x000fe40004800000 */
[----:B------:R-:W-:Y:S02]  /*ede0*/  P2R R0, PR, RZ, 0x4 ;  /* 0x00000004ff007803 */ /* 0x000fe40000000000 */
[----:B------:R-:W-:-:S04]  /*edf0*/  SHF.R.U32.HI R4, RZ, 0x5, R11 ;  /* 0x00000005ff047819 */ /* 0x000fc8000001160b */
[----:B------:R-:W-:Y:S02]  /*ee00*/  LOP3.LUT R4, R4, 0x3, RZ, 0xc0, !PT ;  /* 0x0000000304047812 */ /* 0x000fe400078ec0ff */
[----:B--2---:R-:W-:Y:S01]  /*ee10*/  SHF.R.S32.HI R8, RZ, 0x1f, R10 ;  /* 0x0000001fff087819 */ /* 0x004fe2000001140a */
[----:B------:R0:W-:Y:S01]  /*ee20*/  STL [R1], R10 ;  /* 0x0000000a01007387 */ /* 0x0001e20000100800 */
[----:B------:R-:W-:-:S03]  /*ee30*/  SEL R16, R10, RZ, !P2 ;  /* 0x000000ff0a107207 */ /* 0x000fc60005000000 */
[----:B------:R0:W-:Y:S04]  /*ee40*/  STL [R1+0x18], R0 ;  /* 0x0000180001007387 */ /* 0x0001e80000100800 */
[----:B------:R0:W-:Y:S01]  /*ee50*/  STL [R1+0x8], R8 ;  /* 0x0000080801007387 */ /* 0x0001e20000100800 */
[----:B------:R-:W-:Y:S05]  /*ee60*/  BRA.DIV UR4, `(.L_x_1999) ;  /* 0x0000002e04047947 */ /* 0x000fea000b800000 */
[----:B------:R1:W2:Y:S02]  /*ee70*/  SHFL.IDX PT, R14, R4, RZ, 0x1f ;  /* 0x00001fff040e7589 */ /* 0x0002a400000e0000 */
.L_x_2052:
[----:B------:R-:W-:Y:S02]  /*ee80*/  PLOP3.LUT P1, PT, PT, PT, PT, 0x8, 0x0 ;  /* 0x000000000000781c */ /* 0x000fe40003f2e170 */
[----:B--2---:R-:W-:Y:S02]  /*ee90*/  ISETP.NE.AND P0, PT, R14, RZ, PT ;  /* 0x000000ff0e00720c */ /* 0x004fe40003f05270 */
[----:B0-----:R-:W-:-:S05]  /*eea0*/  P2R R0, PR, RZ, 0x2 ;  /* 0x00000002ff007803 */ /* 0x001fca0000000000 */
[----:B------:R0:W-:Y:S06]  /*eeb0*/  STL [R1+0x10], R0 ;  /* 0x0000100001007387 */ /* 0x0001ec0000100800 */
[----:B------:R-:W-:Y:S05]  /*eec0*/  @P0 BRA `(.L_x_2000) ;  /* 0x00000004005c0947 */ /* 0x000fea0003800000 */
[----:B------:R-:W-:Y:S01]  /*eed0*/  UMOV UR4, 0xffffffff ;  /* 0xffffffff00047882 */ /* 0x000fe20000000000 */
[----:B0-----:R-:W-:Y:S02]  /*eee0*/  VIADD R0, R17, 0xffffffff ;  /* 0xffffffff11007836 */ /* 0x001fe40000000000 */
[----:B------:R-:W-:Y:S05]  /*eef0*/  BRA.DIV UR4, `(.L_x_2001) ;  /* 0x0000002e04007947 */ /* 0x000fea000b800000 */
[----:B------:R-:W-:-:S13]  /*ef00*/  ELECT P6, URZ, PT ;  /* 0x00000000003f782f */ /* 0x000fda00038c0000 */
.L_x_2055:
[----:B------:R-:W-:Y:S05]  /*ef10*/  @!P6 BRA `(.L_x_2000) ;  /* 0x000000040048e947 */ /* 0x000fea0003800000 */
[----:B------:R-:W-:Y:S01]  /*ef20*/  IMAD.MOV.U32 R16, RZ, RZ, R10 ;  /* 0x000000ffff107224 */ /* 0x000fe200078e000a */
[----:B------:R-:W-:Y:S06]  /*ef30*/  @!P2 BRA `(.L_x_2002) ;  /* 0x000000000044a947 */ /* 0x000fec0003800000 */
[----:B------:R-:W0:Y:S01]  /*ef40*/  LDC R7, c[0x0][0x43c] ;  /* 0x00010f00ff077b82 */ /* 0x000e220000000800 */
        /* <DEDUP_REMOVED lines=16> */
.L_x_2002:
[----:B0-----:R-:W-:Y:S01]  /*f050*/  IMAD.MOV.U32 R2, RZ, RZ, 0x1 ;  /* 0x00000001ff027424 */ /* 0x001fe200078e00ff */
[----:B------:R-:W-:-:S04]  /*f060*/  ISETP.NE.AND P1, PT, R9, RZ, PT ;  /* 0x000000ff0900720c */ /* 0x000fc80003f25270 */
[----:B------:R-:W-:-:S04]  /*f070*/  SHF.L.U32 R2, R2, 0x1f, RZ ;  /* 0x0000001f02027819 */ /* 0x000fc800000006ff */
[----:B------:R-:W0:Y:S02]  /*f080*/  SYNCS.PHASECHK.TRANS64.TRYWAIT P0, [UR38+0x29880], R2 ;  /* 0x02988002ff0075a7 */ /* 0x000e240008000166 */
[----:B0-----:R-:W-:Y:S05]  /*f090*/  @!P0 BRA `(.L_x_2003) ;  /* 0x0000002800b88947 */ /* 0x001fea0003800000 */
.L_x_2056:
[----:B------:R-:W-:Y:S05]  /*f0a0*/  @P1 BRA `(.L_x_2004) ;  /* 0x0000000000181947 */ /* 0x000fea0003800000 */
[----:B-1----:R-:W1:Y:S01]  /*f0b0*/  S2R R4, SR_TID.X ;  /* 0x0000000000047919 */ /* 0x002e620000002100 */
[----:B0-----:R-:W-:-:S04]  /*f0c0*/  IMAD.MOV.U32 R3, RZ, RZ, 0x5000 ;  /* 0x00005000ff037424 */ /* 0x001fc800078e00ff */
[----:B------:R2:W-:Y:S01]  /*f0d0*/  SYNCS.ARRIVE.TRANS64 RZ, [UR38+0x29870], R3 ;  /* 0x02987003ffff79a7 */ /* 0x0005e20008000026 */
[----:B-1----:R-:W-:-:S13]  /*f0e0*/  LOP3.LUT P0, RZ, R4, 0x1f, RZ, 0xc0, !PT ;  /* 0x0000001f04ff7812 */ /* 0x002fda000780c0ff */
[----:B--2---:R-:W-:Y:S05]  /*f0f0*/  @!P0 BRA `(.L_x_2004) ;  /* 0x0000000000048947 */ /* 0x004fea0003800000 */
[----:B------:R-:W-:Y:S01]  /*f100*/  BPT.TRAP 0x1 ;  /* 0x000000040000795c */ /* 0x000fe20000300000 */
.L_x_2004:
        /* <DEDUP_REMOVED lines=15> */
.L_x_2057:
[----:B------:R-:W-:Y:S05]  /*f200*/  @P1 BRA `(.L_x_2006) ;  /* 0x0000000000181947 */ /* 0x000fea0003800000 */
[----:B0-----:R-:W0:Y:S01]  /*f210*/  S2R R3, SR_TID.X ;  /* 0x0000000000037919 */ /* 0x001e220000002100 */
[----:B------:R-:W-:-:S04]  /*f220*/  IMAD.MOV.U32 R2, RZ, RZ, 0x7800 ;  /* 0x00007800ff027424 */ /* 0x000fc800078e00ff */
[----:B------:R2:W-:Y:S01]  /*f230*/  SYNCS.ARRIVE.TRANS64 RZ, [UR38+0x29830], R2 ;  /* 0x02983002ffff79a7 */ /* 0x0005e20008000026 */
[----:B0-----:R-:W-:-:S13]  /*f240*/  LOP3.LUT P0, RZ, R3, 0x1f, RZ, 0xc0, !PT ;  /* 0x0000001f03ff7812 */ /* 0x001fda000780c0ff */
[----:B--2---:R-:W-:Y:S05]  /*f250*/  @!P0 BRA `(.L_x_2006) ;  /* 0x0000000000048947 */ /* 0x004fea0003800000 */
[----:B------:R-:W-:Y:S01]  /*f260*/  BPT.TRAP 0x1 ;  /* 0x000000040000795c */ /* 0x000fe20000300000 */
.L_x_2006:
[----:B------:R-:W-:Y:S01]  /*f270*/  ULDC.64 UR4, c[0x0][0x198] ;  /* 0x0000660000047ab9 */ /* 0x000fe20000000a00 */
[----:B------:R-:W-:Y:S01]  /*f280*/  R2UR UR11, R0 ;  /* 0x00000000000b72ca */ /* 0x000fe200000e0000 */
[----:B------:R-:W-:Y:S01]  /*f290*/  UIADD3 UR4, UP0, UR4, 0x370, URZ ;  /* 0x0000037004047890 */ /* 0x000fe2000ff1e03f */
[----:B------:R-:W-:Y:S01]  /*f2a0*/  R2UR UR13, R16 ;  /* 0x00000000100d72ca */ /* 0x000fe200000e0000 */
[----:B------:R-:W-:Y:S01]  /*f2b0*/  UIADD3 UR8, UR38, 0x1a400, URZ ;  /* 0x0001a40026087890 */ /* 0x000fe2000fffe03f */
[----:B------:R-:W-:Y:S01]  /*f2c0*/  PLOP3.LUT P0, PT, PT, PT, PT, 0x80, 0x0 ;  /* 0x000000000000781c */ /* 0x000fe20003f0f070 */
[----:B------:R-:W-:Y:S02]  /*f2d0*/  UIADD3 UR9, UR38, 0x29830, URZ ;  /* 0x0002983026097890 */ /* 0x000fe4000fffe03f */
[----:B------:R-:W-:Y:S01]  /*f2e0*/  UIADD3.X UR5, URZ, UR5, URZ, UP0, !UPT ;  /* 0x000000053f057290 */ /* 0x000fe200087fe43f */
[----:B------:R-:W-:Y:S01]  /*f2f0*/  P2R R0, PR, RZ, 0x1 ;  /* 0x00000001ff007803 */ /* 0x000fe20000000000 */
[----:B------:R-:W-:-:S02]  /*f300*/  UIADD3 UR16, UR38, 0x1cc00, URZ ;  /* 0x0001cc0026107890 */ /* 0x000fc4000fffe03f */
        /* <DEDUP_REMOVED lines=17> */
[----:B------:R2:W-:Y:S01]  /*f420*/  STL [R1+0x10], R0 ;  /* 0x0000100001007387 */ /* 0x0005e20000100800 */
[----:B------:R-:W-:Y:S01]  /*f430*/  NOP ;  /* 0x0000000000007918 */ /* 0x000fe20000000000 */
.L_x_2000:
[----:B------:R-:W-:Y:S05]  /*f440*/  WARPSYNC.ALL ;  /* 0x0000000000007948 */ /* 0x000fea0003800000 */
[----:B--2---:R-:W-:Y:S01]  /*f450*/  UIADD3 UR4, UR38, 0x14400, URZ ;  /* 0x0001440026047890 */ /* 0x004fe2000fffe03f */
[----:B------:R-:W-:Y:S03]  /*f460*/  BAR.SYNC.DEFER_BLOCKING 0x8, 0x180 ;  /* 0x0206000000007b1d */ /* 0x000fe60000010000 */
[----:B------:R-:W-:-:S06]  /*f470*/  ULOP3.LUT UP0, URZ, UR4, 0x1bf, URZ, 0xc0, !UPT ;  /* 0x000001bf043f7892 */ /* 0x000fcc000f80c03f */
[----:B------:R-:W-:-:S13]  /*f480*/  PLOP3.LUT P0, PT, PT, PT, UP0, 0x80, 0x0 ;  /* 0x000000000000781c */ /* 0x000fda0003f0f008 */
[----:B------:R-:W-:Y:S05]  /*f490*/  @!P0 BRA `(.L_x_2007) ;  /* 0x0000000000408947 */ /* 0x000fea0003800000 */
[----:B0-----:R-:W-:Y:S01]  /*f4a0*/  MOV R2, 0x0 ;  /* 0x0000000000027802 */ /* 0x001fe20000000f00 */
[----:B------:R-:W-:Y:S01]  /*f4b0*/  ULDC.64 UR6, c[0x4][0xa0] ;  /* 0x0100280000067ab9 */ /* 0x000fe20000000a00 */
[----:B------:R-:W-:Y:S01]  /*f4c0*/  ULDC.64 UR8, c[0x4][0xa8] ;  /* 0x01002a0000087ab9 */ /* 0x000fe20000000a00 */
[----:B------:R-:W-:Y:S01]  /*f4d0*/  ULDC.64 UR4, c[0x4][0x28] ;  /* 0x01000a0000047ab9 */ /* 0x000fe20000000a00 */
[----:B-1----:R-:W-:Y:S02]  /*f4e0*/  IMAD.U32 R4, RZ, RZ, UR6 ;  /* 0x00000006ff047e24 */ /* 0x002fe4000f8e00ff */
        /* <DEDUP_REMOVED lines=11> */
.L_x_2007:
[----:B0-----:R-:W0:Y:S01]  /*f5a0*/  S2R R2, SR_TID.X ;  /* 0x0000000000027919 */ /* 0x001e220000002100 */
[----:B------:R-:W2:Y:S01]  /*f5b0*/  LDC R9, c[0x0][0x448] ;  /* 0x00011200ff097b82 */ /* 0x000ea20000000800 */
[----:B------:R-:W-:Y:S01]  /*f5c0*/  USHF.R.S32.HI UR4, URZ, 0x1f, UR36 ;  /* 0x0000001f3f047899 */ /* 0x000fe20008011424 */
[----:B------:R-:W3:Y:S01]  /*f5d0*/  S2R R6, SR_TID.X ;  /* 0x0000000000067919 */ /* 0x000ee20000002100 */
[----:B------:R-:W-:Y:S02]  /*f5e0*/  ULDC.64 UR8, c[0x0][0x2d8] ;  /* 0x0000b60000087ab9 */ /* 0x000fe40000000a00 */
[----:B------:R-:W-:Y:S01]  /*f5f0*/  UIMAD UR6, UR4, UR8, URZ ;  /* 0x00000008040672a4 */ /* 0x000fe2000f8e023f */
[----:B------:R-:W4:Y:S01]  /*f600*/  S2R R7, SR_CTAID.Z ;  /* 0x0000000000077919 */ /* 0x000f220000002700 */
[----:B------:R-:W-:Y:S02]  /*f610*/  UIMAD.WIDE.U32 UR4, UR36, UR8, URZ ;  /* 0x00000008240472a5 */ /* 0x000fe4000f8e003f */
[----:B------:R-:W-:-:S04]  /*f620*/  UIMAD UR6, UR36, UR9, UR6 ;  /* 0x00000009240672a4 */ /* 0x000fc8000f8e0206 */
[----:B------:R-:W-:Y:S01]  /*f630*/  UIADD3 UR5, UR5, UR6, URZ ;  /* 0x0000000605057290 */ /* 0x000fe2000fffe03f */
[----:B--2---:R-:W-:Y:S02]  /*f640*/  ISETP.NE.AND P0, PT, R9, 0x1, PT ;  /* 0x000000010900780c */ /* 0x004fe40003f05270 */
[----:B0-----:R-:W-:Y:S01]  /*f650*/  SHF.R.U32.HI R0, RZ, 0x3, R2 ;  /* 0x00000003ff007819 */ /* 0x001fe20000011602 */
[----:B------:R-:W-:Y:S02]  /*f660*/  IMAD.SHL.U32 R2, R2, 0x10, RZ ;  /* 0x0000001002027824 */ /* 0x000fe400078e00ff */
[----:B---3--:R-:W-:Y:S02]  /*f670*/  IMAD.SHL.U32 R8, R6, 0x10, RZ ;  /* 0x0000001006087824 */ /* 0x008fe400078e00ff */
[C---:B------:R-:W-:Y:S02]  /*f680*/  IMAD.SHL.U32 R3, R0.reuse, 0x80, RZ ;  /* 0x0000008000037824 */ /* 0x040fe400078e00ff */
[----:B------:R-:W-:Y:S01]  /*f690*/  IMAD.SHL.U32 R0, R0, 0x10, RZ ;  /* 0x0000001000007824 */ /* 0x000fe200078e00ff */
[----:B------:R-:W-:-:S02]  /*f6a0*/  LOP3.LUT R8, R8, 0x30, RZ, 0xe2, !PT ;  /* 0x0000003008087812 */ /* 0x000fc400078ee2ff */
[----:B----4-:R-:W-:Y:S02]  /*f6b0*/  SHF.R.S32.HI R5, RZ, 0x1f, R7 ;  /* 0x0000001fff057819 */ /* 0x010fe40000011407 */
[----:B------:R-:W-:-:S04]  /*f6c0*/  LOP3.LUT R3, R8, 0x180, R3, 0xf8, !PT ;  /* 0x0000018008037812 */ /* 0x000fc800078ef803 */
[----:B------:R-:W-:Y:S02]  /*f6d0*/  LOP3.LUT R0, R3, 0x30, R0, 0x78, !PT ;  /* 0x0000003003007812 */ /* 0x000fe400078e7800 */
[----:B------:R-:W-:-:S04]  /*f6e0*/  LOP3.LUT R3, R2, 0x40, RZ, 0xc0, !PT ;  /* 0x0000004002037812 */ /* 0x000fc800078ec0ff */
[----:B------:R-:W-:Y:S02]  /*f6f0*/  IADD3 R0, R0, R3, R18 ;  /* 0x0000000300007210 */ /* 0x000fe40007ffe012 */
[----:B------:R-:W1:Y:S01]  /*f700*/  LDC.64 R2, c[0x0][0x2e0] ;  /* 0x0000b800ff027b82 */ /* 0x000e620000000a00 */
[----:B------:R-:W-:-:S07]  /*f710*/  LOP3.LUT R18, R6, 0x7f, RZ, 0xc0, !PT ;  /* 0x0000007f06127812 */ /* 0x000fce00078ec0ff */
[----:B------:R-:W0:Y:S01]  /*f720*/  @P0 LDC R6, c[0x0][0x450] ;  /* 0x00011400ff060b82 */ /* 0x000e220000000800 */
[-C--:B-1----:R-:W-:Y:S02]  /*f730*/  IMAD R4, R5, R2.reuse, RZ ;  /* 0x0000000205047224 */ /* 0x082fe400078e02ff */
[----:B------:R-:W1:Y:S02]  /*f740*/  S2R R5, SR_CTAID.X ;  /* 0x0000000000057919 */ /* 0x000e640000002500 */
[C---:B------:R-:W-:Y:S02]  /*f750*/  IMAD R4, R7.reuse, R3, R4 ;  /* 0x0000000307047224 */ /* 0x040fe400078e0204 */
[----:B------:R-:W-:Y:S01]  /*f760*/  IMAD.WIDE.U32 R2, R7, R2, UR4 ;  /* 0x0000000407027e25 */ /* 0x000fe2000f8e0002 */
[----:B------:R-:W-:Y:S01]  /*f770*/  ULDC.64 UR4, c[0x0][0x2d0] ;  /* 0x0000b40000047ab9 */ /* 0x000fe20000000a00 */
[----:B------:R-:W2:Y:S02]  /*f780*/  @P0 LDC R7, c[0x0][0x44c] ;  /* 0x00011300ff070b82 */ /* 0x000ea40000000800 */
[----:B------:R-:W-:Y:S01]  /*f790*/  IMAD.IADD R3, R3, 0x1, R4 ;  /* 0x0000000103037824 */ /* 0x000fe200078e0204 */
[----:B------:R-:W-:-:S05]  /*f7a0*/  LEA.HI R4, R18, R19, RZ, 0x1e ;  /* 0x0000001312047211 */ /* 0x000fca00078ff0ff */
[----:B-1----:R-:W-:-:S04]  /*f7b0*/  IMAD R4, R5, 0x80, R4 ;  /* 0x0000008005047824 */ /* 0x002fc800078e0204 */
[----:B--2---:R-:W-:-:S04]  /*f7c0*/  @P0 IMAD.HI.U32 R7, R4, R7, RZ ;  /* 0x0000000704070227 */ /* 0x004fc800078e00ff */
[----:B------:R-:W-:Y:S01]  /*f7d0*/  IMAD.MOV.U32 R5, RZ, RZ, R4 ;  /* 0x000000ffff057224 */ /* 0x000fe200078e0004 */
[----:B0-----:R-:W-:-:S05]  /*f7e0*/  @P0 SHF.R.U32.HI R5, RZ, R6, R7 ;  /* 0x00000006ff050219 */ /* 0x001fca0000011607 */
        /* <DEDUP_REMOVED lines=25> */
[----:B------:R-:W-:Y:S01]  /*f980*/  LEA.HI R2, R18, UR39, RZ, 0x1e ;  /* 0x0000002712027c11 */ /* 0x000fe2000f8ff0ff */
[----:B------:R-:W-:Y:S01]  /*f990*/  IMAD R3, R9, UR4, RZ ;  /* 0x0000000409037c24 */ /* 0x000fe2000f8e02ff */
[----:B------:R-:W1:Y:S03]  /*f9a0*/  SHFL.IDX PT, R6, R4, RZ, 0x1c1f ;  /* 0x001c1fff04067589 */ /* 0x000e6600000e0000 */
[C---:B------:R-:W-:Y:S01]  /*f9b0*/  VIADD R10, R2.reuse, 0x20 ;  /* 0x00000020020a7836 */ /* 0x040fe20000000000 */
[----:B------:R-:W-:Y:S01]  /*f9c0*/  ISETP.GE.AND P4, PT, R2, R3, PT ;  /* 0x000000030200720c */ /* 0x000fe20003f86270 */
[----:B------:R-:W-:-:S12]  /*f9d0*/  SHFL.IDX PT, R14, R5, 0x3, 0x1c1f ;  /* 0x007c1f00050e7f89 */ /* 0x000fd800000e0000 */
        /* <DEDUP_REMOVED lines=12> */
[----:B------:R-:W-:-:S03]  /*faa0*/  @!P3 VIADD R9, R0, UR38 ;  /* 0x000000260009bc36 */ /* 0x000fc60008000000 */
[----:B------:R-:W1:Y:S01]  /*fab0*/  SHFL.IDX PT, R6, R4, 0x1, 0x1c1f ;  /* 0x003c1f0004067f89 */ /* 0x000e6200000e0000 */
[----:B0-----:R-:W-:-:S05]  /*fac0*/  @!P3 IADD3 R7, P4, R8, R7, RZ ;  /* 0x000000070807b210 */ /* 0x001fca0007f9e0ff */
[----:B-1----:R-:W-:-:S05]  /*fad0*/  @!P3 IMAD.X R6, RZ, RZ, R6, P4 ;  /* 0x000000ffff06b224 */ /* 0x002fca00020e0606 */
        /* <DEDUP_REMOVED lines=8> */
[----:B------:R-:W-:Y:S01]  /*fb60*/  @!P3 VIADD R19, R0, UR38 ;  /* 0x000000260013bc36 */ /* 0x000fe20008000000 */
[----:B------:R-:W1:Y:S04]  /*fb70*/  SHFL.IDX PT, R6, R4, 0x2, 0x1c1f ;  /* 0x005c1f0004067f89 */ /* 0x000e6800000e0000 */
[----:B------:R-:W2:Y:S01]  /*fb80*/  SHFL.IDX PT, R4, R4, 0x3, 0x1c1f ;  /* 0x007c1f0004047f89 */ /* 0x000ea200000e0000 */
[----:B0-----:R-:W-:-:S05]  /*fb90*/  @!P3 IADD3 R7, P4, R8, R7, RZ ;  /* 0x000000070807b210 */ /* 0x001fca0007f9e0ff */
[----:B-1----:R-:W-:-:S05]  /*fba0*/  @!P3 IMAD.X R6, RZ, RZ, R6, P4 ;  /* 0x000000ffff06b224 */ /* 0x002fca00020e0606 */
[----:B------:R-:W-:-:S04]  /*fbb0*/  @!P3 LOP3.LUT R7, R7, R6, RZ, 0x3c, !PT ;  /* 0x000000060707b212 */ /* 0x000fc800078e3cff */
[----:B------:R-:W-:-:S04]  /*fbc0*/  @!P3 LOP3.LUT R6, R7, R6, RZ, 0x3c, !PT ;  /* 0x000000060706b212 */ /* 0x000fc800078e3cff */
[----:B------:R-:W-:-:S05]  /*fbd0*/  @!P3 LOP3.LUT R7, R7, R6, RZ, 0x3c, !PT ;  /* 0x000000060707b212 */ /* 0x000fca00078e3cff */
[----:B------:R0:W-:Y:S04]  /*fbe0*/  @!P3 LDGSTS.E.BYPASS.LTC128B.128 [R19+0x15400], desc[UR48][R6.64], !P2 ;  /* 0x154000000613bfae */ /* 0x0001e8000d101d70 */
[----:B------:R0:W-:Y:S04]  /*fbf0*/  @!P3 LDGSTS.E.BYPASS.LTC128B.128 [R19+0x17400], desc[UR48][R6.64+0x40], !P0 ;  /* 0x174000400613bfae */ /* 0x0001e8000c101d70 */
[----:B--2---:R0:W-:Y:S02]  /*fc00*/  @!P3 LDGSTS.E.BYPASS.LTC128B.128 [R19+0x19400], desc[UR48][R6.64+0x80], !P1 ;  /* 0x194000800613bfae */ /* 0x0041e4000c901d70 */
.L_x_2066:
[----:B------:R-:W-:Y:S01]  /*fc10*/  VIADD R2, R2, 0x60 ;  /* 0x0000006002027836 */ /* 0x000fe20000000000 */
[----:B------:R-:W-:Y:S04]  /*fc20*/  BSSY B0, `(.L_x_2009) ;  /* 0x000000c000007945 */ /* 0x000fe80003800000 */
[----:B------:R-:W-:-:S13]  /*fc30*/  ISETP.GE.AND P3, PT, R2, R3, PT ;  /* 0x000000030200720c */ /* 0x000fda0003f66270 */
[----:B------:R-:W-:Y:S05]  /*fc40*/  @P3 BRA `(.L_x_2010) ;  /* 0x0000000000243947 */ /* 0x000fea0003800000 */
[----:B------:R-:W-:Y:S01]  /*fc50*/  IADD3 R2, P3, R8, R14, RZ ;  /* 0x0000000e08027210 */ /* 0x000fe20007f7e0ff */
        /* <DEDUP_REMOVED lines=8> */
.L_x_2010:
[----:B------:R-:W-:Y:S05]  /*fce0*/  BSYNC B0 ;  /* 0x0000000000007941 */ /* 0x000fea0003800000 */
.L_x_2009:
[----:B------:R-:W-:Y:S01]  /*fcf0*/  NOP ;  /* 0x0000000000007918 */ /* 0x000fe20000000000 */
[----:B------:R-:W-:Y:S01]  /*fd00*/  SYNCS.ARRIVE.TRANS64.RED.A0T1 RZ, [UR38+0x29800], RZ ;  /* 0x029800ffffff79a7 */ /* 0x000fe20008200426 */
[----:B------:R-:W-:Y:S01]  /*fd10*/  IMAD.MOV.U32 R0, RZ, RZ, 0x1 ;  /* 0x00000001ff007424 */ /* 0x000fe200078e00ff */
[----:B------:R-:W-:Y:S04]  /*fd20*/  ARRIVES.LDGSTSBAR.64.TRANSCNT [UR38+0x29800] ;  /* 0x02980000ff0079b0 */ /* 0x000fe80008000aa6 */
[----:B------:R-:W-:Y:S01]  /*fd30*/  SHF.L.U32 R0, R0, 0x1f, RZ ;  /* 0x0000001f00007819 */ /* 0x000fe200000006ff */
[----:B------:R-:W-:Y:S01]  /*fd40*/  NOP ;  /* 0x0000000000007918 */ /* 0x000fe20000000000 */
[----:B-1----:R-:W2:Y:S01]  /*fd50*/  LDL R3, [R1+0x4] ;  /* 0x0000040001037983 */ /* 0x002ea20000100800 */
[----:B------:R-:W-:Y:S01]  /*fd60*/  SYNCS.ARRIVE.TRANS64.A1T0 RZ, [UR38+0x29800], RZ ;  /* 0x029800ffffff79a7 */ /* 0x000fe20008100026 */
[----:B------:R-:W-:Y:S01]  /*fd70*/  VIADD R2, R17, 0xfffffffe ;  /* 0xfffffffe11027836 */ /* 0x000fe20000000000 */
[----:B------:R-:W1:Y:S04]  /*fd80*/  SYNCS.PHASECHK.TRANS64.TRYWAIT P0, [UR38+0x29820], R0 ;  /* 0x02982000ff0075a7 */ /* 0x000e680008000166 */
[----:B--2---:R-:W-:Y:S01]  /*fd90*/  ISETP.GE.AND P1, PT, R2, R3, PT ;  /* 0x000000030200720c */ /* 0x004fe20003f26270 */
[----:B-1----:R-:W-:-:S12]  /*fda0*/  @!P0 BRA `(.L_x_2011) ;  /* 0x00000024000c8947 */ /* 0x002fd80003800000 */
.L_x_2067:
[----:B------:R-:W-:Y:S01]  /*fdb0*/  IMAD.MOV.U32 R20, RZ, RZ, 0x1 ;  /* 0x00000001ff147424 */ /* 0x000fe200078e00ff */
[----:B------:R-:W-:Y:S06]  /*fdc0*/  @!P1 BRA `(.L_x_2012) ;  /* 0x0000000c00e49947 */ /* 0x000fec0003800000 */
[----:B-1----:R-:W2:Y:S01]  /*fdd0*/  LDL R3, [R1+0x1c] ;  /* 0x00001c0001037983 */ /* 0x002ea20000100800 */
[----:B------:R-:W-:Y:S01]  /*fde0*/  IMAD.MOV.U32 R0, RZ, RZ, 0x1 ;  /* 0x00000001ff007424 */ /* 0x000fe200078e00ff */
[C---:B--2---:R-:W-:Y:S02]  /*fdf0*/  LOP3.LUT R4, R3.reuse, 0x1, RZ, 0xfc, !PT ;  /* 0x0000000103047812 */ /* 0x044fe400078efcff */
[----:B------:R-:W-:Y:S01]  /*fe00*/  LOP3.LUT R21, R3, 0x2, RZ, 0xfc, !PT ;  /* 0x0000000203157812 */ /* 0x000fe200078efcff */
[----:B------:R-:W-:Y:S02]  /*fe10*/  IMAD.MOV.U32 R3, RZ, RZ, RZ ;  /* 0x000000ffff037224 */ /* 0x000fe400078e00ff */
[----:B------:R1:W-:Y:S05]  /*fe20*/  STL [R1+0x20], R4 ;  /* 0x0000200401007387 */ /* 0x0003ea0000100800 */
.L_x_2031:
[----:B-1----:R-:W2:Y:S01]  /*fe30*/  LDL R4, [R1+0x10] ;  /* 0x0000100001047983 */ /* 0x002ea20000100800 */
[----:B------:R-:W-:Y:S01]  /*fe40*/  VIADD R17, R3, 0x1 ;  /* 0x0000000103117836 */ /* 0x000fe20000000000 */
[----:B------:R-:W-:Y:S04]  /*fe50*/  BSSY B0, `(.L_x_2013) ;  /* 0x0000081000007945 */ /* 0x000fe80003800000 */
[----:B------:R-:W-:-:S04]  /*fe60*/  ISETP.NE.AND P0, PT, R17, 0x2, PT ;  /* 0x000000021100780c */ /* 0x000fc80003f05270 */
[----:B------:R-:W-:Y:S02]  /*fe70*/  SEL R5, RZ, 0x1, P0 ;  /* 0x00000001ff057807 */ /* 0x000fe40000000000 */
[----:B------:R-:W-:Y:S02]  /*fe80*/  SEL R17, R17, RZ, P0 ;  /* 0x000000ff11117207 */ /* 0x000fe40000000000 */
[----:B------:R-:W-:Y:S02]  /*fe90*/  LOP3.LUT R20, R0, R5, RZ, 0x3c, !PT ;  /* 0x0000000500147212 */ /* 0x000fe400078e3cff */
[----:B--2---:R-:W-:-:S13]  /*fea0*/  ISETP.NE.AND P1, PT, R4, RZ, PT ;  /* 0x000000ff0400720c */ /* 0x004fda0003f25270 */
[----:B0-----:R-:W-:Y:S05]  /*feb0*/  @!P1 BRA `(.L_x_2014) ;  /* 0x0000000400e89947 */ /* 0x001fea0003800000 */
[----:B------:R-:W2:Y:S01]  /*fec0*/  LDL R4, [R1+0x18] ;  /* 0x0000180001047983 */ /* 0x000ea20000100800 */
[----:B------:R-:W-:Y:S01]  /*fed0*/  IMAD.MOV.U32 R8, RZ, RZ, R2 ;  /* 0x000000ffff087224 */ /* 0x000fe200078e0002 */
[----:B--2---:R-:W-:-:S13]  /*fee0*/  ISETP.NE.AND P1, PT, R4, RZ, PT ;  /* 0x000000ff0400720c */ /* 0x004fda0003f25270 */
[----:B------:R-:W-:Y:S05]  /*fef0*/  @!P1 BRA `(.L_x_2015) ;  /* 0x0000000000509947 */ /* 0x000fea0003800000 */
[----:B------:R-:W2:Y:S01]  /*ff00*/  LDL R9, [R1+0x8] ;  /* 0x0000080001097983 */ /* 0x000ea20000100800 */
[----:B------:R-:W1:Y:S01]  /*ff10*/  LDC R8, c[0x0][0x43c] ;  /* 0x00010f00ff087b82 */ /* 0x000e620000000800 */
[----:B------:R-:W-:Y:S02]  /*ff20*/  ULDC.64 UR4, c[0x0][0x428] ;  /* 0x00010a0000047ab9 */ /* 0x000fe40000000a00 */
[----:B------:R-:W3:Y:S01]  /*ff30*/  LDL R10, [R1] ;  /* 0x00000000010a7983 */ /* 0x000ee20000100800 */
[----:B-1----:R-:W-:-:S13]  /*ff40*/  ISETP.NE.AND P0, PT, R8, 0x1, PT ;  /* 0x000000010800780c */ /* 0x002fda0003f05270 */
        /* <DEDUP_REMOVED lines=15> */
.L_x_2015:
[----:B------:R-:W2:Y:S01]  /*10040*/  S2R R4, SR_TID.X ;  /* 0x0000000000047919 */ /* 0x000ea20000002100 */
[----:B01----:R-:W-:Y:S02]  /*10050*/  LEA R6, R17, UR38, 0x3 ;  /* 0x0000002611067c11 */ /* 0x003fe4000f8e18ff */
[----:B--2---:R-:W-:Y:S02]  /*10060*/  LOP3.LUT R5, R4, 0x7f, RZ, 0xc0, !PT ;  /* 0x0000007f04057812 */ /* 0x004fe400078ec0ff */
[----:B------:R-:W-:Y:S02]  /*10070*/  SHF.L.U32 R4, R20, 0x1f, RZ ;  /* 0x0000001f14047819 */ /* 0x000fe400000006ff */
[----:B------:R-:W-:Y:S02]  /*10080*/  ISETP.NE.AND P1, PT, R5, RZ, PT ;  /* 0x000000ff0500720c */ /* 0x000fe40003f25270 */
[----:B------:R-:W0:Y:S02]  /*10090*/  SYNCS.PHASECHK.TRANS64.TRYWAIT P0, [R6+URZ+0x29880], R4 ;  /* 0x02988004060075a7 */ /* 0x000e24000800017f */
[----:B0-----:R-:W-:Y:S09]  /*100a0*/  @!P0 BRA `(.L_x_2016) ;  /* 0x0000002000648947 */ /* 0x001ff20003800000 */
.L_x_2068:
        /* <DEDUP_REMOVED lines=9> */
.L_x_2018:
[----:B------:R-:W-:Y:S05]  /*10140*/  BSYNC B1 ;  /* 0x0000000000017941 */ /* 0x000fea0003800000 */
.L_x_2017:
        /* <DEDUP_REMOVED lines=15> */
.L_x_2019:
        /* <DEDUP_REMOVED lines=8> */
.L_x_2069:
        /* <DEDUP_REMOVED lines=11> */
.L_x_2022:
[----:B------:R-:W-:Y:S05]  /*10370*/  BSYNC B1 ;  /* 0x0000000000017941 */ /* 0x000fea0003800000 */
.L_x_2021:
        /* <DEDUP_REMOVED lines=13> */
.L_x_2023:
        /* <DEDUP_REMOVED lines=13> */
.L_x_2024:
        /* <DEDUP_REMOVED lines=13> */
.L_x_2025:
[----:B------:R-:W-:-:S13]  /*105f0*/  @P0 ELECT P1, URZ, PT ;  /* 0x00000000003f082f */ /* 0x000fda0003820000 */
[----:B------:R-:W-:Y:S01]  /*10600*/  @P1 R2UR UR13, R16 ;  /* 0x00000000100d12ca */ /* 0x000fe200000e0000 */
[----:B------:R-:W-:Y:S01]  /*10610*/  UMOV UR12, UR36 ;  /* 0x00000024000c7c82 */ /* 0x000fe20008000000 */
[----:B------:R-:W-:-:S11]  /*10620*/  @P1 PLOP3.LUT P0, PT, P1, PT, PT, 0x8, 0x0 ;  /* 0x000000000000181c */ /* 0x000fd60000f0e170 */
[----:B------:R1:W-:Y:S01]  /*10630*/  UTMALDG.4D [UR8], [UR6], desc[UR14] ;  /* 0x00000e08060075b4 */ /* 0x0003e20008019000 */
[----:B------:R-:W-:Y:S01]  /*10640*/  PLOP3.LUT P1, PT, PT, PT, PT, 0x8, 0x0 ;  /* 0x000000000000781c */ /* 0x000fe20003f2e170 */
[----:B-1----:R-:W-:-:S12]  /*10650*/  @P0 BRA.U.ANY `(.L_x_2025) ;  /* 0xfffffffd00e40947 */ /* 0x002fd8000393ffff */
.L_x_2014:
[----:B------:R-:W-:Y:S05]  /*10660*/  BSYNC B0 ;  /* 0x0000000000007941 */ /* 0x000fea0003800000 */
.L_x_2013:
[----:B------:R-:W2:Y:S02]  /*10670*/  LDL R4, [R1+0x20] ;  /* 0x0000200001047983 */ /* 0x000ea40000100800 */
[----:B--2---:R-:W-:-:S13]  /*10680*/  ISETP.NE.AND P0, PT, R4, 0x3, PT ;  /* 0x000000030400780c */ /* 0x004fda0003f05270 */
[----:B------:R-:W-:Y:S05]  /*10690*/  @!P0 BRA `(.L_x_2026) ;  /* 0x0000000000048947 */ /* 0x000fea0003800000 */
[----:B------:R-:W-:Y:S01]  /*106a0*/  BPT.TRAP 0x1 ;  /* 0x000000040000795c */ /* 0x000fe20000300000 */
.L_x_2026:
[----:B------:R-:W-:Y:S02]  /*106b0*/  LOP3.LUT R4, R0, 0x1, RZ, 0x3c, !PT ;  /* 0x0000000100047812 */ /* 0x000fe400078e3cff */
[----:B------:R-:W-:Y:S02]  /*106c0*/  LEA R18, R3, UR38, 0x3 ;  /* 0x0000002603127c11 */ /* 0x000fe4000f8e18ff */
[----:B------:R-:W-:Y:S02]  /*106d0*/  SHF.L.U32 R4, R4, 0x1f, RZ ;  /* 0x0000001f04047819 */ /* 0x000fe400000006ff */
[----:B------:R-:W-:Y:S02]  /*106e0*/  ISETP.NE.AND P1, PT, R21, 0x3, PT ;  /* 0x000000031500780c */ /* 0x000fe40003f25270 */
[----:B------:R-:W1:Y:S02]  /*106f0*/  SYNCS.PHASECHK.TRANS64.TRYWAIT P0, [R18+URZ+0x29870], R4 ;  /* 0x02987004120075a7 */ /* 0x000e64000800017f */
[----:B-1----:R-:W-:Y:S09]  /*10700*/  @!P0 BRA `(.L_x_2027) ;  /* 0x0000001800f48947 */ /* 0x002ff20003800000 */
.L_x_2070:
[----:B------:R-:W-:Y:S05]  /*10710*/  @!P1 BRA `(.L_x_2028) ;  /* 0x0000000000049947 */ /* 0x000fea0003800000 */
[----:B------:R-:W-:Y:S01]  /*10720*/  BPT.TRAP 0x1 ;  /* 0x000000040000795c */ /* 0x000fe20000300000 */
.L_x_2028:
[----:B------:R-:W-:Y:S01]  /*10730*/  SHF.L.U32 R0, R0, 0x1f, RZ ;  /* 0x0000001f00007819 */ /* 0x000fe200000006ff */
[----:B------:R-:W-:-:S03]  /*10740*/  IMAD R12, R3, 0x5000, RZ ;  /* 0x00005000030c7824 */ /* 0x000fc600078e02ff */
[----:B------:R-:W2:Y:S02]  /*10750*/  SYNCS.PHASECHK.TRANS64.TRYWAIT P0, [R18+URZ+0x29860], R0 ;  /* 0x02986000120075a7 */ /* 0x000ea4000800017f */
[----:B--2---:R-:W-:Y:S05]  /*10760*/  @!P0 BRA `(.L_x_2029) ;  /* 0x0000001800f08947 */ /* 0x004fea0003800000 */
.L_x_2071:
[----:B-1----:R-:W2:Y:S04]  /*10770*/  LDL R4, [R1+0xc] ;  /* 0x00000c0001047983 */ /* 0x002ea80000100800 */
[----:B------:R-:W3:Y:S01]  /*10780*/  LDL R13, [R1+0x14] ;  /* 0x00001400010d7983 */ /* 0x000ee20000100800 */
[----:B------:R-:W-:Y:S05]  /*10790*/  WARPSYNC.ALL ;  /* 0x0000000000007948 */ /* 0x000fea0003800000 */
[----:B------:R-:W1:Y:S01]  /*107a0*/  S2R R3, SR_TID.X ;  /* 0x0000000000037919 */ /* 0x000e620000002100 */
[----:B0-----:R-:W-:Y:S01]  /*107b0*/  IMAD.MOV.U32 R6, RZ, RZ, 0x40 ;  /* 0x00000040ff067424 */ /* 0x001fe200078e00ff */
[----:B-1----:R-:W-:-:S04]  /*107c0*/  LOP3.LUT P0, RZ, R3, 0x4, RZ, 0xc0, !PT ;  /* 0x0000000403ff7812 */ /* 0x002fc8000780c0ff */
[----:B------:R-:W-:Y:S02]  /*107d0*/  SEL R6, R6, 0xffffffc0, !P0 ;  /* 0xffffffc006067807 */ /* 0x000fe40004000000 */
[C---:B--2---:R-:W-:Y:S02]  /*107e0*/  LOP3.LUT R0, R12.reuse, R4, RZ, 0xfc, !PT ;  /* 0x000000040c007212 */ /* 0x044fe400078efcff */
[----:B---3--:R-:W-:-:S03]  /*107f0*/  LOP3.LUT R19, R12, R13, RZ, 0xfc, !PT ;  /* 0x0000000d0c137212 */ /* 0x008fc600078efcff */
[----:B------:R-:W0:Y:S01]  /*10800*/  LDSM.16.MT88.4 R8, [R0+UR38+0xa400] ;  /* 0x00a400260008783b */ /* 0x000e220008004200 */
[----:B------:R-:W-:Y:S02]  /*10810*/  VIADD R3, R0, UR38 ;  /* 0x0000002600037c36 */ /* 0x000fe40008000000 */
[----:B------:R-:W-:Y:S02]  /*10820*/  VIADD R19, R19, UR38 ;  /* 0x0000002613137c36 */ /* 0x000fe40008000000 */
[----:B------:R-:W-:Y:S01]  /*10830*/  IMAD.IADD R3, R6, 0x1, R3 ;  /* 0x0000000106037824 */ /* 0x000fe200078e0203 */
        /* <DEDUP_REMOVED lines=67> */
.L_x_2030:
        /* <DEDUP_REMOVED lines=15> */
.L_x_2012:
[----:B------:R-:W-:-:S07]  /*10d60*/  IMAD.MOV.U32 R17, RZ, RZ, RZ ;  /* 0x000000ffff117224 */ /* 0x000fce00078e00ff */
.L_x_2032:
[----:B------:R-:W1:Y:S02]  /*10d70*/  LDL R2, [R1+0x1c] ;  /* 0x00001c0001027983 */ /* 0x000e640000100800 */
[----:B-1----:R-:W-:-:S04]  /*10d80*/  LOP3.LUT R0, R2, 0x1, RZ, 0xfc, !PT ;  /* 0x0000000102007812 */ /* 0x002fc800078efcff */
[----:B------:R-:W-:-:S13]  /*10d90*/  ISETP.NE.AND P0, PT, R0, 0x3, PT ;  /* 0x000000030000780c */ /* 0x000fda0003f05270 */
[----:B------:R-:W-:Y:S05]  /*10da0*/  @!P0 BRA `(.L_x_2033) ;  /* 0x0000000000048947 */ /* 0x000fea0003800000 */
[----:B------:R-:W-:Y:S01]  /*10db0*/  BPT.TRAP 0x1 ;  /* 0x000000040000795c */ /* 0x000fe20000300000 */
.L_x_2033:
[----:B------:R-:W-:Y:S01]  /*10dc0*/  LOP3.LUT R0, R20, 0x1, RZ, 0x3c, !PT ;  /* 0x0000000114007812 */ /* 0x000fe200078e3cff */
[----:B------:R-:W-:Y:S01]  /*10dd0*/  BSSY B0, `(.L_x_2034) ;  /* 0x0000007000007945 */ /* 0x000fe20003800000 */
[----:B------:R-:W-:Y:S02]  /*10de0*/  LEA R3, R17, UR38, 0x3 ;  /* 0x0000002611037c11 */ /* 0x000fe4000f8e18ff */
[----:B------:R-:W-:Y:S02]  /*10df0*/  SHF.L.U32 R0, R0, 0x1f, RZ ;  /* 0x0000001f00007819 */ /* 0x000fe400000006ff */
[----:B------:R-:W-:Y:S02]  /*10e00*/  LOP3.LUT R2, R2, 0x2, RZ, 0xfc, !PT ;  /* 0x0000000202027812 */ /* 0x000fe400078efcff */
[----:B------:R-:W1:Y:S02]  /*10e10*/  SYNCS.PHASECHK.TRANS64.TRYWAIT P0, [R3+URZ+0x29870], R0 ;  /* 0x02987000030075a7 */ /* 0x000e64000800017f */
[----:B------:R-:W-:Y:S01]  /*10e20*/  ISETP.NE.AND P1, PT, R2, 0x3, PT ;  /* 0x000000030200780c */ /* 0x000fe20003f25270 */
[----:B-1----:R-:W-:-:S12]  /*10e30*/  @!P0 BRA `(.L_x_2035) ;  /* 0x0000001400508947 */ /* 0x002fd80003800000 */
.L_x_2072:
[----:B------:R-:W-:Y:S05]  /*10e40*/  BSYNC B0 ;  /* 0x0000000000007941 */ /* 0x000fea0003800000 */
.L_x_2034:
[----:B------:R-:W-:Y:S05]  /*10e50*/  @!P1 BRA `(.L_x_2036) ;  /* 0x0000000000049947 */ /* 0x000fea0003800000 */
[----:B------:R-:W-:Y:S01]  /*10e60*/  BPT.TRAP 0x1 ;  /* 0x000000040000795c */ /* 0x000fe20000300000 */
.L_x_2036:
[----:B-1----:R-:W2:Y:S01]  /*10e70*/  LDL.LU R0, [R1+0xc] ;  /* 0x00000c0001007983 */ /* 0x002ea20000300800 */
[----:B------:R-:W-:Y:S01]  /*10e80*/  SHF.L.U32 R2, R20, 0x1f, RZ ;  /* 0x0000001f14027819 */ /* 0x000fe200000006ff */
[----:B------:R-:W-:-:S03]  /*10e90*/  IMAD R12, R17, 0x5000, RZ ;  /* 0x00005000110c7824 */ /* 0x000fc600078e02ff */
[----:B------:R-:W1:Y:S02]  /*10ea0*/  SYNCS.PHASECHK.TRANS64.TRYWAIT P0, [R3+URZ+0x29860], R2 ;  /* 0x02986002030075a7 */ /* 0x000e64000800017f */
[----:B--2---:R-:W-:Y:S01]  /*10eb0*/  LOP3.LUT R0, R12, R0, RZ, 0xfc, !PT ;  /* 0x000000000c007212 */ /* 0x004fe200078efcff */
[----:B-1----:R-:W-:Y:S06]  /*10ec0*/  @!P0 BRA `(.L_x_2037) ;  /* 0x0000001400408947 */ /* 0x002fec0003800000 */
.L_x_2073:
[----:B------:R-:W2:Y:S01]  /*10ed0*/  LDL.LU R13, [R1+0x14] ;  /* 0x00001400010d7983 */ /* 0x000ea20000300800 */
[----:B------:R-:W3:Y:S01]  /*10ee0*/  S2R R4, SR_TID.X ;  /* 0x0000000000047919 */ /* 0x000ee20000002100 */
[----:B-1----:R-:W-:Y:S01]  /*10ef0*/  VIADD R2, R0, UR38 ;  /* 0x0000002600027c36 */ /* 0x002fe20008000000 */
[----:B------:R-:W-:Y:S05]  /*10f00*/  WARPSYNC.ALL ;  /* 0x0000000000007948 */ /* 0x000fea0003800000 */
[----:B0-----:R-:W0:Y:S01]  /*10f10*/  LDSM.16.MT88.4 R8, [R0+UR38+0xa400] ;  /* 0x00a400260008783b */ /* 0x001e220008004200 */
[----:B---3--:R-:W-:Y:S01]  /*10f20*/  LOP3.LUT P0, RZ, R4, 0x4, RZ, 0xc0, !PT ;  /* 0x0000000404ff7812 */ /* 0x008fe2000780c0ff */
        /* <DEDUP_REMOVED lines=72> */
.L_x_2038:
        /* <DEDUP_REMOVED lines=14> */
.L_x_1993:
[----:B------:R-:W0:Y:S01]  /*11490*/  S2R R4, SR_CgaCtaId ;  /* 0x0000000000047919 */ /* 0x000e220000008800 */
[----:B------:R-:W-:Y:S02]  /*114a0*/  MOV R3, 0x400 ;  /* 0x0000040000037802 */ /* 0x000fe40000000f00 */
[----:B------:R-:W-:Y:S02]  /*114b0*/  SHF.L.U32 R2, R2, 0x1f, RZ ;  /* 0x0000001f02027819 */ /* 0x000fe400000006ff */
[----:B0-----:R-:W-:-:S04]  /*114c0*/  LEA R9, R4, R3, 0x18 ;  /* 0x0000000304097211 */ /* 0x001fc800078ec0ff */
[----:B------:R-:W0:Y:S02]  /*114d0*/  SYNCS.PHASECHK.TRANS64.TRYWAIT P0, [R9+URZ+0x29820], R2 ;  /* 0x02982002090075a7 */ /* 0x000e24000800017f */
[----:B0-----:R-:W-:Y:S05]  /*114e0*/  @!P0 BRA `(.L_x_2039) ;  /* 0x0000000c00cc8947 */ /* 0x001fea0003800000 */
.L_x_2074:
        /* <DEDUP_REMOVED lines=13> */
.L_x_2040:
        /* <DEDUP_REMOVED lines=12> */
.L_x_2075:
[----:B------:R-:W1:Y:S02]  /*11680*/  SYNCS.PHASECHK.TRANS64.TRYWAIT P1, [R7+URZ], R2 ;  /* 0x00000002070075a7 */ /* 0x000e64000802017f */
[----:B-1----:R-:W-:Y:S05]  /*11690*/  @!P1 BRA `(.L_x_2042) ;  /* 0x0000000c00889947 */ /* 0x002fea0003800000 */
.L_x_2076:
[----:B------:R-:W-:Y:S05]  /*116a0*/  @!P0 BRA `(.L_x_2043) ;  /* 0x0000000000048947 */ /* 0x000fea0003800000 */
[----:B------:R-:W-:Y:S01]  /*116b0*/  BPT.TRAP 0x1 ;  /* 0x000000040000795c */ /* 0x000fe20000300000 */
.L_x_2043:
[----:B0-----:R-:W-:-:S04]  /*116c0*/  IMAD R5, R0, 0x8, R9 ;  /* 0x0000000800057824 */ /* 0x001fc800078e0209 */
[----:B------:R-:W0:Y:S02]  /*116d0*/  SYNCS.PHASECHK.TRANS64.TRYWAIT P1, [R5+URZ+0x29860], R4 ;  /* 0x02986004050075a7 */ /* 0x000e24000802017f */
[----:B0-----:R-:W-:Y:S05]  /*116e0*/  @!P1 BRA `(.L_x_2044) ;  /* 0x0000000c00889947 */ /* 0x001fea0003800000 */
.L_x_2077:
[----:B------:R-:W-:Y:S05]  /*116f0*/  @!P0 BRA `(.L_x_2045) ;  /* 0x0000000000048947 */ /* 0x000fea0003800000 */
[----:B------:R-:W-:Y:S01]  /*11700*/  BPT.TRAP 0x1 ;  /* 0x000000040000795c */ /* 0x000fe20000300000 */
.L_x_2045:
[----:B------:R-:W-:-:S04]  /*11710*/  IMAD R3, R3, 0x8, R9 ;  /* 0x0000000803037824 */ /* 0x000fc800078e0209 */
[----:B------:R-:W2:Y:S02]  /*11720*/  SYNCS.PHASECHK.TRANS64.TRYWAIT P1, [R3+URZ+0x29860], R2 ;  /* 0x02986002030075a7 */ /* 0x000ea4000802017f */
[----:B--2---:R-:W-:Y:S05]  /*11730*/  @!P1 BRA `(.L_x_2046) ;  /* 0x0000000c00889947 */ /* 0x004fea0003800000 */
.L_x_2078:
[----:B------:R-:W-:Y:S05]  /*11740*/  @!P0 BRA `(.L_x_2047) ;  /* 0x0000000000048947 */ /* 0x000fea0003800000 */
[----:B------:R-:W-:Y:S01]  /*11750*/  BPT.TRAP 0x1 ;  /* 0x000000040000795c */ /* 0x000fe20000300000 */
.L_x_2047:
[----:B------:R-:W3:Y:S02]  /*11760*/  SYNCS.PHASECHK.TRANS64.TRYWAIT P0, [R5+URZ+0x29880], R4 ;  /* 0x02988004050075a7 */ /* 0x000ee4000800017f */
[----:B---3--:R-:W-:Y:S05]  /*11770*/  @!P0 BRA `(.L_x_2048) ;  /* 0x0000000c008c8947 */ /* 0x008fea0003800000 */
.L_x_2049:
[----:B----4-:R4:W0:Y:S02]  /*11780*/  SYNCS.PHASECHK.TRANS64.TRYWAIT P0, [R3+URZ+0x29880], R2 ;  /* 0x02988002030075a7 */ /* 0x010824000800017f */
[----:B0-----:R-:W-:Y:S05]  /*11790*/  @!P0 NANOSLEEP.SYNCS 0x989680 ;  /* 0x009896800000895d */ /* 0x001fea0003900000 */
[----:B------:R-:W0:Y:S02]  /*117a0*/  @!P0 SYNCS.PHASECHK.TRANS64 P0, [R3+URZ+0x29880], R2 ;  /* 0x02988002030085a7 */ /* 0x000e24000800007f */
[----:B0-----:R-:W-:Y:S05]  /*117b0*/  @!P0 BRA `(.L_x_2049) ;  /* 0xfffffffc00f08947 */ /* 0x001fea000383ffff */
.L_x_1952:
[----:B------:R-:W-:Y:S05]  /*117c0*/  BSYNC B6 ;  /* 0x0000000000067941 */ /* 0x000fea0003800000 */
.L_x_1949:
[----:B------:R-:W-:Y:S05]  /*117d0*/  EXIT ;  /* 0x000000000000794d */ /* 0x000fea0003800000 */
.L_x_1956:
[----:B-1----:R-:W-:-:S04]  /*117e0*/  IMAD.U32 R0, RZ, RZ, UR39 ;  /* 0x00000027ff007e24 */ /* 0x002fc8000f8e00ff */
[----:B------:R1:W2:Y:S03]  /*117f0*/  SYNCS.PHASECHK.TRANS64.TRYWAIT P0, [R0+URZ+0x29800], R3 ;  /* 0x02980003000075a7 */ /* 0x0002a6000800017f */
[----:B--2---:R-:W-:Y:S05]  /*11800*/  @!P0 NANOSLEEP.SYNCS 0x989680 ;  /* 0x009896800000895d */ /* 0x004fea0003900000 */
[----:B------:R-:W2:Y:S02]  /*11810*/  @!P0 SYNCS.PHASECHK.TRANS64 P0, [R0+URZ+0x29800], R3 ;  /* 0x02980003000085a7 */ /* 0x000ea4000800007f */
[----:B--2---:R-:W-:Y:S05]  /*11820*/  @!P0 BRA `(.L_x_1956) ;  /* 0xfffffffc00ec8947 */ /* 0x004fea000383ffff */
[----:B------:R-:W-:Y:S05]  /*11830*/  BRA `(.L_x_2050) ;  /* 0xfffffefc00807947 */ /* 0x000fea000383ffff */
.L_x_1960:
[----:B-1----:R-:W-:-:S04]  /*11840*/  IMAD.U32 R0, RZ, RZ, UR39 ;  /* 0x00000027ff007e24 */ /* 0x002fc8000f8e00ff */
[----:B------:R1:W3:Y:S03]  /*11850*/  SYNCS.PHASECHK.TRANS64.TRYWAIT P2, [R0+URZ+0x29830], R3 ;  /* 0x02983003000075a7 */ /* 0x0002e6000804017f */
[----:B---3--:R-:W-:Y:S05]  /*11860*/  @!P2 NANOSLEEP.SYNCS 0x989680 ;  /* 0x009896800000a95d */ /* 0x008fea0003900000 */
[----:B------:R-:W3:Y:S02]  /*11870*/  @!P2 SYNCS.PHASECHK.TRANS64 P2, [R0+URZ+0x29830], R3 ;  /* 0x029830030000a5a7 */ /* 0x000ee4000804007f */
[----:B---3--:R-:W-:Y:S05]  /*11880*/  @!P2 BRA `(.L_x_1960) ;  /* 0xfffffffc00eca947 */ /* 0x008fea000383ffff */
[----:B------:R-:W-:Y:S05]  /*11890*/  BRA `(.L_x_1959) ;  /* 0xfffffefc009c7947 */ /* 0x000fea000383ffff */
.L_x_1965:
[----:B-1----:R-:W-:-:S04]  /*118a0*/  IMAD.U32 R20, RZ, RZ, UR6 ;  /* 0x00000006ff147e24 */ /* 0x002fc8000f8e00ff */
[----:B------:R1:W2:Y:S03]  /*118b0*/  SYNCS.PHASECHK.TRANS64.TRYWAIT P3, [R20+URZ+0x29830], R9 ;  /* 0x02983009140075a7 */ /* 0x0002a6000806017f */
[----:B--2---:R-:W-:Y:S05]  /*118c0*/  @!P3 NANOSLEEP.SYNCS 0x989680 ;  /* 0x009896800000b95d */ /* 0x004fea0003900000 */
[----:B------:R-:W2:Y:S02]  /*118d0*/  @!P3 SYNCS.PHASECHK.TRANS64 P3, [R20+URZ+0x29830], R9 ;  /* 0x029830091400b5a7 */ /* 0x000ea4000806007f */
[----:B--2---:R-:W-:Y:S05]  /*118e0*/  @!P3 BRA `(.L_x_1965) ;  /* 0xfffffffc00ecb947 */ /* 0x004fea000383ffff */
[----:B------:R-:W-:Y:S05]  /*118f0*/  BRA `(.L_x_1962) ;  /* 0xffffff3400607947 */ /* 0x000fea000383ffff */
.L_x_1969:
[----:B-1----:R-:W-:-:S04]  /*11900*/  IMAD.U32 R14, RZ, RZ, UR6 ;  /* 0x00000006ff0e7e24 */ /* 0x002fc8000f8e00ff */
[----:B------:R1:W2:Y:S03]  /*11910*/  SYNCS.PHASECHK.TRANS64.TRYWAIT P3, [R14+URZ+0x29850], R9 ;  /* 0x029850090e0075a7 */ /* 0x0002a6000806017f */
[----:B--2---:R-:W-:Y:S05]  /*11920*/  @!P3 NANOSLEEP.SYNCS 0x989680 ;  /* 0x009896800000b95d */ /* 0x004fea0003900000 */
[----:B------:R-:W2:Y:S02]  /*11930*/  @!P3 SYNCS.PHASECHK.TRANS64 P3, [R14+URZ+0x29850], R9 ;  /* 0x029850090e00b5a7 */ /* 0x000ea4000806007f */
[----:B--2---:R-:W-:Y:S05]  /*11940*/  @!P3 BRA `(.L_x_1969) ;  /* 0xfffffffc00ecb947 */ /* 0x004fea000383ffff */
[----:B------:R-:W-:Y:S05]  /*11950*/  BRA `(.L_x_1966) ;  /* 0xffffff4000707947 */ /* 0x000fea000383ffff */
.L_x_1976:
[----:B-1----:R-:W-:-:S04]  /*11960*/  IMAD.U32 R14, RZ, RZ, UR6 ;  /* 0x00000006ff0e7e24 */ /* 0x002fc8000f8e00ff */
[----:B------:R1:W2:Y:S03]  /*11970*/  SYNCS.PHASECHK.TRANS64.TRYWAIT P2, [R14+URZ+0x29830], R9 ;  /* 0x029830090e0075a7 */ /* 0x0002a6000804017f */
[----:B--2---:R-:W-:Y:S05]  /*11980*/  @!P2 NANOSLEEP.SYNCS 0x989680 ;  /* 0x009896800000a95d */ /* 0x004fea0003900000 */
[----:B------:R-:W2:Y:S02]  /*11990*/  @!P2 SYNCS.PHASECHK.TRANS64 P2, [R14+URZ+0x29830], R9 ;  /* 0x029830090e00a5a7 */ /* 0x000ea4000804007f */
[----:B--2---:R-:W-:Y:S05]  /*119a0*/  @!P2 BRA `(.L_x_1976) ;  /* 0xfffffffc00eca947 */ /* 0x004fea000383ffff */
[----:B------:R-:W-:Y:S05]  /*119b0*/  BRA `(.L_x_1973) ;  /* 0xffffff6c002c7947 */ /* 0x000fea000383ffff */
.L_x_1980:
[----:B-1----:R-:W-:-:S04]  /*119c0*/  IMAD.U32 R14, RZ, RZ, UR6 ;  /* 0x00000006ff0e7e24 */ /* 0x002fc8000f8e00ff */
[----:B------:R1:W2:Y:S03]  /*119d0*/  SYNCS.PHASECHK.TRANS64.TRYWAIT P2, [R14+URZ+0x29850], R9 ;  /* 0x029850090e0075a7 */ /* 0x0002a6000804017f */
[----:B--2---:R-:W-:Y:S05]  /*119e0*/  @!P2 NANOSLEEP.SYNCS 0x989680 ;  /* 0x009896800000a95d */ /* 0x004fea0003900000 */
[----:B------:R-:W2:Y:S02]  /*119f0*/  @!P2 SYNCS.PHASECHK.TRANS64 P2, [R14+URZ+0x29850], R9 ;  /* 0x029850090e00a5a7 */ /* 0x000ea4000804007f */
[----:B--2---:R-:W-:Y:S05]  /*11a00*/  @!P2 BRA `(.L_x_1980) ;  /* 0xfffffffc00eca947 */ /* 0x004fea000383ffff */
[----:B------:R-:W-:Y:S05]  /*11a10*/  BRA `(.L_x_1977) ;  /* 0xffffff78002c7947 */ /* 0x000fea000383ffff */
.L_x_1986:
[----:B-1----:R-:W-:-:S04]  /*11a20*/  IMAD.U32 R5, RZ, RZ, UR5 ;  /* 0x00000005ff057e24 */ /* 0x002fc8000f8e00ff */
[----:B------:R1:W2:Y:S03]  /*11a30*/  SYNCS.PHASECHK.TRANS64.TRYWAIT P0, [R5+URZ+0x29850], R0 ;  /* 0x02985000050075a7 */ /* 0x0002a6000800017f */
[----:B--2---:R-:W-:Y:S05]  /*11a40*/  @!P0 NANOSLEEP.SYNCS 0x989680 ;  /* 0x009896800000895d */ /* 0x004fea0003900000 */
[----:B------:R-:W2:Y:S02]  /*11a50*/  @!P0 SYNCS.PHASECHK.TRANS64 P0, [R5+URZ+0x29850], R0 ;  /* 0x02985000050085a7 */ /* 0x000ea4000800007f */
[----:B--2---:R-:W-:Y:S05]  /*11a60*/  @!P0 BRA `(.L_x_1986) ;  /* 0xfffffffc00ec8947 */ /* 0x004fea000383ffff */
[----:B------:R-:W-:Y:S05]  /*11a70*/  BRA `(.L_x_1985) ;  /* 0xffffff9400e07947 */ /* 0x000fea000383ffff */
.L_x_1999:
[----:B------:R-:W-:Y:S02]  /*11a80*/  IMAD.MOV.U32 R13, RZ, RZ, R4 ;  /* 0x000000ffff0d7224 */ /* 0x000fe400078e0004 */
[----:B------:R-:W-:Y:S02]  /*11a90*/  IMAD.MOV.U32 R12, RZ, RZ, RZ ;  /* 0x000000ffff0c7224 */ /* 0x000fe400078e00ff */
[----:B------:R-:W-:Y:S02]  /*11aa0*/  IMAD.MOV.U32 R11, RZ, RZ, 0x1f ;  /* 0x0000001fff0b7424 */ /* 0x000fe400078e00ff */
[----:B------:R-:W-:-:S07]  /*11ab0*/  IMAD.MOV.U32 R15, RZ, RZ, -0x1 ;  /* 0xffffffffff0f7424 */ /* 0x000fce00078e00ff */
[----:B0-----:R-:W-:Y:S05]  /*11ac0*/  WARPSYNC.COLLECTIVE R15, `(.L_x_2051) ;  /* 0x000000000f087348 */ /* 0x001fea0003c00000 */
[----:B------:R1:W2:Y:S02]  /*11ad0*/  SHFL.IDX P6, R14, R13, R12, R11 ;  /* 0x0000000c0d0e7389 */ /* 0x0002a400000c000b */
[----:B012---:R-:W-:Y:S01]  /*11ae0*/  ENDCOLLECTIVE ;  /* 0x000000000000791b */ /* 0x007fe20003800000 */
.L_x_2051:
[----:B------:R-:W-:Y:S05]  /*11af0*/  BRA `(.L_x_2052) ;  /* 0xffffffd000e07947 */ /* 0x000fea000383ffff */
.L_x_2001:
[----:B------:R-:W-:Y:S01]  /*11b00*/  BSSY B0, `(.L_x_2053) ;  /* 0x0000006000007945 */ /* 0x000fe20003800000 */
[----:B------:R-:W-:-:S07]  /*11b10*/  IMAD.MOV.U32 R15, RZ, RZ, -0x1 ;  /* 0xffffffffff0f7424 */ /* 0x000fce00078e00ff */
[----:B-1----:R-:W-:Y:S05]  /*11b20*/  WARPSYNC.COLLECTIVE R15, `(.L_x_2054) ;  /* 0x000000000f0c7348 */ /* 0x002fea0003c00000 */
[----:B------:R-:W-:Y:S02]  /*11b30*/  ELECT P6, UR62, PT ;  /* 0x00000000003e782f */ /* 0x000fe400038c0000 */
[----:B------:R-:W-:Y:S01]  /*11b40*/  MOV R14, UR62 ;  /* 0x0000003e000e7c02 */ /* 0x000fe20008000f00 */
[----:B-1----:R-:W-:Y:S10]  /*11b50*/  ENDCOLLECTIVE ;  /* 0x000000000000791b */ /* 0x002ff40003800000 */
.L_x_2054:
[----:B------:R-:W-:Y:S05]  /*11b60*/  BSYNC B0 ;  /* 0x0000000000007941 */ /* 0x000fea0003800000 */
.L_x_2053:
[----:B------:R-:W-:Y:S05]  /*11b70*/  BRA `(.L_x_2055) ;  /* 0xffffffd000e47947 */ /* 0x000fea000383ffff */
.L_x_2003:
[----:B0-----:R-:W-:-:S04]  /*11b80*/  IMAD.U32 R3, RZ, RZ, UR38 ;  /* 0x00000026ff037e24 */ /* 0x001fc8000f8e00ff */
[----:B------:R0:W2:Y:S03]  /*11b90*/  SYNCS.PHASECHK.TRANS64.TRYWAIT P0, [R3+URZ+0x29880], R2 ;  /* 0x02988002030075a7 */ /* 0x0000a6000800017f */
[----:B--2---:R-:W-:Y:S05]  /*11ba0*/  @!P0 NANOSLEEP.SYNCS 0x989680 ;  /* 0x009896800000895d */ /* 0x004fea0003900000 */
[----:B------:R-:W2:Y:S02]  /*11bb0*/  @!P0 SYNCS.PHASECHK.TRANS64 P0, [R3+URZ+0x29880], R2 ;  /* 0x02988002030085a7 */ /* 0x000ea4000800007f */
[----:B--2---:R-:W-:Y:S05]  /*11bc0*/  @!P0 BRA `(.L_x_2003) ;  /* 0xfffffffc00ec8947 */ /* 0x004fea000383ffff */
[----:B------:R-:W-:Y:S05]  /*11bd0*/  BRA `(.L_x_2056) ;  /* 0xffffffd400307947 */ /* 0x000fea000383ffff */
.L_x_2005:
[----:B0-----:R-:W-:-:S04]  /*11be0*/  IMAD.U32 R3, RZ, RZ, UR38 ;  /* 0x00000026ff037e24 */ /* 0x001fc8000f8e00ff */
[----:B------:R0:W2:Y:S03]  /*11bf0*/  SYNCS.PHASECHK.TRANS64.TRYWAIT P0, [R3+URZ+0x29840], R2 ;  /* 0x02984002030075a7 */ /* 0x0000a6000800017f */
[----:B--2---:R-:W-:Y:S05]  /*11c00*/  @!P0 NANOSLEEP.SYNCS 0x989680 ;  /* 0x009896800000895d */ /* 0x004fea0003900000 */
[----:B------:R-:W2:Y:S02]  /*11c10*/  @!P0 SYNCS.PHASECHK.TRANS64 P0, [R3+URZ+0x29840], R2 ;  /* 0x02984002030085a7 */ /* 0x000ea4000800007f */
[----:B--2---:R-:W-:Y:S05]  /*11c20*/  @!P0 BRA `(.L_x_2005) ;  /* 0xfffffffc00ec8947 */ /* 0x004fea000383ffff */
[----:B------:R-:W-:Y:S05]  /*11c30*/  BRA `(.L_x_2057) ;  /* 0xffffffd400707947 */ /* 0x000fea000383ffff */
.L_x_2008:
[----:B------:R-:W-:Y:S01]  /*11c40*/  IMAD.MOV.U32 R13, RZ, RZ, R4 ;  /* 0x000000ffff0d7224 */ /* 0x000fe200078e0004 */
[----:B------:R-:W-:Y:S01]  /*11c50*/  LEA.HI R2, R18, UR39, RZ, 0x1e ;  /* 0x0000002712027c11 */ /* 0x000fe2000f8ff0ff */
[----:B------:R-:W-:Y:S02]  /*11c60*/  IMAD.MOV.U32 R12, RZ, RZ, RZ ;  /* 0x000000ffff0c7224 */ /* 0x000fe400078e00ff */
[----:B------:R-:W-:Y:S02]  /*11c70*/  IMAD.MOV.U32 R11, RZ, RZ, 0x1c1f ;  /* 0x00001c1fff0b7424 */ /* 0x000fe400078e00ff */
[----:B------:R-:W-:Y:S02]  /*11c80*/  IMAD.MOV.U32 R15, RZ, RZ, -0x1 ;  /* 0xffffffffff0f7424 */ /* 0x000fe400078e00ff */
[----:B------:R-:W-:-:S07]  /*11c90*/  VIADD R10, R2, 0x20 ;  /* 0x00000020020a7836 */ /* 0x000fce0000000000 */
[----:B------:R-:W-:Y:S05]  /*11ca0*/  WARPSYNC.COLLECTIVE R15, `(.L_x_2058) ;  /* 0x000000000f087348 */ /* 0x000fea0003c00000 */
[----:B------:R0:W1:Y:S02]  /*11cb0*/  SHFL.IDX P6, R14, R13, R12, R11 ;  /* 0x0000000c0d0e7389 */ /* 0x00006400000c000b */
[----:B01----:R-:W-:Y:S01]  /*11cc0*/  ENDCOLLECTIVE ;  /* 0x000000000000791b */ /* 0x003fe20003800000 */
.L_x_2058:
[----:B------:R-:W-:Y:S02]  /*11cd0*/  IMAD.MOV.U32 R13, RZ, RZ, R5 ;  /* 0x000000ffff0d7224 */ /* 0x000fe400078e0005 */
[----:B------:R-:W-:-:S07]  /*11ce0*/  IMAD.MOV.U32 R6, RZ, RZ, R14 ;  /* 0x000000ffff067224 */ /* 0x000fce00078e000e */
[----:B------:R-:W-:Y:S05]  /*11cf0*/  WARPSYNC.COLLECTIVE R15, `(.L_x_2059) ;  /* 0x000000000f087348 */ /* 0x000fea0003c00000 */
[----:B------:R0:W1:Y:S02]  /*11d00*/  SHFL.IDX P6, R14, R13, R12, R11 ;  /* 0x0000000c0d0e7389 */ /* 0x00006400000c000b */
[----:B01----:R-:W-:Y:S01]  /*11d10*/  ENDCOLLECTIVE ;  /* 0x000000000000791b */ /* 0x003fe20003800000 */
.L_x_2059:
[----:B------:R-:W-:Y:S02]  /*11d20*/  ULDC UR4, c[0x0][0x288] ;  /* 0x0000a20000047ab9 */ /* 0x000fe40000000800 */
[----:B------:R-:W-:-:S05]  /*11d30*/  IMAD R3, R9, UR4, RZ ;  /* 0x0000000409037c24 */ /* 0x000fca000f8e02ff */
[----:B------:R-:W-:Y:S01]  /*11d40*/  ISETP.GE.AND P4, PT, R2, R3, PT ;  /* 0x000000030200720c */ /* 0x000fe20003f86270 */
[----:B------:R-:W-:Y:S02]  /*11d50*/  IMAD.MOV.U32 R13, RZ, RZ, R4 ;  /* 0x000000ffff0d7224 */ /* 0x000fe400078e0004 */
[----:B------:R-:W-:-:S10]  /*11d60*/  IMAD.MOV.U32 R12, RZ, RZ, 0x1 ;  /* 0x00000001ff0c7424 */ /* 0x000fd400078e00ff */
[----:B------:R-:W-:Y:S02]  /*11d70*/  @!P4 VIADD R9, R0, UR38 ;  /* 0x000000260009cc36 */ /* 0x000fe40008000000 */
[----:B------:R-:W-:-:S07]  /*11d80*/  IMAD.MOV.U32 R7, RZ, RZ, R14 ;  /* 0x000000ffff077224 */ /* 0x000fce00078e000e */
[----:B------:R-:W-:Y:S05]  /*11d90*/  WARPSYNC.COLLECTIVE R15, `(.L_x_2060) ;  /* 0x000000000f087348 */ /* 0x000fea0003c00000 */
[----:B------:R0:W1:Y:S02]  /*11da0*/  SHFL.IDX P6, R14, R13, R12, R11 ;  /* 0x0000000c0d0e7389 */ /* 0x00006400000c000b */
[----:B01----:R-:W-:Y:S01]  /*11db0*/  ENDCOLLECTIVE ;  /* 0x000000000000791b */ /* 0x003fe20003800000 */
.L_x_2060:
[----:B------:R-:W-:-:S05]  /*11dc0*/  @!P4 IADD3 R7, P3, R8, R7, RZ ;  /* 0x000000070807c210 */ /* 0x000fca0007f7e0ff */
[----:B------:R-:W-:Y:S01]  /*11dd0*/  @!P4 IMAD.X R6, RZ, RZ, R6, P3 ;  /* 0x000000ffff06c224 */ /* 0x000fe200018e0606 */
[----:B------:R-:W-:Y:S01]  /*11de0*/  ISETP.GE.AND P3, PT, R10, R3, PT ;  /* 0x000000030a00720c */ /* 0x000fe20003f66270 */
[----:B------:R-:W-:-:S03]  /*11df0*/  VIADD R10, R2, 0x40 ;  /* 0x00000040020a7836 */ /* 0x000fc60000000000 */
        /* <DEDUP_REMOVED lines=14> */
.L_x_2061:
[----:B------:R-:W-:Y:S02]  /*11ee0*/  @!P3 VIADD R9, R0, UR38 ;  /* 0x000000260009bc36 */ /* 0x000fe40008000000 */
[----:B------:R-:W-:Y:S02]  /*11ef0*/  IMAD.MOV.U32 R13, RZ, RZ, R4 ;  /* 0x000000ffff0d7224 */ /* 0x000fe400078e0004 */
[----:B------:R-:W-:Y:S02]  /*11f00*/  IMAD.MOV.U32 R12, RZ, RZ, 0x2 ;  /* 0x00000002ff0c7424 */ /* 0x000fe400078e00ff */
[----:B------:R-:W-:-:S07]  /*11f10*/  IMAD.MOV.U32 R7, RZ, RZ, R14 ;  /* 0x000000ffff077224 */ /* 0x000fce00078e000e */
[----:B------:R-:W-:Y:S05]  /*11f20*/  WARPSYNC.COLLECTIVE R15, `(.L_x_2062) ;  /* 0x000000000f087348 */ /* 0x000fea0003c00000 */
[----:B------:R0:W1:Y:S02]  /*11f30*/  SHFL.IDX P6, R14, R13, R12, R11 ;  /* 0x0000000c0d0e7389 */ /* 0x00006400000c000b */
[----:B01----:R-:W-:Y:S01]  /*11f40*/  ENDCOLLECTIVE ;  /* 0x000000000000791b */ /* 0x003fe20003800000 */
.L_x_2062:
[----:B------:R-:W-:-:S05]  /*11f50*/  @!P3 IADD3 R7, P4, R8, R7, RZ ;  /* 0x000000070807b210 */ /* 0x000fca0007f9e0ff */
[----:B------:R-:W-:-:S05]  /*11f60*/  @!P3 IMAD.X R6, RZ, RZ, R6, P4 ;  /* 0x000000ffff06b224 */ /* 0x000fca00020e0606 */
        /* <DEDUP_REMOVED lines=15> */
.L_x_2063:
[----:B------:R-:W-:Y:S02]  /*12060*/  @!P3 VIADD R19, R0, UR38 ;  /* 0x000000260013bc36 */ /* 0x000fe40008000000 */
[----:B------:R-:W-:Y:S02]  /*12070*/  IMAD.MOV.U32 R13, RZ, RZ, R4 ;  /* 0x000000ffff0d7224 */ /* 0x000fe400078e0004 */
[----:B------:R-:W-:Y:S02]  /*12080*/  IMAD.MOV.U32 R12, RZ, RZ, 0x3 ;  /* 0x00000003ff0c7424 */ /* 0x000fe400078e00ff */
[----:B------:R-:W-:-:S07]  /*12090*/  IMAD.MOV.U32 R7, RZ, RZ, R14 ;  /* 0x000000ffff077224 */ /* 0x000fce00078e000e */
[----:B------:R-:W-:Y:S05]  /*120a0*/  WARPSYNC.COLLECTIVE R15, `(.L_x_2064) ;  /* 0x000000000f087348 */ /* 0x000fea0003c00000 */
[----:B------:R0:W1:Y:S02]  /*120b0*/  SHFL.IDX P6, R14, R13, R12, R11 ;  /* 0x0000000c0d0e7389 */ /* 0x00006400000c000b */
[----:B01----:R-:W-:Y:S01]  /*120c0*/  ENDCOLLECTIVE ;  /* 0x000000000000791b */ /* 0x003fe20003800000 */
.L_x_2064:
[----:B------:R-:W-:-:S05]  /*120d0*/  @!P3 IADD3 R7, P4, R8, R7, RZ ;  /* 0x000000070807b210 */ /* 0x000fca0007f9e0ff */
[----:B------:R-:W-:-:S05]  /*120e0*/  @!P3 IMAD.X R6, RZ, RZ, R6, P4 ;  /* 0x000000ffff06b224 */ /* 0x000fca00020e0606 */
[----:B------:R-:W-:Y:S01]  /*120f0*/  @!P3 LOP3.LUT R7, R7, R6, RZ, 0x3c, !PT ;  /* 0x000000060707b212 */ /* 0x000fe200078e3cff */
[----:B------:R-:W-:-:S03]  /*12100*/  IMAD.MOV.U32 R13, RZ, RZ, R5 ;  /* 0x000000ffff0d7224 */ /* 0x000fc600078e0005 */
[----:B------:R-:W-:-:S04]  /*12110*/  @!P3 LOP3.LUT R6, R7, R6, RZ, 0x3c, !PT ;  /* 0x000000060706b212 */ /* 0x000fc800078e3cff */
[----:B------:R-:W-:Y:S01]  /*12120*/  @!P3 LOP3.LUT R7, R7, R6, RZ, 0x3c, !PT ;  /* 0x000000060707b212 */ /* 0x000fe200078e3cff */
[----:B------:R-:W-:-:S04]  /*12130*/  IMAD.MOV.U32 R4, RZ, RZ, R14 ;  /* 0x000000ffff047224 */ /* 0x000fc800078e000e */
[----:B------:R-:W-:Y:S01]  /*12140*/  @!PT LDS RZ, [RZ] ;  /* 0x00000000fffff984 */ /* 0x000fe20000000800 */
[----:B------:R-:W-:Y:S01]  /*12150*/  @!PT LDS RZ, [RZ] ;  /* 0x00000000fffff984 */ /* 0x000fe20000000800 */
[----:B------:R-:W-:Y:S01]  /*12160*/  @!PT LDS RZ, [RZ] ;  /* 0x00000000fffff984 */ /* 0x000fe20000000800 */
[----:B------:R0:W-:Y:S04]  /*12170*/  @!P3 LDGSTS.E.BYPASS.LTC128B.128 [R19+0x15400], desc[UR48][R6.64], !P2 ;  /* 0x154000000613bfae */ /* 0x0001e8000d101d70 */
[----:B------:R0:W-:Y:S04]  /*12180*/  @!P3 LDGSTS.E.BYPASS.LTC128B.128 [R19+0x17400], desc[UR48][R6.64+0x40], !P0 ;  /* 0x174000400613bfae */ /* 0x0001e8000c101d70 */
[----:B------:R0:W-:Y:S02]  /*12190*/  @!P3 LDGSTS.E.BYPASS.LTC128B.128 [R19+0x19400], desc[UR48][R6.64+0x80], !P1 ;  /* 0x194000800613bfae */ /* 0x0001e4000c901d70 */
[----:B0-----:R-:W-:Y:S05]  /*121a0*/  WARPSYNC.COLLECTIVE R15, `(.L_x_2065) ;  /* 0x000000000f087348 */ /* 0x001fea0003c00000 */
[----:B------:R1:W2:Y:S02]  /*121b0*/  SHFL.IDX P6, R14, R13, R12, R11 ;  /* 0x0000000c0d0e7389 */ /* 0x0002a400000c000b */
[----:B012---:R-:W-:Y:S01]  /*121c0*/  ENDCOLLECTIVE ;  /* 0x000000000000791b */ /* 0x007fe20003800000 */
.L_x_2065:
[----:B------:R-:W-:Y:S05]  /*121d0*/  BRA `(.L_x_2066) ;  /* 0xffffffd8008c7947 */ /* 0x000fea000383ffff */
.L_x_2011:
[----:B-1----:R-:W-:-:S04]  /*121e0*/  IMAD.U32 R3, RZ, RZ, UR38 ;  /* 0x00000026ff037e24 */ /* 0x002fc8000f8e00ff */
[----:B------:R1:W2:Y:S03]  /*121f0*/  SYNCS.PHASECHK.TRANS64.TRYWAIT P0, [R3+URZ+0x29820], R0 ;  /* 0x02982000030075a7 */ /* 0x0002a6000800017f */
[----:B--2---:R-:W-:Y:S05]  /*12200*/  @!P0 NANOSLEEP.SYNCS 0x989680 ;  /* 0x009896800000895d */ /* 0x004fea0003900000 */
[----:B------:R-:W2:Y:S02]  /*12210*/  @!P0 SYNCS.PHASECHK.TRANS64 P0, [R3+URZ+0x29820], R0 ;  /* 0x02982000030085a7 */ /* 0x000ea4000800007f */
[----:B--2---:R-:W-:Y:S05]  /*12220*/  @!P0 BRA `(.L_x_2011) ;  /* 0xfffffffc00ec8947 */ /* 0x004fea000383ffff */
[----:B------:R-:W-:Y:S05]  /*12230*/  BRA `(.L_x_2067) ;  /* 0xffffffd800dc7947 */ /* 0x000fea000383ffff */
.L_x_2016:
[----:B0-----:R0:W1:Y:S02]  /*12240*/  SYNCS.PHASECHK.TRANS64.TRYWAIT P0, [R6+URZ+0x29880], R4 ;  /* 0x02988004060075a7 */ /* 0x001064000800017f */
[----:B-1----:R-:W-:Y:S05]  /*12250*/  @!P0 NANOSLEEP.SYNCS 0x989680 ;  /* 0x009896800000895d */ /* 0x002fea0003900000 */
[----:B------:R-:W1:Y:S02]  /*12260*/  @!P0 SYNCS.PHASECHK.TRANS64 P0, [R6+URZ+0x29880], R4 ;  /* 0x02988004060085a7 */ /* 0x000e64000800007f */
[----:B-1----:R-:W-:Y:S05]  /*12270*/  @!P0 BRA `(.L_x_2016) ;  /* 0xfffffffc00f08947 */ /* 0x002fea000383ffff */
[----:B------:R-:W-:Y:S05]  /*12280*/  BRA `(.L_x_2068) ;  /* 0xffffffdc00887947 */ /* 0x000fea000383ffff */
.L_x_2020:
[----:B-1----:R1:W2:Y:S02]  /*12290*/  SYNCS.PHASECHK.TRANS64.TRYWAIT P0, [R6+URZ+0x29840], R4 ;  /* 0x02984004060075a7 */ /* 0x0022a4000800017f */
[----:B--2---:R-:W-:Y:S05]  /*122a0*/  @!P0 NANOSLEEP.SYNCS 0x989680 ;  /* 0x009896800000895d */ /* 0x004fea0003900000 */
[----:B------:R-:W2:Y:S02]  /*122b0*/  @!P0 SYNCS.PHASECHK.TRANS64 P0, [R6+URZ+0x29840], R4 ;  /* 0x02984004060085a7 */ /* 0x000ea4000800007f */
[----:B--2---:R-:W-:Y:S05]  /*122c0*/  @!P0 BRA `(.L_x_2020) ;  /* 0xfffffffc00f08947 */ /* 0x004fea000383ffff */
[----:B------:R-:W-:Y:S05]  /*122d0*/  BRA `(.L_x_2069) ;  /* 0xffffffdc00f87947 */ /* 0x000fea000383ffff */
.L_x_2027:
[----:B-1----:R1:W2:Y:S02]  /*122e0*/  SYNCS.PHASECHK.TRANS64.TRYWAIT P0, [R18+URZ+0x29870], R4 ;  /* 0x02987004120075a7 */ /* 0x0022a4000800017f */
[----:B--2---:R-:W-:Y:S05]  /*122f0*/  @!P0 NANOSLEEP.SYNCS 0x989680 ;  /* 0x009896800000895d */ /* 0x004fea0003900000 */
[----:B------:R-:W2:Y:S02]  /*12300*/  @!P0 SYNCS.PHASECHK.TRANS64 P0, [R18+URZ+0x29870], R4 ;  /* 0x02987004120085a7 */ /* 0x000ea4000800007f */
[----:B--2---:R-:W-:Y:S05]  /*12310*/  @!P0 BRA `(.L_x_2027) ;  /* 0xfffffffc00f08947 */ /* 0x004fea000383ffff */
[----:B------:R-:W-:Y:S05]  /*12320*/  BRA `(.L_x_2070) ;  /* 0xffffffe000f87947 */ /* 0x000fea000383ffff */
.L_x_2029:
[----:B--2---:R2:W3:Y:S02]  /*12330*/  SYNCS.PHASECHK.TRANS64.TRYWAIT P0, [R18+URZ+0x29860], R0 ;  /* 0x02986000120075a7 */ /* 0x0044e4000800017f */
[----:B---3--:R-:W-:Y:S05]  /*12340*/  @!P0 NANOSLEEP.SYNCS 0x989680 ;  /* 0x009896800000895d */ /* 0x008fea0003900000 */
[----:B------:R-:W3:Y:S02]  /*12350*/  @!P0 SYNCS.PHASECHK.TRANS64 P0, [R18+URZ+0x29860], R0 ;  /* 0x02986000120085a7 */ /* 0x000ee4000800007f */
[----:B---3--:R-:W-:Y:S05]  /*12360*/  @!P0 BRA `(.L_x_2029) ;  /* 0xfffffffc00f08947 */ /* 0x008fea000383ffff */
[----:B------:R-:W-:Y:S05]  /*12370*/  BRA `(.L_x_2071) ;  /* 0xffffffe000fc7947 */ /* 0x000fea000383ffff */
.L_x_2035:
[----:B-1----:R1:W2:Y:S02]  /*12380*/  SYNCS.PHASECHK.TRANS64.TRYWAIT P0, [R3+URZ+0x29870], R0 ;  /* 0x02987000030075a7 */ /* 0x0022a4000800017f */
[----:B--2---:R-:W-:Y:S05]  /*12390*/  @!P0 NANOSLEEP.SYNCS 0x989680 ;  /* 0x009896800000895d */ /* 0x004fea0003900000 */
[----:B------:R-:W2:Y:S02]  /*123a0*/  @!P0 SYNCS.PHASECHK.TRANS64 P0, [R3+URZ+0x29870], R0 ;  /* 0x02987000030085a7 */ /* 0x000ea4000800007f */
[----:B--2---:R-:W-:Y:S05]  /*123b0*/  @!P0 BRA `(.L_x_2035) ;  /* 0xfffffffc00f08947 */ /* 0x004fea000383ffff */
[----:B------:R-:W-:Y:S05]  /*123c0*/  BRA `(.L_x_2072) ;  /* 0xffffffe8009c7947 */ /* 0x000fea000383ffff */
.L_x_2037:
[----:B-1----:R1:W2:Y:S02]  /*123d0*/  SYNCS.PHASECHK.TRANS64.TRYWAIT P0, [R3+URZ+0x29860], R2 ;  /* 0x02986002030075a7 */ /* 0x0022a4000800017f */
[----:B--2---:R-:W-:Y:S05]  /*123e0*/  @!P0 NANOSLEEP.SYNCS 0x989680 ;  /* 0x009896800000895d */ /* 0x004fea0003900000 */
[----:B------:R-:W2:Y:S02]  /*123f0*/  @!P0 SYNCS.PHASECHK.TRANS64 P0, [R3+URZ+0x29860], R2 ;  /* 0x02986002030085a7 */ /* 0x000ea4000800007f */
[----:B--2---:R-:W-:Y:S05]  /*12400*/  @!P0 BRA `(.L_x_2037) ;  /* 0xfffffffc00f08947 */ /* 0x004fea000383ffff */
[----:B------:R-:W-:Y:S05]  /*12410*/  BRA `(.L_x_2073) ;  /* 0xffffffe800ac7947 */ /* 0x000fea000383ffff */
.L_x_2039:
[----:B0-----:R0:W1:Y:S02]  /*12420*/  SYNCS.PHASECHK.TRANS64.TRYWAIT P0, [R9+URZ+0x29820], R2 ;  /* 0x02982002090075a7 */ /* 0x001064000800017f */
[----:B-1----:R-:W-:Y:S05]  /*12430*/  @!P0 NANOSLEEP.SYNCS 0x989680 ;  /* 0x009896800000895d */ /* 0x002fea0003900000 */
[----:B------:R-:W1:Y:S02]  /*12440*/  @!P0 SYNCS.PHASECHK.TRANS64 P0, [R9+URZ+0x29820], R2 ;  /* 0x02982002090085a7 */ /* 0x000e64000800007f */
[----:B-1----:R-:W-:Y:S05]  /*12450*/  @!P0 BRA `(.L_x_2039) ;  /* 0xfffffffc00f08947 */ /* 0x002fea000383ffff */
[----:B------:R-:W-:Y:S05]  /*12460*/  BRA `(.L_x_2074) ;  /* 0xfffffff000207947 */ /* 0x000fea000383ffff */
.L_x_2041:
[----:B0-----:R0:W1:Y:S02]  /*12470*/  SYNCS.PHASECHK.TRANS64.TRYWAIT P1, [R5+URZ], R4 ;  /* 0x00000004050075a7 */ /* 0x001064000802017f */
[----:B-1----:R-:W-:Y:S05]  /*12480*/  @!P1 NANOSLEEP.SYNCS 0x989680 ;  /* 0x009896800000995d */ /* 0x002fea0003900000 */
[----:B------:R-:W1:Y:S02]  /*12490*/  @!P1 SYNCS.PHASECHK.TRANS64 P1, [R5+URZ], R4 ;  /* 0x00000004050095a7 */ /* 0x000e64000802007f */
[----:B-1----:R-:W-:Y:S05]  /*124a0*/  @!P1 BRA `(.L_x_2041) ;  /* 0xfffffffc00f09947 */ /* 0x002fea000383ffff */
[----:B------:R-:W-:Y:S05]  /*124b0*/  BRA `(.L_x_2075) ;  /* 0xfffffff000707947 */ /* 0x000fea000383ffff */
.L_x_2042:
[----:B-1----:R1:W2:Y:S02]  /*124c0*/  SYNCS.PHASECHK.TRANS64.TRYWAIT P1, [R7+URZ], R2 ;  /* 0x00000002070075a7 */ /* 0x0022a4000802017f */
[----:B--2---:R-:W-:Y:S05]  /*124d0*/  @!P1 NANOSLEEP.SYNCS 0x989680 ;  /* 0x009896800000995d */ /* 0x004fea0003900000 */
[----:B------:R-:W2:Y:S02]  /*124e0*/  @!P1 SYNCS.PHASECHK.TRANS64 P1, [R7+URZ], R2 ;  /* 0x00000002070095a7 */ /* 0x000ea4000802007f */
[----:B--2---:R-:W-:Y:S05]  /*124f0*/  @!P1 BRA `(.L_x_2042) ;  /* 0xfffffffc00f09947 */ /* 0x004fea000383ffff */
[----:B------:R-:W-:Y:S05]  /*12500*/  BRA `(.L_x_2076) ;  /* 0xfffffff000647947 */ /* 0x000fea000383ffff */
.L_x_2044:
[----:B0-----:R0:W2:Y:S02]  /*12510*/  SYNCS.PHASECHK.TRANS64.TRYWAIT P1, [R5+URZ+0x29860], R4 ;  /* 0x02986004050075a7 */ /* 0x0010a4000802017f */
[----:B--2---:R-:W-:Y:S05]  /*12520*/  @!P1 NANOSLEEP.SYNCS 0x989680 ;  /* 0x009896800000995d */ /* 0x004fea0003900000 */
[----:B------:R-:W2:Y:S02]  /*12530*/  @!P1 SYNCS.PHASECHK.TRANS64 P1, [R5+URZ+0x29860], R4 ;  /* 0x02986004050095a7 */ /* 0x000ea4000802007f */
[----:B--2---:R-:W-:Y:S05]  /*12540*/  @!P1 BRA `(.L_x_2044) ;  /* 0xfffffffc00f09947 */ /* 0x004fea000383ffff */
[----:B------:R-:W-:Y:S05]  /*12550*/  BRA `(.L_x_2077) ;  /* 0xfffffff000647947 */ /* 0x000fea000383ffff */
.L_x_2046:
[----:B--2---:R2:W3:Y:S02]  /*12560*/  SYNCS.PHASECHK.TRANS64.TRYWAIT P1, [R3+URZ+0x29860], R2 ;  /* 0x02986002030075a7 */ /* 0x0044e4000802017f */
[----:B---3--:R-:W-:Y:S05]  /*12570*/  @!P1 NANOSLEEP.SYNCS 0x989680 ;  /* 0x009896800000995d */ /* 0x008fea0003900000 */
[----:B------:R-:W3:Y:S02]  /*12580*/  @!P1 SYNCS.PHASECHK.TRANS64 P1, [R3+URZ+0x29860], R2 ;  /* 0x02986002030095a7 */ /* 0x000ee4000802007f */
[----:B---3--:R-:W-:Y:S05]  /*12590*/  @!P1 BRA `(.L_x_2046) ;  /* 0xfffffffc00f09947 */ /* 0x008fea000383ffff */
[----:B------:R-:W-:Y:S05]  /*125a0*/  BRA `(.L_x_2078) ;  /* 0xfffffff000647947 */ /* 0x000fea000383ffff */
.L_x_2048:
[----:B---3--:R3:W4:Y:S02]  /*125b0*/  SYNCS.PHASECHK.TRANS64.TRYWAIT P0, [R5+URZ+0x29880], R4 ;  /* 0x02988004050075a7 */ /* 0x008724000800017f */
[----:B----4-:R-:W-:Y:S05]  /*125c0*/  @!P0 NANOSLEEP.SYNCS 0x989680 ;  /* 0x009896800000895d */ /* 0x010fea0003900000 */
[----:B------:R-:W4:Y:S02]  /*125d0*/  @!P0 SYNCS.PHASECHK.TRANS64 P0, [R5+URZ+0x29880], R4 ;  /* 0x02988004050085a7 */ /* 0x000f24000800007f */
[----:B----4-:R-:W-:Y:S05]  /*125e0*/  @!P0 BRA `(.L_x_2048) ;  /* 0xfffffffc00f08947 */ /* 0x010fea000383ffff */
[----:B------:R-:W-:Y:S05]  /*125f0*/  BRA `(.L_x_2049) ;  /* 0xfffffff000607947 */ /* 0x000fea000383ffff */
.L_x_2079:
        /* <DEDUP_REMOVED lines=16> */
.L_x_2850:


//--------------------- .text._ZN7cutlass13device_kernelIN5flash11enable_sm90INS1_16FlashAttnFwdSm90INS1_25CollectiveMainloopFwdSm90ILi2EN4cute5tupleIJNS5_1CILi1EEES8_S8_EEENS6_IJNS7_ILi128EEENS7_ILi160EEENS7_ILi192EEEEEELi128ENS_12float_e4m3_tEfNS_4arch4Sm90ELb1ELb0ELb0ELb1ELb0ELb0ELb0ELb1ELb1ELb1ELb1ELb0EEENS1_21CollectiveEpilogueFwdINS6_IJSA_SA_SB_EEES9_NS_10bfloat16_tESG_Li256ELb1ELb1ELb1ELb1EEENS1_36VarlenDynamicPersistentTileSchedulerILi128ELi160ELi256ELi128ELb1ELb1ELb1ELb1ELb1ELb1EEEEEEEEEvNT_6ParamsE --------------------------
	.section	.text._ZN7cutlass13device_kernelIN5flash11enable_sm90INS1_16FlashAttnFwdSm90INS1_25CollectiveMainloopFwdSm90ILi2EN4cute5tupleIJNS5_1CILi1EEES8_S8_EEENS6_IJNS7_ILi128EEENS7_ILi160EEENS7_ILi192EEEEEELi128ENS_12float_e4m3_tEfNS_4arch4Sm90ELb1ELb0ELb0ELb1ELb0ELb0ELb0ELb1ELb1ELb1ELb1ELb0EEENS1_21CollectiveEpilogueFwdINS6_IJSA_SA_SB_EEES9_NS_10bfloat16_tESG_Li256ELb1ELb1ELb1ELb1EEENS1_36VarlenDynamicPersistentTileSchedulerILi128ELi160ELi256ELi128ELb1ELb1ELb1ELb1ELb1ELb1EEEEEEEEEvNT_6ParamsE,"ax",@progbits
	.align	128
.text._ZN7cutlass13device_kernelIN5flash11enable_sm90INS1_16FlashAttnFwdSm90INS1_25CollectiveMainloopFwdSm90ILi2EN4cute5tupleIJNS5_1CILi1EEES8_S8_EEENS6_IJNS7_ILi128EEENS7_ILi160EEENS7_ILi192EEEEEELi128ENS_12float_e4m3_tEfNS_4arch4Sm90ELb1ELb0ELb0ELb1ELb0ELb0ELb0ELb1ELb1ELb1ELb1ELb0EEENS1_21CollectiveEpilogueFwdINS6_IJSA_SA_SB_EEES9_NS_10bfloat16_tESG_Li256ELb1ELb1ELb1ELb1EEENS1_36VarlenDynamicPersistentTileSchedulerILi128ELi160ELi256ELi128ELb1ELb1ELb1ELb1ELb1ELb1EEEEEEEEEvNT_6ParamsE:
        .type           _ZN7cutlass13device_kernelIN5flash11enable_sm90INS1_16FlashAttnFwdSm90INS1_25CollectiveMainloopFwdSm90ILi2EN4cute5tupleIJNS5_1CILi1EEES8_S8_EEENS6_IJNS7_ILi128EEENS7_ILi160EEENS7_ILi192EEEEEELi128ENS_12float_e4m3_tEfNS_4arch4Sm90ELb1ELb0ELb0ELb1ELb0ELb0ELb0ELb1ELb1ELb1ELb1ELb0EEENS1_21CollectiveEpilogueFwdINS6_IJSA_SA_SB_EEES9_NS_10bfloat16_tESG_Li256ELb1ELb1ELb1ELb1EEENS1_36VarlenDynamicPersistentTileSchedulerILi128ELi160ELi256ELi128ELb1ELb1ELb1ELb1ELb1ELb1EEEEEEEEEvNT_6ParamsE,@function
        .size           _ZN7cutlass13device_kernelIN5flash11enable_sm90INS1_16FlashAttnFwdSm90INS1_25CollectiveMainloopFwdSm90ILi2EN4cute5tupleIJNS5_1CILi1EEES8_S8_EEENS6_IJNS7_ILi128EEENS7_ILi160EEENS7_ILi192EEEEEELi128ENS_12float_e4m3_tEfNS_4arch4Sm90ELb1ELb0ELb0ELb1ELb0ELb0ELb0ELb1ELb1ELb1ELb1ELb0EEENS1_21CollectiveEpilogueFwdINS6_IJSA_SA_SB_EEES9_NS_10bfloat16_tESG_Li256ELb1ELb1ELb1ELb1EEENS1_36VarlenDynamicPersistentTileSchedulerILi128ELi160ELi256ELi128ELb1ELb1ELb1ELb1ELb1ELb1EEEEEEEEEvNT_6ParamsE,(.L_x_2851 - _ZN7cutlass13device_kernelIN5flash11enable_sm90INS1_16FlashAttnFwdSm90INS1_25CollectiveMainloopFwdSm90ILi2EN4cute5tupleIJNS5_1CILi1EEES8_S8_EEENS6_IJNS7_ILi128EEENS7_ILi160EEENS7_ILi192EEEEEELi128ENS_12float_e4m3_tEfNS_4arch4Sm90ELb1ELb0ELb0ELb1ELb0ELb0ELb0ELb1ELb1ELb1ELb1ELb0EEENS1_21CollectiveEpilogueFwdINS6_IJSA_SA_SB_EEES9_NS_10bfloat16_tESG_Li256ELb1ELb1ELb1ELb1EEENS1_36VarlenDynamicPersistentTileSchedulerILi128ELi160ELi256ELi128ELb1ELb1ELb1ELb1ELb1ELb1EEEEEEEEEvNT_6ParamsE)
        .other          _ZN7cutlass13device_kernelIN5flash11enable_sm90INS1_16FlashAttnFwdSm90INS1_25CollectiveMainloopFwdSm90ILi2EN4cute5tupleIJNS5_1CILi1EEES8_S8_EEENS6_IJNS7_ILi128EEENS7_ILi160EEENS7_ILi192EEEEEELi128ENS_12float_e4m3_tEfNS_4arch4Sm90ELb1ELb0ELb0ELb1ELb0ELb0ELb0ELb1ELb1ELb1ELb1ELb0EEENS1_21CollectiveEpilogueFwdINS6_IJSA_SA_SB_EEES9_NS_10bfloat16_tESG_Li256ELb1ELb1ELb1ELb1EEENS1_36VarlenDynamicPersistentTileSchedulerILi128ELi160ELi256ELi128ELb1ELb1ELb1ELb1ELb1ELb1EEEEEEEEEvNT_6ParamsE,@"STO_CUDA_ENTRY STV_DEFAULT"
_ZN7cutlass13device_kernelIN5flash11enable_sm90INS1_16FlashAttnFwdSm90INS1_25CollectiveMainloopFwdSm90ILi2EN4cute5tupleIJNS5_1CILi1EEES8_S8_EEENS6_IJNS7_ILi128EEENS7_ILi160EEENS7_ILi192EEEEEELi128ENS_12float_e4m3_tEfNS_4arch4Sm90ELb1ELb0ELb0ELb1ELb0ELb0ELb0ELb1ELb1ELb1ELb1ELb0EEENS1_21CollectiveEpilogueFwdINS6_IJSA_SA_SB_EEES9_NS_10bfloat16_tESG_Li256ELb1ELb1ELb1ELb1EEENS1_36VarlenDynamicPersistentTileSchedulerILi128ELi160ELi256ELi128ELb1ELb1ELb1ELb1ELb1ELb1EEEEEEEEEvNT_6ParamsE:
        /* <DEDUP_REMOVED lines=18> */
.L_x_2081:
[----:B------:R-:W-:Y:S05]  /*0120*/  BSYNC B0 ;  /* 0x0000000000007941 */ /* 0x000fea0003800000 */
.L_x_2080:
        /* <DEDUP_REMOVED lines=41> */
.L_x_2082:
        /* <DEDUP_REMOVED lines=22> */
.L_x_2083:
        /* <DEDUP_REMOVED lines=18> */
.L_x_2084:
        /* <DEDUP_REMOVED lines=22> */
.L_x_2085:
        /* <DEDUP_REMOVED lines=22> */
.L_x_2086:
[----:B------:R-:W-:Y:S01]  /*0900*/  PLOP3.LUT P0, PT, PT, PT, UP0, 0x80, 0x0 ;  /* 0x000000000000781c */ /* 0x000fe20003f0f008 */
[----:B------:R-:W-:Y:S01]  /*0910*/  UMOV UR38, 0x1 ;  /* 0x0000000100267882 */ /* 0x000fe20000000000 */
[----:B------:R-:W-:Y:S01]  /*0920*/  NOP ;  /* 0x0000000000007918 */ /* 0x000fe20000000000 */
[----:B------:R-:W-:Y:S01]  /*0930*/  USEL UR38, UR38, 0x2, !UP0 ;  /* 0x0000000226267887 */ /* 0x000fe2000c000000 */
[----:B------:R-:W-:Y:S01]  /*0940*/  ULDC.64 UR56, c[0x0][0x208] ;  /* 0x0000820000387ab9 */ /* 0x000fe20000000a00 */
[----:B012-4-:R-:W-:Y:S08]  /*0950*/  BAR.SYNC.DEFER_BLOCKING 0x0 ;  /* 0x0000000000007b1d */ /* 0x017ff00000010000 */
[----:B------:R-:W-:Y:S05]  /*0960*/  @!P0 BRA `(.L_x_2087) ;  /* 0x000000f400348947 */ /* 0x000fea0003800000 */
.L_x_2088:
        /* <DEDUP_REMOVED lines=29> */
[----:B------:R-:W-:Y:S01]  /*0b40*/  LEA.HI R2, R3, R224, RZ, 0x4 ;  /* 0x000000e003027211 */ /* 0x000fe200078f20ff */
[----:B------:R-:W-:Y:S01]  /*0b50*/  IMAD.SHL.U32 R4, R4, 0x20, RZ ;  /* 0x0000002004047824 */ /* 0x000fe200078e00ff */
[----:B------:R-:W-:Y:S01]  /*0b60*/  SHF.R.S32.HI R219, RZ, 0x7, R0 ;  /* 0x00000007ffdb7819 */ /* 0x000fe20000011400 */
[----:B------:R-:W-:Y:S01]  /*0b70*/  IMAD.IADD R203, R224, 0x1, -R203 ;  /* 0x00000001e0cb7824 */ /* 0x000fe200078e0acb */
[----:B------:R-:W-:Y:S02]  /*0b80*/  SHF.R.S32.HI R7, RZ, 0x4, R2 ;  /* 0x00000004ff077819 */ /* 0x000fe40000011402 */
[----:B------:R-:W-:Y:S02]  /*0b90*/  LOP3.LUT R5, R2, 0x3fffff0, RZ, 0xc0, !PT ;  /* 0x03fffff002057812 */ /* 0x000fe400078ec0ff */
[----:B------:R-:W-:-:S02]  /*0ba0*/  SHF.R.S32.HI R6, RZ, 0x1f, R203 ;  /* 0x0000001fff067819 */ /* 0x000fc400000114cb */
[----:B------:R-:W-:Y:S01]  /*0bb0*/  LOP3.LUT R4, R4, 0xfffffc00, RZ, 0xc0, !PT ;  /* 0xfffffc0004047812 */ /* 0x000fe200078ec0ff */
[----:B------:R-:W-:Y:S01]  /*0bc0*/  IMAD.IADD R5, R224, 0x1, -R5 ;  /* 0x00000001e0057824 */ /* 0x000fe200078e0a05 */
        /* <DEDUP_REMOVED lines=21> */
[----:B------:R-:W-:Y:S01]  /*0d20*/  LEA.HI R2, R7, R7, RZ, 0x1 ;  /* 0x0000000707027211 */ /* 0x000fe200078f08ff */
[----:B------:R-:W-:Y:S01]  /*0d30*/  IMAD.SHL.U32 R16, R22, 0x8, RZ ;  /* 0x0000000816107824 */ /* 0x000fe200078e00ff */
[----:B------:R-:W-:Y:S01]  /*0d40*/  SHF.R.S32.HI R6, RZ, 0x5, R6 ;  /* 0x00000005ff067819 */ /* 0x000fe20000011406 */
[----:B------:R-:W-:Y:S01]  /*0d50*/  IMAD.SHL.U32 R17, R8, 0x2, RZ ;  /* 0x0000000208117824 */ /* 0x000fe200078e00ff */
[----:B------:R-:W-:Y:S01]  /*0d60*/  LOP3.LUT R0, R0, 0x3fffffe, RZ, 0xc0, !PT ;  /* 0x03fffffe00007812 */ /* 0x000fe200078ec0ff */
[----:B------:R-:W-:Y:S01]  /*0d70*/  VIADD R19, R16, 0x40 ;  /* 0x0000004010137836 */ /* 0x000fe20000000000 */
[----:B------:R-:W-:Y:S01]  /*0d80*/  LOP3.LUT R2, R2, 0x1ffffffe, RZ, 0xc0, !PT ;  /* 0x1ffffffe02027812 */ /* 0x000fe200078ec0ff */
[----:B------:R-:W-:Y:S01]  /*0d90*/  IMAD R9, R6, 0x10, R9 ;  /* 0x0000001006097824 */ /* 0x000fe200078e0209 */
        /* <DEDUP_REMOVED lines=37> */
.L_x_2149:
[----:B0-2-4-:R-:W0:Y:S01]  /*0ff0*/  LDC.64 R2, c[0x0][0xc88] ;  /* 0x00032200ff027b82 */ /* 0x015e220000000a00 */
[----:B------:R-:W-:Y:S01]  /*1000*/  ULDC.64 UR8, c[0x0][0xa28] ;  /* 0x00028a0000087ab9 */ /* 0x000fe20000000a00 */
[----:B------:R-:W-:Y:S01]  /*1010*/  ULDC.64 UR10, c[0x0][0xa18] ;  /* 0x00028600000a7ab9 */ /* 0x000fe20000000a00 */
[----:B------:R-:W-:Y:S01]  /*1020*/  ULOP3.LUT UR4, UR6, 0xff000000, URZ, 0xc0, !UPT ;  /* 0xff00000006047892 */ /* 0x000fe2000f8ec03f */
[----:B------:R-:W-:Y:S01]  /*1030*/  ULDC UR7, c[0x0][0x424] ;  /* 0x0001090000077ab9 */ /* 0x000fe20000000800 */
[----:B0-----:R-:W-:-:S06]  /*1040*/  IMAD.WIDE R2, R31, 0x4, R2 ;  /* 0x000000041f027825 */ /* 0x001fcc00078e0202 */
[----:B------:R-:W2:Y:S01]  /*1050*/  LDG.E R2, desc[UR56][R2.64] ;  /* 0x0000003802027981 */ /* 0x000ea2000c1e1900 */
[----:B------:R-:W-:Y:S02]  /*1060*/  UISETP.NE.U32.AND UP0, UPT, UR8, URZ, UPT ;  /* 0x0000003f0800728c */ /* 0x000fe4000bf05070 */
[----:B------:R-:W-:Y:S02]  /*1070*/  UISETP.NE.U32.AND UP1, UPT, UR10, URZ, UPT ;  /* 0x0000003f0a00728c */ /* 0x000fe4000bf25070 */
[----:B------:R-:W-:Y:S02]  /*1080*/  UISETP.NE.AND.EX UP0, UPT, UR9, URZ, UPT, UP0 ;  /* 0x0000003f0900728c */ /* 0x000fe4000bf05300 */
[----:B------:R-:W-:-:S04]  /*1090*/  UISETP.NE.AND.EX UP1, UPT, UR11, URZ, UPT, UP1 ;  /* 0x0000003f0b00728c */ /* 0x000fc8000bf25310 */
[----:B------:R-:W-:Y:S02]  /*10a0*/  PLOP3.LUT P0, PT, PT, PT, UP0, 0x80, 0x0 ;  /* 0x000000000000781c */ /* 0x000fe40003f0f008 */
[----:B------:R-:W-:Y:S02]  /*10b0*/  PLOP3.LUT P2, PT, PT, PT, UP1, 0x80, 0x0 ;  /* 0x000000000000781c */ /* 0x000fe40003f4f018 */
[----:B--2---:R-:W-:-:S13]  /*10c0*/  R2UR UR44, R2 ;  /* 0x00000000022c72ca */ /* 0x004fda00000e0000 */
[----:B------:R-:W-:Y:S02]  /*10d0*/  USHF.R.S32.HI UR43, URZ, 0x1f, UR44 ;  /* 0x0000001f3f2b7899 */ /* 0x000fe4000801142c */
[----:B------:R-:W-:-:S04]  /*10e0*/  @UP0 ULEA UR8, UP2, UR44, UR8, 0x2 ;  /* 0x000000082c080291 */ /* 0x000fc8000f84103f */
[----:B------:R-:W-:Y:S02]  /*10f0*/  @UP0 ULEA.HI.X UR9, UR44, UR9, UR43, 0x2, UP2 ;  /* 0x000000092c090291 */ /* 0x000fe400090f142b */
[----:B------:R-:W-:Y:S01]  /*1100*/  @UP1 ULEA UR10, UP0, UR44, UR10, 0x2 ;  /* 0x0000000a2c0a1291 */ /* 0x000fe2000f80103f */
[----:B------:R-:W-:-:S03]  /*1110*/  IMAD.U32 R2, RZ, RZ, UR8 ;  /* 0x00000008ff027e24 */ /* 0x000fc6000f8e00ff */
[----:B------:R-:W-:Y:S01]  /*1120*/  @UP1 ULEA.HI.X UR11, UR44, UR11, UR43, 0x2, UP0 ;  /* 0x0000000b2c0b1291 */ /* 0x000fe200080f142b */
[----:B------:R-:W-:Y:S01]  /*1130*/  IMAD.U32 R3, RZ, RZ, UR9 ;  /* 0x00000009ff037e24 */ /* 0x000fe2000f8e00ff */
[----:B------:R-:W-:Y:S01]  /*1140*/  ULDC.64 UR8, c[0x0][0x418] ;  /* 0x0001060000087ab9 */ /* 0x000fe20000000a00 */
[----:B---3--:R-:W-:-:S03]  /*1150*/  IMAD.U32 R4, RZ, RZ, UR10 ;  /* 0x0000000aff047e24 */ /* 0x008fc6000f8e00ff */
[----:B------:R-:W-:Y:S01]  /*1160*/  IMAD.U32 R5, RZ, RZ, UR11 ;  /* 0x0000000bff057e24 */ /* 0x000fe2000f8e00ff */
[----:B------:R-:W2:Y:S01]  /*1170*/  @P0 LDG.E R2, desc[UR56][R2.64] ;  /* 0x0000003802020981 */ /* 0x000ea2000c1e1900 */
[----:B------:R-:W-:Y:S01]  /*1180*/  UISETP.NE.U32.AND UP0, UPT, UR8, URZ, UPT ;  /* 0x0000003f0800728c */ /* 0x000fe2000bf05070 */
[----:B------:R-:W-:Y:S02]  /*1190*/  ULDC.64 UR10, c[0x0][0xa20] ;  /* 0x00028800000a7ab9 */ /* 0x000fe40000000a00 */
[----:B------:R-:W3:Y:S01]  /*11a0*/  @P2 LDG.E R4, desc[UR56][R4.64] ;  /* 0x0000003804042981 */ /* 0x000ee2000c1e1900 */
[----:B------:R-:W-:Y:S01]  /*11b0*/  UISETP.NE.AND.EX UP0, UPT, UR9, URZ, UPT, UP0 ;  /* 0x0000003f0900728c */ /* 0x000fe2000bf05300 */
[----:B------:R-:W-:Y:S01]  /*11c0*/  ISETP.NE.U32.AND P1, PT, RZ, UR10, PT ;  /* 0x0000000aff007c0c */ /* 0x000fe2000bf25070 */
[----:B------:R-:W-:Y:S02]  /*11d0*/  ULOP3.LUT UR47, UR6, 0xff0000, URZ, 0xc0, !UPT ;  /* 0x00ff0000062f7892 */ /* 0x000fe4000f8ec03f */
[----:B------:R-:W-:Y:S01]  /*11e0*/  USHF.R.U32.HI UR4, URZ, 0x8, UR4 ;  /* 0x000000083f047899 */ /* 0x000fe20008011604 */
[----:B------:R-:W-:Y:S01]  /*11f0*/  ISETP.NE.AND.EX P1, PT, RZ, UR11, PT, P1 ;  /* 0x0000000bff007c0c */ /* 0x000fe2000bf25310 */
[----:B------:R-:W-:Y:S01]  /*1200*/  USEL UR7, UR7, 0x1, UP0 ;  /* 0x0000000107077887 */ /* 0x000fe20008000000 */
[----:B------:R-:W-:Y:S01]  /*1210*/  ULDC UR8, c[0x0][0x2f0] ;  /* 0x0000bc0000087ab9 */ /* 0x000fe20000000800 */
[----:B------:R-:W-:Y:S01]  /*1220*/  UMOV UR52, URZ ;  /* 0x0000003f00347c82 */ /* 0x000fe20008000000 */
[----:B------:R-:W-:Y:S01]  /*1230*/  ULEA.HI UR47, UR47, UR4, URZ, 0x10 ;  /* 0x000000042f2f7291 */ /* 0x000fe2000f8f803f */
[----:B------:R-:W-:Y:S01]  /*1240*/  ULDC UR53, c[0x0][0x288] ;  /* 0x0000a20000357ab9 */ /* 0x000fe20000000800 */
[----:B------:R-:W-:-:S02]  /*1250*/  UIMAD UR4, UR7, UR8, URZ ;  /* 0x00000008070472a4 */ /* 0x000fc4000f8e023f */
[----:B------:R-:W-:Y:S01]  /*1260*/  ULOP3.LUT UR45, UR6, 0xffff, URZ, 0xc0, !UPT ;  /* 0x0000ffff062d7892 */ /* 0x000fe2000f8ec03f */
[----:B--2---:R-:W-:Y:S02]  /*1270*/  @P0 R2UR UR52, R2 ;  /* 0x00000000023402ca */ /* 0x004fe400000e0000 */
[----:B---3--:R-:W-:Y:S01]  /*1280*/  @P2 R2UR UR53, R4 ;  /* 0x00000000043522ca */ /* 0x008fe200000e0000 */
[----:B-1---5:R-:W-:-:S14]  /*1290*/  @P2 BRA `(.L_x_2089) ;  /* 0x0000000000342947 */ /* 0x022fdc0003800000 */
        /* <DEDUP_REMOVED lines=13> */
.L_x_2089:
[----:B------:R-:W-:Y:S05]  /*1370*/  @!P1 BRA `(.L_x_2090) ;  /* 0x00000000001c9947 */ /* 0x000fea0003800000 */
[----:B------:R-:W-:-:S04]  /*1380*/  ULEA UR4, UP0, UR44, UR10, 0x2 ;  /* 0x0000000a2c047291 */ /* 0x000fc8000f80103f */
[----:B------:R-:W-:Y:S02]  /*1390*/  ULEA.HI.X UR6, UR44, UR11, UR43, 0x2, UP0 ;  /* 0x0000000b2c067291 */ /* 0x000fe400080f142b */
[----:B------:R-:W-:-:S04]  /*13a0*/  IMAD.U32 R2, RZ, RZ, UR4 ;  /* 0x00000004ff027e24 */ /* 0x000fc8000f8e00ff */
[----:B------:R-:W-:-:S05]  /*13b0*/  IMAD.U32 R3, RZ, RZ, UR6 ;  /* 0x00000006ff037e24 */ /* 0x000fca000f8e00ff */
[----:B------:R-:W2:Y:S02]  /*13c0*/  LDG.E R2, desc[UR56][R2.64] ;  /* 0x0000003802027981 */ /* 0x000ea4000c1e1900 */
[----:B--2---:R-:W-:Y:S01]  /*13d0*/  R2UR UR4, R2 ;  /* 0x00000000020472ca */ /* 0x004fe200000e0000 */
[----:B------:R-:W-:-:S14]  /*13e0*/  BRA `(.L_x_2091) ;  /* 0x0000000000347947 */ /* 0x000fdc0003800000 */
.L_x_2090:
        /* <DEDUP_REMOVED lines=13> */
.L_x_2091:
[----:B------:R-:W-:Y:S01]  /*14c0*/  ULDC.64 UR8, c[0x0][0x998] ;  /* 0x0002660000087ab9 */ /* 0x000fe20000000a00 */
[----:B------:R-:W-:Y:S01]  /*14d0*/  ULDC.64 UR6, c[0x0][0x990] ;  /* 0x0002640000067ab9 */ /* 0x000fe20000000a00 */
[----:B------:R-:W-:Y:S01]  /*14e0*/  ISETP.NE.U32.AND P1, PT, RZ, UR8, PT ;  /* 0x00000008ff007c0c */ /* 0x000fe2000bf25070 */
[----:B------:R-:W-:Y:S01]  /*14f0*/  USHF.L.U32 UR36, UR5, 0x7, URZ ;  /* 0x0000000705247899 */ /* 0x000fe2000800063f */
[----:B------:R-:W-:Y:S01]  /*1500*/  ISETP.NE.U32.AND P0, PT, RZ, UR6, PT ;  /* 0x00000006ff007c0c */ /* 0x000fe2000bf05070 */
[----:B------:R-:W-:Y:S01]  /*1510*/  UIADD3 UR52, -UR52, UR4, URZ ;  /* 0x0000000434347290 */ /* 0x000fe2000fffe13f */
[----:B------:R-:W-:Y:S01]  /*1520*/  ISETP.NE.AND.EX P1, PT, RZ, UR9, PT, P1 ;  /* 0x00000009ff007c0c */ /* 0x000fe2000bf25310 */
[----:B------:R-:W-:Y:S01]  /*1530*/  ULOP3.LUT UR37, UR47, 0xff, URZ, 0xc0, !UPT ;  /* 0x000000ff2f257892 */ /* 0x000fe2000f8ec03f */
[----:B------:R-:W-:Y:S01]  /*1540*/  ISETP.NE.AND.EX P0, PT, RZ, UR7, PT, P0 ;  /* 0x00000007ff007c0c */ /* 0x000fe2000bf05300 */
[----:B------:R-:W-:-:S10]  /*1550*/  ULDC UR11, c[0x0][0x988] ;  /* 0x00026200000b7ab9 */ /* 0x000fd40000000800 */
[----:B------:R-:W0:Y:S08]  /*1560*/  @P1 LDC.64 R8, c[0x0][0x9b8] ;  /* 0x00026e00ff081b82 */ /* 0x000e300000000a00 */
[----:B------:R-:W1:Y:S08]  /*1570*/  @P0 LDC.64 R6, c[0x0][0x9a8] ;  /* 0x00026a00ff060b82 */ /* 0x000e700000000a00 */
[----:B------:R-:W2:Y:S08]  /*1580*/  @P0 LDC.64 R10, c[0x0][0x9b0] ;  /* 0x00026c00ff0a0b82 */ /* 0x000eb00000000a00 */
[----:B------:R-:W3:Y:S01]  /*1590*/  @P1 LDC.64 R12, c[0x0][0x9c0] ;  /* 0x00027000ff0c1b82 */ /* 0x000ee20000000a00 */
[----:B0-----:R-:W-:-:S02]  /*15a0*/  @P1 IMAD R2, R8, UR43, RZ ;  /* 0x0000002b08021c24 */ /* 0x001fc4000f8e02ff */
[----:B------:R-:W-:-:S04]  /*15b0*/  @P1 IMAD.WIDE.U32 R4, R8, UR44, RZ ;  /* 0x0000002c08041c25 */ /* 0x000fc8000f8e00ff */
[----:B------:R-:W-:Y:S02]  /*15c0*/  @P1 IMAD R9, R9, UR44, R2 ;  /* 0x0000002c09091c24 */ /* 0x000fe4000f8e0202 */
[C---:B-1----:R-:W-:Y:S02]  /*15d0*/  @P0 IMAD R0, R6.reuse, UR43, RZ ;  /* 0x0000002b06000c24 */ /* 0x042fe4000f8e02ff */
[----:B------:R-:W-:-:S04]  /*15e0*/  @P0 IMAD.WIDE.U32 R2, R6, UR44, RZ ;  /* 0x0000002c06020c25 */ /* 0x000fc8000f8e00ff */
[----:B------:R-:W-:Y:S02]  /*15f0*/  @P0 IMAD R7, R7, UR44, R0 ;  /* 0x0000002c07070c24 */ /* 0x000fe4000f8e0200 */
[----:B------:R-:W-:Y:S02]  /*1600*/  @P1 IMAD.IADD R5, R5, 0x1, R9 ;  /* 0x0000000105051824 */ /* 0x000fe400078e0209 */
[----:B------:R-:W-:Y:S02]  /*1610*/  @P0 IMAD.IADD R3, R3, 0x1, R7 ;  /* 0x0000000103030824 */ /* 0x000fe400078e0207 */
[----:B------:R-:W-:Y:S02]  /*1620*/  IMAD.MOV.U32 R0, RZ, RZ, 0x3f800000 ;  /* 0x3f800000ff007424 */ /* 0x000fe400078e00ff */
[----:B--2---:R-:W-:-:S04]  /*1630*/  @P0 IMAD.WIDE.U32 R2, R10, UR45, R2 ;  /* 0x0000002d0a020c25 */ /* 0x004fc8000f8e0002 */
[----:B---3--:R-:W-:Y:S01]  /*1640*/  @P1 IMAD.WIDE.U32 R6, R12, UR45, R4 ;  /* 0x0000002d0c061c25 */ /* 0x008fe2000f8e0004 */
[----:B------:R-:W-:Y:S01]  /*1650*/  @P0 LEA R4, P2, R2, UR6, 0x2 ;  /* 0x0000000602040c11 */ /* 0x000fe2000f8410ff */
[----:B------:R-:W-:Y:S02]  /*1660*/  ULDC UR6, c[0x0][0x448] ;  /* 0x0001120000067ab9 */ /* 0x000fe40000000800 */
[----:B------:R-:W-:Y:S01]  /*1670*/  @P0 IMAD R5, R11, UR45, R3 ;  /* 0x0000002d0b050c24 */ /* 0x000fe2000f8e0203 */
[----:B------:R-:W-:Y:S01]  /*1680*/  @P1 LEA R8, P3, R6, UR8, 0x2 ;  /* 0x0000000806081c11 */ /* 0x000fe2000f8610ff */
[----:B------:R-:W-:-:S03]  /*1690*/  @P1 IMAD R3, R13, UR45, R7 ;  /* 0x0000002d0d031c24 */ /* 0x000fc6000f8e0207 */
[----:B------:R-:W-:Y:S02]  /*16a0*/  @P0 LEA.HI.X R5, R2, UR7, R5, 0x2, P2 ;  /* 0x0000000702050c11 */ /* 0x000fe400090f1405 */
[----:B------:R-:W-:Y:S01]  /*16b0*/  @P1 LEA.HI.X R9, R6, UR9, R3, 0x2, P3 ;  /* 0x0000000906091c11 */ /* 0x000fe200098f1403 */
[----:B------:R-:W-:-:S04]  /*16c0*/  IMAD.MOV.U32 R3, RZ, RZ, 0x3f800000 ;  /* 0x3f800000ff037424 */ /* 0x000fc800078e00ff */
[----:B------:R-:W2:Y:S04]  /*16d0*/  @P1 LDG.E R0, desc[UR56][R8.64] ;  /* 0x0000003808001981 */ /* 0x000ea8000c1e1900 */
[----:B------:R-:W2:Y:S01]  /*16e0*/  @P0 LDG.E R3, desc[UR56][R4.64] ;  /* 0x0000003804030981 */ /* 0x000ea2000c1e1900 */
[----:B------:R-:W-:Y:S02]  /*16f0*/  UISETP.NE.AND UP0, UPT, UR6, 0x1, UPT ;  /* 0x000000010600788c */ /* 0x000fe4000bf05270 */
[----:B------:R-:W-:Y:S02]  /*1700*/  UIADD3 UR6, UR36, 0x7f, URZ ;  /* 0x0000007f24067890 */ /* 0x000fe4000fffe03f */
[----:B------:R-:W-:-:S07]  /*1710*/  UIADD3 UR7, UR52, 0xa0, -UR53 ;  /* 0x000000a034077890 */ /* 0x000fce000fffe835 */
[----:B------:R-:W-:Y:S01]  /*1720*/  @UP0 ULDC UR4, c[0x0][0x44c] ;  /* 0x0001130000040ab9 */ /* 0x000fe20000000800 */
[----:B------:R-:W-:Y:S01]  /*1730*/  @UP0 ULDC UR8, c[0x0][0x450] ;  /* 0x0001140000080ab9 */ /* 0x000fe20000000800 */
[----:B------:R-:W-:-:S04]  /*1740*/  UIMAD.WIDE.U32 UR4, UR6, UR4, URZ ;  /* 0x00000004060472a5 */ /* 0x000fc8000f8e003f */
[----:B------:R-:W-:Y:S02]  /*1750*/  @UP0 USHF.R.U32.HI UR6, URZ, UR8, UR5 ;  /* 0x000000083f060299 */ /* 0x000fe40008011605 */
[----:B------:R-:W-:Y:S02]  /*1760*/  UIADD3 UR4, UR52, 0x9f, URZ ;  /* 0x0000009f34047890 */ /* 0x000fe4000fffe03f */
[----:B------:R-:W-:Y:S02]  /*1770*/  UIADD3 UR6, UR7, UR6, URZ ;  /* 0x0000000607067290 */ /* 0x000fe4000fffe03f */
[----:B------:R-:W-:Y:S02]  /*1780*/  UIMAD.WIDE UR4, UR4, 0x66666667, URZ ;  /* 0x66666667040478a5 */ /* 0x000fe4000f8e023f */
[----:B------:R-:W-:Y:S02]  /*1790*/  UIMAD.WIDE UR6, UR6, 0x66666667, URZ ;  /* 0x66666667060678a5 */ /* 0x000fe4000f8e023f */
[----:B------:R-:W-:-:S02]  /*17a0*/  USHF.R.U32.HI UR4, URZ, 0x1f, UR5 ;  /* 0x0000001f3f047899 */ /* 0x000fc40008011605 */
[----:B------:R-:W-:Y:S02]  /*17b0*/  USHF.R.U32.HI UR6, URZ, 0x1f, UR7 ;  /* 0x0000001f3f067899 */ /* 0x000fe40008011607 */
[----:B------:R-:W-:Y:S02]  /*17c0*/  ULEA.HI.SX32 UR4, UR5, UR4, 0x1a ;  /* 0x0000000405047291 */ /* 0x000fe4000f8fd23f */
[----:B------:R-:W-:-:S04]  /*17d0*/  ULEA.HI.SX32 UR6, UR7, UR6, 0x1a ;  /* 0x0000000607067291 */ /* 0x000fc8000f8fd23f */
[----:B------:R-:W-:-:S04]  /*17e0*/  UISETP.LT.AND UP0, UPT, UR4, UR6, UPT ;  /* 0x000000060400728c */ /* 0x000fc8000bf01270 */
[----:B------:R-:W-:-:S04]  /*17f0*/  USEL UR9, UR4, UR6, UP0 ;  /* 0x0000000604097287 */ /* 0x000fc80008000000 */
[----:B------:R-:W-:-:S06]  /*1800*/  UISETP.GE.AND UP0, UPT, UR9, 0x1, UPT ;  /* 0x000000010900788c */ /* 0x000fcc000bf06270 */
[----:B------:R-:W-:Y:S01]  /*1810*/  PLOP3.LUT P0, PT, PT, PT, UP0, 0x80, 0x0 ;  /* 0x000000000000781c */ /* 0x000fe20003f0f008 */
[----:B------:R-:W-:Y:S01]  /*1820*/  USHF.R.U32.HI UR47, URZ, 0x10, UR47 ;  /* 0x000000103f2f7899 */ /* 0x000fe2000801162f */
[----:B------:R-:W-:Y:S01]  /*1830*/  UMOV UR4, URZ ;  /* 0x0000003f00047c82 */ /* 0x000fe20008000000 */
[----:B--2---:R-:W-:-:S10]  /*1840*/  FMUL.FTZ R0, R3, R0 ;  /* 0x0000000003007220 */ /* 0x004fd40000410000 */
[----:B------:R-:W-:Y:S05]  /*1850*/  @!P0 BRA `(.L_x_2092) ;  /* 0x0000000000908947 */ /* 0x000fea0003800000 */
        /* <DEDUP_REMOVED lines=36> */
.L_x_2092:
[----:B------:R-:W-:Y:S01]  /*1aa0*/  UIMAD UR39, UR37, UR4, URZ ;  /* 0x00000004252772a4 */ /* 0x000fe2000f8e023f */
[----:B------:R-:W-:Y:S02]  /*1ab0*/  IMAD.U32 R2, RZ, RZ, UR9 ;  /* 0x00000009ff027e24 */ /* 0x000fe4000f8e00ff */
[----:B------:R-:W-:Y:S01]  /*1ac0*/  FMUL.FTZ R0, R0, UR11 ;  /* 0x0000000b00007c20 */ /* 0x000fe20008410000 */
[----:B------:R-:W-:Y:S01]  /*1ad0*/  IMAD.U32 R3, RZ, RZ, UR4 ;  /* 0x00000004ff037e24 */ /* 0x000fe2000f8e00ff */
[----:B------:R-:W-:Y:S02]  /*1ae0*/  PLOP3.LUT P0, PT, PT, PT, PT, 0x80, 0x0 ;  /* 0x000000000000781c */ /* 0x000fe40003f0f070 */
[----:B------:R-:W-:Y:S02]  /*1af0*/  CS2R R6, SRZ ;  /* 0x0000000000067805 */ /* 0x000fe4000001ff00 */
[----:B------:R-:W-:Y:S02]  /*1b00*/  CS2R R44, SRZ ;  /* 0x00000000002c7805 */ /* 0x000fe4000001ff00 */
[----:B------:R-:W-:-:S02]  /*1b10*/  R2UR UR42, R0 ;  /* 0x00000000002a72ca */ /* 0x000fc400000e0000 */
[----:B------:R-:W-:Y:S02]  /*1b20*/  CS2R R8, SRZ ;  /* 0x0000000000087805 */ /* 0x000fe4000001ff00 */
[----:B------:R-:W-:Y:S02]  /*1b30*/  VIADDMNMX R2, R3, UR39, R2, PT ;  /* 0x0000002703027c46 */ /* 0x000fe4000b800102 */
[----:B------:R-:W-:Y:S02]  /*1b40*/  CS2R R10, SRZ ;  /* 0x00000000000a7805 */ /* 0x000fe4000001ff00 */
[----:B------:R-:W-:Y:S02]  /*1b50*/  CS2R R36, SRZ ;  /* 0x0000000000247805 */ /* 0x000fe4000001ff00 */
[----:B------:R-:W-:Y:S02]  /*1b60*/  CS2R R32, SRZ ;  /* 0x0000000000207805 */ /* 0x000fe4000001ff00 */
[----:B------:R-:W-:-:S02]  /*1b70*/  R2UR UR55, R2 ;  /* 0x00000000023772ca */ /* 0x000fc400000e0000 */
[----:B------:R-:W-:Y:S01]  /*1b80*/  CS2R R2, SRZ ;  /* 0x0000000000027805 */ /* 0x000fe2000001ff00 */
        /* <DEDUP_REMOVED lines=11> */
[----:B------:R-:W-:Y:S01]  /*1c40*/  UISETP.GT.AND UP0, UPT, UR55, UR39, UPT ;  /* 0x000000273700728c */ /* 0x000fe2000bf04270 */
[----:B------:R-:W-:Y:S01]  /*1c50*/  CS2R R60, SRZ ;  /* 0x00000000003c7805 */ /* 0x000fe2000001ff00 */
[----:B------:R-:W-:Y:S01]  /*1c60*/  IMAD.MOV.U32 R90, RZ, RZ, RZ ;  /* 0x000000ffff5a7224 */ /* 0x000fe200078e00ff */
[----:B------:R-:W-:-:S02]  /*1c70*/  CS2R R62, SRZ ;  /* 0x00000000003e7805 */ /* 0x000fc4000001ff00 */
[----:B------:R-:W-:Y:S02]  /*1c80*/  CS2R R58, SRZ ;  /* 0x00000000003a7805 */ /* 0x000fe4000001ff00 */
[----:B------:R-:W-:Y:S02]  /*1c90*/  CS2R R68, SRZ ;  /* 0x0000000000447805 */ /* 0x000fe4000001ff00 */
[----:B------:R-:W-:Y:S02]  /*1ca0*/  PLOP3.LUT P1, PT, PT, PT, UP0, 0x80, 0x0 ;  /* 0x000000000000781c */ /* 0x000fe40003f2f008 */
        /* <DEDUP_REMOVED lines=43> */
.L_x_2094:
        /* <DEDUP_REMOVED lines=9> */
.L_x_2248:
[----:B------:R-:W-:Y:S05]  /*1ff0*/  @!P1 BRA `(.L_x_2096) ;  /* 0x0000000000049947 */ /* 0x000fea0003800000 */
[----:B------:R-:W-:Y:S01]  /*2000*/  BPT.TRAP 0x1 ;  /* 0x000000040000795c */ /* 0x000fe20000300000 */
.L_x_2096:
[----:B------:R-:W-:Y:S02]  /*2010*/  IMAD.U32 R2, RZ, RZ, UR54 ;  /* 0x00000036ff027e24 */ /* 0x000fe4000f8e00ff */
[----:B0-----:R-:W-:-:S03]  /*2020*/  IMAD.U32 R3, RZ, RZ, UR48 ;  /* 0x00000030ff037e24 */ /* 0x001fc6000f8e00ff */
[----:B------:R-:W-:Y:S02]  /*2030*/  LEA R2, R2, UR41, 0x3 ;  /* 0x0000002902027c11 */ /* 0x000fe4000f8e18ff */
[----:B------:R-:W-:-:S04]  /*2040*/  SHF.L.U32 R3, R3, 0x1f, RZ ;  /* 0x0000001f03037819 */ /* 0x000fc800000006ff */
[----:B------:R0:W1:Y:S01]  /*2050*/  SYNCS.PHASECHK.TRANS64.TRYWAIT P2, [R2+URZ+0x29830], R3 ;  /* 0x02983003020075a7 */ /* 0x000062000804017f */
[----:B------:R-:W-:Y:S05]  /*2060*/  @!P1 BRA `(.L_x_2097) ;  /* 0x0000000000049947 */ /* 0x000fea0003800000 */
[----:B------:R-:W-:Y:S01]  /*2070*/  BPT.TRAP 0x1 ;  /* 0x000000040000795c */ /* 0x000fe20000300000 */
.L_x_2097:
[----:B------:R-:W2:Y:S02]  /*2080*/  S2R R0, SR_TID.X ;  /* 0x0000000000007919 */ /* 0x000ea40000002100 */
[----:B--2---:R-:W-:Y:S01]  /*2090*/  LOP3.LUT P0, RZ, R0, 0x7f, RZ, 0xc0, !PT ;  /* 0x0000007f00ff7812 */ /* 0x004fe2000780c0ff */
[----:B-1----:R-:W-:-:S12]  /*20a0*/  @P2 BRA `(.L_x_2098) ;  /* 0x0000000000082947 */ /* 0x002fd80003800000 */
[----:B------:R-:W1:Y:S02]  /*20b0*/  SYNCS.PHASECHK.TRANS64.TRYWAIT P2, [R2+URZ+0x29830], R3 ;  /* 0x02983003020075a7 */ /* 0x000e64000804017f */
[----:B-1----:R-:W-:Y:S05]  /*20c0*/  @!P2 BRA `(.L_x_2099) ;  /* 0x00000140002ca947 */ /* 0x002fea0003800000 */
.L_x_2098:
[----:B------:R-:W-:Y:S05]  /*20d0*/  WARPSYNC.ALL ;  /* 0x0000000000007948 */ /* 0x000fea0003800000 */
[----:B------:R-:W-:Y:S01]  /*20e0*/  UIADD3 UR4, UR41, 0x1a400, URZ ;  /* 0x0001a40029047890 */ /* 0x000fe2000fffe03f */
[----:B------:R-:W-:Y:S01]  /*20f0*/  WARPGROUP.ARRIVE ;  /* 0x00000000000079c5 */ /* 0x000fe20000000000 */
[----:B------:R-:W-:Y:S01]  /*2100*/  ULOP3.LUT UR20, UR58, 0x10000, URZ, 0xfc, !UPT ;  /* 0x000100003a147892 */ /* 0x000fe2000f8efc3f */
[----:B------:R-:W-:Y:S01]  /*2110*/  VIADD R0, R18, UR36 ;  /* 0x0000002412007c36 */ /* 0x000fe20008000000 */
[----:B------:R-:W-:Y:S01]  /*2120*/  USHF.R.U32.HI UR4, URZ, 0x4, UR4 ;  /* 0x000000043f047899 */ /* 0x000fe20008011604 */
[----:B------:R-:W-:Y:S01]  /*2130*/  IMAD.U32 R113, RZ, RZ, UR53 ;  /* 0x00000035ff717e24 */ /* 0x000fe2000f8e00ff */
[----:B------:R-:W-:Y:S01]  /*2140*/  UMOV UR25, 0x80000020 ;  /* 0x8000002000197882 */ /* 0x000fe20000000000 */
[----:B------:R-:W-:Y:S01]  /*2150*/  UMOV UR27, 0x80000020 ;  /* 0x80000020001b7882 */ /* 0x000fe20000000000 */
[----:B------:R-:W-:Y:S01]  /*2160*/  ULOP3.LUT UR4, UR4, 0x3fff, URZ, 0xc0, !UPT ;  /* 0x00003fff04047892 */ /* 0x000fe2000f8ec03f */
[----:B------:R-:W-:Y:S01]  /*2170*/  IMAD.MOV.U32 R9, RZ, RZ, R0 ;  /* 0x000000ffff097224 */ /* 0x000fe200078e0000 */
[----:B------:R-:W-:Y:S01]  /*2180*/  UMOV UR24, UR20 ;  /* 0x0000001400187c82 */ /* 0x000fe20008000000 */
[----:B------:R-:W-:Y:S01]  /*2190*/  UIADD3 UR6, UR20, 0x2, URZ ;  /* 0x0000000214067890 */ /* 0x000fe2000fffe03f */
[----:B------:R-:W-:Y:S01]  /*21a0*/  IMAD.U32 R131, RZ, RZ, UR42 ;  /* 0x0000002aff837e24 */ /* 0x000fe2000f8e00ff */
[----:B------:R-:W-:Y:S01]  /*21b0*/  ULOP3.LUT UR51, UR4, 0x10000, URZ, 0xfc, !UPT ;  /* 0x0001000004337892 */ /* 0x000fe2000f8efc3f */
[----:B01----:R-:W-:Y:S01]  /*21c0*/  @!P0 VIADD R2, R2, 0x29840 ;  /* 0x0002984002028836 */ /* 0x003fe20000000000 */
        /* <DEDUP_REMOVED lines=10> */
[----:B------:R-:W-:Y:S01]  /*2270*/  UIADD3 UR26, UR28, 0x80, URZ ;  /* 0x000000801c1a7890 */ /* 0x000fe2000fffe03f */
[----:B------:R-:W-:Y:S01]  /*2280*/  UMOV UR27, 0x80000020 ;  /* 0x80000020001b7882 */ /* 0x000fe20000000000 */
[----:B------:R-:W-:-:S02]  /*2290*/  UIADD3 UR9, UR28, 0x202, URZ ;  /* 0x000002021c097890 */ /* 0x000fc4000fffe03f */
[----:B------:R-:W-:Y:S02]  /*22a0*/  UIADD3 UR12, UR28, 0x280, URZ ;  /* 0x000002801c0c7890 */ /* 0x000fe4000fffe03f */
[----:B------:R-:W-:Y:S01]  /*22b0*/  UIADD3 UR14, UR28, 0x282, URZ ;  /* 0x000002821c0e7890 */ /* 0x000fe2000fffe03f */
[----:B------:R-:W-:Y:S01]  /*22c0*/  UMOV UR15, 0x80000020 ;  /* 0x80000020000f7882 */ /* 0x000fe20000000000 */
[----:B------:R-:W-:Y:S02]  /*22d0*/  UIADD3 UR16, UR20, 0x400, URZ ;  /* 0x0000040014107890 */ /* 0x000fe4000fffe03f */
[----:B------:R-:W-:Y:S01]  /*22e0*/  UIADD3 UR18, UR28, 0x500, URZ ;  /* 0x000005001c127890 */ /* 0x000fe2000fffe03f */
[----:B------:R-:W-:Y:S01]  /*22f0*/  UMOV UR17, 0x80000020 ;  /* 0x8000002000117882 */ /* 0x000fe20000000000 */
[----:B------:R-:W-:Y:S01]  /*2300*/  UMOV UR19, 0x80000020 ;  /* 0x8000002000137882 */ /* 0x000fe20000000000 */
[----:B------:R-:W-:Y:S01]  /*2310*/  UIADD3 UR22, UR28, 0x502, URZ ;  /* 0x000005021c167890 */ /* 0x000fe2000fffe03f */
[----:B------:R-:W-:Y:S01]  /*2320*/  UMOV UR21, 0x80000020 ;  /* 0x8000002000157882 */ /* 0x000fe20000000000 */
[----:B------:R-:W-:Y:S01]  /*2330*/  UMOV UR23, 0x80000020 ;  /* 0x8000002000177882 */ /* 0x000fe20000000000 */
[----:B------:R-:W-:Y:S01]  /*2340*/  UIADD3 UR58, UR55, -0x2, URZ ;  /* 0xfffffffe373a7890 */ /* 0x000fe2000fffe03f */
[----:B------:R-:W-:-:S02]  /*2350*/  WARPGROUP.DEPBAR.LE gsb0, 0x0 ;  /* 0x00008000000079c5 */ /* 0x000fc40000010000 */
        /* <DEDUP_REMOVED lines=9> */
[----:B------:R-:W-:Y:S01]  /*23f0*/  UMOV UR4, UR6 ;  /* 0x0000000600047c82 */ /* 0x000fe20008000000 */
[----:B------:R-:W-:Y:S01]  /*2400*/  UMOV UR6, UR8 ;  /* 0x0000000800067c82 */ /* 0x000fe20008000000 */
        /* <DEDUP_REMOVED lines=26> */
[----:B------:R-:W-:Y:S01]  /*25b0*/  UMOV UR10, UR12 ;  /* 0x0000000c000a7c82 */ /* 0x000fe20008000000 */
        /* <DEDUP_REMOVED lines=39> */
[----:B------:R-:W-:-:S03]  /*2830*/  UISETP.NE.AND UP0, UPT, UR10, 0x1, UPT ;  /* 0x000000010a00788c */ /* 0x000fc6000bf05270 */
[----:B------:R-:W-:-:S03]  /*2840*/  UMOV UR10, UR36 ;  /* 0x00000024000a7c82 */ /* 0x000fc60008000000 */
[----:B------:R-:W-:-:S05]  /*2850*/  PLOP3.LUT P2, PT, PT, PT, UP0, 0x80, 0x0 ;  /* 0x000000000000781c */ /* 0x000fca0003f4f008 */
[----:B------:R-:W-:Y:S01]  /*2860*/  @UP0 ULDC UR11, c[0x0][0x450] ;  /* 0x00011400000b0ab9 */ /* 0x000fe20000000800 */
        /* <DEDUP_REMOVED lines=42> */
[----:B------:R-:W-:-:S04]  /*2b10*/  @UP0 ULDC UR6, c[0x0][0x450] ;  /* 0x0001140000060ab9 */ /* 0x000fc80000000800 */
[----:B------:R-:W-:Y:S01]  /*2b20*/  @P2 SHF.R.U32.HI R9, RZ, UR6, R3 ;  /* 0x00000006ff092c19 */ /* 0x000fe20008011603 */
[----:B------:R-:W-:-:S04]  /*2b30*/  UIMAD UR6, UR55, -0xa0, URZ ;  /* 0xffffff60370678a4 */ /* 0x000fc8000f8e023f */
[----:B------:R-:W0:Y:S02]  /*2b40*/  SHFL.IDX PT, R3, R9, RZ, 0x1c1f ;  /* 0x001c1fff09037589 */ /* 0x000e2400000e0000 */
[----:B------:R-:W-:Y:S01]  /*2b50*/  IMAD.U32 R0, RZ, RZ, UR6 ;  /* 0x00000006ff007e24 */ /* 0x000fe2000f8e00ff */
[----:B------:R-:W-:Y:S01]  /*2b60*/  @UP0 ULDC UR6, c[0x0][0x44c] ;  /* 0x0001130000060ab9 */ /* 0x000fe20000000800 */
[----:B------:R-:W1:Y:S03]  /*2b70*/  SHFL.IDX PT, R9, R9, 0x1, 0x1c1f ;  /* 0x003c1f0009097f89 */ /* 0x000e6600000e0000 */
[----:B------:R-:W-:-:S04]  /*2b80*/  IADD3 R0, -R17, 0xa1, R0 ;  /* 0x000000a111007810 */ /* 0x000fc80007ffe100 */
[----:B------:R-:W-:Y:S01]  /*2b90*/  IADD3 R113, -R113, UR52, R0 ;  /* 0x0000003471717c10 */ /* 0x000fe2000fffe100 */
[----:B------:R-:W-:Y:S02]  /*2ba0*/  WARPGROUP.DEPBAR.LE gsb0, 0x0 ;  /* 0x00008000000079c5 */ /* 0x000fe40000010000 */
[----:B------:R-:W-:-:S06]  /*2bb0*/  WARPGROUP.ARRIVE ;  /* 0x00000000000079c5 */ /* 0x000fcc0000000000 */
[----:B------:R-:W-:Y:S01]  /*2bc0*/  QGMMA.64x32x32.F32.E4M3.E4M3 R40, gdesc[UR16], R40, gsb0 ;  /* 0x00600000102879f3 */ /* 0x000fe20008000828 */
[----:B------:R-:W-:Y:S01]  /*2bd0*/  UMOV UR18, UR7 ;  /* 0x0000000700127c82 */ /* 0x000fe20008000000 */
[----:B------:R-:W-:Y:S01]  /*2be0*/  UMOV UR19, 0x80000020 ;  /* 0x8000002000137882 */ /* 0x000fe20000000000 */
[----:B------:R-:W-:-:S06]  /*2bf0*/  UIMAD UR7, UR55, -0xa0, UR52 ;  /* 0xffffff60370778a4 */ /* 0x000fcc000f8e0234 */
[----:B------:R-:W-:Y:S01]  /*2c00*/  IMAD.U32 R4, RZ, RZ, UR7 ;  /* 0x00000007ff047e24 */ /* 0x000fe2000f8e00ff */
[----:B------:R-:W-:-:S04]  /*2c10*/  UIMAD.WIDE.U32 UR6, UR36, UR6, URZ ;  /* 0x00000006240672a5 */ /* 0x000fc8000f8e003f */
[----:B------:R-:W-:Y:S01]  /*2c20*/  IADD3 R4, -R17, 0xa0, R4 ;  /* 0x000000a011047810 */ /* 0x000fe20007ffe104 */
[----:B------:R-:W-:-:S03]  /*2c30*/  @UP0 USHF.R.U32.HI UR10, URZ, UR11, UR7 ;  /* 0x0000000b3f0a0299 */ /* 0x000fc60008011607 */
[-CC-:B0-----:R-:W-:Y:S01]  /*2c40*/  VIADDMNMX R3, R3, R113.reuse, R4.reuse, PT ;  /* 0x0000007103037246 */ /* 0x181fe20003800104 */
[----:B------:R-:W-:Y:S01]  /*2c50*/  UIADD3 UR6, UR10, UR52, -UR53 ;  /* 0x000000340a067290 */ /* 0x000fe2000fffe835 */
[----:B-1----:R-:W-:Y:S02]  /*2c60*/  VIADDMNMX R4, R9, R113, R4, PT ;  /* 0x0000007109047246 */ /* 0x002fe40003800104 */
[C---:B------:R-:W-:Y:S01]  /*2c70*/  ISETP.GT.AND P3, PT, R3.reuse, RZ, PT ;  /* 0x000000ff0300720c */ /* 0x040fe20003f64270 */
[----:B------:R-:W-:Y:S01]  /*2c80*/  UIMAD.WIDE UR6, UR6, 0x66666667, URZ ;  /* 0x66666667060678a5 */ /* 0x000fe2000f8e023f */
[C---:B------:R-:W-:Y:S02]  /*2c90*/  ISETP.GT.AND P4, PT, R3.reuse, 0x1, PT ;  /* 0x000000010300780c */ /* 0x040fe40003f84270 */
[----:B------:R-:W-:Y:S01]  /*2ca0*/  ISETP.GT.AND P5, PT, R3, 0x8, PT ;  /* 0x000000080300780c */ /* 0x000fe20003fa4270 */
[----:B------:R-:W-:-:S04]  /*2cb0*/  USHF.R.U32.HI UR6, URZ, 0x1f, UR7 ;  /* 0x0000001f3f067899 */ /* 0x000fc80008011607 */
[----:B------:R-:W-:-:S04]  /*2cc0*/  ULEA.HI.SX32 UR6, UR7, UR6, 0x1a ;  /* 0x0000000607067291 */ /* 0x000fc8000f8fd23f */
[----:B------:R-:W-:-:S04]  /*2cd0*/  UISETP.LT.AND UP1, UPT, UR39, UR6, UPT ;  /* 0x000000062700728c */ /* 0x000fc8000bf21270 */
[----:B------:R-:W-:-:S04]  /*2ce0*/  USEL UR55, UR39, UR6, !UP1 ;  /* 0x0000000627377287 */ /* 0x000fc8000c800000 */
[----:B------:R-:W-:Y:S01]  /*2cf0*/  UISETP.GE.AND UP1, UPT, UR58, UR55, UPT ;  /* 0x000000373a00728c */ /* 0x000fe2000bf26270 */
        /* <DEDUP_REMOVED lines=34> */
[----:B------:R-:W-:Y:S02]  /*2f20*/  FMNMX.FTZ R0, R123, R0, !PT ;  /* 0x000000007b007209 */ /* 0x000fe40007810000 */
[----:B------:R-:W-:-:S04]  /*2f30*/  ISETP.GT.AND P5, PT, R4, 0x8, PT ;  /* 0x000000080400780c */ /* 0x000fc80003fa4270 */
[----:B------:R-:W-:Y:S01]  /*2f40*/  FSEL R94, R94, -INF , P5 ;  /* 0xff8000005e5e7808 */ /* 0x000fe20002800000 */
[----:B------:R-:W-:Y:S02]  /*2f50*/  WARPGROUP.DEPBAR.LE gsb0, 0x0 ;  /* 0x00008000000079c5 */ /* 0x000fe40000010000 */
[----:B------:R-:W-:Y:S01]  /*2f60*/  WARPGROUP.ARRIVE ;  /* 0x00000000000079c5 */ /* 0x000fe20000000000 */
[----:B------:R-:W-:Y:S02]  /*2f70*/  FSEL R125, R72, -INF , P4 ;  /* 0xff800000487d7808 */ /* 0x000fe40002000000 */
[----:B------:R-:W-:Y:S02]  /*2f80*/  ISETP.GT.AND P4, PT, R3, 0x28, PT ;  /* 0x000000280300780c */ /* 0x000fe40003f84270 */
[----:B------:R-:W-:Y:S01]  /*2f90*/  FSEL R127, R73, -INF , P3 ;  /* 0xff800000497f7808 */ /* 0x000fe20001800000 */
[----:B------:R-:W-:Y:S01]  /*2fa0*/  QGMMA.64x32x32.F32.E4M3.E4M3 R56, gdesc[UR20], R56, gsb0 ;  /* 0x00600000143879f3 */ /* 0x000fe20008000838 */
[----:B------:R-:W-:Y:S01]  /*2fb0*/  UIADD3 UR22, UR28, 0x682, URZ ;  /* 0x000006821c167890 */ /* 0x000fe2000fffe03f */
[----:B------:R-:W-:Y:S01]  /*2fc0*/  FMNMX.FTZ R0, R125, R0, !PT ;  /* 0x000000007d007209 */ /* 0x000fe20007810000 */
[----:B------:R-:W-:Y:S01]  /*2fd0*/  UMOV UR23, 0x80000020 ;  /* 0x8000002000177882 */ /* 0x000fe20000000000 */
[----:B------:R-:W-:-:S02]  /*2fe0*/  ISETP.GT.AND P3, PT, R3, 0x29, PT ;  /* 0x000000290300780c */ /* 0x000fc40003f64270 */
[----:B------:R-:W-:Y:S02]  /*2ff0*/  FSEL R129, R76, -INF , P4 ;  /* 0xff8000004c817808 */ /* 0x000fe40002000000 */
[----:B------:R-:W-:Y:S02]  /*3000*/  FMNMX.FTZ R0, R127, R0, !PT ;  /* 0x000000007f007209 */ /* 0x000fe40007810000 */
[----:B------:R-:W-:Y:S02]  /*3010*/  ISETP.GT.AND P4, PT, R3, 0x30, PT ;  /* 0x000000300300780c */ /* 0x000fe40003f84270 */
        /* <DEDUP_REMOVED lines=15> */
[----:B------:R-:W-:Y:S01]  /*3110*/  FMNMX.FTZ R0, R101, R0, !PT ;  /* 0x0000000065007209 */ /* 0x000fe20007810000 */
        /* <DEDUP_REMOVED lines=55> */
[----:B------:R-:W-:Y:S01]  /*3490*/  FMNMX.FTZ R0, R53, R0, !PT ;  /* 0x0000000035007209 */ /* 0x000fe20007810000 */
[----:B------:R-:W-:Y:S02]  /*34a0*/  WARPGROUP.DEPBAR.LE gsb0, 0x0 ;  /* 0x00008000000079c5 */ /* 0x000fe40000010000 */
[----:B------:R-:W-:Y:S02]  /*34b0*/  FSEL R61, R24, -INF , P4 ;  /* 0xff800000183d7808 */ /* 0x000fe40002000000 */
        /* <DEDUP_REMOVED lines=20> */
[----:B------:R-:W-:-:S02]  /*3600*/  ISETP.GT.AND P4, PT, R4, 0x1, PT ;  /* 0x000000010400780c */ /* 0x000fc40003f84270 */
[----:B------:R-:W-:Y:S02]  /*3610*/  FMNMX.FTZ R6, R37, R0, !PT ;  /* 0x0000000025067209 */ /* 0x000fe40007810000 */
[----:B------:R-:W-:Y:S02]  /*3620*/  FSEL R91, R91, -INF , P4 ;  /* 0xff8000005b5b7808 */ /* 0x000fe40002000000 */
[----:B------:R-:W-:Y:S01]  /*3630*/  ISETP.GT.AND P4, PT, R4, 0x10, PT ;  /* 0x000000100400780c */ /* 0x000fe20003f84270 */
[----:B------:R-:W0:Y:S03]  /*3640*/  SHFL.BFLY PT, R3, R6, 0x2, 0x1f ;  /* 0x0c401f0006037f89 */ /* 0x000e2600000e0000 */
        /* <DEDUP_REMOVED lines=10> */
[----:B------:R-:W-:Y:S01]  /*36f0*/  ISETP.GT.AND P4, PT, R4, 0x39, PT ;  /* 0x000000390400780c */ /* 0x000fe20003f84270 */
[----:B------:R-:W0:Y:S03]  /*3700*/  SHFL.BFLY PT, R3, R8, 0x1, 0x1f ;  /* 0x0c201f0008037f89 */ /* 0x000e2600000e0000 */
[----:B------:R-:W-:-:S02]  /*3710*/  FSEL R87, R87, -INF , P4 ;  /* 0xff80000057577808 */ /* 0x000fc40002000000 */
[----:B------:R-:W-:-:S04]  /*3720*/  ISETP.GT.AND P4, PT, R4, 0x41, PT ;  /* 0x000000410400780c */ /* 0x000fc80003f84270 */
[----:B------:R-:W-:Y:S02]  /*3730*/  FSEL R59, R59, -INF , P4 ;  /* 0xff8000003b3b7808 */ /* 0x000fe40002000000 */
[----:B------:R-:W-:Y:S02]  /*3740*/  ISETP.GT.AND P4, PT, R4, 0x49, PT ;  /* 0x000000490400780c */ /* 0x000fe40003f84270 */
[----:B0-----:R-:W-:-:S04]  /*3750*/  FMNMX.FTZ R0, R8, R3, !PT ;  /* 0x0000000308007209 */ /* 0x001fc80007810000 */
[C---:B------:R-:W-:Y:S01]  /*3760*/  FSETP.NEU.FTZ.AND P3, PT, R0.reuse, -INF , PT ;  /* 0xff8000000000780b */ /* 0x040fe20003f7d000 */
[----:B------:R-:W-:-:S05]  /*3770*/  FFMA.FTZ R12, R0, R131, -8 ;  /* 0xc1000000000c7423 */ /* 0x000fca0000010083 */
[----:B------:R-:W-:Y:S02]  /*3780*/  FSEL R12, R12, RZ, P3 ;  /* 0x000000ff0c0c7208 */ /* 0x000fe40001800000 */
[----:B------:R-:W-:-:S03]  /*3790*/  ISETP.GT.AND P3, PT, R4, RZ, PT ;  /* 0x000000ff0400720c */ /* 0x000fc60003f64270 */
[--C-:B------:R-:W-:Y:S01]  /*37a0*/  FFMA.FTZ R6, R89, UR42, -R12.reuse ;  /* 0x0000002a59067c23 */ /* 0x100fe2000801080c */
[----:B------:R-:W-:Y:S01]  /*37b0*/  FSEL R90, R90, -INF , P3 ;  /* 0xff8000005a5a7808 */ /* 0x000fe20001800000 */
[--C-:B------:R-:W-:Y:S01]  /*37c0*/  FFMA.FTZ R75, R111, UR42, -R12.reuse ;  /* 0x0000002a6f4b7c23 */ /* 0x100fe2000801080c */
[----:B------:R-:W-:Y:S01]  /*37d0*/  ISETP.GT.AND P3, PT, R4, 0x9, PT ;  /* 0x000000090400780c */ /* 0x000fe20003f64270 */
[--C-:B------:R-:W-:Y:S01]  /*37e0*/  FFMA.FTZ R83, R107, UR42, -R12.reuse ;  /* 0x0000002a6b537c23 */ /* 0x100fe2000801080c */
[----:B------:R-:W-:Y:S01]  /*37f0*/  FMNMX.FTZ R89, R90, R91, !PT ;  /* 0x0000005b5a597209 */ /* 0x000fe20007810000 */
[--C-:B------:R-:W-:Y:S01]  /*3800*/  FFMA.FTZ R56, R97, UR42, -R12.reuse ;  /* 0x0000002a61387c23 */ /* 0x100fe2000801080c */
[----:B------:R-:W-:Y:S01]  /*3810*/  FSEL R95, R95, -INF , P3 ;  /* 0xff8000005f5f7808 */ /* 0x000fe20001800000 */
[--C-:B------:R-:W-:Y:S01]  /*3820*/  FFMA.FTZ R72, R85, UR42, -R12.reuse ;  /* 0x0000002a55487c23 */ /* 0x100fe2000801080c */
[----:B------:R-:W-:Y:S01]  /*3830*/  FMNMX.FTZ R20, R94, R89, !PT ;  /* 0x000000595e147209 */ /* 0x000fe20007810000 */
[--C-:B------:R-:W-:Y:S01]  /*3840*/  FFMA.FTZ R76, R77, UR42, -R12.reuse ;  /* 0x0000002a4d4c7c23 */ /* 0x100fe2000801080c */
[----:B------:R-:W-:Y:S01]  /*3850*/  ISETP.GT.AND P3, PT, R4, 0x11, PT ;  /* 0x000000110400780c */ /* 0x000fe20003f64270 */
[--C-:B------:R-:W-:Y:S01]  /*3860*/  FFMA.FTZ R80, R69, UR42, -R12.reuse ;  /* 0x0000002a45507c23 */ /* 0x100fe2000801080c */
[----:B------:R-:W-:Y:S01]  /*3870*/  FMNMX.FTZ R89, R95, R20, !PT ;  /* 0x000000145f597209 */ /* 0x000fe20007810000 */
[--C-:B------:R-:W-:Y:S01]  /*3880*/  FFMA.FTZ R92, R29, UR42, -R12.reuse ;  /* 0x0000002a1d5c7c23 */ /* 0x100fe2000801080c */
[----:B------:R-:W-:Y:S01]  /*3890*/  FSEL R99, R99, -INF , P3 ;  /* 0xff80000063637808 */ /* 0x000fe20001800000 */
[----:B------:R-:W-:Y:S01]  /*38a0*/  IMAD.U32 R29, RZ, RZ, UR42 ;  /* 0x0000002aff1d7e24 */ /* 0x000fe2000f8e00ff */
[----:B------:R-:W-:Y:S01]  /*38b0*/  FMNMX.FTZ R24, R98, R89, !PT ;  /* 0x0000005962187209 */ /* 0x000fe20007810000 */
[--C-:B------:R-:W-:Y:S01]  /*38c0*/  FFMA.FTZ R3, R5, UR42, -R12.reuse ;  /* 0x0000002a05037c23 */ /* 0x100fe2000801080c */
[C---:B------:R-:W-:Y:S01]  /*38d0*/  ISETP.GT.AND P3, PT, R4.reuse, 0x19, PT ;  /* 0x000000190400780c */ /* 0x040fe20003f64270 */
[--C-:B------:R-:W-:Y:S01]  /*38e0*/  FFMA.FTZ R5, R7, UR42, -R12.reuse ;  /* 0x0000002a07057c23 */ /* 0x100fe2000801080c */
[----:B------:R-:W-:Y:S01]  /*38f0*/  FMNMX.FTZ R89, R99, R24, !PT ;  /* 0x0000001863597209 */ /* 0x000fe20007810000 */
        /* <DEDUP_REMOVED lines=36> */
[----:B------:R-:W-:Y:S01]  /*3b40*/  FFMA.FTZ R13, R13, UR42, -R12 ;  /* 0x0000002a0d0d7c23 */ /* 0x000fe2000801080c */
[----:B------:R-:W-:Y:S01]  /*3b50*/  FMNMX.FTZ R48, R86, R111, !PT ;  /* 0x0000006f56307209 */ /* 0x000fe20007810000 */
[----:B------:R-:W-:Y:S01]  /*3b60*/  MUFU.EX2 R3, R3 ;  /* 0x0000000300037308 */ /* 0x000fe20000000800 */
[----:B------:R-:W-:-:S02]  /*3b70*/  FSEL R58, R58, -INF , P3 ;  /* 0xff8000003a3a7808 */ /* 0x000fc40001800000 */
[----:B------:R-:W-:Y:S01]  /*3b80*/  FMNMX.FTZ R107, R87, R48, !PT ;  /* 0x00000030576b7209 */ /* 0x000fe20007810000 */
[----:B------:R-:W-:-:S01]  /*3b90*/  FFMA.FTZ R48, R105, UR42, -R12 ;  /* 0x0000002a69307c23 */ /* 0x000fc2000801080c */
[----:B------:R-:W-:Y:S02]  /*3ba0*/  ISETP.GT.AND P3, PT, R4, 0x48, PT ;  /* 0x000000480400780c */ /* 0x000fe40003f64270 */
[----:B------:R-:W-:Y:S01]  /*3bb0*/  FMNMX.FTZ R52, R58, R107, !PT ;  /* 0x0000006b3a347209 */ /* 0x000fe20007810000 */
[----:B------:R-:W-:Y:S01]  /*3bc0*/  MUFU.EX2 R6, R6 ;  /* 0x0000000600067308 */ /* 0x000fe20000000800 */
[----:B------:R-:W-:Y:S02]  /*3bd0*/  FSEL R62, R62, -INF , P3 ;  /* 0xff8000003e3e7808 */ /* 0x000fe40001800000 */
[----:B------:R-:W-:Y:S02]  /*3be0*/  FMNMX.FTZ R105, R59, R52, !PT ;  /* 0x000000343b697209 */ /* 0x000fe40007810000 */
[----:B------:R-:W-:-:S02]  /*3bf0*/  ISETP.GT.AND P3, PT, R4, 0x50, PT ;  /* 0x000000500400780c */ /* 0x000fc40003f64270 */
[----:B------:R-:W-:Y:S01]  /*3c00*/  FSEL R52, R63, -INF , P4 ;  /* 0xff8000003f347808 */ /* 0x000fe20002000000 */
[----:B------:R-:W-:-:S01]  /*3c10*/  FFMA.FTZ R63, R101, UR42, -R12 ;  /* 0x0000002a653f7c23 */ /* 0x000fc2000801080c */
[----:B------:R-:W-:Y:S01]  /*3c20*/  FMNMX.FTZ R105, R62, R105, !PT ;  /* 0x000000693e697209 */ /* 0x000fe20007810000 */
[----:B------:R-:W-:Y:S01]  /*3c30*/  MUFU.EX2 R5, R5 ;  /* 0x0000000500057308 */ /* 0x000fe20000000800 */
[----:B------:R-:W-:Y:S02]  /*3c40*/  ISETP.GT.AND P4, PT, R4, 0x51, PT ;  /* 0x000000510400780c */ /* 0x000fe40003f84270 */
[----:B------:R-:W-:Y:S02]  /*3c50*/  FSEL R66, R66, -INF , P3 ;  /* 0xff80000042427808 */ /* 0x000fe40001800000 */
[----:B------:R-:W-:Y:S02]  /*3c60*/  FMNMX.FTZ R105, R52, R105, !PT ;  /* 0x0000006934697209 */ /* 0x000fe40007810000 */
[----:B------:R-:W-:Y:S01]  /*3c70*/  ISETP.GT.AND P3, PT, R4, 0x58, PT ;  /* 0x000000580400780c */ /* 0x000fe20003f64270 */
[----:B------:R-:W0:Y:S01]  /*3c80*/  MUFU.EX2 R8, R8 ;  /* 0x0000000800087308 */ /* 0x000e220000000800 */
[----:B------:R-:W-:-:S02]  /*3c90*/  FSEL R67, R67, -INF , P4 ;  /* 0xff80000043437808 */ /* 0x000fc40002000000 */
[----:B------:R-:W-:Y:S02]  /*3ca0*/  FMNMX.FTZ R60, R66, R105, !PT ;  /* 0x00000069423c7209 */ /* 0x000fe40007810000 */
[----:B------:R-:W-:Y:S02]  /*3cb0*/  ISETP.GT.AND P4, PT, R4, 0x59, PT ;  /* 0x000000590400780c */ /* 0x000fe40003f84270 */
[----:B------:R-:W-:Y:S01]  /*3cc0*/  FSEL R70, R70, -INF , P3 ;  /* 0xff80000046467808 */ /* 0x000fe20001800000 */
[----:B------:R-:W-:Y:S01]  /*3cd0*/  MUFU.EX2 R7, R7 ;  /* 0x0000000700077308 */ /* 0x000fe20000000800 */
[----:B------:R-:W-:Y:S02]  /*3ce0*/  FMNMX.FTZ R97, R67, R60, !PT ;  /* 0x0000003c43617209 */ /* 0x000fe40007810000 */
[----:B------:R-:W-:Y:S01]  /*3cf0*/  FSEL R60, R71, -INF , P4 ;  /* 0xff800000473c7808 */ /* 0x000fe20002000000 */
[----:B------:R-:W-:-:S01]  /*3d00*/  FFMA.FTZ R71, R93, UR42, -R12 ;  /* 0x0000002a5d477c23 */ /* 0x000fc2000801080c */
[----:B------:R-:W-:-:S02]  /*3d10*/  ISETP.GT.AND P3, PT, R4, 0x60, PT ;  /* 0x000000600400780c */ /* 0x000fc40003f64270 */
[----:B------:R-:W-:Y:S01]  /*3d20*/  FMNMX.FTZ R97, R70, R97, !PT ;  /* 0x0000006146617209 */ /* 0x000fe20007810000 */
[----:B------:R-:W-:Y:S01]  /*3d30*/  MUFU.EX2 R10, R10 ;  /* 0x0000000a000a7308 */ /* 0x000fe20000000800 */
[----:B------:R-:W-:Y:S02]  /*3d40*/  ISETP.GT.AND P4, PT, R4, 0x61, PT ;  /* 0x000000610400780c */ /* 0x000fe40003f84270 */
[----:B------:R-:W-:Y:S02]  /*3d50*/  FSEL R42, R42, -INF , P3 ;  /* 0xff8000002a2a7808 */ /* 0x000fe40001800000 */
[----:B------:R-:W-:Y:S02]  /*3d60*/  FMNMX.FTZ R97, R60, R97, !PT ;  /* 0x000000613c617209 */ /* 0x000fe40007810000 */
[----:B------:R-:W-:Y:S01]  /*3d70*/  ISETP.GT.AND P3, PT, R4, 0x68, PT ;  /* 0x000000680400780c */ /* 0x000fe20003f64270 */
[----:B------:R-:W-:Y:S01]  /*3d80*/  MUFU.EX2 R9, R9 ;  /* 0x0000000900097308 */ /* 0x000fe20000000800 */
[----:B------:R-:W-:-:S02]  /*3d90*/  FSEL R43, R43, -INF , P4 ;  /* 0xff8000002b2b7808 */ /* 0x000fc40002000000 */
[----:B------:R-:W-:Y:S02]  /*3da0*/  FMNMX.FTZ R68, R42, R97, !PT ;  /* 0x000000612a447209 */ /* 0x000fe40007810000 */
[----:B------:R-:W-:Y:S02]  /*3db0*/  ISETP.GT.AND P4, PT, R4, 0x69, PT ;  /* 0x000000690400780c */ /* 0x000fe40003f84270 */
[----:B------:R-:W-:Y:S01]  /*3dc0*/  FSEL R64, R46, -INF , P3 ;  /* 0xff8000002e407808 */ /* 0x000fe20001800000 */
[----:B------:R-:W1:Y:S01]  /*3dd0*/  MUFU.EX2 R14, R14 ;  /* 0x0000000e000e7308 */ /* 0x000e620000000800 */
[----:B------:R-:W-:Y:S02]  /*3de0*/  FMNMX.FTZ R85, R43, R68, !PT ;  /* 0x000000442b557209 */ /* 0x000fe40007810000 */
[----:B------:R-:W-:Y:S02]  /*3df0*/  ISETP.GT.AND P3, PT, R4, 0x70, PT ;  /* 0x000000700400780c */ /* 0x000fe40003f64270 */
[----:B------:R-:W-:-:S02]  /*3e00*/  FSEL R47, R47, -INF , P4 ;  /* 0xff8000002f2f7808 */ /* 0x000fc40002000000 */
[----:B------:R-:W-:Y:S01]  /*3e10*/  FMNMX.FTZ R68, R64, R85, !PT ;  /* 0x0000005540447209 */ /* 0x000fe20007810000 */
[----:B------:R2:W-:Y:S01]  /*3e20*/  MUFU.EX2 R46, R72 ;  /* 0x00000048002e7308 */ /* 0x0005e20000000800 */
[----:B------:R-:W-:Y:S02]  /*3e30*/  ISETP.GT.AND P4, PT, R4, 0x71, PT ;  /* 0x000000710400780c */ /* 0x000fe40003f84270 */
[----:B------:R-:W-:Y:S02]  /*3e40*/  FSEL R50, R50, -INF , P3 ;  /* 0xff80000032327808 */ /* 0x000fe40001800000 */
[----:B------:R-:W-:Y:S02]  /*3e50*/  FMNMX.FTZ R85, R47, R68, !PT ;  /* 0x000000442f557209 */ /* 0x000fe40007810000 */
[----:B------:R-:W-:Y:S01]  /*3e60*/  ISETP.GT.AND P3, PT, R4, 0x78, PT ;  /* 0x000000780400780c */ /* 0x000fe20003f64270 */
[----:B------:R-:W-:Y:S01]  /*3e70*/  MUFU.EX2 R20, R20 ;  /* 0x0000001400147308 */ /* 0x000fe20000000800 */
[----:B------:R-:W-:-:S02]  /*3e80*/  FSEL R51, R51, -INF , P4 ;  /* 0xff80000033337808 */ /* 0x000fc40002000000 */
[----:B--2---:R-:W-:Y:S02]  /*3e90*/  FMNMX.FTZ R72, R50, R85, !PT ;  /* 0x0000005532487209 */ /* 0x004fe40007810000 */
[----:B------:R-:W-:Y:S02]  /*3ea0*/  ISETP.GT.AND P4, PT, R4, 0x79, PT ;  /* 0x000000790400780c */ /* 0x000fe40003f84270 */
[----:B------:R-:W-:Y:S01]  /*3eb0*/  FSEL R68, R54, -INF , P3 ;  /* 0xff80000036447808 */ /* 0x000fe20001800000 */
[----:B------:R-:W-:Y:S01]  /*3ec0*/  MUFU.EX2 R89, R127 ;  /* 0x0000007f00597308 */ /* 0x000fe20000000800 */
[----:B------:R-:W-:Y:S02]  /*3ed0*/  FMNMX.FTZ R77, R51, R72, !PT ;  /* 0x00000048334d7209 */ /* 0x000fe40007810000 */
[----:B------:R-:W-:Y:S02]  /*3ee0*/  FSEL R55, R55, -INF , P4 ;  /* 0xff80000037377808 */ /* 0x000fe40002000000 */
[----:B------:R-:W-:-:S02]  /*3ef0*/  ISETP.GT.AND P3, PT, R4, 0x80, PT ;  /* 0x000000800400780c */ /* 0x000fc40003f64270 */
        /* <DEDUP_REMOVED lines=11> */
[----:B------:R-:W-:Y:S01]  /*3fb0*/  MUFU.EX2 R75, R75 ;  /* 0x0000004b004b7308 */ /* 0x000fe20000000800 */
[----:B------:R-:W-:Y:S02]  /*3fc0*/  FMNMX.FTZ R77, R27, R72, !PT ;  /* 0x000000481b4d7209 */ /* 0x000fe40007810000 */
[----:B------:R-:W-:Y:S02]  /*3fd0*/  ISETP.GT.AND P3, PT, R4, 0x90, PT ;  /* 0x000000900400780c */ /* 0x000fe40003f64270 */
[----:B------:R-:W-:-:S02]  /*3fe0*/  FSEL R31, R31, -INF , P4 ;  /* 0xff8000001f1f7808 */ /* 0x000fc40002000000 */
[----:B------:R-:W-:Y:S01]  /*3ff0*/  FMNMX.FTZ R72, R30, R77, !PT ;  /* 0x0000004d1e487209 */ /* 0x000fe20007810000 */
[----:B------:R-:W-:Y:S01]  /*4000*/  MUFU.EX2 R32, R32 ;  /* 0x0000002000207308 */ /* 0x000fe20000000800 */
[----:B------:R-:W-:Y:S02]  /*4010*/  ISETP.GT.AND P4, PT, R4, 0x91, PT ;  /* 0x000000910400780c */ /* 0x000fe40003f84270 */
[----:B------:R-:W-:Y:S02]  /*4020*/  FSEL R69, R34, -INF , P3 ;  /* 0xff80000022457808 */ /* 0x000fe40001800000 */
[----:B--2---:R-:W-:Y:S02]  /*4030*/  FMNMX.FTZ R76, R31, R72, !PT ;  /* 0x000000481f4c7209 */ /* 0x004fe40007810000 */
[----:B------:R-:W-:Y:S01]  /*4040*/  ISETP.GT.AND P3, PT, R4, 0x98, PT ;  /* 0x000000980400780c */ /* 0x000fe20003f64270 */
[----:B------:R2:W-:Y:S01]  /*4050*/  MUFU.EX2 R34, R80 ;  /* 0x0000005000227308 */ /* 0x0005e20000000800 */
[----:B------:R-:W-:Y:S01]  /*4060*/  FSEL R72, R35, -INF , P4 ;  /* 0xff80000023487808 */ /* 0x000fe20002000000 */
[----:B------:R-:W-:Y:S01]  /*4070*/  FFMA.FTZ R35, R40, UR42, -R12 ;  /* 0x0000002a28237c23 */ /* 0x000fe2000801080c */
[----:B------:R-:W-:-:S02]  /*4080*/  FMNMX.FTZ R77, R69, R76, !PT ;  /* 0x0000004c454d7209 */ /* 0x000fc40007810000 */
[----:B------:R-:W-:Y:S02]  /*4090*/  ISETP.GT.AND P4, PT, R4, 0x99, PT ;  /* 0x000000990400780c */ /* 0x000fe40003f84270 */
[----:B------:R-:W-:Y:S01]  /*40a0*/  FSEL R40, R38, -INF , P3 ;  /* 0xff80000026287808 */ /* 0x000fe20001800000 */
[--C-:B------:R-:W-:Y:S01]  /*40b0*/  FFMA.FTZ R38, R41, UR42, -R12.reuse ;  /* 0x0000002a29267c23 */ /* 0x100fe2000801080c */
[----:B------:R-:W-:Y:S01]  /*40c0*/  FMNMX.FTZ R77, R72, R77, !PT ;  /* 0x0000004d484d7209 */ /* 0x000fe20007810000 */
[--C-:B--2---:R-:W-:Y:S01]  /*40d0*/  FFMA.FTZ R80, R49, UR42, -R12.reuse ;  /* 0x0000002a31507c23 */ /* 0x104fe2000801080c */
[----:B------:R-:W-:Y:S01]  /*40e0*/  FSEL R76, R39, -INF , P4 ;  /* 0xff800000274c7808 */ /* 0x000fe20002000000 */
        /* <DEDUP_REMOVED lines=9> */
[----:B------:R-:W0:Y:S01]  /*4180*/  SHFL.BFLY PT, R4, R77, 0x2, 0x1f ;  /* 0x0c401f004d047f89 */ /* 0x000e2200000e0000 */
[----:B-1----:R-:W-:Y:S02]  /*4190*/  F2FP.SATFINITE.E4M3.F32.PACK_AB_MERGE_C R186, R14, R9, RZ ;  /* 0x000000090eba723e */ /* 0x002fe400048070ff */
[----:B------:R-:W-:Y:S02]  /*41a0*/  F2FP.SATFINITE.E4M3.F32.PACK_AB_MERGE_C R184, R6, R3, R184 ;  /* 0x0000000306b8723e */ /* 0x000fe400048070b8 */
[----:B------:R-:W-:Y:S01]  /*41b0*/  MUFU.EX2 R48, R48 ;  /* 0x0000003000307308 */ /* 0x000fe20000000800 */
[----:B------:R-:W-:-:S07]  /*41c0*/  F2FP.SATFINITE.E4M3.F32.PACK_AB_MERGE_C R186, R10, R7, R186 ;  /* 0x000000070aba723e */ /* 0x000fce00048070ba */
        /* <DEDUP_REMOVED lines=9> */
[C---:B------:R-:W-:Y:S01]  /*4260*/  FSETP.NEU.FTZ.AND P3, PT, R4.reuse, -INF , PT ;  /* 0xff8000000400780b */ /* 0x040fe20003f7d000 */
[----:B------:R-:W-:-:S06]  /*4270*/  FFMA.FTZ R29, R4, R29, -8 ;  /* 0xc1000000041d7423 */ /* 0x000fcc000001001d */
[----:B------:R-:W-:Y:S01]  /*4280*/  MUFU.EX2 R35, R35 ;  /* 0x0000002300237308 */ /* 0x000fe20000000800 */
[----:B------:R-:W-:Y:S02]  /*4290*/  FSEL R61, R29, RZ, P3 ;  /* 0x000000ff1d3d7208 */ /* 0x000fe40001800000 */
[----:B------:R-:W-:-:S03]  /*42a0*/  PLOP3.LUT P3, PT, PT, PT, UP1, 0x80, 0x0 ;  /* 0x000000000000781c */ /* 0x000fc60003f6f018 */
        /* <DEDUP_REMOVED lines=12> */
[----:B------:R-:W-:Y:S01]  /*4370*/  FADD.FTZ R66, R3, R6 ;  /* 0x0000000603427221 */ /* 0x000fe20000010000 */
[----:B------:R-:W-:-:S01]  /*4380*/  FFMA.FTZ R103, R103, UR42, -R61 ;  /* 0x0000002a67677c23 */ /* 0x000fc2000801083d */
[----:B------:R-:W0:Y:S01]  /*4390*/  MUFU.EX2 R90, R90 ;  /* 0x0000005a005a7308 */ /* 0x000e220000000800 */
[----:B------:R-:W-:-:S01]  /*43a0*/  FFMA.FTZ R49, R82, UR42, -R61 ;  /* 0x0000002a52317c23 */ /* 0x000fc2000801083d */
[----:B------:R-:W-:Y:S01]  /*43b0*/  FADD.FTZ R77, R5, R66 ;  /* 0x00000042054d7221 */ /* 0x000fe20000010000 */
[----:B------:R-:W-:-:S01]  /*43c0*/  FFMA.FTZ R28, R28, UR42, -R61 ;  /* 0x0000002a1c1c7c23 */ /* 0x000fc2000801083d */
[--C-:B------:R-:W-:Y:S01]  /*43d0*/  FFMA.FTZ R66, R42, UR42, -R61.reuse ;  /* 0x0000002a2a427c23 */ /* 0x100fe2000801083d */
[----:B------:R-:W-:Y:S01]  /*43e0*/  @!P0 PRMT R42, RZ, 0x654, R2 ;  /* 0x00000654ff2a8816 */ /* 0x000fe20000000002 */
[--C-:B------:R-:W-:Y:S01]  /*43f0*/  FFMA.FTZ R78, R78, UR42, -R61.reuse ;  /* 0x0000002a4e4e7c23 */ /* 0x100fe2000801083d */
[----:B------:R-:W-:-:S01]  /*4400*/  FFMA.FTZ R79, R79, UR42, -R61 ;  /* 0x0000002a4f4f7c23 */ /* 0x000fc2000801083d */
[----:B------:R1:W2:Y:S01]  /*4410*/  MUFU.EX2 R65, R37 ;  /* 0x0000002500417308 */ /* 0x0002a20000000800 */
[----:B------:R3:W-:Y:S01]  /*4420*/  @!P0 SYNCS.ARRIVE.TRANS64.RED.A1T0 RZ, [R42+URZ], RZ ;  /* 0x000000ff2aff89a7 */ /* 0x0007e2000810043f */
[----:B------:R-:W-:-:S01]  /*4430*/  FFMA.FTZ R60, R60, UR42, -R61 ;  /* 0x0000002a3c3c7c23 */ /* 0x000fc2000801083d */
[--C-:B------:R-:W-:Y:S01]  /*4440*/  FFMA.FTZ R36, R36, UR42, -R61.reuse ;  /* 0x0000002a24247c23 */ /* 0x100fe2000801083d */
[----:B------:R-:W-:-:S01]  /*4450*/  FFMA.FTZ R57, R67, UR42, -R61 ;  /* 0x0000002a43397c23 */ /* 0x000fc2000801083d */
[--C-:B------:R-:W-:Y:S01]  /*4460*/  FFMA.FTZ R86, R86, UR42, -R61.reuse ;  /* 0x0000002a56567c23 */ /* 0x100fe2000801083d */
[----:B------:R-:W-:-:S01]  /*4470*/  FFMA.FTZ R87, R87, UR42, -R61 ;  /* 0x0000002a57577c23 */ /* 0x000fc2000801083d */
[--C-:B------:R-:W-:Y:S01]  /*4480*/  FFMA.FTZ R62, R62, UR42, -R61.reuse ;  /* 0x0000002a3e3e7c23 */ /* 0x100fe2000801083d */
[----:B------:R-:W4:Y:S01]  /*4490*/  MUFU.EX2 R100, R95 ;  /* 0x0000005f00647308 */ /* 0x000f220000000800 */
[----:B-1----:R-:W-:-:S01]  /*44a0*/  FFMA.FTZ R37, R74, UR42, -R61 ;  /* 0x0000002a4a257c23 */ /* 0x002fc2000801083d */
[----:B0-----:R-:W-:Y:S01]  /*44b0*/  FADD.FTZ R74, R29, R90 ;  /* 0x0000005a1d4a7221 */ /* 0x001fe20000010000 */
[----:B------:R-:W-:-:S01]  /*44c0*/  FFMA.FTZ R70, R70, UR42, -R61 ;  /* 0x0000002a46467c23 */ /* 0x000fc2000801083d */
[--C-:B------:R-:W-:Y:S01]  /*44d0*/  FFMA.FTZ R43, R43, UR42, -R61.reuse ;  /* 0x0000002a2b2b7c23 */ /* 0x100fe2000801083d */
[----:B------:R-:W-:-:S01]  /*44e0*/  FFMA.FTZ R64, R64, UR42, -R61 ;  /* 0x0000002a40407c23 */ /* 0x000fc2000801083d */
[--C-:B------:R-:W-:Y:S01]  /*44f0*/  FFMA.FTZ R47, R47, UR42, -R61.reuse ;  /* 0x0000002a2f2f7c23 */ /* 0x100fe2000801083d */
[----:B------:R-:W-:-:S01]  /*4500*/  FFMA.FTZ R50, R50, UR42, -R61 ;  /* 0x0000002a32327c23 */ /* 0x000fc2000801083d */
[----:B------:R-:W0:Y:S01]  /*4510*/  MUFU.EX2 R33, R33 ;  /* 0x0000002100217308 */ /* 0x000e220000000800 */
[----:B--2---:R-:W-:-:S01]  /*4520*/  FADD.FTZ R85, R65, R74 ;  /* 0x0000004a41557221 */ /* 0x004fc20000010000 */
[----:B------:R-:W-:Y:S01]  /*4530*/  FADD.FTZ R74, R8, R77 ;  /* 0x0000004d084a7221 */ /* 0x000fe20000010000 */
[----:B------:R-:W-:-:S01]  /*4540*/  FFMA.FTZ R51, R51, UR42, -R61 ;  /* 0x0000002a33337c23 */ /* 0x000fc2000801083d */
[--C-:B------:R-:W-:Y:S01]  /*4550*/  FFMA.FTZ R68, R68, UR42, -R61.reuse ;  /* 0x0000002a44447c23 */ /* 0x100fe2000801083d */
[----:B------:R-:W-:-:S01]  /*4560*/  FFMA.FTZ R55, R55, UR42, -R61 ;  /* 0x0000002a37377c23 */ /* 0x000fc2000801083d */
[----:B------:R-:W-:Y:S01]  /*4570*/  FADD.FTZ R77, R7, R74 ;  /* 0x0000004a074d7221 */ /* 0x000fe20000010000 */
[----:B------:R-:W-:-:S01]  /*4580*/  FFMA.FTZ R26, R26, UR42, -R61 ;  /* 0x0000002a1a1a7c23 */ /* 0x000fc2000801083d */
[----:B------:R-:W1:Y:S01]  /*4590*/  MUFU.EX2 R94, R94 ;  /* 0x0000005e005e7308 */ /* 0x000e620000000800 */
[----:B----4-:R-:W-:-:S01]  /*45a0*/  FADD.FTZ R82, R100, R85 ;  /* 0x0000005564527221 */ /* 0x010fc20000010000 */
[----:B---3--:R-:W-:Y:S01]  /*45b0*/  FADD.FTZ R42, R10, R77 ;  /* 0x0000004d0a2a7221 */ /* 0x008fe20000010000 */
[----:B------:R-:W-:-:S01]  /*45c0*/  FFMA.FTZ R27, R27, UR42, -R61 ;  /* 0x0000002a1b1b7c23 */ /* 0x000fc2000801083d */
[--C-:B------:R-:W-:Y:S01]  /*45d0*/  FFMA.FTZ R30, R30, UR42, -R61.reuse ;  /* 0x0000002a1e1e7c23 */ /* 0x100fe2000801083d */
[----:B------:R-:W-:-:S01]  /*45e0*/  FFMA.FTZ R31, R31, UR42, -R61 ;  /* 0x0000002a1f1f7c23 */ /* 0x000fc2000801083d */
[----:B------:R-:W-:Y:S01]  /*45f0*/  FADD.FTZ R77, R9, R42 ;  /* 0x0000002a094d7221 */ /* 0x000fe20000010000 */
[----:B------:R-:W-:-:S01]  /*4600*/  FFMA.FTZ R69, R69, UR42, -R61 ;  /* 0x0000002a45457c23 */ /* 0x000fc2000801083d */
[----:B------:R-:W2:Y:S01]  /*4610*/  MUFU.EX2 R102, R102 ;  /* 0x0000006600667308 */ /* 0x000ea20000000800 */
[----:B0-----:R-:W-:-:S01]  /*4620*/  FADD.FTZ R85, R33, R82 ;  /* 0x0000005221557221 */ /* 0x001fc20000010000 */
[----:B------:R-:W-:Y:S01]  /*4630*/  FADD.FTZ R77, R14, R77 ;  /* 0x0000004d0e4d7221 */ /* 0x000fe20000010000 */
[----:B------:R-:W-:-:S01]  /*4640*/  FFMA.FTZ R72, R72, UR42, -R61 ;  /* 0x0000002a48487c23 */ /* 0x000fc2000801083d */
[--C-:B------:R-:W-:Y:S01]  /*4650*/  FFMA.FTZ R40, R40, UR42, -R61.reuse ;  /* 0x0000002a28287c23 */ /* 0x100fe2000801083d */
[----:B------:R-:W-:-:S01]  /*4660*/  FFMA.FTZ R61, R76, UR42, -R61 ;  /* 0x0000002a4c3d7c23 */ /* 0x000fc2000801083d */
[----:B------:R-:W-:-:S02]  /*4670*/  F2FP.SATFINITE.E4M3.F32.PACK_AB_MERGE_C R185, R100, R65, RZ ;  /* 0x0000004164b9723e */ /* 0x000fc400048070ff */
[----:B------:R-:W0:Y:S01]  /*4680*/  MUFU.EX2 R103, R103 ;  /* 0x0000006700677308 */ /* 0x000e220000000800 */
[----:B-1----:R-:W-:-:S01]  /*4690*/  FADD.FTZ R85, R94, R85 ;  /* 0x000000555e557221 */ /* 0x002fc20000010000 */
[----:B------:R-:W-:-:S06]  /*46a0*/  F2FP.SATFINITE.E4M3.F32.PACK_AB_MERGE_C R185, R90, R29, R185 ;  /* 0x0000001d5ab9723e */ /* 0x000fcc00048070b9 */
[----:B------:R-:W1:Y:S01]  /*46b0*/  MUFU.EX2 R37, R37 ;  /* 0x0000002500257308 */ /* 0x000e620000000800 */
[----:B--2---:R-:W-:-:S07]  /*46c0*/  FADD.FTZ R42, R102, R85 ;  /* 0x00000055662a7221 */ /* 0x004fce0000010000 */
[----:B------:R-:W2:Y:S01]  /*46d0*/  MUFU.EX2 R28, R28 ;  /* 0x0000001c001c7308 */ /* 0x000ea20000000800 */
[----:B0-----:R-:W-:-:S01]  /*46e0*/  FADD.FTZ R42, R103, R42 ;  /* 0x0000002a672a7221 */ /* 0x001fc20000010000 */
[----:B------:R-:W-:-:S04]  /*46f0*/  F2FP.SATFINITE.E4M3.F32.PACK_AB_MERGE_C R102, R103, R102, RZ ;  /* 0x000000666766723e */ /* 0x000fc800048070ff */
[----:B------:R-:W-:Y:S02]  /*4700*/  F2FP.SATFINITE.E4M3.F32.PACK_AB_MERGE_C R187, R94, R33, R102 ;  /* 0x000000215ebb723e */ /* 0x000fe40004807066 */
[----:B------:R-:W0:Y:S08]  /*4710*/  MUFU.EX2 R78, R78 ;  /* 0x0000004e004e7308 */ /* 0x000e300000000800 */
[----:B------:R-:W3:Y:S08]  /*4720*/  MUFU.EX2 R79, R79 ;  /* 0x0000004f004f7308 */ /* 0x000ef00000000800 */
[----:B------:R4:W-:Y:S08]  /*4730*/  MUFU.EX2 R67, R60 ;  /* 0x0000003c00437308 */ /* 0x0009f00000000800 */
[----:B------:R-:W5:Y:S01]  /*4740*/  MUFU.EX2 R49, R49 ;  /* 0x0000003100317308 */ /* 0x000f620000000800 */
[----:B----4-:R-:W-:-:S01]  /*4750*/  FADD.FTZ R60, R20, R77 ;  /* 0x0000004d143c7221 */ /* 0x010fc20000010000 */
[----:B-1----:R-:W-:-:S03]  /*4760*/  FADD.FTZ R77, R37, R42 ;  /* 0x0000002a254d7221 */ /* 0x002fc60000010000 */
[----:B------:R-:W-:Y:S01]  /*4770*/  FADD.FTZ R85, R89, R60 ;  /* 0x0000003c59557221 */ /* 0x000fe20000010000 */
[----:B--2---:R-:W-:-:S02]  /*4780*/  FADD.FTZ R77, R28, R77 ;  /* 0x0000004d1c4d7221 */ /* 0x004fc40000010000 */
[----:B------:R-:W1:Y:S01]  /*4790*/  MUFU.EX2 R36, R36 ;  /* 0x0000002400247308 */ /* 0x000e620000000800 */
[----:B------:R-:W-:-:S01]  /*47a0*/  FADD.FTZ R42, R24, R85 ;  /* 0x00000055182a7221 */ /* 0x000fc20000010000 */
[----:B0-----:R-:W-:Y:S01]  /*47b0*/  FADD.FTZ R60, R78, R77 ;  /* 0x0000004d4e3c7221 */ /* 0x001fe20000010000 */
[C---:B------:R-:W-:Y:S02]  /*47c0*/  F2FP.SATFINITE.E4M3.F32.PACK_AB_MERGE_C R24, R75.reuse, R24, RZ ;  /* 0x000000184b18723e */ /* 0x040fe400048070ff */
[----:B------:R-:W-:Y:S01]  /*47d0*/  FADD.FTZ R77, R75, R42 ;  /* 0x0000002a4b4d7221 */ /* 0x000fe20000010000 */
[----:B---3--:R-:W-:-:S01]  /*47e0*/  FADD.FTZ R60, R79, R60 ;  /* 0x0000003c4f3c7221 */ /* 0x008fc20000010000 */
[----:B------:R-:W-:Y:S01]  /*47f0*/  F2FP.SATFINITE.E4M3.F32.PACK_AB_MERGE_C R78, R79, R78, RZ ;  /* 0x0000004e4f4e723e */ /* 0x000fe200048070ff */
[----:B------:R-:W0:Y:S01]  /*4800*/  MUFU.EX2 R86, R86 ;  /* 0x0000005600567308 */ /* 0x000e220000000800 */
[----:B------:R-:W-:-:S01]  /*4810*/  FADD.FTZ R42, R32, R77 ;  /* 0x0000004d202a7221 */ /* 0x000fc20000010000 */
[----:B-----5:R-:W-:Y:S01]  /*4820*/  FADD.FTZ R77, R49, R60 ;  /* 0x0000003c314d7221 */ /* 0x020fe20000010000 */
[----:B------:R-:W-:-:S02]  /*4830*/  F2FP.SATFINITE.E4M3.F32.PACK_AB_MERGE_C R180, R89, R20, R24 ;  /* 0x0000001459b4723e */ /* 0x000fc40004807018 */
[----:B------:R-:W-:Y:S01]  /*4840*/  CS2R R74, SRZ ;  /* 0x00000000004a7805 */ /* 0x000fe2000001ff00 */
[----:B------:R-:W-:-:S01]  /*4850*/  FADD.FTZ R85, R83, R42 ;  /* 0x0000002a53557221 */ /* 0x000fc20000010000 */
[----:B------:R-:W-:Y:S02]  /*4860*/  F2FP.SATFINITE.E4M3.F32.PACK_AB_MERGE_C R181, R28, R37, R78 ;  /* 0x000000251cb5723e */ /* 0x000fe4000480704e */
[----:B------:R-:W-:Y:S01]  /*4870*/  CS2R R28, SRZ ;  /* 0x00000000001c7805 */ /* 0x000fe2000001ff00 */
[----:B------:R-:W2:Y:S01]  /*4880*/  MUFU.EX2 R87, R87 ;  /* 0x0000005700577308 */ /* 0x000ea20000000800 */
[----:B-1----:R-:W-:-:S01]  /*4890*/  FADD.FTZ R77, R36, R77 ;  /* 0x0000004d244d7221 */ /* 0x002fc20000010000 */
[----:B------:R-:W-:Y:S01]  /*48a0*/  FADD.FTZ R42, R48, R85 ;  /* 0x00000055302a7221 */ /* 0x000fe20000010000 */
[C---:B------:R-:W-:Y:S02]  /*48b0*/  F2FP.SATFINITE.E4M3.F32.PACK_AB_MERGE_C R48, R63.reuse, R48, RZ ;  /* 0x000000303f30723e */ /* 0x040fe400048070ff */
[----:B------:R-:W-:Y:S01]  /*48c0*/  CS2R R78, SRZ ;  /* 0x00000000004e7805 */ /* 0x000fe2000001ff00 */
[----:B------:R-:W-:-:S01]  /*48d0*/  FADD.FTZ R5, R63, R42 ;  /* 0x0000002a3f057221 */ /* 0x000fc20000010000 */
[----:B------:R-:W-:Y:S01]  /*48e0*/  F2FP.SATFINITE.E4M3.F32.PACK_AB_MERGE_C R182, R83, R32, R48 ;  /* 0x0000002053b6723e */ /* 0x000fe20004807030 */
[----:B------:R-:W1:Y:S01]  /*48f0*/  MUFU.EX2 R53, R53 ;  /* 0x0000003500357308 */ /* 0x000e620000000800 */
[----:B0-----:R-:W-:-:S01]  /*4900*/  FADD.FTZ R60, R86, R77 ;  /* 0x0000004d563c7221 */ /* 0x001fc20000010000 */
[----:B------:R-:W-:Y:S01]  /*4910*/  FADD.FTZ R8, R56, R5 ;  /* 0x0000000538087221 */ /* 0x000fe20000010000 */
[----:B------:R-:W-:-:S02]  /*4920*/  CS2R R32, SRZ ;  /* 0x0000000000207805 */ /* 0x000fc4000001ff00 */
[----:B------:R-:W-:Y:S02]  /*4930*/  CS2R R76, SRZ ;  /* 0x00000000004c7805 */ /* 0x000fe4000001ff00 */
[----:B------:R-:W-:Y:S01]  /*4940*/  CS2R R82, SRZ ;  /* 0x0000000000527805 */ /* 0x000fe2000001ff00 */
[----:B------:R-:W-:Y:S01]  /*4950*/  FADD.FTZ R9, R71, R8 ;  /* 0x0000000847097221 */ /* 0x000fe20000010000 */
[----:B------:R-:W0:Y:S01]  /*4960*/  MUFU.EX2 R58, R58 ;  /* 0x0000003a003a7308 */ /* 0x000e220000000800 */
[----:B--2---:R-:W-:-:S02]  /*4970*/  FADD.FTZ R60, R87, R60 ;  /* 0x0000003c573c7221 */ /* 0x004fc40000010000 */
[----:B------:R-:W-:Y:S01]  /*4980*/  FADD.FTZ R8, R46, R9 ;  /* 0x000000092e087221 */ /* 0x000fe20000010000 */
[----:B------:R-:W-:Y:S02]  /*4990*/  F2FP.SATFINITE.E4M3.F32.PACK_AB_MERGE_C R86, R87, R86, RZ ;  /* 0x000000565756723e */ /* 0x000fe400048070ff */
[----:B------:R-:W-:-:S02]  /*49a0*/  F2FP.SATFINITE.E4M3.F32.PACK_AB_MERGE_C R46, R81, R46, RZ ;  /* 0x0000002e512e723e */ /* 0x000fc400048070ff */
[----:B------:R-:W-:Y:S01]  /*49b0*/  F2FP.SATFINITE.E4M3.F32.PACK_AB_MERGE_C R183, R36, R49, R86 ;  /* 0x0000003124b7723e */ /* 0x000fe20004807056 */
[----:B------:R-:W2:Y:S01]  /*49c0*/  MUFU.EX2 R62, R62 ;  /* 0x0000003e003e7308 */ /* 0x000ea20000000800 */
[----:B-1----:R-:W-:-:S01]  /*49d0*/  FADD.FTZ R5, R53, R60 ;  /* 0x0000003c35057221 */ /* 0x002fc20000010000 */
[----:B------:R-:W-:Y:S02]  /*49e0*/  F2FP.SATFINITE.E4M3.F32.PACK_AB_MERGE_C R176, R71, R56, R46 ;  /* 0x0000003847b0723e */ /* 0x000fe4000480702e */
[----:B------:R-:W-:Y:S02]  /*49f0*/  CS2R R36, SRZ ;  /* 0x0000000000247805 */ /* 0x000fe4000001ff00 */
[----:B------:R-:W-:Y:S02]  /*4a00*/  CS2R R48, SRZ ;  /* 0x0000000000307805 */ /* 0x000fe4000001ff00 */
[----:B------:R-:W-:Y:S01]  /*4a10*/  CS2R R86, SRZ ;  /* 0x0000000000567805 */ /* 0x000fe2000001ff00 */
        /* <DEDUP_REMOVED lines=8> */
[----:B------:R-:W-:Y:S01]  /*4aa0*/  FADD.FTZ R8, R73, R8 ;  /* 0x0000000849087221 */ /* 0x000fe20000010000 */
[----:B------:R-:W-:Y:S02]  /*4ab0*/  F2FP.SATFINITE.E4M3.F32.PACK_AB_MERGE_C R59, R59, R62, RZ ;  /* 0x0000003e3b3b723e */ /* 0x000fe400048070ff */
[----:B------:R-:W-:Y:S01]  /*4ac0*/  CS2R R62, SRZ ;  /* 0x00000000003e7805 */ /* 0x000fe2000001ff00 */
[----:B------:R-:W-:-:S01]  /*4ad0*/  FADD.FTZ R5, R11, R8 ;  /* 0x000000080b057221 */ /* 0x000fc20000010000 */
[----:B------:R-:W-:Y:S01]  /*4ae0*/  F2FP.SATFINITE.E4M3.F32.PACK_AB_MERGE_C R11, R34, R11, RZ ;  /* 0x0000000b220b723e */ /* 0x000fe200048070ff */
[----:B------:R-:W1:Y:S01]  /*4af0*/  MUFU.EX2 R70, R70 ;  /* 0x0000004600467308 */ /* 0x000e620000000800 */
[----:B0-----:R-:W-:-:S01]  /*4b00*/  FADD.FTZ R14, R52, R9 ;  /* 0x00000009340e7221 */ /* 0x001fc20000010000 */
[----:B------:R-:W-:Y:S01]  /*4b10*/  FADD.FTZ R34, R34, R5 ;  /* 0x0000000522227221 */ /* 0x000fe20000010000 */
[----:B------:R-:W-:-:S02]  /*4b20*/  F2FP.SATFINITE.E4M3.F32.PACK_AB_MERGE_C R177, R58, R53, R59 ;  /* 0x000000353ab1723e */ /* 0x000fc4000480703b */
[----:B------:R-:W-:Y:S02]  /*4b30*/  CS2R R58, SRZ ;  /* 0x00000000003a7805 */ /* 0x000fe4000001ff00 */
[----:B------:R-:W-:Y:S01]  /*4b40*/  F2FP.SATFINITE.E4M3.F32.PACK_AB_MERGE_C R178, R73, R54, R11 ;  /* 0x0000003649b2723e */ /* 0x000fe2000480700b */
[----:B------:R-:W0:Y:S01]  /*4b50*/  MUFU.EX2 R2, R66 ;  /* 0x0000004200027308 */ /* 0x000e220000000800 */
[----:B--2---:R-:W-:-:S07]  /*4b60*/  FADD.FTZ R3, R57, R14 ;  /* 0x0000000e39037221 */ /* 0x004fce0000010000 */
[----:B------:R-:W2:Y:S01]  /*4b70*/  MUFU.EX2 R38, R38 ;  /* 0x0000002600267308 */ /* 0x000ea20000000800 */
[----:B-1----:R-:W-:-:S01]  /*4b80*/  FADD.FTZ R6, R70, R3 ;  /* 0x0000000346067221 */ /* 0x002fc20000010000 */
[----:B------:R-:W-:Y:S01]  /*4b90*/  F2FP.SATFINITE.E4M3.F32.PACK_AB_MERGE_C R70, R67, R70, RZ ;  /* 0x000000464346723e */ /* 0x000fe200048070ff */
[----:B------:R-:W-:-:S02]  /*4ba0*/  FADD.FTZ R3, R35, R34 ;  /* 0x0000002223037221 */ /* 0x000fc40000010000 */
[----:B------:R-:W-:Y:S01]  /*4bb0*/  FADD.FTZ R67, R67, R6 ;  /* 0x0000000643437221 */ /* 0x000fe20000010000 */
[----:B------:R-:W-:Y:S02]  /*4bc0*/  F2FP.SATFINITE.E4M3.F32.PACK_AB_MERGE_C R179, R57, R52, R70 ;  /* 0x0000003439b3723e */ /* 0x000fe40004807046 */
[----:B------:R-:W-:Y:S01]  /*4bd0*/  CS2R R52, SRZ ;  /* 0x0000000000347805 */ /* 0x000fe2000001ff00 */
[----:B------:R-:W1:Y:S01]  /*4be0*/  MUFU.EX2 R43, R43 ;  /* 0x0000002b002b7308 */ /* 0x000e620000000800 */
[----:B0-----:R-:W-:-:S01]  /*4bf0*/  FADD.FTZ R6, R2, R67 ;  /* 0x0000004302067221 */ /* 0x001fc20000010000 */
[----:B------:R-:W-:-:S02]  /*4c00*/  CS2R R56, SRZ ;  /* 0x0000000000387805 */ /* 0x000fc4000001ff00 */
[----:B------:R-:W-:Y:S02]  /*4c10*/  CS2R R66, SRZ ;  /* 0x0000000000427805 */ /* 0x000fe4000001ff00 */
[----:B------:R-:W-:Y:S02]  /*4c20*/  CS2R R70, SRZ ;  /* 0x0000000000467805 */ /* 0x000fe4000001ff00 */
        /* <DEDUP_REMOVED lines=11> */
[----:B------:R-:W-:Y:S02]  /*4ce0*/  F2FP.SATFINITE.E4M3.F32.PACK_AB_MERGE_C R172, R38, R35, R39 ;  /* 0x0000002326ac723e */ /* 0x000fe40004807027 */
[----:B------:R-:W-:Y:S02]  /*4cf0*/  CS2R R34, SRZ ;  /* 0x0000000000227805 */ /* 0x000fe4000001ff00 */
[----:B------:R-:W-:Y:S01]  /*4d00*/  CS2R R38, SRZ ;  /* 0x0000000000267805 */ /* 0x000fe2000001ff00 */
[----:B------:R-:W1:Y:S01]  /*4d10*/  MUFU.EX2 R50, R50 ;  /* 0x0000003200327308 */ /* 0x000e620000000800 */
[C---:B0-----:R-:W-:Y:S01]  /*4d20*/  F2FP.SATFINITE.E4M3.F32.PACK_AB_MERGE_C R64, R47.reuse, R64, RZ ;  /* 0x000000402f40723e */ /* 0x041fe200048070ff */
[----:B------:R-:W-:-:S03]  /*4d30*/  FADD.FTZ R47, R47, R6 ;  /* 0x000000062f2f7221 */ /* 0x000fc60000010000 */
[----:B------:R-:W-:Y:S02]  /*4d40*/  F2FP.SATFINITE.E4M3.F32.PACK_AB_MERGE_C R173, R43, R2, R64 ;  /* 0x000000022bad723e */ /* 0x000fe40004807040 */
[----:B------:R-:W-:Y:S02]  /*4d50*/  CS2R R42, SRZ ;  /* 0x00000000002a7805 */ /* 0x000fe4000001ff00 */
[----:B------:R-:W-:Y:S01]  /*4d60*/  CS2R R64, SRZ ;  /* 0x0000000000407805 */ /* 0x000fe2000001ff00 */
[----:B------:R-:W0:Y:S01]  /*4d70*/  MUFU.EX2 R80, R80 ;  /* 0x0000005000507308 */ /* 0x000e220000000800 */
[----:B--2---:R-:W-:-:S07]  /*4d80*/  FADD.FTZ R3, R41, R44 ;  /* 0x0000002c29037221 */ /* 0x004fce0000010000 */
[----:B------:R-:W2:Y:S01]  /*4d90*/  MUFU.EX2 R51, R51 ;  /* 0x0000003300337308 */ /* 0x000ea20000000800 */
[----:B-1----:R-:W-:-:S01]  /*4da0*/  FADD.FTZ R6, R50, R47 ;  /* 0x0000002f32067221 */ /* 0x002fc20000010000 */
[----:B------:R-:W-:-:S06]  /*4db0*/  CS2R R46, SRZ ;  /* 0x00000000002e7805 */ /* 0x000fcc000001ff00 */
        /* <DEDUP_REMOVED lines=11> */
[----:B------:R-:W-:Y:S02]  /*4e70*/  F2FP.SATFINITE.E4M3.F32.PACK_AB_MERGE_C R174, R80, R41, R21 ;  /* 0x0000002950ae723e */ /* 0x000fe40004807015 */
[----:B------:R-:W-:Y:S01]  /*4e80*/  CS2R R80, SRZ ;  /* 0x0000000000507805 */ /* 0x000fe2000001ff00 */
[----:B------:R-:W2:Y:S01]  /*4e90*/  MUFU.EX2 R26, R26 ;  /* 0x0000001a001a7308 */ /* 0x000ea20000000800 */
[C---:B-1----:R-:W-:Y:S01]  /*4ea0*/  F2FP.SATFINITE.E4M3.F32.PACK_AB_MERGE_C R68, R55.reuse, R68, RZ ;  /* 0x000000443744723e */ /* 0x042fe200048070ff */
[----:B------:R-:W-:-:S03]  /*4eb0*/  FADD.FTZ R55, R55, R6 ;  /* 0x0000000637377221 */ /* 0x000fc60000010000 */
[----:B------:R-:W-:Y:S02]  /*4ec0*/  F2FP.SATFINITE.E4M3.F32.PACK_AB_MERGE_C R175, R51, R50, R68 ;  /* 0x0000003233af723e */ /* 0x000fe40004807044 */
[----:B------:R-:W-:Y:S01]  /*4ed0*/  CS2R R50, SRZ ;  /* 0x0000000000327805 */ /* 0x000fe2000001ff00 */
[----:B------:R-:W1:Y:S01]  /*4ee0*/  MUFU.EX2 R88, R88 ;  /* 0x0000005800587308 */ /* 0x000e620000000800 */
[----:B0-----:R-:W-:-:S01]  /*4ef0*/  FADD.FTZ R3, R45, R84 ;  /* 0x000000542d037221 */ /* 0x001fc20000010000 */
[----:B------:R-:W-:-:S06]  /*4f00*/  CS2R R84, SRZ ;  /* 0x0000000000547805 */ /* 0x000fcc000001ff00 */
[----:B------:R-:W0:Y:S01]  /*4f10*/  MUFU.EX2 R27, R27 ;  /* 0x0000001b001b7308 */ /* 0x000e220000000800 */
[----:B--2---:R-:W-:-:S01]  /*4f20*/  FADD.FTZ R6, R26, R55 ;  /* 0x000000371a067221 */ /* 0x004fc20000010000 */
[----:B------:R-:W-:-:S06]  /*4f30*/  CS2R R54, SRZ ;  /* 0x0000000000367805 */ /* 0x000fcc000001ff00 */
        /* <DEDUP_REMOVED lines=11> */
[----:B------:R-:W-:Y:S02]  /*4ff0*/  F2FP.SATFINITE.E4M3.F32.PACK_AB_MERGE_C R168, R88, R45, R15 ;  /* 0x0000002d58a8723e */ /* 0x000fe4000480700f */
[----:B------:R-:W-:Y:S01]  /*5000*/  CS2R R44, SRZ ;  /* 0x00000000002c7805 */ /* 0x000fe2000001ff00 */
[----:B------:R-:W0:Y:S01]  /*5010*/  MUFU.EX2 R69, R69 ;  /* 0x0000004500457308 */ /* 0x000e220000000800 */
[----:B--2---:R-:W-:-:S01]  /*5020*/  FADD.FTZ R2, R31, R2 ;  /* 0x000000021f027221 */ /* 0x004fc20000010000 */
[----:B------:R-:W-:-:S04]  /*5030*/  F2FP.SATFINITE.E4M3.F32.PACK_AB_MERGE_C R30, R31, R30, RZ ;  /* 0x0000001e1f1e723e */ /* 0x000fc800048070ff */
[----:B------:R-:W-:Y:S02]  /*5040*/  F2FP.SATFINITE.E4M3.F32.PACK_AB_MERGE_C R169, R27, R26, R30 ;  /* 0x0000001a1ba9723e */ /* 0x000fe4000480701e */
[----:B------:R-:W-:Y:S01]  /*5050*/  CS2R R26, SRZ ;  /* 0x00000000001a7805 */ /* 0x000fe2000001ff00 */
        /* <DEDUP_REMOVED lines=16> */
[----:B-1----:R-:W-:Y:S01]  /*5160*/  FADD.FTZ R2, R40, R5 ;  /* 0x0000000528027221 */ /* 0x002fe20000010000 */
[----:B0-----:R-:W-:-:S03]  /*5170*/  F2FP.SATFINITE.E4M3.F32.PACK_AB_MERGE_C R7, R61, R40, RZ ;  /* 0x000000283d07723e */ /* 0x001fc600048070ff */
[----:B------:R-:W-:Y:S01]  /*5180*/  FADD.FTZ R2, R61, R2 ;  /* 0x000000023d027221 */ /* 0x000fe20000010000 */
[----:B------:R-:W-:Y:S02]  /*5190*/  CS2R R40, SRZ ;  /* 0x0000000000287805 */ /* 0x000fe4000001ff00 */
[----:B------:R-:W-:Y:S02]  /*51a0*/  CS2R R60, SRZ ;  /* 0x00000000003c7805 */ /* 0x000fe4000001ff00 */
[----:B------:R-:W-:Y:S02]  /*51b0*/  F2FP.SATFINITE.E4M3.F32.PACK_AB_MERGE_C R171, R72, R69, R7 ;  /* 0x0000004548ab723e */ /* 0x000fe40004807007 */
[----:B------:R-:W-:Y:S02]  /*51c0*/  CS2R R68, SRZ ;  /* 0x0000000000447805 */ /* 0x000fe4000001ff00 */
[----:B------:R-:W-:Y:S01]  /*51d0*/  CS2R R72, SRZ ;  /* 0x0000000000487805 */ /* 0x000fe2000001ff00 */
        /* <DEDUP_REMOVED lines=37> */
.L_x_2110:
[----:B------:R-:W-:Y:S01]  /*5430*/  ISETP.NE.AND P4, PT, RZ, UR46, PT ;  /* 0x0000002eff007c0c */ /* 0x000fe2000bf85270 */
[----:B------:R-:W-:-:S04]  /*5440*/  UISETP.NE.AND UP1, UPT, UR59, 0x1, UPT ;  /* 0x000000013b00788c */ /* 0x000fc8000bf25270 */
[----:B------:R-:W-:-:S04]  /*5450*/  USEL UR48, URZ, 0x1, UP1 ;  /* 0x000000013f307887 */ /* 0x000fc80008800000 */
[----:B------:R-:W-:-:S04]  /*5460*/  ULOP3.LUT UR48, UR60, UR48, URZ, 0x3c, !UPT ;  /* 0x000000303c307292 */ /* 0x000fc8000f8e3c3f */
[----:B------:R-:W-:Y:S08]  /*5470*/  @P4 BRA `(.L_x_2101) ;  /* 0x0000000000384947 */ /* 0x000ff00003800000 */
[----:B------:R-:W-:Y:S05]  /*5480*/  @!P1 BRA `(.L_x_2102) ;  /* 0x0000000000049947 */ /* 0x000fea0003800000 */
[----:B------:R-:W-:Y:S01]  /*5490*/  BPT.TRAP 0x1 ;  /* 0x000000040000795c */ /* 0x000fe20000300000 */
.L_x_2102:
        /* <DEDUP_REMOVED lines=9> */
.L_x_2103:
[----:B-1----:R-:W-:Y:S05]  /*5530*/  @P3 BRA `(.L_x_2101) ;  /* 0x0000000000083947 */ /* 0x002fea0003800000 */
[----:B------:R-:W1:Y:S02]  /*5540*/  SYNCS.PHASECHK.TRANS64.TRYWAIT P3, [UR6+0x29830], R0 ;  /* 0x02983000ff0075a7 */ /* 0x000e640008060146 */
[----:B-1----:R-:W-:Y:S05]  /*5550*/  @!P3 BRA `(.L_x_2104) ;  /* 0x0000010c001cb947 */ /* 0x002fea0003800000 */
.L_x_2101:
[----:B------:R-:W2:Y:S01]  /*5560*/  S2R R4, SR_TID.X ;  /* 0x0000000000047919 */ /* 0x000ea20000002100 */
        /* <DEDUP_REMOVED lines=21> */
[----:B--2---:R-:W-:Y:S01]  /*56c0*/  SHF.R.U32.HI R4, RZ, 0x7, R4 ;  /* 0x00000007ff047819 */ /* 0x004fe20000011604 */
[----:B------:R-:W-:Y:S01]  /*56d0*/  UMOV UR19, 0x80000020 ;  /* 0x8000002000137882 */ /* 0x000fe20000000000 */
[----:B------:R-:W-:Y:S01]  /*56e0*/  UIADD3 UR22, UR61, 0x502, URZ ;  /* 0x000005023d167890 */ /* 0x000fe2000fffe03f */
[----:B------:R-:W-:-:S02]  /*56f0*/  UMOV UR23, 0x80000020 ;  /* 0x8000002000177882 */ /* 0x000fc40000000000 */
[----:B01----:R-:W-:-:S05]  /*5700*/  VIADD R0, R4, 0x8 ;  /* 0x0000000804007836 */ /* 0x003fca0000000000 */
        /* <DEDUP_REMOVED lines=164> */
.L_x_2106:
[----:B------:R-:W-:Y:S01]  /*6150*/  ULEA UR6, UR59, UR41, 0x3 ;  /* 0x000000293b067291 */ /* 0x000fe2000f8e183f */
[----:B------:R-:W-:-:S05]  /*6160*/  IMAD.U32 R0, RZ, RZ, UR60 ;  /* 0x0000003cff007e24 */ /* 0x000fca000f8e00ff */
[----:B------:R-:W-:-:S04]  /*6170*/  SHF.L.U32 R0, R0, 0x1f, RZ ;  /* 0x0000001f00007819 */ /* 0x000fc800000006ff */
[----:B------:R0:W1:Y:S01]  /*6180*/  SYNCS.PHASECHK.TRANS64.TRYWAIT P3, [UR6+0x29850], R0 ;  /* 0x02985000ff0075a7 */ /* 0x0000620008060146 */
[----:B------:R-:W-:Y:S05]  /*6190*/  @!P1 BRA `(.L_x_2107) ;  /* 0x0000000000049947 */ /* 0x000fea0003800000 */
[----:B------:R-:W-:Y:S01]  /*61a0*/  BPT.TRAP 0x1 ;  /* 0x000000040000795c */ /* 0x000fe20000300000 */
.L_x_2107:
[----:B-1----:R-:W-:Y:S05]  /*61b0*/  @P3 BRA `(.L_x_2105) ;  /* 0x0000000000083947 */ /* 0x002fea0003800000 */
[----:B------:R-:W1:Y:S02]  /*61c0*/  SYNCS.PHASECHK.TRANS64.TRYWAIT P3, [UR6+0x29850], R0 ;  /* 0x02985000ff0075a7 */ /* 0x000e640008060146 */
[----:B-1----:R-:W-:Y:S05]  /*61d0*/  @!P3 BRA `(.L_x_2108) ;  /* 0x000001000014b947 */ /* 0x002fea0003800000 */
.L_x_2105:
[----:B-1----:R-:W-:Y:S01]  /*61e0*/  VIADD R7, R18, UR36 ;  /* 0x0000002412077c36 */ /* 0x002fe20008000000 */
[----:B------:R-:W-:Y:S01]  /*61f0*/  @UP0 ULDC UR6, c[0x0][0x44c] ;  /* 0x0001130000060ab9 */ /* 0x000fe20000000800 */
[----:B------:R-:W-:Y:S01]  /*6200*/  IMAD.U32 R11, RZ, RZ, UR53 ;  /* 0x00000035ff0b7e24 */ /* 0x000fe2000f8e00ff */
[----:B------:R-:W-:Y:S01]  /*6210*/  WARPGROUP.ARRIVE ;  /* 0x00000000000079c5 */ /* 0x000fe20000000000 */
[----:B0-----:R-:W-:Y:S01]  /*6220*/  @P2 IMAD.HI.U32 R0, R7, UR6, RZ ;  /* 0x0000000607002c27 */ /* 0x001fe2000f8e00ff */
[----:B------:R-:W-:Y:S01]  /*6230*/  @UP0 ULDC UR6, c[0x0][0x450] ;  /* 0x0001140000060ab9 */ /* 0x000fe20000000800 */
[----:B------:R-:W-:-:S03]  /*6240*/  UMOV UR7, 0xc0000010 ;  /* 0xc000001000077882 */ /* 0x000fc60000000000 */
[----:B------:R-:W0:Y:S01]  /*6250*/  S2R R225, SR_TID.X ;  /* 0x0000000000e17919 */ /* 0x000e220000002100 */
[----:B------:R-:W-:Y:S01]  /*6260*/  IMAD.U32 R13, RZ, RZ, UR42 ;  /* 0x0000002aff0d7e24 */ /* 0x000fe2000f8e00ff */
[----:B------:R-:W-:Y:S01]  /*6270*/  @P2 SHF.R.U32.HI R7, RZ, UR6, R0 ;  /* 0x00000006ff072c19 */ /* 0x000fe20008011600 */
[----:B------:R-:W-:-:S04]  /*6280*/  UIMAD UR6, UR58, -0xa0, URZ ;  /* 0xffffff603a0678a4 */ /* 0x000fc8000f8e023f */
[----:B------:R-:W1:Y:S02]  /*6290*/  SHFL.IDX PT, R9, R7, RZ, 0x1c1f ;  /* 0x001c1fff07097589 */ /* 0x000e6400000e0000 */
[----:B------:R-:W-:Y:S01]  /*62a0*/  IMAD.U32 R4, RZ, RZ, UR6 ;  /* 0x00000006ff047e24 */ /* 0x000fe2000f8e00ff */
[----:B------:R-:W-:Y:S01]  /*62b0*/  UIADD3 UR6, UR41, 0x400, URZ ;  /* 0x0000040029067890 */ /* 0x000fe2000fffe03f */
[----:B------:R-:W2:Y:S03]  /*62c0*/  SHFL.IDX PT, R7, R7, 0x1, 0x1c1f ;  /* 0x003c1f0007077f89 */ /* 0x000ea600000e0000 */
[----:B------:R-:W-:Y:S01]  /*62d0*/  IADD3 R4, -R17, 0x1, R4 ;  /* 0x0000000111047810 */ /* 0x000fe20007ffe104 */
[----:B------:R-:W-:-:S03]  /*62e0*/  USHF.R.U32.HI UR6, URZ, 0x4, UR6 ;  /* 0x000000043f067899 */ /* 0x000fc60008011606 */
[----:B------:R-:W-:Y:S01]  /*62f0*/  IADD3 R4, -R11, UR52, R4 ;  /* 0x000000340b047c10 */ /* 0x000fe2000fffe104 */
[----:B------:R-:W-:-:S04]  /*6300*/  ULOP3.LUT UR6, UR6, 0x3fff, URZ, 0xc0, !UPT ;  /* 0x00003fff06067892 */ /* 0x000fc8000f8ec03f */
[----:B------:R-:W-:-:S04]  /*6310*/  ULOP3.LUT UR6, UR6, 0x10000, URZ, 0xfc, !UPT ;  /* 0x0001000006067892 */ /* 0x000fc8000f8efc3f */
[----:B------:R-:W-:Y:S01]  /*6320*/  UIMAD UR10, UR59, 0x500, UR6 ;  /* 0x000005003b0a78a4 */ /* 0x000fe2000f8e0206 */
[----:B-1----:R-:W-:Y:S01]  /*6330*/  IMAD.IADD R0, R4, 0x1, R9 ;  /* 0x0000000104007824 */ /* 0x002fe200078e0209 */
[----:B0-----:R-:W-:-:S05]  /*6340*/  SHF.R.U32.HI R225, RZ, 0x7, R225 ;  /* 0x00000007ffe17819 */ /* 0x001fca00000116e1 */
[----:B------:R-:W-:Y:S01]  /*6350*/  UMOV UR6, UR10 ;  /* 0x0000000a00067c82 */ /* 0x000fe20008000000 */
[----:B--2---:R-:W-:Y:S01]  /*6360*/  IMAD.IADD R4, R4, 0x1, R7 ;  /* 0x0000000104047824 */ /* 0x004fe200078e0207 */
[C---:B------:R-:W-:Y:S01]  /*6370*/  ISETP.GT.AND P3, PT, R0.reuse, RZ, PT ;  /* 0x000000ff0000720c */ /* 0x040fe20003f64270 */
[----:B------:R-:W-:Y:S01]  /*6380*/  QGMMA.64x128x32.F32.E4M3.E4M3 R24, R184, gdesc[UR4], R24, gsb0 ;  /* 0x01e00004b8187df3 */ /* 0x000fe20008000818 */
[----:B------:R-:W-:Y:S01]  /*6390*/  ISETP.GT.AND P4, PT, R0, 0x1, PT ;  /* 0x000000010000780c */ /* 0x000fe20003f84270 */
[----:B------:R-:W-:Y:S01]  /*63a0*/  UIADD3 UR6, UR10, 0x100, URZ ;  /* 0x000001000a067890 */ /* 0x000fe2000fffe03f */
[----:B------:R-:W-:Y:S01]  /*63b0*/  FSEL R152, R152, -INF , P3 ;  /* 0xff80000098987808 */ /* 0x000fe20001800000 */
[----:B------:R-:W-:Y:S01]  /*63c0*/  UMOV UR7, 0xc0000010 ;  /* 0xc000001000077882 */ /* 0x000fe20000000000 */
[----:B------:R-:W-:Y:S02]  /*63d0*/  ISETP.GT.AND P3, PT, R0, 0x8, PT ;  /* 0x000000080000780c */ /* 0x000fe40003f64270 */
[----:B------:R-:W-:-:S02]  /*63e0*/  FSEL R153, R153, -INF , P4 ;  /* 0xff80000099997808 */ /* 0x000fc40002000000 */
[----:B------:R-:W-:Y:S02]  /*63f0*/  FMNMX.FTZ R8, R152, R5, !PT ;  /* 0x0000000598087209 */ /* 0x000fe40007810000 */
[----:B------:R-:W-:Y:S02]  /*6400*/  ISETP.GT.AND P4, PT, R0, 0x9, PT ;  /* 0x000000090000780c */ /* 0x000fe40003f84270 */
[----:B------:R-:W-:Y:S02]  /*6410*/  FSEL R156, R156, -INF , P3 ;  /* 0xff8000009c9c7808 */ /* 0x000fe40001800000 */
[----:B------:R-:W-:Y:S02]  /*6420*/  FMNMX.FTZ R9, R153, R8, !PT ;  /* 0x0000000899097209 */ /* 0x000fe40007810000 */
        /* <DEDUP_REMOVED lines=68> */
[----:B------:R-:W-:Y:S01]  /*6870*/  ISETP.GT.AND P3, PT, R0, 0x68, PT ;  /* 0x000000680000780c */ /* 0x000fe20003f64270 */
[----:B------:R-:W-:Y:S01]  /*6880*/  QGMMA.64x128x32.F32.E4M3.E4M3 R24, R180, gdesc[UR4], R24, gsb0 ;  /* 0x01e00004b4187df3 */ /* 0x000fe20008000818 */
[----:B------:R-:W-:Y:S01]  /*6890*/  FSEL R105, R105, -INF , P4 ;  /* 0xff80000069697808 */ /* 0x000fe20002000000 */
        /* <DEDUP_REMOVED lines=42> */
[----:B------:R-:W-:Y:S02]  /*6b40*/  FSEL R101, R101, -INF , P4 ;  /* 0xff80000065657808 */ /* 0x000fe40002000000 */
[----:B------:R-:W-:Y:S02]  /*6b50*/  FMNMX.FTZ R0, R100, R9, !PT ;  /* 0x0000000964007209 */ /* 0x000fe40007810000 */
[----:B------:R-:W-:Y:S02]  /*6b60*/  ISETP.GT.AND P4, PT, R4, RZ, PT ;  /* 0x000000ff0400720c */ /* 0x000fe40003f84270 */
[----:B------:R-:W-:-:S02]  /*6b70*/  FMNMX.FTZ R9, R101, R0, !PT ;  /* 0x0000000065097209 */ /* 0x000fc40007810000 */
[----:B------:R-:W-:Y:S02]  /*6b80*/  ISETP.GT.AND P5, PT, R4, 0x1, PT ;  /* 0x000000010400780c */ /* 0x000fe40003fa4270 */
[----:B------:R-:W-:Y:S01]  /*6b90*/  FSEL R15, R154, -INF , P4 ;  /* 0xff8000009a0f7808 */ /* 0x000fe20002000000 */
[----:B------:R-:W0:Y:S01]  /*6ba0*/  SHFL.BFLY PT, R0, R9, 0x2, 0x1f ;  /* 0x0c401f0009007f89 */ /* 0x000e2200000e0000 */
[C---:B------:R-:W-:Y:S02]  /*6bb0*/  ISETP.GT.AND P4, PT, R4.reuse, 0x8, PT ;  /* 0x000000080400780c */ /* 0x040fe40003f84270 */
[----:B------:R-:W-:Y:S02]  /*6bc0*/  FSEL R155, R155, -INF , P5 ;  /* 0xff8000009b9b7808 */ /* 0x000fe40002800000 */
[----:B------:R-:W-:Y:S02]  /*6bd0*/  ISETP.GT.AND P5, PT, R4, 0x9, PT ;  /* 0x000000090400780c */ /* 0x000fe40003fa4270 */
[----:B------:R-:W-:-:S02]  /*6be0*/  FSEL R158, R158, -INF , P4 ;  /* 0xff8000009e9e7808 */ /* 0x000fc40002000000 */
[C---:B------:R-:W-:Y:S02]  /*6bf0*/  ISETP.GT.AND P4, PT, R4.reuse, 0x10, PT ;  /* 0x000000100400780c */ /* 0x040fe40003f84270 */
[----:B------:R-:W-:Y:S02]  /*6c00*/  FSEL R159, R159, -INF , P5 ;  /* 0xff8000009f9f7808 */ /* 0x000fe40002800000 */
[----:B------:R-:W-:Y:S02]  /*6c10*/  ISETP.GT.AND P5, PT, R4, 0x11, PT ;  /* 0x000000110400780c */ /* 0x000fe40003fa4270 */
[----:B------:R-:W-:Y:S02]  /*6c20*/  FSEL R162, R162, -INF , P4 ;  /* 0xff800000a2a27808 */ /* 0x000fe40002000000 */
[----:B------:R-:W-:Y:S02]  /*6c30*/  ISETP.GT.AND P4, PT, R4, 0x18, PT ;  /* 0x000000180400780c */ /* 0x000fe40003f84270 */
[----:B------:R-:W-:-:S02]  /*6c40*/  FSEL R163, R163, -INF , P5 ;  /* 0xff800000a3a37808 */ /* 0x000fc40002800000 */
[----:B------:R-:W-:Y:S02]  /*6c50*/  ISETP.GT.AND P5, PT, R4, 0x19, PT ;  /* 0x000000190400780c */ /* 0x000fe40003fa4270 */
[----:B------:R-:W-:Y:S02]  /*6c60*/  FSEL R166, R166, -INF , P4 ;  /* 0xff800000a6a67808 */ /* 0x000fe40002000000 */
[----:B0-----:R-:W-:Y:S02]  /*6c70*/  FMNMX.FTZ R11, R9, R0, !PT ;  /* 0x00000000090b7209 */ /* 0x001fe40007810000 */
[----:B------:R-:W-:Y:S02]  /*6c80*/  FSEL R167, R167, -INF , P5 ;  /* 0xff800000a7a77808 */ /* 0x000fe40002800000 */
[C---:B------:R-:W-:Y:S01]  /*6c90*/  ISETP.GT.AND P4, PT, R4.reuse, 0x20, PT ;  /* 0x000000200400780c */ /* 0x040fe20003f84270 */
[----:B------:R-:W0:Y:S01]  /*6ca0*/  SHFL.BFLY PT, R0, R11, 0x1, 0x1f ;  /* 0x0c201f000b007f89 */ /* 0x000e2200000e0000 */
[----:B------:R-:W-:-:S02]  /*6cb0*/  ISETP.GT.AND P5, PT, R4, 0x21, PT ;  /* 0x000000210400780c */ /* 0x000fc40003fa4270 */
[----:B------:R-:W-:Y:S02]  /*6cc0*/  FSEL R138, R138, -INF , P4 ;  /* 0xff8000008a8a7808 */ /* 0x000fe40002000000 */
[C---:B------:R-:W-:Y:S02]  /*6cd0*/  ISETP.GT.AND P4, PT, R4.reuse, 0x28, PT ;  /* 0x000000280400780c */ /* 0x040fe40003f84270 */
[----:B------:R-:W-:Y:S02]  /*6ce0*/  FSEL R139, R139, -INF , P5 ;  /* 0xff8000008b8b7808 */ /* 0x000fe40002800000 */
[----:B------:R-:W-:Y:S02]  /*6cf0*/  ISETP.GT.AND P5, PT, R4, 0x29, PT ;  /* 0x000000290400780c */ /* 0x000fe40003fa4270 */
[----:B------:R-:W-:Y:S02]  /*6d00*/  FSEL R142, R142, -INF , P4 ;  /* 0xff8000008e8e7808 */ /* 0x000fe40002000000 */
[----:B------:R-:W-:-:S02]  /*6d10*/  ISETP.GT.AND P4, PT, R4, 0x30, PT ;  /* 0x000000300400780c */ /* 0x000fc40003f84270 */
[----:B------:R-:W-:Y:S02]  /*6d20*/  FSEL R143, R143, -INF , P5 ;  /* 0xff8000008f8f7808 */ /* 0x000fe40002800000 */
[----:B------:R-:W-:Y:S01]  /*6d30*/  ISETP.GT.AND P5, PT, R4, 0x31, PT ;  /* 0x000000310400780c */ /* 0x000fe20003fa4270 */
[----:B------:R-:W-:Y:S02]  /*6d40*/  WARPGROUP.DEPBAR.LE gsb0, 0x0 ;  /* 0x00008000000079c5 */ /* 0x000fe40000010000 */
[----:B------:R-:W-:Y:S01]  /*6d50*/  FSEL R146, R146, -INF , P4 ;  /* 0xff80000092927808 */ /* 0x000fe20002000000 */
[----:B------:R-:W-:Y:S01]  /*6d60*/  WARPGROUP.ARRIVE ;  /* 0x00000000000079c5 */ /* 0x000fe20000000000 */
[----:B------:R-:W-:Y:S02]  /*6d70*/  ISETP.GT.AND P4, PT, R4, 0x38, PT ;  /* 0x000000380400780c */ /* 0x000fe40003f84270 */
[----:B0-----:R-:W-:Y:S02]  /*6d80*/  FMNMX.FTZ R0, R11, R0, !PT ;  /* 0x000000000b007209 */ /* 0x001fe40007810000 */
[----:B------:R-:W-:Y:S01]  /*6d90*/  FSEL R147, R147, -INF , P5 ;  /* 0xff80000093937808 */ /* 0x000fe20002800000 */
[----:B------:R-:W-:Y:S01]  /*6da0*/  QGMMA.64x128x32.F32.E4M3.E4M3 R24, R176, gdesc[UR4], R24, gsb0 ;  /* 0x01e00004b0187df3 */ /* 0x000fe20008000818 */
[C---:B------:R-:W-:Y:S01]  /*6db0*/  FSETP.NEU.FTZ.AND P3, PT, R0.reuse, -INF , PT ;  /* 0xff8000000000780b */ /* 0x040fe20003f7d000 */
[----:B------:R-:W-:-:S01]  /*6dc0*/  FFMA.FTZ R8, R0, R13, -8 ;  /* 0xc100000000087423 */ /* 0x000fc2000001000d */
[----:B------:R-:W-:Y:S01]  /*6dd0*/  ISETP.GT.AND P5, PT, R4, 0x39, PT ;  /* 0x000000390400780c */ /* 0x000fe20003fa4270 */
[----:B------:R-:W-:Y:S01]  /*6de0*/  UIADD3 UR6, UR10, 0x300, URZ ;  /* 0x000003000a067890 */ /* 0x000fe2000fffe03f */
[----:B------:R-:W-:Y:S01]  /*6df0*/  FSEL R150, R150, -INF , P4 ;  /* 0xff80000096967808 */ /* 0x000fe20002000000 */
[----:B------:R-:W-:Y:S01]  /*6e00*/  UMOV UR7, 0xc0000010 ;  /* 0xc000001000077882 */ /* 0x000fe20000000000 */
[----:B------:R-:W-:-:S02]  /*6e10*/  FSEL R8, R8, RZ, P3 ;  /* 0x000000ff08087208 */ /* 0x000fc40001800000 */
[----:B------:R-:W-:Y:S02]  /*6e20*/  FSEL R151, R151, -INF , P5 ;  /* 0xff80000097977808 */ /* 0x000fe40002800000 */
[----:B------:R-:W-:Y:S01]  /*6e30*/  ISETP.GT.AND P4, PT, R4, 0x40, PT ;  /* 0x000000400400780c */ /* 0x000fe20003f84270 */
[----:B------:R-:W-:-:S01]  /*6e40*/  FFMA.FTZ R10, R152, UR42, -R8 ;  /* 0x0000002a980a7c23 */ /* 0x000fc20008010808 */
[----:B------:R-:W-:Y:S01]  /*6e50*/  FMNMX.FTZ R152, R15, R6, !PT ;  /* 0x000000060f987209 */ /* 0x000fe20007810000 */
[----:B------:R-:W-:-:S01]  /*6e60*/  FFMA.FTZ R154, R136, UR42, -R8 ;  /* 0x0000002a889a7c23 */ /* 0x000fc20008010808 */
        /* <DEDUP_REMOVED lines=9> */
[----:B------:R0:W-:Y:S01]  /*6f00*/  MUFU.EX2 R21, R154 ;  /* 0x0000009a00157308 */ /* 0x0001e20000000800 */
        /* <DEDUP_REMOVED lines=8> */
[----:B0-----:R-:W-:-:S01]  /*6f90*/  FFMA.FTZ R154, R140, UR42, -R8 ;  /* 0x0000002a8c9a7c23 */ /* 0x001fc20008010808 */
[----:B------:R-:W-:Y:S01]  /*6fa0*/  ISETP.GT.AND P5, PT, R4, 0x51, PT ;  /* 0x000000510400780c */ /* 0x000fe20003fa4270 */
[----:B------:R-:W-:-:S01]  /*6fb0*/  FFMA.FTZ R120, R120, UR42, -R8 ;  /* 0x0000002a78787c23 */ /* 0x000fc20008010808 */
[----:B------:R-:W-:Y:S01]  /*6fc0*/  FMNMX.FTZ R137, R163, R152, !PT ;  /* 0x00000098a3897209 */ /* 0x000fe20007810000 */
[----:B------:R-:W-:-:S01]  /*6fd0*/  FFMA.FTZ R121, R121, UR42, -R8 ;  /* 0x0000002a79797c23 */ /* 0x000fc20008010808 */
[----:B------:R-:W-:Y:S01]  /*6fe0*/  FSEL R131, R131, -INF , P5 ;  /* 0xff80000083837808 */ /* 0x000fe20002800000 */
[----:B------:R-:W-:-:S01]  /*6ff0*/  FFMA.FTZ R125, R125, UR42, -R8 ;  /* 0x0000002a7d7d7c23 */ /* 0x000fc20008010808 */
[----:B------:R-:W-:Y:S01]  /*7000*/  FMNMX.FTZ R140, R166, R137, !PT ;  /* 0x00000089a68c7209 */ /* 0x000fe20007810000 */
[----:B------:R-:W-:-:S01]  /*7010*/  FFMA.FTZ R129, R129, UR42, -R8 ;  /* 0x0000002a81817c23 */ /* 0x000fc20008010808 */
        /* <DEDUP_REMOVED lines=34> */
[----:B------:R-:W-:Y:S01]  /*7240*/  FSEL R145, R122, -INF , P4 ;  /* 0xff8000007a917808 */ /* 0x000fe20002000000 */
[----:B------:R-:W-:-:S01]  /*7250*/  FFMA.FTZ R97, R97, UR42, -R8 ;  /* 0x0000002a61617c23 */ /* 0x000fc20008010808 */
[----:B------:R-:W-:Y:S01]  /*7260*/  FMNMX.FTZ R148, R151, R148, !PT ;  /* 0x0000009497947209 */ /* 0x000fe20007810000 */
[----:B------:R0:W-:Y:S01]  /*7270*/  MUFU.EX2 R122, R152 ;  /* 0x00000098007a7308 */ /* 0x0001e20000000800 */
[----:B------:R-:W-:Y:S01]  /*7280*/  ISETP.GT.AND P4, PT, R4, 0x48, PT ;  /* 0x000000480400780c */ /* 0x000fe20003f84270 */
[--C-:B------:R-:W-:Y:S01]  /*7290*/  FFMA.FTZ R100, R100, UR42, -R8.reuse ;  /* 0x0000002a64647c23 */ /* 0x100fe20008010808 */
[----:B------:R-:W-:Y:S01]  /*72a0*/  FMNMX.FTZ R148, R145, R148, !PT ;  /* 0x0000009491947209 */ /* 0x000fe20007810000 */
[----:B------:R-:W-:Y:S01]  /*72b0*/  FFMA.FTZ R101, R101, UR42, -R8 ;  /* 0x0000002a65657c23 */ /* 0x000fe20008010808 */
[----:B------:R-:W-:-:S02]  /*72c0*/  FSEL R126, R126, -INF , P4 ;  /* 0xff8000007e7e7808 */ /* 0x000fc40002000000 */
[----:B------:R-:W-:Y:S01]  /*72d0*/  FMNMX.FTZ R153, R123, R148, !PT ;  /* 0x000000947b997209 */ /* 0x000fe20007810000 */
[----:B------:R-:W-:Y:S01]  /*72e0*/  MUFU.EX2 R10, R10 ;  /* 0x0000000a000a7308 */ /* 0x000fe20000000800 */
[----:B------:R-:W-:Y:S01]  /*72f0*/  ISETP.GT.AND P4, PT, R4, 0x50, PT ;  /* 0x000000500400780c */ /* 0x000fe20003f84270 */
[----:B0-----:R-:W-:Y:S01]  /*7300*/  FFMA.FTZ R152, R124, UR42, -R8 ;  /* 0x0000002a7c987c23 */ /* 0x001fe20008010808 */
[----:B------:R-:W-:Y:S02]  /*7310*/  FMNMX.FTZ R148, R126, R153, !PT ;  /* 0x000000997e947209 */ /* 0x000fe40007810000 */
[----:B------:R-:W-:Y:S02]  /*7320*/  FSEL R130, R130, -INF , P4 ;  /* 0xff80000082827808 */ /* 0x000fe40002000000 */
[----:B------:R-:W-:Y:S01]  /*7330*/  FMNMX.FTZ R153, R127, R148, !PT ;  /* 0x000000947f997209 */ /* 0x000fe20007810000 */
[----:B------:R-:W-:Y:S01]  /*7340*/  MUFU.EX2 R9, R9 ;  /* 0x0000000900097308 */ /* 0x000fe20000000800 */
[----:B------:R-:W-:-:S02]  /*7350*/  ISETP.GT.AND P4, PT, R4, 0x58, PT ;  /* 0x000000580400780c */ /* 0x000fc40003f84270 */
[----:B------:R-:W-:Y:S02]  /*7360*/  FMNMX.FTZ R148, R130, R153, !PT ;  /* 0x0000009982947209 */ /* 0x000fe40007810000 */
[----:B------:R-:W-:Y:S02]  /*7370*/  FSEL R134, R134, -INF , P4 ;  /* 0xff80000086867808 */ /* 0x000fe40002000000 */
[----:B------:R-:W-:Y:S01]  /*7380*/  FMNMX.FTZ R153, R131, R148, !PT ;  /* 0x0000009483997209 */ /* 0x000fe20007810000 */
[----:B------:R-:W-:Y:S01]  /*7390*/  MUFU.EX2 R11, R11 ;  /* 0x0000000b000b7308 */ /* 0x000fe20000000800 */
[----:B------:R-:W-:Y:S02]  /*73a0*/  ISETP.GT.AND P4, PT, R4, 0x60, PT ;  /* 0x000000600400780c */ /* 0x000fe40003f84270 */
[----:B------:R-:W-:Y:S02]  /*73b0*/  FMNMX.FTZ R148, R134, R153, !PT ;  /* 0x0000009986947209 */ /* 0x000fe40007810000 */
[----:B------:R-:W-:-:S02]  /*73c0*/  FSEL R124, R106, -INF , P4 ;  /* 0xff8000006a7c7808 */ /* 0x000fc40002000000 */
[----:B------:R-:W-:Y:S01]  /*73d0*/  FMNMX.FTZ R153, R135, R148, !PT ;  /* 0x0000009487997209 */ /* 0x000fe20007810000 */
[----:B------:R0:W-:Y:S01]  /*73e0*/  MUFU.EX2 R106, R152 ;  /* 0x00000098006a7308 */ /* 0x0001e20000000800 */
[----:B------:R-:W-:Y:S02]  /*73f0*/  ISETP.GT.AND P4, PT, R4, 0x68, PT ;  /* 0x000000680400780c */ /* 0x000fe40003f84270 */
[----:B------:R-:W-:Y:S02]  /*7400*/  FMNMX.FTZ R148, R124, R153, !PT ;  /* 0x000000997c947209 */ /* 0x000fe40007810000 */
[----:B------:R-:W-:Y:S02]  /*7410*/  FSEL R110, R110, -INF , P4 ;  /* 0xff8000006e6e7808 */ /* 0x000fe40002000000 */
[----:B------:R-:W-:Y:S01]  /*7420*/  FMNMX.FTZ R153, R107, R148, !PT ;  /* 0x000000946b997209 */ /* 0x000fe20007810000 */
[----:B------:R-:W-:Y:S01]  /*7430*/  MUFU.EX2 R141, R154 ;  /* 0x0000009a008d7308 */ /* 0x000fe20000000800 */
[----:B------:R-:W-:Y:S01]  /*7440*/  ISETP.GT.AND P4, PT, R4, 0x70, PT ;  /* 0x000000700400780c */ /* 0x000fe20003f84270 */
[----:B0-----:R-:W-:Y:S01]  /*7450*/  FFMA.FTZ R152, R128, UR42, -R8 ;  /* 0x0000002a80987c23 */ /* 0x001fe20008010808 */
[----:B------:R-:W-:-:S02]  /*7460*/  FMNMX.FTZ R148, R110, R153, !PT ;  /* 0x000000996e947209 */ /* 0x000fc40007810000 */
[----:B------:R-:W-:Y:S02]  /*7470*/  FSEL R128, R114, -INF , P4 ;  /* 0xff80000072807808 */ /* 0x000fe40002000000 */
[----:B------:R-:W-:Y:S01]  /*7480*/  FMNMX.FTZ R153, R111, R148, !PT ;  /* 0x000000946f997209 */ /* 0x000fe20007810000 */
[----:B------:R0:W-:Y:S01]  /*7490*/  MUFU.EX2 R114, R152 ;  /* 0x0000009800727308 */ /* 0x0001e20000000800 */
[----:B------:R-:W-:Y:S02]  /*74a0*/  ISETP.GT.AND P4, PT, R4, 0x78, PT ;  /* 0x000000780400780c */ /* 0x000fe40003f84270 */
[----:B------:R-:W-:Y:S02]  /*74b0*/  FMNMX.FTZ R148, R128, R153, !PT ;  /* 0x0000009980947209 */ /* 0x000fe40007810000 */
[----:B------:R-:W-:Y:S02]  /*74c0*/  ISETP.GT.AND P5, PT, R4, 0x79, PT ;  /* 0x000000790400780c */ /* 0x000fe40003fa4270 */
[----:B------:R-:W-:Y:S01]  /*74d0*/  FSEL R118, R118, -INF , P4 ;  /* 0xff80000076767808 */ /* 0x000fe20002000000 */
[----:B------:R-:W-:Y:S01]  /*74e0*/  MUFU.EX2 R12, R12 ;  /* 0x0000000c000c7308 */ /* 0x000fe20000000800 */
[----:B------:R-:W-:Y:S01]  /*74f0*/  FMNMX.FTZ R153, R115, R148, !PT ;  /* 0x0000009473997209 */ /* 0x000fe20007810000 */
[----:B0-----:R-:W-:Y:S01]  /*7500*/  FFMA.FTZ R152, R132, UR42, -R8 ;  /* 0x0000002a84987c23 */ /* 0x001fe20008010808 */
[----:B------:R-:W-:-:S02]  /*7510*/  FSEL R119, R119, -INF , P5 ;  /* 0xff80000077777808 */ /* 0x000fc40002800000 */
[----:B------:R-:W-:Y:S02]  /*7520*/  ISETP.GT.AND P4, PT, R4, 0x80, PT ;  /* 0x000000800400780c */ /* 0x000fe40003f84270 */
[----:B------:R-:W-:Y:S01]  /*7530*/  FMNMX.FTZ R148, R118, R153, !PT ;  /* 0x0000009976947209 */ /* 0x000fe20007810000 */
[----:B------:R-:W-:Y:S02]  /*7540*/  WARPGROUP.DEPBAR.LE gsb0, 0x0 ;  /* 0x00008000000079c5 */ /* 0x000fe40000010000 */
[----:B------:R-:W-:Y:S01]  /*7550*/  ISETP.GT.AND P5, PT, R4, 0x81, PT ;  /* 0x000000810400780c */ /* 0x000fe20003fa4270 */
[----:B------:R-:W-:Y:S01]  /*7560*/  WARPGROUP.ARRIVE ;  /* 0x00000000000079c5 */ /* 0x000fe20000000000 */
[----:B------:R-:W-:Y:S01]  /*7570*/  FSEL R132, R90, -INF , P4 ;  /* 0xff8000005a847808 */ /* 0x000fe20002000000 */
[----:B------:R-:W-:Y:S01]  /*7580*/  MUFU.EX2 R13, R13 ;  /* 0x0000000d000d7308 */ /* 0x000fe20000000800 */
[----:B------:R-:W-:Y:S02]  /*7590*/  FMNMX.FTZ R153, R119, R148, !PT ;  /* 0x0000009477997209 */ /* 0x000fe40007810000 */
[----:B------:R-:W-:Y:S01]  /*75a0*/  ISETP.GT.AND P4, PT, R4, 0x88, PT ;  /* 0x000000880400780c */ /* 0x000fe20003f84270 */
[----:B------:R-:W-:Y:S01]  /*75b0*/  QGMMA.64x128x32.F32.E4M3.E4M3 R24, R172, gdesc[UR4], R24, gsb0 ;  /* 0x01e00004ac187df3 */ /* 0x000fe20008000818 */
[----:B------:R-:W-:Y:S01]  /*75c0*/  FSEL R91, R91, -INF , P5 ;  /* 0xff8000005b5b7808 */ /* 0x000fe20002800000 */
[----:B------:R-:W-:Y:S01]  /*75d0*/  UIADD3 UR6, UR10, 0x400, URZ ;  /* 0x000004000a067890 */ /* 0x000fe2000fffe03f */
[----:B------:R-:W-:Y:S01]  /*75e0*/  FMNMX.FTZ R148, R132, R153, !PT ;  /* 0x0000009984947209 */ /* 0x000fe20007810000 */
[----:B------:R0:W-:Y:S01]  /*75f0*/  MUFU.EX2 R90, R152 ;  /* 0x00000098005a7308 */ /* 0x0001e20000000800 */
[----:B------:R-:W-:Y:S01]  /*7600*/  ISETP.GT.AND P5, PT, R4, 0x89, PT ;  /* 0x000000890400780c */ /* 0x000fe20003fa4270 */
[----:B------:R-:W-:Y:S01]  /*7610*/  UMOV UR7, 0xc0000010 ;  /* 0xc000001000077882 */ /* 0x000fe20000000000 */
[----:B------:R-:W-:-:S02]  /*7620*/  FSEL R94, R94, -INF , P4 ;  /* 0xff8000005e5e7808 */ /* 0x000fc40002000000 */
[----:B------:R-:W-:Y:S02]  /*7630*/  FMNMX.FTZ R153, R91, R148, !PT ;  /* 0x000000945b997209 */ /* 0x000fe40007810000 */
[----:B------:R-:W-:Y:S01]  /*7640*/  ISETP.GT.AND P4, PT, R4, 0x90, PT ;  /* 0x000000900400780c */ /* 0x000fe20003f84270 */
[----:B------:R-:W-:Y:S01]  /*7650*/  MUFU.EX2 R14, R14 ;  /* 0x0000000e000e7308 */ /* 0x000fe20000000800 */
[----:B------:R-:W-:Y:S01]  /*7660*/  FSEL R95, R95, -INF , P5 ;  /* 0xff8000005f5f7808 */ /* 0x000fe20002800000 */
[----:B0-----:R-:W-:Y:S01]  /*7670*/  FFMA.FTZ R152, R104, UR42, -R8 ;  /* 0x0000002a68987c23 */ /* 0x001fe20008010808 */
[----:B------:R-:W-:Y:S02]  /*7680*/  FMNMX.FTZ R148, R94, R153, !PT ;  /* 0x000000995e947209 */ /* 0x000fe40007810000 */
[----:B------:R-:W-:Y:S02]  /*7690*/  ISETP.GT.AND P5, PT, R4, 0x91, PT ;  /* 0x000000910400780c */ /* 0x000fe40003fa4270 */
[----:B------:R-:W-:Y:S01]  /*76a0*/  FSEL R104, R98, -INF , P4 ;  /* 0xff80000062687808 */ /* 0x000fe20002000000 */
[----:B------:R-:W-:Y:S01]  /*76b0*/  MUFU.EX2 R7, R7 ;  /* 0x0000000700077308 */ /* 0x000fe20000000800 */
[----:B------:R-:W-:-:S02]  /*76c0*/  FMNMX.FTZ R153, R95, R148, !PT ;  /* 0x000000945f997209 */ /* 0x000fc40007810000 */
[----:B------:R-:W-:Y:S02]  /*76d0*/  ISETP.GT.AND P4, PT, R4, 0x98, PT ;  /* 0x000000980400780c */ /* 0x000fe40003f84270 */
[----:B------:R-:W-:Y:S02]  /*76e0*/  FSEL R99, R99, -INF , P5 ;  /* 0xff80000063637808 */ /* 0x000fe40002800000 */
[----:B------:R-:W-:Y:S01]  /*76f0*/  FMNMX.FTZ R148, R104, R153, !PT ;  /* 0x0000009968947209 */ /* 0x000fe20007810000 */
[----:B------:R0:W-:Y:S01]  /*7700*/  MUFU.EX2 R98, R152 ;  /* 0x0000009800627308 */ /* 0x0001e20000000800 */
[----:B------:R-:W-:Y:S02]  /*7710*/  ISETP.GT.AND P5, PT, R4, 0x99, PT ;  /* 0x000000990400780c */ /* 0x000fe40003fa4270 */
[----:B------:R-:W-:Y:S02]  /*7720*/  FSEL R102, R102, -INF , P4 ;  /* 0xff80000066667808 */ /* 0x000fe40002000000 */
[----:B------:R-:W-:-:S02]  /*7730*/  FMNMX.FTZ R153, R99, R148, !PT ;  /* 0x0000009463997209 */ /* 0x000fc40007810000 */
[----:B------:R-:W-:Y:S01]  /*7740*/  FSEL R103, R103, -INF , P5 ;  /* 0xff80000067677808 */ /* 0x000fe20002800000 */
[----:B------:R-:W-:Y:S01]  /*7750*/  MUFU.EX2 R20, R20 ;  /* 0x0000001400147308 */ /* 0x000fe20000000800 */
[----:B------:R-:W-:Y:S02]  /*7760*/  FMNMX.FTZ R4, R102, R153, !PT ;  /* 0x0000009966047209 */ /* 0x000fe40007810000 */
[----:B------:R-:W-:Y:S02]  /*7770*/  FSEL R160, R0, RZ, P3 ;  /* 0x000000ff00a07208 */ /* 0x000fe40001800000 */
[----:B------:R-:W-:-:S03]  /*7780*/  FMNMX.FTZ R4, R103, R4, !PT ;  /* 0x0000000467047209 */ /* 0x000fc60007810000 */
[----:B------:R-:W-:Y:S01]  /*7790*/  FADD.FTZ R160, -R160, R5 ;  /* 0x00000005a0a07221 */ /* 0x000fe20000010100 */
[----:B------:R-:W-:Y:S01]  /*77a0*/  MUFU.EX2 R136, R136 ;  /* 0x0000008800887308 */ /* 0x000fe20000000800 */
[----:B------:R-:W1:Y:S07]  /*77b0*/  SHFL.BFLY PT, R153, R4, 0x2, 0x1f ;  /* 0x0c401f0004997f89 */ /* 0x000e6e00000e0000 */
[----:B------:R-:W-:Y:S08]  /*77c0*/  MUFU.EX2 R140, R140 ;  /* 0x0000008c008c7308 */ /* 0x000ff00000000800 */
[----:B------:R-:W-:Y:S08]  /*77d0*/  MUFU.EX2 R144, R144 ;  /* 0x0000009000907308 */ /* 0x000ff00000000800 */
[----:B------:R-:W-:Y:S01]  /*77e0*/  MUFU.EX2 R149, R149 ;  /* 0x0000009500957308 */ /* 0x000fe20000000800 */
[----:B-1----:R-:W-:-:S05]  /*77f0*/  FMNMX.FTZ R153, R4, R153, !PT ;  /* 0x0000009904997209 */ /* 0x002fca0007810000 */
[----:B------:R-:W1:Y:S02]  /*7800*/  SHFL.BFLY PT, R4, R153, 0x1, 0x1f ;  /* 0x0c201f0099047f89 */ /* 0x000e6400000e0000 */
[----:B------:R-:W-:Y:S08]  /*7810*/  MUFU.EX2 R120, R120 ;  /* 0x0000007800787308 */ /* 0x000ff00000000800 */
[----:B------:R-:W-:Y:S08]  /*7820*/  MUFU.EX2 R121, R121 ;  /* 0x0000007900797308 */ /* 0x000ff00000000800 */
[----:B------:R-:W-:Y:S01]  /*7830*/  MUFU.EX2 R125, R125 ;  /* 0x0000007d007d7308 */ /* 0x000fe20000000800 */
[----:B-1----:R-:W-:Y:S01]  /*7840*/  FMNMX.FTZ R4, R153, R4, !PT ;  /* 0x0000000499047209 */ /* 0x002fe20007810000 */
[----:B------:R-:W-:-:S06]  /*7850*/  IMAD.U32 R153, RZ, RZ, UR42 ;  /* 0x0000002aff997e24 */ /* 0x000fcc000f8e00ff */
[----:B------:R-:W-:Y:S01]  /*7860*/  MUFU.EX2 R129, R129 ;  /* 0x0000008100817308 */ /* 0x000fe20000000800 */
[C---:B------:R-:W-:Y:S01]  /*7870*/  FSETP.NEU.FTZ.AND P4, PT, R4.reuse, -INF , PT ;  /* 0xff8000000400780b */ /* 0x040fe20003f9d000 */
[----:B------:R-:W-:-:S05]  /*7880*/  FFMA.FTZ R148, R4, R153, -8 ;  /* 0xc100000004947423 */ /* 0x000fca0000010099 */
[----:B------:R-:W-:Y:S01]  /*7890*/  FSEL R8, R148, RZ, P4 ;  /* 0x000000ff94087208 */ /* 0x000fe20002000000 */
[----:B------:R-:W-:Y:S04]  /*78a0*/  MUFU.EX2 R133, R133 ;  /* 0x0000008500857308 */ /* 0x000fe80000000800 */
[----:B------:R-:W-:-:S01]  /*78b0*/  FFMA.FTZ R153, R159, UR42, -R8 ;  /* 0x0000002a9f997c23 */ /* 0x000fc20008010808 */
[----:B------:R-:W-:Y:S01]  /*78c0*/  FSEL R159, R4, RZ, P4 ;  /* 0x000000ff049f7208 */ /* 0x000fe20002000000 */
[----:B0-----:R-:W-:-:S01]  /*78d0*/  FFMA.FTZ R152, R158, UR42, -R8 ;  /* 0x0000002a9e987c23 */ /* 0x001fc20008010808 */
[--C-:B------:R-:W-:Y:S01]  /*78e0*/  FFMA.FTZ R158, R123, UR42, -R8.reuse ;  /* 0x0000002a7b9e7c23 */ /* 0x100fe20008010808 */
[----:B------:R-:W-:Y:S01]  /*78f0*/  FMUL.FTZ R123, R160, UR42 ;  /* 0x0000002aa07b7c20 */ /* 0x000fe20008410000 */
[----:B------:R-:W-:Y:S01]  /*7900*/  FFMA.FTZ R15, R15, UR42, -R8 ;  /* 0x0000002a0f0f7c23 */ /* 0x000fe20008010808 */
[----:B------:R-:W-:-:S01]  /*7910*/  FADD.FTZ R159, -R159, R6 ;  /* 0x000000069f9f7221 */ /* 0x000fc20000010100 */
[--C-:B------:R-:W-:Y:S01]  /*7920*/  FFMA.FTZ R148, R155, UR42, -R8.reuse ;  /* 0x0000002a9b947c23 */ /* 0x100fe20008010808 */
[----:B------:R-:W-:Y:S01]  /*7930*/  MUFU.EX2 R152, R152 ;  /* 0x0000009800987308 */ /* 0x000fe20000000800 */
[----:B------:R-:W-:-:S01]  /*7940*/  FFMA.FTZ R154, R162, UR42, -R8 ;  /* 0x0000002aa29a7c23 */ /* 0x000fc20008010808 */
[----:B------:R-:W-:Y:S01]  /*7950*/  FMUL.FTZ R6, R159, UR42 ;  /* 0x0000002a9f067c20 */ /* 0x000fe20008410000 */
        /* <DEDUP_REMOVED lines=17> */
[----:B------:R-:W-:-:S02]  /*7a70*/  WARPGROUP.DEPBAR.LE gsb0, 0x0 ;  /* 0x00008000000079c5 */ /* 0x000fc40000010000 */
[----:B------:R-:W-:Y:S01]  /*7a80*/  WARPGROUP.ARRIVE ;  /* 0x00000000000079c5 */ /* 0x000fe20000000000 */
[----:B------:R-:W-:Y:S01]  /*7a90*/  FFMA.FTZ R151, R151, UR42, -R8 ;  /* 0x0000002a97977c23 */ /* 0x000fe20008010808 */
[----:B------:R-:W1:Y:S01]  /*7aa0*/  MUFU.EX2 R6, R6 ;  /* 0x0000000600067308 */ /* 0x000e620000000800 */
[----:B0-----:R-:W-:-:S01]  /*7ab0*/  FFMA.FTZ R134, R123, R3, R10 ;  /* 0x000000037b867223 */ /* 0x001fc2000001000a */
[--C-:B------:R-:W-:Y:S01]  /*7ac0*/  FFMA.FTZ R145, R145, UR42, -R8.reuse ;  /* 0x0000002a91917c23 */ /* 0x100fe20008010808 */
[----:B------:R-:W-:-:S01]  /*7ad0*/  FFMA.FTZ R124, R124, UR42, -R8 ;  /* 0x0000002a7c7c7c23 */ /* 0x000fc20008010808 */
[----:B------:R-:W-:Y:S01]  /*7ae0*/  QGMMA.64x128x32.F32.E4M3.E4M3 R24, R168, gdesc[UR4], R24, gsb0 ;  /* 0x01e00004a8187df3 */ /* 0x000fe20008000818 */
        /* <DEDUP_REMOVED lines=13> */
[----:B------:R-:W-:Y:S01]  /*7bc0*/  FADD.FTZ R2, R9, R134 ;  /* 0x0000008609027221 */ /* 0x000fe20000010000 */
[----:B------:R-:W-:-:S01]  /*7bd0*/  FFMA.FTZ R134, R135, UR42, -R8 ;  /* 0x0000002a87867c23 */ /* 0x000fc20008010808 */
[----:B------:R-:W-:-:S02]  /*7be0*/  FFMA.FTZ R102, R102, UR42, -R8 ;  /* 0x0000002a66667c23 */ /* 0x000fc40008010808 */
[----:B------:R-:W-:-:S02]  /*7bf0*/  FADD.FTZ R135, R11, R2 ;  /* 0x000000020b877221 */ /* 0x000fc40000010000 */
[----:B------:R-:W1:Y:S01]  /*7c00*/  MUFU.EX2 R154, R154 ;  /* 0x0000009a009a7308 */ /* 0x000e620000000800 */
[----:B0-----:R-:W-:-:S01]  /*7c10*/  FADD.FTZ R3, R148, R3 ;  /* 0x0000000394037221 */ /* 0x001fc20000010000 */
[----:B------:R-:W-:-:S03]  /*7c20*/  FADD.FTZ R160, R12, R135 ;  /* 0x000000870ca07221 */ /* 0x000fc60000010000 */
[----:B------:R-:W-:Y:S01]  /*7c30*/  FADD.FTZ R2, R152, R3 ;  /* 0x0000000398027221 */ /* 0x000fe20000010000 */
        /* <DEDUP_REMOVED lines=41> */
[----:B-1----:R-:W-:-:S01]  /*7ed0*/  FADD.FTZ R3, R145, R160 ;  /* 0x000000a091037221 */ /* 0x002fc20000010000 */
[----:B------:R-:W-:-:S04]  /*7ee0*/  FADD.FTZ R160, R106, R135 ;  /* 0x000000876aa07221 */ /* 0x000fc80000010000 */
[----:B------:R-:W-:Y:S02]  /*7ef0*/  FADD.FTZ R135, R125, R160 ;  /* 0x000000a07d877221 */ /* 0x000fe40000010000 */
[----:B------:R-:W1:Y:S01]  /*7f00*/  MUFU.EX2 R126, R126 ;  /* 0x0000007e007e7308 */ /* 0x000e620000000800 */
[----:B0-----:R-:W-:-:S01]  /*7f10*/  FADD.FTZ R2, R158, R3 ;  /* 0x000000039e027221 */ /* 0x001fc20000010000 */
[----:B------:R-:W-:Y:S01]  /*7f20*/  FADD.FTZ R160, R114, R135 ;  /* 0x0000008772a07221 */ /* 0x000fe20000010000 */
[----:B------:R-:W-:-:S03]  /*7f30*/  WARPGROUP.DEPBAR.LE gsb0, 0x0 ;  /* 0x00008000000079c5 */ /* 0x000fc60000010000 */
[----:B------:R-:W-:Y:S02]  /*7f40*/  FADD.FTZ R135, R129, R160 ;  /* 0x000000a081877221 */ /* 0x000fe40000010000 */
[----:B------:R-:W0:Y:S01]  /*7f50*/  MUFU.EX2 R127, R127 ;  /* 0x0000007f007f7308 */ /* 0x000e220000000800 */
[----:B--2---:R-:W-:-:S01]  /*7f60*/  FADD.FTZ R3, R5, R2 ;  /* 0x0000000205037221 */ /* 0x004fc20000010000 */
[----:B------:R-:W-:-:S04]  /*7f70*/  FADD.FTZ R160, R90, R135 ;  /* 0x000000875aa07221 */ /* 0x000fc80000010000 */
[----:B------:R-:W-:Y:S02]  /*7f80*/  FADD.FTZ R135, R133, R160 ;  /* 0x000000a085877221 */ /* 0x000fe40000010000 */
        /* <DEDUP_REMOVED lines=8> */
[----:B------:R-:W-:Y:S01]  /*8010*/  FADD.FTZ R2, R98, R135 ;  /* 0x0000008762027221 */ /* 0x000fe20000010000 */
[----:B------:R-:W-:-:S01]  /*8020*/  FFMA.FTZ R135, R95, UR42, -R8 ;  /* 0x0000002a5f877c23 */ /* 0x000fc20008010808 */
[----:B------:R-:W-:-:S04]  /*8030*/  FFMA.FTZ R95, R104, UR42, -R8 ;  /* 0x0000002a685f7c23 */ /* 0x000fc80008010808 */
        /* <DEDUP_REMOVED lines=23> */
[--C-:B------:R-:W-:Y:S01]  /*81b0*/  FFMA.FTZ R104, R99, UR42, -R8.reuse ;  /* 0x0000002a63687c23 */ /* 0x100fe20008010808 */
[----:B------:R-:W-:-:S05]  /*81c0*/  FFMA.FTZ R8, R103, UR42, -R8 ;  /* 0x0000002a67087c23 */ /* 0x000fca0008010808 */
[----:B------:R-:W2:Y:S01]  /*81d0*/  MUFU.EX2 R118, R118 ;  /* 0x0000007600767308 */ /* 0x000ea20000000800 */
[----:B-1----:R-:W-:-:S07]  /*81e0*/  FADD.FTZ R159, R115, R160 ;  /* 0x000000a0739f7221 */ /* 0x002fce0000010000 */
[----:B------:R-:W1:Y:S01]  /*81f0*/  MUFU.EX2 R117, R117 ;  /* 0x0000007500757308 */ /* 0x000e620000000800 */
[----:B0-----:R-:W-:-:S07]  /*8200*/  FADD.FTZ R160, R116, R3 ;  /* 0x0000000374a07221 */ /* 0x001fce0000010000 */
[----:B------:R-:W0:Y:S01]  /*8210*/  MUFU.EX2 R119, R119 ;  /* 0x0000007700777308 */ /* 0x000e220000000800 */
[----:B--2---:R-:W-:-:S01]  /*8220*/  FADD.FTZ R162, R118, R159 ;  /* 0x0000009f76a27221 */ /* 0x004fc20000010000 */
[----:B------:R-:W-:-:S05]  /*8230*/  IMAD.U32 R159, RZ, RZ, UR54 ;  /* 0x00000036ff9f7e24 */ /* 0x000fca000f8e00ff */
[----:B------:R-:W-:Y:S01]  /*8240*/  @!P0 LEA R159, R159, UR41, 0x3 ;  /* 0x000000299f9f8c11 */ /* 0x000fe2000f8e18ff */
[----:B------:R-:W2:Y:S01]  /*8250*/  MUFU.EX2 R88, R88 ;  /* 0x0000005800587308 */ /* 0x000ea20000000800 */
[----:B-1----:R-:W-:-:S01]  /*8260*/  FADD.FTZ R3, R117, R160 ;  /* 0x000000a075037221 */ /* 0x002fc20000010000 */
[----:B------:R1:W-:Y:S06]  /*8270*/  BAR.ARV R2, 0x100 ;  /* 0x000400020000751d */ /* 0x0003ec0000002000 */
[----:B------:R-:W3:Y:S01]  /*8280*/  MUFU.EX2 R132, R132 ;  /* 0x0000008400847308 */ /* 0x000ee20000000800 */
[----:B0-----:R-:W-:-:S01]  /*8290*/  FADD.FTZ R99, R119, R162 ;  /* 0x000000a277637221 */ /* 0x001fc20000010000 */
[----:B-1----:R-:W-:-:S05]  /*82a0*/  @!P0 VIADD R2, R159, 0x29840 ;  /* 0x000298409f028836 */ /* 0x002fca0000000000 */
[----:B------:R-:W-:Y:S01]  /*82b0*/  @!P0 PRMT R2, RZ, 0x654, R2 ;  /* 0x00000654ff028816 */ /* 0x000fe20000000002 */
[----:B------:R-:W0:Y:S01]  /*82c0*/  MUFU.EX2 R89, R89 ;  /* 0x0000005900597308 */ /* 0x000e220000000800 */
[----:B--2---:R-:W-:-:S02]  /*82d0*/  FADD.FTZ R160, R88, R3 ;  /* 0x0000000358a07221 */ /* 0x004fc40000010000 */
[----:B------:R1:W-:Y:S05]  /*82e0*/  @!P0 SYNCS.ARRIVE.TRANS64.RED.A1T0 RZ, [R2+URZ], RZ ;  /* 0x000000ff02ff89a7 */ /* 0x0003ea000810043f */
[----:B------:R-:W2:Y:S01]  /*82f0*/  MUFU.EX2 R91, R91 ;  /* 0x0000005b005b7308 */ /* 0x000ea20000000800 */
[----:B---3--:R-:W-:-:S07]  /*8300*/  FADD.FTZ R162, R132, R99 ;  /* 0x0000006384a27221 */ /* 0x008fce0000010000 */
[----:B------:R-:W3:Y:S01]  /*8310*/  MUFU.EX2 R92, R92 ;  /* 0x0000005c005c7308 */ /* 0x000ee20000000800 */
[----:B0-----:R-:W-:-:S07]  /*8320*/  FADD.FTZ R3, R89, R160 ;  /* 0x000000a059037221 */ /* 0x001fce0000010000 */
[----:B------:R-:W0:Y:S01]  /*8330*/  MUFU.EX2 R94, R94 ;  /* 0x0000005e005e7308 */ /* 0x000e220000000800 */
[----:B--2---:R-:W-:-:S07]  /*8340*/  FADD.FTZ R99, R91, R162 ;  /* 0x000000a25b637221 */ /* 0x004fce0000010000 */
[----:B------:R-:W2:Y:S01]  /*8350*/  MUFU.EX2 R93, R93 ;  /* 0x0000005d005d7308 */ /* 0x000ea20000000800 */
[----:B---3--:R-:W-:-:S07]  /*8360*/  FADD.FTZ R160, R92, R3 ;  /* 0x000000035ca07221 */ /* 0x008fce0000010000 */
[----:B------:R-:W3:Y:S01]  /*8370*/  MUFU.EX2 R135, R135 ;  /* 0x0000008700877308 */ /* 0x000ee20000000800 */
[----:B0-----:R-:W-:-:S07]  /*8380*/  FADD.FTZ R162, R94, R99 ;  /* 0x000000635ea27221 */ /* 0x001fce0000010000 */
[----:B------:R-:W1:Y:S01]  /*8390*/  MUFU.EX2 R96, R96 ;  /* 0x0000006000607308 */ /* 0x000e620000000800 */
[----:B--2---:R-:W-:-:S07]  /*83a0*/  FADD.FTZ R3, R93, R160 ;  /* 0x000000a05d037221 */ /* 0x004fce0000010000 */
[----:B------:R-:W0:Y:S01]  /*83b0*/  MUFU.EX2 R95, R95 ;  /* 0x0000005f005f7308 */ /* 0x000e220000000800 */
[----:B---3--:R-:W-:-:S07]  /*83c0*/  FADD.FTZ R162, R135, R162 ;  /* 0x000000a287a27221 */ /* 0x008fce0000010000 */
        /* <DEDUP_REMOVED lines=16> */
.L_x_2109:
[----:B------:R-:W-:Y:S01]  /*84d0*/  UISETP.GT.AND UP1, UPT, UR58, UR55, UPT ;  /* 0x000000373a00728c */ /* 0x000fe2000bf24270 */
[----:B------:R-:W-:Y:S01]  /*84e0*/  F2FP.SATFINITE.E4M3.F32.PACK_AB_MERGE_C R5, R126, R5, RZ ;  /* 0x000000057e05723e */ /* 0x000fe200048070ff */
[----:B------:R-:W-:Y:S01]  /*84f0*/  ULEA UR6, UR59, UR41, 0x3 ;  /* 0x000000293b067291 */ /* 0x000fe2000f8e183f */
[----:B------:R-:W-:Y:S01]  /*8500*/  F2FP.SATFINITE.E4M3.F32.PACK_AB_MERGE_C R11, R12, R11, RZ ;  /* 0x0000000b0c0b723e */ /* 0x000fe200048070ff */
[----:B------:R-:W-:Y:S01]  /*8510*/  UIADD3 UR58, UR58, -0x1, URZ ;  /* 0xffffffff3a3a7890 */ /* 0x000fe2000fffe03f */
[----:B------:R-:W-:Y:S01]  /*8520*/  F2FP.SATFINITE.E4M3.F32.PACK_AB_MERGE_C R152, R153, R152, RZ ;  /* 0x000000989998723e */ /* 0x000fe200048070ff */
[----:B------:R-:W-:Y:S01]  /*8530*/  UIADD3 UR6, UR6, 0x29860, URZ ;  /* 0x0002986006067890 */ /* 0x000fe2000fffe03f */
[----:B------:R-:W-:Y:S01]  /*8540*/  PLOP3.LUT P3, PT, PT, PT, UP1, 0x80, 0x0 ;  /* 0x000000000000781c */ /* 0x000fe20003f6f018 */
[----:B------:R-:W-:Y:S01]  /*8550*/  UMOV UR60, UR48 ;  /* 0x00000030003c7c82 */ /* 0x000fe20008000000 */
[----:B------:R-:W-:Y:S01]  /*8560*/  F2FP.SATFINITE.E4M3.F32.PACK_AB_MERGE_C R7, R20, R7, RZ ;  /* 0x000000071407723e */ /* 0x000fe200048070ff */
[----:B------:R-:W-:Y:S01]  /*8570*/  UPRMT UR6, UR40, 0x654, UR6 ;  /* 0x0000065428067896 */ /* 0x000fe20008000006 */
[----:B------:R-:W-:Y:S01]  /*8580*/  F2FP.SATFINITE.E4M3.F32.PACK_AB_MERGE_C R156, R157, R156, RZ ;  /* 0x0000009c9d9c723e */ /* 0x000fe200048070ff */
[----:B------:R-:W-:Y:S01]  /*8590*/  UMOV UR59, UR54 ;  /* 0x00000036003b7c82 */ /* 0x000fe20008000000 */
[----:B------:R-:W-:Y:S01]  /*85a0*/  F2FP.SATFINITE.E4M3.F32.PACK_AB_MERGE_C R137, R140, R137, RZ ;  /* 0x000000898c89723e */ /* 0x000fe200048070ff */
[----:B------:R-:W-:Y:S01]  /*85b0*/  FMUL.FTZ R26, R26, R6 ;  /* 0x000000061a1a7220 */ /* 0x000fe20000410000 */
[----:B------:R-:W-:Y:S01]  /*85c0*/  F2FP.SATFINITE.E4M3.F32.PACK_AB_MERGE_C R142, R143, R142, RZ ;  /* 0x0000008e8f8e723e */ /* 0x000fe200048070ff */
[----:B------:R-:W-:Y:S01]  /*85d0*/  FMUL.FTZ R27, R27, R6 ;  /* 0x000000061b1b7220 */ /* 0x000fe20000410000 */
[----:B------:R-:W-:Y:S01]  /*85e0*/  F2FP.SATFINITE.E4M3.F32.PACK_AB_MERGE_C R122, R149, R122, RZ ;  /* 0x0000007a957a723e */ /* 0x000fe200048070ff */
[----:B------:R-:W-:Y:S01]  /*85f0*/  FMUL.FTZ R30, R30, R6 ;  /* 0x000000061e1e7220 */ /* 0x000fe20000410000 */
[----:B------:R-:W-:Y:S01]  /*8600*/  F2FP.SATFINITE.E4M3.F32.PACK_AB_MERGE_C R150, R151, R150, RZ ;  /* 0x000000969796723e */ /* 0x000fe200048070ff */
[----:B------:R-:W-:Y:S01]  /*8610*/  SYNCS.ARRIVE.TRANS64.RED.A1T0 RZ, [UR6], RZ ;  /* 0x000000ffffff79a7 */ /* 0x000fe20008100406 */
        /* <DEDUP_REMOVED lines=95> */
.L_x_2100:
[----:B------:R-:W-:-:S06]  /*8c10*/  UISETP.GE.AND UP0, UPT, UR58, UR39, UPT ;  /* 0x000000273a00728c */ /* 0x000fcc000bf06270 */
[----:B------:R-:W-:-:S13]  /*8c20*/  PLOP3.LUT P2, PT, PT, PT, UP0, 0x80, 0x0 ;  /* 0x000000000000781c */ /* 0x000fda0003f4f008 */
[----:B------:R-:W-:Y:S05]  /*8c30*/  @!P2 BRA `(.L_x_2111) ;  /* 0x0000002c0028a947 */ /* 0x000fea0003800000 */
[----:B------:R-:W-:Y:S01]  /*8c40*/  IMAD.MOV.U32 R7, RZ, RZ, R4 ;  /* 0x000000ffff077224 */ /* 0x000fe200078e0004 */
[----:B------:R-:W-:Y:S01]  /*8c50*/  UMOV UR53, UR48 ;  /* 0x0000003000357c82 */ /* 0x000fe20008000000 */
[----:B------:R-:W-:Y:S01]  /*8c60*/  IMAD.MOV.U32 R5, RZ, RZ, R0 ;  /* 0x000000ffff057224 */ /* 0x000fe200078e0000 */
[----:B------:R-:W-:-:S06]  /*8c70*/  UMOV UR52, UR54 ;  /* 0x0000003600347c82 */ /* 0x000fcc0008000000 */
.L_x_2121:
        /* <DEDUP_REMOVED lines=9> */
.L_x_2113:
[----:B------:R-:W-:Y:S01]  /*8d10*/  ULEA UR6, UR54, UR41, 0x3 ;  /* 0x0000002936067291 */ /* 0x000fe2000f8e183f */
[----:B------:R-:W-:-:S05]  /*8d20*/  IMAD.U32 R0, RZ, RZ, UR48 ;  /* 0x00000030ff007e24 */ /* 0x000fca000f8e00ff */
[----:B------:R-:W-:-:S04]  /*8d30*/  SHF.L.U32 R0, R0, 0x1f, RZ ;  /* 0x0000001f00007819 */ /* 0x000fc800000006ff */
[----:B------:R0:W1:Y:S01]  /*8d40*/  SYNCS.PHASECHK.TRANS64.TRYWAIT P2, [UR6+0x29830], R0 ;  /* 0x02983000ff0075a7 */ /* 0x0000620008040146 */
[----:B------:R-:W-:Y:S05]  /*8d50*/  @!P1 BRA `(.L_x_2114) ;  /* 0x0000000000049947 */ /* 0x000fea0003800000 */
[----:B------:R-:W-:Y:S01]  /*8d60*/  BPT.TRAP 0x1 ;  /* 0x000000040000795c */ /* 0x000fe20000300000 */
.L_x_2114:
[----:B-1----:R-:W-:Y:S05]  /*8d70*/  @P2 BRA `(.L_x_2112) ;  /* 0x0000000000082947 */ /* 0x002fea0003800000 */
[----:B------:R-:W1:Y:S02]  /*8d80*/  SYNCS.PHASECHK.TRANS64.TRYWAIT P2, [UR6+0x29830], R0 ;  /* 0x02983000ff0075a7 */ /* 0x000e640008040146 */
[----:B-1----:R-:W-:Y:S05]  /*8d90*/  @!P2 BRA `(.L_x_2115) ;  /* 0x000000d4003ca947 */ /* 0x002fea0003800000 */
.L_x_2112:
[----:B------:R-:W2:Y:S01]  /*8da0*/  S2R R4, SR_TID.X ;  /* 0x0000000000047919 */ /* 0x000ea20000002100 */
        /* <DEDUP_REMOVED lines=21> */
[----:B--2---:R-:W-:-:S05]  /*8f00*/  SHF.R.U32.HI R4, RZ, 0x7, R4 ;  /* 0x00000007ff047819 */ /* 0x004fca0000011604 */
        /* <DEDUP_REMOVED lines=165> */
.L_x_2117:
[----:B------:R-:W-:Y:S01]  /*9960*/  ULEA UR6, UR52, UR41, 0x3 ;  /* 0x0000002934067291 */ /* 0x000fe2000f8e183f */
[----:B------:R-:W-:-:S05]  /*9970*/  IMAD.U32 R0, RZ, RZ, UR53 ;  /* 0x00000035ff007e24 */ /* 0x000fca000f8e00ff */
[----:B------:R-:W-:-:S04]  /*9980*/  SHF.L.U32 R0, R0, 0x1f, RZ ;  /* 0x0000001f00007819 */ /* 0x000fc800000006ff */
[----:B------:R0:W1:Y:S01]  /*9990*/  SYNCS.PHASECHK.TRANS64.TRYWAIT P2, [UR6+0x29850], R0 ;  /* 0x02985000ff0075a7 */ /* 0x0000620008040146 */
[----:B------:R-:W-:Y:S05]  /*99a0*/  @!P1 BRA `(.L_x_2118) ;  /* 0x0000000000049947 */ /* 0x000fea0003800000 */
[----:B------:R-:W-:Y:S01]  /*99b0*/  BPT.TRAP 0x1 ;  /* 0x000000040000795c */ /* 0x000fe20000300000 */
.L_x_2118:
[----:B-1----:R-:W-:Y:S05]  /*99c0*/  @P2 BRA `(.L_x_2116) ;  /* 0x0000000000082947 */ /* 0x002fea0003800000 */
[----:B------:R-:W1:Y:S02]  /*99d0*/  SYNCS.PHASECHK.TRANS64.TRYWAIT P2, [UR6+0x29850], R0 ;  /* 0x02985000ff0075a7 */ /* 0x000e640008040146 */
[----:B-1----:R-:W-:Y:S05]  /*99e0*/  @!P2 BRA `(.L_x_2119) ;  /* 0x000000c80040a947 */ /* 0x002fea0003800000 */
.L_x_2116:
        /* <DEDUP_REMOVED lines=114> */
[----:B------:R-:W-:-:S01]  /*a110*/  FFMA.FTZ R137, R141, UR42, -R7 ;  /* 0x0000002a8d897c23 */ /* 0x000fc20008010807 */
[--C-:B------:R-:W-:Y:S01]  /*a120*/  FFMA.FTZ R141, R145, UR42, -R7.reuse ;  /* 0x0000002a918d7c23 */ /* 0x100fe20008010807 */
[----:B------:R-:W-:-:S01]  /*a130*/  FFMA.FTZ R20, R136, UR42, -R7 ;  /* 0x0000002a88147c23 */ /* 0x000fc20008010807 */
[--C-:B------:R-:W-:Y:S01]  /*a140*/  FFMA.FTZ R145, R149, UR42, -R7.reuse ;  /* 0x0000002a95917c23 */ /* 0x100fe20008010807 */
        /* <DEDUP_REMOVED lines=35> */
[----:B------:R-:W-:Y:S01]  /*a380*/  FFMA.FTZ R7, R101, UR42, -R7 ;  /* 0x0000002a65077c23 */ /* 0x000fe20008010807 */
[----:B------:R-:W-:-:S01]  /*a390*/  FFMA.FTZ R101, R4, R149, -8 ;  /* 0xc100000004657423 */ /* 0x000fc20000010095 */
[----:B------:R-:W0:Y:S01]  /*a3a0*/  MUFU.EX2 R9, R9 ;  /* 0x0000000900097308 */ /* 0x000e220000000800 */
[----:B------:R-:W-:-:S02]  /*a3b0*/  IADD3 R160, -R225, 0xb, RZ ;  /* 0x0000000be1a07810 */ /* 0x000fc40007ffe1ff */
        /* <DEDUP_REMOVED lines=27> */
[----:B------:R-:W-:Y:S01]  /*a570*/  FFMA.FTZ R135, R135, UR42, -R101 ;  /* 0x0000002a87877c23 */ /* 0x000fe20008010865 */
[----:B------:R-:W-:-:S02]  /*a580*/  WARPGROUP.DEPBAR.LE gsb0, 0x0 ;  /* 0x00008000000079c5 */ /* 0x000fc40000010000 */
[----:B------:R-:W-:Y:S01]  /*a590*/  WARPGROUP.ARRIVE ;  /* 0x00000000000079c5 */ /* 0x000fe20000000000 */
[----:B------:R-:W2:Y:S01]  /*a5a0*/  MUFU.EX2 R149, R149 ;  /* 0x0000009500957308 */ /* 0x000ea20000000800 */
[----:B-1----:R-:W-:-:S01]  /*a5b0*/  FFMA.FTZ R2, R5, R2, R148 ;  /* 0x0000000205027223 */ /* 0x002fc20000010094 */
[--C-:B------:R-:W-:Y:S01]  /*a5c0*/  FFMA.FTZ R106, R106, UR42, -R101.reuse ;  /* 0x0000002a6a6a7c23 */ /* 0x100fe20008010865 */
[----:B------:R-:W-:-:S01]  /*a5d0*/  FFMA.FTZ R107, R107, UR42, -R101 ;  /* 0x0000002a6b6b7c23 */ /* 0x000fc20008010865 */
[----:B------:R-:W-:Y:S01]  /*a5e0*/  FFMA.FTZ R110, R110, UR42, -R101 ;  /* 0x0000002a6e6e7c23 */ /* 0x000fe20008010865 */
[----:B------:R-:W-:Y:S01]  /*a5f0*/  QGMMA.64x128x32.F32.E4M3.E4M3 R24, R176, gdesc[UR4], R24, gsb0 ;  /* 0x01e00004b0187df3 */ /* 0x000fe20008000818 */
[----:B------:R-:W-:Y:S01]  /*a600*/  UIADD3 UR6, UR10, 0x300, URZ ;  /* 0x000003000a067890 */ /* 0x000fe2000fffe03f */
[----:B0-----:R-:W-:Y:S01]  /*a610*/  FADD.FTZ R3, R8, R3 ;  /* 0x0000000308037221 */ /* 0x001fe20000010000 */
[----:B------:R-:W-:Y:S01]  /*a620*/  UMOV UR7, 0xc0000010 ;  /* 0xc000001000077882 */ /* 0x000fe20000000000 */
        /* <DEDUP_REMOVED lines=9> */
[----:B--2---:R-:W-:-:S01]  /*a6c0*/  FADD.FTZ R159, R149, R2 ;  /* 0x00000002959f7221 */ /* 0x004fc20000010000 */
[--C-:B------:R-:W-:Y:S01]  /*a6d0*/  FFMA.FTZ R94, R94, UR42, -R101.reuse ;  /* 0x0000002a5e5e7c23 */ /* 0x100fe20008010865 */
[----:B------:R-:W-:-:S05]  /*a6e0*/  FFMA.FTZ R102, R102, UR42, -R101 ;  /* 0x0000002a66667c23 */ /* 0x000fca0008010865 */
        /* <DEDUP_REMOVED lines=37> */
[----:B------:R-:W-:Y:S01]  /*a940*/  UIADD3 UR6, UR10, 0x400, URZ ;  /* 0x000004000a067890 */ /* 0x000fe2000fffe03f */
        /* <DEDUP_REMOVED lines=62> */
[--C-:B------:R-:W-:Y:S01]  /*ad30*/  FFMA.FTZ R159, R95, UR42, -R101.reuse ;  /* 0x0000002a5f9f7c23 */ /* 0x100fe20008010865 */
[----:B------:R-:W-:-:S05]  /*ad40*/  FFMA.FTZ R95, R98, UR42, -R101 ;  /* 0x0000002a625f7c23 */ /* 0x000fca0008010865 */
        /* <DEDUP_REMOVED lines=14> */
[----:B------:R-:W-:-:S06]  /*ae30*/  WARPGROUP.DEPBAR.LE gsb0, 0x0 ;  /* 0x00008000000079c5 */ /* 0x000fcc0000010000 */
[----:B------:R-:W1:Y:S01]  /*ae40*/  MUFU.EX2 R115, R115 ;  /* 0x0000007300737308 */ /* 0x000e620000000800 */
[----:B--2---:R-:W-:-:S07]  /*ae50*/  FADD.FTZ R98, R114, R161 ;  /* 0x000000a172627221 */ /* 0x004fce0000010000 */
[----:B------:R-:W2:Y:S01]  /*ae60*/  MUFU.EX2 R116, R116 ;  /* 0x0000007400747308 */ /* 0x000ea20000000800 */
[----:B0-----:R-:W-:-:S07]  /*ae70*/  FADD.FTZ R3, R113, R2 ;  /* 0x0000000271037221 */ /* 0x001fce0000010000 */
[----:B------:R-:W0:Y:S01]  /*ae80*/  MUFU.EX2 R118, R118 ;  /* 0x0000007600767308 */ /* 0x000e220000000800 */
[----:B-1----:R-:W-:-:S01]  /*ae90*/  FADD.FTZ R161, R115, R98 ;  /* 0x0000006273a17221 */ /* 0x002fc20000010000 */
[--C-:B------:R-:W-:Y:S01]  /*aea0*/  FFMA.FTZ R98, R99, UR42, -R101.reuse ;  /* 0x0000002a63627c23 */ /* 0x100fe20008010865 */
[----:B------:R-:W-:-:S05]  /*aeb0*/  FFMA.FTZ R101, R103, UR42, -R101 ;  /* 0x0000002a67657c23 */ /* 0x000fca0008010865 */
[----:B------:R-:W1:Y:S01]  /*aec0*/  MUFU.EX2 R117, R117 ;  /* 0x0000007500757308 */ /* 0x000e620000000800 */
[----:B--2---:R-:W-:-:S07]  /*aed0*/  FADD.FTZ R2, R116, R3 ;  /* 0x0000000374027221 */ /* 0x004fce0000010000 */
[----:B------:R-:W2:Y:S01]  /*aee0*/  MUFU.EX2 R119, R119 ;  /* 0x0000007700777308 */ /* 0x000ea20000000800 */
[----:B0-----:R-:W-:-:S01]  /*aef0*/  FADD.FTZ R158, R118, R161 ;  /* 0x000000a1769e7221 */ /* 0x001fc20000010000 */
[----:B------:R-:W-:-:S06]  /*af00*/  IMAD.U32 R161, RZ, RZ, UR54 ;  /* 0x00000036ffa17e24 */ /* 0x000fcc000f8e00ff */
[----:B------:R-:W0:Y:S01]  /*af10*/  MUFU.EX2 R88, R88 ;  /* 0x0000005800587308 */ /* 0x000e220000000800 */
[----:B-1----:R-:W-:-:S01]  /*af20*/  FADD.FTZ R3, R117, R2 ;  /* 0x0000000275037221 */ /* 0x002fc20000010000 */
[----:B------:R-:W-:-:S05]  /*af30*/  @!P0 LEA R2, R161, UR41, 0x3 ;  /* 0x00000029a1028c11 */ /* 0x000fca000f8e18ff */
[----:B------:R-:W-:Y:S01]  /*af40*/  @!P0 VIADD R2, R2, 0x29840 ;  /* 0x0002984002028836 */ /* 0x000fe20000000000 */
[----:B------:R-:W1:Y:S01]  /*af50*/  MUFU.EX2 R90, R90 ;  /* 0x0000005a005a7308 */ /* 0x000e620000000800 */
[----:B--2---:R-:W-:-:S01]  /*af60*/  FADD.FTZ R99, R119, R158 ;  /* 0x0000009e77637221 */ /* 0x004fc20000010000 */
[----:B------:R1:W-:Y:S06]  /*af70*/  BAR.ARV R160, 0x100 ;  /* 0x000400a00000751d */ /* 0x0003ec0000002000 */
[----:B------:R-:W2:Y:S01]  /*af80*/  MUFU.EX2 R89, R89 ;  /* 0x0000005900597308 */ /* 0x000ea20000000800 */
[----:B0-----:R-:W-:-:S01]  /*af90*/  FADD.FTZ R158, R88, R3 ;  /* 0x00000003589e7221 */ /* 0x001fc20000010000 */
[----:B------:R-:W-:-:S04]  /*afa0*/  @!P0 PRMT R2, RZ, 0x654, R2 ;  /* 0x00000654ff028816 */ /* 0x000fc80000000002 */
[----:B------:R0:W-:Y:S02]  /*afb0*/  @!P0 SYNCS.ARRIVE.TRANS64.RED.A1T0 RZ, [R2+URZ], RZ ;  /* 0x000000ff02ff89a7 */ /* 0x0001e4000810043f */
[----:B------:R-:W3:Y:S01]  /*afc0*/  MUFU.EX2 R91, R91 ;  /* 0x0000005b005b7308 */ /* 0x000ee20000000800 */
[----:B-1----:R-:W-:-:S07]  /*afd0*/  FADD.FTZ R160, R90, R99 ;  /* 0x000000635aa07221 */ /* 0x002fce0000010000 */
        /* <DEDUP_REMOVED lines=28> */
.L_x_2120:
        /* <DEDUP_REMOVED lines=116> */
.L_x_2111:
[----:B------:R-:W-:Y:S06]  /*b8e0*/  BAR.ARV 0x8, 0x180 ;  /* 0x0206000000007b1d */ /* 0x000fec0000002000 */
[----:B------:R-:W-:Y:S05]  /*b8f0*/  @!P1 BRA `(.L_x_2122) ;  /* 0x0000000000049947 */ /* 0x000fea0003800000 */
[----:B------:R-:W-:Y:S01]  /*b900*/  BPT.TRAP 0x1 ;  /* 0x000000040000795c */ /* 0x000fe20000300000 */
.L_x_2122:
[----:B------:R-:W-:Y:S01]  /*b910*/  ULEA UR5, UR54, UR41, 0x3 ;  /* 0x0000002936057291 */ /* 0x000fe2000f8e183f */
[----:B------:R-:W-:-:S05]  /*b920*/  IMAD.U32 R5, RZ, RZ, UR48 ;  /* 0x00000030ff057e24 */ /* 0x000fca000f8e00ff */
[----:B------:R-:W-:-:S04]  /*b930*/  SHF.L.U32 R5, R5, 0x1f, RZ ;  /* 0x0000001f05057819 */ /* 0x000fc800000006ff */
[----:B------:R0:W1:Y:S01]  /*b940*/  SYNCS.PHASECHK.TRANS64.TRYWAIT P0, [UR5+0x29850], R5 ;  /* 0x02985005ff0075a7 */ /* 0x0000620008000145 */
[----:B------:R-:W-:Y:S05]  /*b950*/  @!P1 BRA `(.L_x_2123) ;  /* 0x0000000000049947 */ /* 0x000fea0003800000 */
[----:B------:R-:W-:Y:S01]  /*b960*/  BPT.TRAP 0x1 ;  /* 0x000000040000795c */ /* 0x000fe20000300000 */
.L_x_2123:
[----:B-1----:R-:W-:Y:S05]  /*b970*/  @P0 BRA `(.L_x_2124) ;  /* 0x0000000000080947 */ /* 0x002fea0003800000 */
[----:B------:R-:W1:Y:S02]  /*b980*/  SYNCS.PHASECHK.TRANS64.TRYWAIT P0, [UR5+0x29850], R5 ;  /* 0x02985005ff0075a7 */ /* 0x000e640008000145 */
[----:B-1----:R-:W-:Y:S05]  /*b990*/  @!P0 BRA `(.L_x_2125) ;  /* 0x000000a8006c8947 */ /* 0x002fea0003800000 */
.L_x_2124:
[----:B------:R-:W-:Y:S01]  /*b9a0*/  UIADD3 UR41, UR41, 0x400, URZ ;  /* 0x0000040029297890 */ /* 0x000fe2000fffe03f */
[----:B------:R-:W-:Y:S01]  /*b9b0*/  WARPGROUP.ARRIVE ;  /* 0x00000000000079c5 */ /* 0x000fe20000000000 */
[----:B------:R-:W-:Y:S02]  /*b9c0*/  UMOV UR7, 0xc0000010 ;  /* 0xc000001000077882 */ /* 0x000fe40000000000 */
[----:B------:R-:W-:-:S04]  /*b9d0*/  USHF.R.U32.HI UR41, URZ, 0x4, UR41 ;  /* 0x000000043f297899 */ /* 0x000fc80008011629 */
[----:B------:R-:W-:-:S04]  /*b9e0*/  ULOP3.LUT UR41, UR41, 0x3fff, URZ, 0xc0, !UPT ;  /* 0x00003fff29297892 */ /* 0x000fc8000f8ec03f */
        /* <DEDUP_REMOVED lines=9> */
[----:B------:R-:W-:Y:S02]  /*ba80*/  ULDC.64 UR6, c[0x0][0x9a0] ;  /* 0x0002680000067ab9 */ /* 0x000fe40000000a00 */
[----:B------:R-:W-:-:S04]  /*ba90*/  ISETP.NE.U32.AND P0, PT, RZ, UR6, PT ;  /* 0x00000006ff007c0c */ /* 0x000fc8000bf05070 */
[----:B------:R-:W-:-:S13]  /*baa0*/  ISETP.NE.AND.EX P0, PT, RZ, UR7, PT, P0 ;  /* 0x00000007ff007c0c */ /* 0x000fda000bf05300 */
[----:B------:R-:W1:Y:S08]  /*bab0*/  @P0 LDC.64 R8, c[0x0][0x9c8] ;  /* 0x00027200ff080b82 */ /* 0x000e700000000a00 */
[----:B------:R-:W2:Y:S01]  /*bac0*/  @P0 LDC.64 R10, c[0x0][0x9d0] ;  /* 0x00027400ff0a0b82 */ /* 0x000ea20000000a00 */
[----:B-1----:R-:W-:-:S04]  /*bad0*/  @P0 IMAD R6, R8, UR43, RZ ;  /* 0x0000002b08060c24 */ /* 0x002fc8000f8e02ff */
[----:B0-----:R-:W-:Y:S02]  /*bae0*/  @P0 IMAD R5, R9, UR44, R6 ;  /* 0x0000002c09050c24 */ /* 0x001fe4000f8e0206 */
[----:B------:R-:W-:-:S04]  /*baf0*/  @P0 IMAD.WIDE.U32 R6, R8, UR44, RZ ;  /* 0x0000002c08060c25 */ /* 0x000fc8000f8e00ff */
[----:B------:R-:W-:Y:S02]  /*bb00*/  @P0 IMAD.IADD R7, R7, 0x1, R5 ;  /* 0x0000000107070824 */ /* 0x000fe400078e0205 */
[----:B--2---:R-:W-:-:S04]  /*bb10*/  @P0 IMAD.WIDE.U32 R6, R10, UR45, R6 ;  /* 0x0000002d0a060c25 */ /* 0x004fc8000f8e0006 */
[----:B------:R-:W-:Y:S01]  /*bb20*/  @P0 IMAD R5, R11, UR45, R7 ;  /* 0x0000002d0b050c24 */ /* 0x000fe2000f8e0207 */
[----:B------:R-:W-:Y:S01]  /*bb30*/  @P0 LEA R8, P2, R6, UR6, 0x2 ;  /* 0x0000000606080c11 */ /* 0x000fe2000f8410ff */
[----:B------:R-:W-:-:S03]  /*bb40*/  UIADD3 UR6, UR4, 0x200, URZ ;  /* 0x0000020004067890 */ /* 0x000fc6000fffe03f */
[----:B------:R-:W-:Y:S01]  /*bb50*/  @P0 LEA.HI.X R9, R6, UR7, R5, 0x2, P2 ;  /* 0x0000000706090c11 */ /* 0x000fe200090f1405 */
[----:B------:R-:W-:Y:S01]  /*bb60*/  UMOV UR7, 0xc0000010 ;  /* 0xc000001000077882 */ /* 0x000fe20000000000 */
[----:B------:R-:W-:-:S06]  /*bb70*/  IMAD.MOV.U32 R5, RZ, RZ, 0x3f800000 ;  /* 0x3f800000ff057424 */ /* 0x000fcc00078e00ff */
[----:B------:R0:W2:Y:S01]  /*bb80*/  @P0 LDG.E R5, desc[UR56][R8.64] ;  /* 0x0000003808050981 */ /* 0x0000a2000c1e1900 */
[----:B------:R-:W-:Y:S02]  /*bb90*/  WARPGROUP.DEPBAR.LE gsb0, 0x0 ;  /* 0x00008000000079c5 */ /* 0x000fe40000010000 */
[----:B------:R-:W-:-:S06]  /*bba0*/  WARPGROUP.ARRIVE ;  /* 0x00000000000079c5 */ /* 0x000fcc0000000000 */
[----:B------:R-:W-:Y:S01]  /*bbb0*/  QGMMA.64x128x32.F32.E4M3.E4M3 R24, R176, gdesc[UR4], R24, gsb0 ;  /* 0x01e00004b0187df3 */ /* 0x000fe20008000818 */
[----:B------:R-:W-:Y:S01]  /*bbc0*/  UIADD3 UR6, UR4, 0x300, URZ ;  /* 0x0000030004067890 */ /* 0x000fe2000fffe03f */
[----:B------:R-:W-:Y:S01]  /*bbd0*/  UMOV UR7, 0xc0000010 ;  /* 0xc000001000077882 */ /* 0x000fe20000000000 */
[----:B------:R-:W1:Y:S04]  /*bbe0*/  SHFL.BFLY PT, R6, R3, 0x2, 0x1f ;  /* 0x0c401f0003067f89 */ /* 0x000e6800000e0000 */
[----:B------:R-:W3:Y:S01]  /*bbf0*/  SHFL.BFLY PT, R11, R2, 0x2, 0x1f ;  /* 0x0c401f00020b7f89 */ /* 0x000ee200000e0000 */
[----:B------:R-:W-:Y:S02]  /*bc00*/  WARPGROUP.DEPBAR.LE gsb0, 0x0 ;  /* 0x00008000000079c5 */ /* 0x000fe40000010000 */
[----:B------:R-:W-:-:S06]  /*bc10*/  WARPGROUP.ARRIVE ;  /* 0x00000000000079c5 */ /* 0x000fcc0000000000 */
[----:B------:R-:W-:Y:S01]  /*bc20*/  QGMMA.64x128x32.F32.E4M3.E4M3 R24, R172, gdesc[UR4], R24, gsb0 ;  /* 0x01e00004ac187df3 */ /* 0x000fe20008000818 */
[----:B------:R-:W-:Y:S01]  /*bc30*/  UIADD3 UR6, UR4, 0x400, URZ ;  /* 0x0000040004067890 */ /* 0x000fe2000fffe03f */
[----:B------:R-:W-:Y:S01]  /*bc40*/  UMOV UR7, 0xc0000010 ;  /* 0xc000001000077882 */ /* 0x000fe20000000000 */
[----:B-1----:R-:W-:-:S01]  /*bc50*/  FADD.FTZ R6, R6, R3 ;  /* 0x0000000306067221 */ /* 0x002fc20000010000 */
[----:B---3--:R-:W-:-:S04]  /*bc60*/  FADD.FTZ R11, R11, R2 ;  /* 0x000000020b0b7221 */ /* 0x008fc80000010000 */
[----:B------:R-:W1:Y:S04]  /*bc70*/  SHFL.BFLY PT, R7, R6, 0x1, 0x1f ;  /* 0x0c201f0006077f89 */ /* 0x000e6800000e0000 */
[----:B0-----:R-:W0:Y:S01]  /*bc80*/  SHFL.BFLY PT, R8, R11, 0x1, 0x1f ;  /* 0x0c201f000b087f89 */ /* 0x001e2200000e0000 */
[----:B-1----:R-:W-:-:S01]  /*bc90*/  FADD.FTZ R7, R6, R7 ;  /* 0x0000000706077221 */ /* 0x002fc20000010000 */
[----:B0-----:R-:W-:-:S04]  /*bca0*/  FADD.FTZ R12, R11, R8 ;  /* 0x000000080b0c7221 */ /* 0x001fc80000010000 */
[C---:B------:R-:W-:Y:S01]  /*bcb0*/  FSETP.NE.FTZ.AND P0, PT, R7.reuse, RZ, PT ;  /* 0x000000ff0700720b */ /* 0x040fe20003f15000 */
[----:B------:R-:W-:Y:S01]  /*bcc0*/  FMUL.FTZ R13, R7, 0.00390625 ;  /* 0x3b800000070d7820 */ /* 0x000fe20000410000 */
[----:B------:R-:W-:Y:S01]  /*bcd0*/  FMUL.FTZ R14, R12, 0.00390625 ;  /* 0x3b8000000c0e7820 */ /* 0x000fe20000410000 */
[----:B------:R-:W-:-:S03]  /*bce0*/  IMAD.MOV.U32 R8, RZ, RZ, RZ ;  /* 0x000000ffff087224 */ /* 0x000fc600078e00ff */
[----:B------:R-:W-:Y:S02]  /*bcf0*/  FSETP.NE.FTZ.AND P2, PT, R13, RZ, PT ;  /* 0x000000ff0d00720b */ /* 0x000fe40003f55000 */
[----:B------:R-:W-:-:S05]  /*bd00*/  FSETP.NE.FTZ.AND P3, PT, R14, RZ, PT ;  /* 0x000000ff0e00720b */ /* 0x000fca0003f75000 */
[----:B------:R0:W-:Y:S01]  /*bd10*/  @P0 MUFU.RCP R8, R7 ;  /* 0x0000000700080308 */ /* 0x0001e20000001000 */
[----:B------:R-:W-:Y:S01]  /*bd20*/  FSETP.NE.FTZ.AND P0, PT, R12, RZ, PT ;  /* 0x000000ff0c00720b */ /* 0x000fe20003f15000 */
[----:B------:R-:W-:Y:S01]  /*bd30*/  IMAD.MOV.U32 R10, RZ, RZ, RZ ;  /* 0x000000ffff0a7224 */ /* 0x000fe200078e00ff */
[----:B------:R-:W-:Y:S02]  /*bd40*/  WARPGROUP.DEPBAR.LE gsb0, 0x0 ;  /* 0x00008000000079c5 */ /* 0x000fe40000010000 */
[----:B------:R-:W-:-:S06]  /*bd50*/  WARPGROUP.ARRIVE ;  /* 0x00000000000079c5 */ /* 0x000fcc0000000000 */
[----:B------:R-:W-:Y:S01]  /*bd60*/  QGMMA.64x128x32.F32.E4M3.E4M3 R24, R168, gdesc[UR4], R24, gsb0 ;  /* 0x01e00004a8187df3 */ /* 0x000fe20008000818 */
[----:B------:R-:W1:Y:S08]  /*bd70*/  @P2 MUFU.LG2 R6, R13 ;  /* 0x0000000d00062308 */ /* 0x000e700000000c00 */
[----:B------:R-:W3:Y:S01]  /*bd80*/  @P3 MUFU.LG2 R9, R14 ;  /* 0x0000000e00093308 */ /* 0x000ee20000000c00 */
[----:B------:R-:W-:-:S07]  /*bd90*/  IMAD.U32 R11, RZ, RZ, UR42 ;  /* 0x0000002aff0b7e24 */ /* 0x000fce000f8e00ff */
[----:B------:R-:W4:Y:S01]  /*bda0*/  @P0 MUFU.RCP R10, R12 ;  /* 0x0000000c000a0308 */ /* 0x000f220000001000 */
[----:B------:R-:W-:Y:S02]  /*bdb0*/  IMAD.U32 R20, RZ, RZ, UR42 ;  /* 0x0000002aff147e24 */ /* 0x000fe4000f8e00ff */
[----:B0-----:R-:W-:Y:S01]  /*bdc0*/  @P2 FMUL.FTZ R7, R11, 0.69314718246459960938 ;  /* 0x3f3172180b072820 */ /* 0x001fe20000410000 */
[----:B-1----:R-:W-:Y:S01]  /*bdd0*/  @P2 FMUL.FTZ R6, R6, 0.69314718246459960938 ;  /* 0x3f31721806062820 */ /* 0x002fe20000410000 */
[----:B------:R-:W-:Y:S02]  /*bde0*/  IMAD.MOV.U32 R3, RZ, RZ, -0x800000 ;  /* 0xff800000ff037424 */ /* 0x000fe400078e00ff */
[----:B------:R-:W-:Y:S01]  /*bdf0*/  @P3 FMUL.FTZ R20, R20, 0.69314718246459960938 ;  /* 0x3f31721814143820 */ /* 0x000fe20000410000 */
[----:B------:R-:W-:Y:S02]  /*be00*/  IMAD.MOV.U32 R2, RZ, RZ, -0x800000 ;  /* 0xff800000ff027424 */ /* 0x000fe400078e00ff */
[----:B------:R-:W-:-:S01]  /*be10*/  @P2 FFMA.FTZ R3, R7, R0, R6 ;  /* 0x0000000007032223 */ /* 0x000fc20000010006 */
[----:B---3--:R-:W-:Y:S01]  /*be20*/  @P3 FMUL.FTZ R9, R9, 0.69314718246459960938 ;  /* 0x3f31721809093820 */ /* 0x008fe20000410000 */
[----:B--2---:R-:W-:-:S03]  /*be30*/  FMUL.FTZ R0, R8, R5 ;  /* 0x0000000508007220 */ /* 0x004fc60000410000 */
[----:B------:R-:W-:Y:S01]  /*be40*/  @P3 FFMA.FTZ R2, R20, R4, R9 ;  /* 0x0000000414023223 */ /* 0x000fe20000010009 */
[----:B----4-:R-:W-:Y:S01]  /*be50*/  FMUL.FTZ R5, R10, R5 ;  /* 0x000000050a057220 */ /* 0x010fe20000410000 */
[----:B------:R-:W-:Y:S02]  /*be60*/  WARPGROUP.DEPBAR.LE gsb0, 0x0 ;  /* 0x00008000000079c5 */ /* 0x000fe40000010000 */
[----:B------:R-:W-:Y:S05]  /*be70*/  @!P1 BRA `(.L_x_2126) ;  /* 0x0000000000049947 */ /* 0x000fea0003800000 */
[----:B------:R-:W-:Y:S01]  /*be80*/  BPT.TRAP 0x1 ;  /* 0x000000040000795c */ /* 0x000fe20000300000 */
.L_x_2126:
        /* <DEDUP_REMOVED lines=12> */
[-C--:B------:R-:W-:Y:S01]  /*bf50*/  FMUL.FTZ R32, R32, R0.reuse ;  /* 0x0000000020207220 */ /* 0x080fe20000410000 */
[----:B------:R-:W-:Y:S01]  /*bf60*/  SYNCS.ARRIVE.TRANS64.RED.A1T0 RZ, [UR4], RZ ;  /* 0x000000ffffff79a7 */ /* 0x000fe20008100404 */
        /* <DEDUP_REMOVED lines=60> */
.L_x_2093:
        /* <DEDUP_REMOVED lines=51> */
[----:B------:R-:W-:Y:S02]  /*c660*/  SEL R73, R58, R59, P0 ;  /* 0x0000003b3a497207 */ /* 0x000fe40000000000 */
[----:B------:R-:W-:Y:S02]  /*c670*/  SEL R50, R59, R58, P0 ;  /* 0x0000003a3b327207 */ /* 0x000fe40000000000 */
[C---:B------:R-:W-:Y:S02]  /*c680*/  IADD3 R55, P6, R10.reuse, 0x20, RZ ;  /* 0x000000200a377810 */ /* 0x040fe40007fde0ff */
[----:B------:R-:W-:Y:S02]  /*c690*/  IADD3 R59, P1, R10, 0x40, RZ ;  /* 0x000000400a3b7810 */ /* 0x000fe40007f3e0ff */
[----:B------:R-:W-:Y:S01]  /*c6a0*/  SEL R153, R6, R9, P0 ;  /* 0x0000000906997207 */ /* 0x000fe20000000000 */
[----:B------:R-:W-:Y:S01]  /*c6b0*/  IMAD.X R101, RZ, RZ, R11, P6 ;  /* 0x000000ffff657224 */ /* 0x000fe200030e060b */
[----:B------:R-:W-:-:S02]  /*c6c0*/  SEL R27, R9, R6, P0 ;  /* 0x00000006091b7207 */ /* 0x000fc40000000000 */
[----:B------:R-:W-:Y:S02]  /*c6d0*/  LOP3.LUT R4, R55, 0x380, RZ, 0xc0, !PT ;  /* 0x0000038037047812 */ /* 0x000fe400078ec0ff */
[----:B------:R-:W-:Y:S02]  /*c6e0*/  LOP3.LUT R6, R59, 0x380, RZ, 0xc0, !PT ;  /* 0x000003803b067812 */ /* 0x000fe400078ec0ff */
        /* <DEDUP_REMOVED lines=18> */
[----:B------:R-:W-:Y:S02]  /*c810*/  IADD3 R63, P2, R10, 0x60, RZ ;  /* 0x000000600a3f7810 */ /* 0x000fe40007f5e0ff */
[----:B------:R-:W-:Y:S02]  /*c820*/  SHF.R.U64 R4, R4, 0x3, RZ ;  /* 0x0000000304047819 */ /* 0x000fe400000012ff */
[----:B------:R-:W-:Y:S02]  /*c830*/  SHF.R.U64 R6, R6, 0x3, RZ ;  /* 0x0000000306067819 */ /* 0x000fe400000012ff */
[----:B------:R-:W-:-:S02]  /*c840*/  SEL R105, R78, R79, P0 ;  /* 0x0000004f4e697207 */ /* 0x000fc40000000000 */
[----:B------:R-:W-:Y:S02]  /*c850*/  SEL R85, R79, R78, P0 ;  /* 0x0000004e4f557207 */ /* 0x000fe40000000000 */
[C---:B------:R-:W-:Y:S02]  /*c860*/  IADD3 R71, P3, R10.reuse, 0x4000, RZ ;  /* 0x000040000a477810 */ /* 0x040fe40007f7e0ff */
[C---:B------:R-:W-:Y:S02]  /*c870*/  IADD3 R75, P4, R10.reuse, 0x4020, RZ ;  /* 0x000040200a4b7810 */ /* 0x040fe40007f9e0ff */
[----:B------:R-:W-:Y:S01]  /*c880*/  SEL R119, R47, R14, P0 ;  /* 0x0000000e2f777207 */ /* 0x000fe20000000000 */
[--C-:B------:R-:W-:Y:S01]  /*c890*/  IMAD.X R95, RZ, RZ, R11.reuse, P3 ;  /* 0x000000ffff5f7224 */ /* 0x100fe200018e060b */
[----:B------:R-:W-:Y:S01]  /*c8a0*/  IADD3 R79, P5, R10, 0x4040, RZ ;  /* 0x000040400a4f7810 */ /* 0x000fe20007fbe0ff */
[----:B------:R-:W-:Y:S01]  /*c8b0*/  IMAD.X R9, RZ, RZ, R11, P4 ;  /* 0x000000ffff097224 */ /* 0x000fe200020e060b */
[----:B------:R-:W-:-:S02]  /*c8c0*/  SEL R151, R7, R8, P0 ;  /* 0x0000000807977207 */ /* 0x000fc40000000000 */
[----:B------:R-:W-:Y:S01]  /*c8d0*/  SEL R25, R8, R7, P0 ;  /* 0x0000000708197207 */ /* 0x000fe20000000000 */
[----:B------:R-:W-:Y:S01]  /*c8e0*/  IMAD.X R7, RZ, RZ, R11, P5 ;  /* 0x000000ffff077224 */ /* 0x000fe200028e060b */
[----:B------:R-:W-:Y:S02]  /*c8f0*/  SEL R47, R14, R47, P0 ;  /* 0x0000002f0e2f7207 */ /* 0x000fe40000000000 */
[----:B------:R-:W-:Y:S02]  /*c900*/  LOP3.LUT R8, R63, 0x380, RZ, 0xc0, !PT ;  /* 0x000003803f087812 */ /* 0x000fe400078ec0ff */
[----:B------:R-:W-:Y:S02]  /*c910*/  LOP3.LUT R100, R4, R55, RZ, 0x3c, !PT ;  /* 0x0000003704647212 */ /* 0x000fe400078e3cff */
[----:B------:R-:W-:Y:S02]  /*c920*/  LOP3.LUT R14, R6, R59, RZ, 0x3c, !PT ;  /* 0x0000003b060e7212 */ /* 0x000fe400078e3cff */
[----:B------:R-:W-:-:S02]  /*c930*/  SEL R123, R80, R81, P0 ;  /* 0x00000051507b7207 */ /* 0x000fc40000000000 */
[----:B------:R-:W-:Y:S02]  /*c940*/  SEL R39, R81, R80, P0 ;  /* 0x0000005051277207 */ /* 0x000fe40000000000 */
[----:B------:R-:W-:Y:S02]  /*c950*/  LOP3.LUT R4, R71, 0x380, RZ, 0xc0, !PT ;  /* 0x0000038047047812 */ /* 0x000fe400078ec0ff */
[----:B------:R-:W-:Y:S02]  /*c960*/  LOP3.LUT R6, R75, 0x380, RZ, 0xc0, !PT ;  /* 0x000003804b067812 */ /* 0x000fe400078ec0ff */
[----:B------:R-:W-:Y:S02]  /*c970*/  SEL R109, R82, R83, P0 ;  /* 0x00000053526d7207 */ /* 0x000fe40000000000 */
[----:B------:R-:W-:Y:S02]  /*c980*/  SEL R81, R83, R82, P0 ;  /* 0x0000005253517207 */ /* 0x000fe40000000000 */
[----:B------:R-:W-:-:S02]  /*c990*/  LOP3.LUT R30, R79, 0x380, RZ, 0xc0, !PT ;  /* 0x000003804f1e7812 */ /* 0x000fc400078ec0ff */
[----:B------:R-:W-:Y:S02]  /*c9a0*/  IADD3 R83, P6, R10, 0x4060, RZ ;  /* 0x000040600a537810 */ /* 0x000fe40007fde0ff */
[----:B------:R-:W-:Y:S02]  /*c9b0*/  SHF.R.U64 R8, R8, 0x3, RZ ;  /* 0x0000000308087819 */ /* 0x000fe400000012ff */
[----:B------:R-:W-:Y:S02]  /*c9c0*/  SHF.R.U64 R4, R4, 0x3, RZ ;  /* 0x0000000304047819 */ /* 0x000fe400000012ff */
[----:B------:R-:W-:Y:S02]  /*c9d0*/  SHF.R.U64 R6, R6, 0x3, RZ ;  /* 0x0000000306067819 */ /* 0x000fe400000012ff */
[----:B------:R-:W-:Y:S02]  /*c9e0*/  LOP3.LUT R5, R10, 0x380, RZ, 0xc0, !PT ;  /* 0x000003800a057812 */ /* 0x000fe400078ec0ff */
[----:B------:R-:W-:-:S02]  /*c9f0*/  SHF.R.U64 R30, R30, 0x3, RZ ;  /* 0x000000031e1e7819 */ /* 0x000fc400000012ff */
[----:B------:R-:W-:Y:S02]  /*ca00*/  SEL R117, R12, R13, P0 ;  /* 0x0000000d0c757207 */ /* 0x000fe40000000000 */
[----:B------:R-:W-:Y:S01]  /*ca10*/  SEL R43, R13, R12, P0 ;  /* 0x0000000c0d2b7207 */ /* 0x000fe20000000000 */
[----:B------:R-:W-:Y:S01]  /*ca20*/  IMAD.X R13, RZ, RZ, R11, P2 ;  /* 0x000000ffff0d7224 */ /* 0x000fe200010e060b */
[----:B------:R-:W-:Y:S02]  /*ca30*/  LOP3.LUT R52, R83, 0x380, RZ, 0xc0, !PT ;  /* 0x0000038053347812 */ /* 0x000fe400078ec0ff */
[----:B------:R-:W-:Y:S02]  /*ca40*/  LOP3.LUT R12, R8, R63, RZ, 0x3c, !PT ;  /* 0x0000003f080c7212 */ /* 0x000fe400078e3cff */
[----:B------:R-:W-:Y:S02]  /*ca50*/  LOP3.LUT R94, R4, R71, RZ, 0x3c, !PT ;  /* 0x00000047045e7212 */ /* 0x000fe400078e3cff */
[----:B------:R-:W-:-:S02]  /*ca60*/  LOP3.LUT R8, R6, R75, RZ, 0x3c, !PT ;  /* 0x0000004b06087212 */ /* 0x000fc400078e3cff */
[----:B------:R-:W-:Y:S02]  /*ca70*/  SHF.R.U64 R5, R5, 0x3, RZ ;  /* 0x0000000305057819 */ /* 0x000fe400000012ff */
[----:B------:R-:W-:Y:S02]  /*ca80*/  LOP3.LUT R6, R30, R79, RZ, 0x3c, !PT ;  /* 0x0000004f1e067212 */ /* 0x000fe400078e3cff */
[----:B------:R-:W-:Y:S02]  /*ca90*/  SHF.R.U64 R52, R52, 0x3, RZ ;  /* 0x0000000334347819 */ /* 0x000fe400000012ff */
[----:B------:R-:W-:Y:S02]  /*caa0*/  MOV R94, R94 ;  /* 0x0000005e005e7202 */ /* 0x000fe40000000f00 */
[----:B------:R-:W-:Y:S01]  /*cab0*/  LOP3.LUT R10, R5, R10, RZ, 0x3c, !PT ;  /* 0x0000000a050a7212 */ /* 0x000fe200078e3cff */
[----:B------:R-:W-:Y:S01]  /*cac0*/  IMAD.X R5, RZ, RZ, R11, P6 ;  /* 0x000000ffff057224 */ /* 0x000fe200030e060b */
[----:B------:R-:W-:-:S02]  /*cad0*/  MOV R95, R6 ;  /* 0x00000006005f7202 */ /* 0x000fc40000000f00 */
[----:B------:R-:W-:Y:S02]  /*cae0*/  LOP3.LUT R4, R52, R83, RZ, 0x3c, !PT ;  /* 0x0000005334047212 */ /* 0x000fe400078e3cff */
[----:B------:R-:W-:Y:S02]  /*caf0*/  SEL R129, R76, R77, P0 ;  /* 0x0000004d4c817207 */ /* 0x000fe40000000000 */
[----:B------:R-:W-:Y:S02]  /*cb00*/  SEL R41, R77, R76, P0 ;  /* 0x0000004c4d297207 */ /* 0x000fe40000000000 */
[----:B------:R-:W-:Y:S02]  /*cb10*/  SEL R137, R60, R61, P0 ;  /* 0x0000003d3c897207 */ /* 0x000fe40000000000 */
[----:B------:R-:W-:Y:S02]  /*cb20*/  SEL R37, R61, R60, P0 ;  /* 0x0000003c3d257207 */ /* 0x000fe40000000000 */
[----:B------:R-:W-:-:S02]  /*cb30*/  SEL R77, R87, R86, P0 ;  /* 0x00000056574d7207 */ /* 0x000fc40000000000 */
[----:B------:R-:W-:Y:S02]  /*cb40*/  SEL R145, R15, R88, P0 ;  /* 0x000000580f917207 */ /* 0x000fe40000000000 */
[----:B------:R-:W-:Y:S01]  /*cb50*/  SEL R34, R88, R15, P0 ;  /* 0x0000000f58227207 */ /* 0x000fe20000000000 */
[----:B------:R-:W-:Y:S01]  /*cb60*/  IMAD.X R15, RZ, RZ, R11, P1 ;  /* 0x000000ffff0f7224 */ /* 0x000fe200008e060b */
[----:B------:R-:W-:Y:S02]  /*cb70*/  SEL R61, R86, R87, P0 ;  /* 0x00000057563d7207 */ /* 0x000fe40000000000 */
        /* <DEDUP_REMOVED lines=18> */
[----:B------:R-:W0:Y:S01]  /*cca0*/  SHFL.IDX PT, R83, R28, R6, 0x1c1f ;  /* 0x001c1f061c537589 */ /* 0x000e2200000e0000 */
[----:B-1----:R-:W-:Y:S02]  /*ccb0*/  SEL R88, R86, R87, P0 ;  /* 0x0000005756587207 */ /* 0x002fe40000000000 */
[----:B------:R-:W-:Y:S01]  /*ccc0*/  SEL R86, R87, R86, P0 ;  /* 0x0000005657567207 */ /* 0x000fe20000000000 */
        /* <DEDUP_REMOVED lines=17> */
[----:B0-----:R-:W-:-:S03]  /*cde0*/  SEL R87, R8, R5, P0 ;  /* 0x0000000508577207 */ /* 0x001fc60000000000 */
[----:B------:R-:W-:Y:S01]  /*cdf0*/  SHFL.IDX PT, R56, R115, R24, 0x1c1f ;  /* 0x001c1f1873387589 */ /* 0x000fe200000e0000 */
[----:B-1----:R-:W-:Y:S02]  /*ce00*/  SEL R80, R78, R79, P0 ;  /* 0x0000004f4e507207 */ /* 0x002fe40000000000 */
[----:B------:R-:W-:Y:S01]  /*ce10*/  SEL R78, R79, R78, P0 ;  /* 0x0000004e4f4e7207 */ /* 0x000fe20000000000 */
[----:B------:R0:W-:Y:S04]  /*ce20*/  SHFL.IDX PT, R64, R91, R24, 0x1c1f ;  /* 0x001c1f185b407589 */ /* 0x0001e800000e0000 */
[----:B------:R-:W-:Y:S04]  /*ce30*/  SHFL.IDX PT, R102, R69, R24, 0x1c1f ;  /* 0x001c1f1845667589 */ /* 0x000fe800000e0000 */
[----:B------:R-:W-:Y:S01]  /*ce40*/  SHFL.IDX PT, R106, R65, R24, 0x1c1f ;  /* 0x001c1f18416a7589 */ /* 0x000fe200000e0000 */
[----:B0-----:R-:W-:-:S03]  /*ce50*/  SEL R91, R27, R4, P0 ;  /* 0x000000041b5b7207 */ /* 0x001fc60000000000 */
[----:B------:R-:W-:Y:S04]  /*ce60*/  SHFL.IDX PT, R72, R61, R24, 0x1c1f ;  /* 0x001c1f183d487589 */ /* 0x000fe800000e0000 */
[----:B------:R0:W1:Y:S04]  /*ce70*/  SHFL.IDX PT, R10, R34, R6, 0x1c1f ;  /* 0x001c1f06220a7589 */ /* 0x00006800000e0000 */
[----:B------:R-:W2:Y:S04]  /*ce80*/  SHFL.IDX PT, R77, R77, R6, 0x1c1f ;  /* 0x001c1f064d4d7589 */ /* 0x000ea800000e0000 */
[----:B------:R3:W4:Y:S01]  /*ce90*/  SHFL.IDX PT, R75, R33, R6, 0x1c1f ;  /* 0x001c1f06214b7589 */ /* 0x00072200000e0000 */
[----:B0-----:R-:W-:-:S03]  /*cea0*/  SEL R34, R53, R44, P0 ;  /* 0x0000002c35227207 */ /* 0x001fc60000000000 */
[----:B------:R-:W0:Y:S04]  /*ceb0*/  SHFL.IDX PT, R49, R49, R6, 0x1c1f ;  /* 0x001c1f0631317589 */ /* 0x000e2800000e0000 */
[----:B------:R-:W-:Y:S04]  /*cec0*/  SHFL.IDX PT, R46, R46, R6, 0x1c1f ;  /* 0x001c1f062e2e7589 */ /* 0x000fe800000e0000 */
[----:B------:R-:W-:Y:S04]  /*ced0*/  SHFL.IDX PT, R67, R111, R6, 0x1c1f ;  /* 0x001c1f066f437589 */ /* 0x000fe800000e0000 */
[----:B------:R-:W0:Y:S01]  /*cee0*/  SHFL.IDX PT, R73, R50, R6, 0x1c1f ;  /* 0x001c1f0632497589 */ /* 0x000e2200000e0000 */
[----:B-1----:R-:W-:-:S03]  /*cef0*/  SEL R83, R10, R7, P0 ;  /* 0x000000070a537207 */ /* 0x002fc60000000000 */
[----:B------:R-:W-:Y:S01]  /*cf00*/  SHFL.IDX PT, R9, R141, R24, 0x1c1f ;  /* 0x001c1f188d097589 */ /* 0x000fe200000e0000 */
[----:B--2---:R-:W-:Y:S02]  /*cf10*/  SEL R29, R72, R77, P0 ;  /* 0x0000004d481d7207 */ /* 0x004fe40000000000 */
[----:B---3--:R-:W-:Y:S01]  /*cf20*/  SEL R33, R77, R72, P0 ;  /* 0x000000484d217207 */ /* 0x008fe20000000000 */
[----:B------:R-:W-:Y:S01]  /*cf30*/  SHFL.IDX PT, R70, R131, R24, 0x1c1f ;  /* 0x001c1f1883467589 */ /* 0x000fe200000e0000 */
[----:B----4-:R-:W-:Y:S02]  /*cf40*/  SEL R76, R74, R75, P0 ;  /* 0x0000004b4a4c7207 */ /* 0x010fe40000000000 */
[----:B------:R-:W-:Y:S01]  /*cf50*/  SEL R74, R75, R74, P0 ;  /* 0x0000004a4b4a7207 */ /* 0x000fe20000000000 */
[----:B------:R-:W-:Y:S01]  /*cf60*/  SHFL.IDX PT, R68, R127, R24, 0x1c1f ;  /* 0x001c1f187f447589 */ /* 0x000fe200000e0000 */
[----:B0-----:R-:W-:-:S03]  /*cf70*/  SEL R43, R56, R49, P0 ;  /* 0x00000031382b7207 */ /* 0x001fc60000000000 */
[----:B------:R-:W-:Y:S04]  /*cf80*/  SHFL.IDX PT, R62, R123, R24, 0x1c1f ;  /* 0x001c1f187b3e7589 */ /* 0x000fe800000e0000 */
[----:B------:R0:W-:Y:S04]  /*cf90*/  SHFL.IDX PT, R60, R93, R24, 0x1c1f ;  /* 0x001c1f185d3c7589 */ /* 0x0001e800000e0000 */
[----:B------:R-:W-:Y:S01]  /*cfa0*/  SHFL.IDX PT, R59, R113, R24, 0x1c1f ;  /* 0x001c1f18713b7589 */ /* 0x000fe200000e0000 */
[----:B------:R-:W-:-:S03]  /*cfb0*/  SEL R50, R66, R73, P0 ;  /* 0x0000004942327207 */ /* 0x000fc60000000000 */
[----:B------:R1:W2:Y:S01]  /*cfc0*/  SHFL.IDX PT, R12, R36, R6, 0x1c1f ;  /* 0x001c1f06240c7589 */ /* 0x0002a200000e0000 */
[----:B0-----:R-:W-:-:S03]  /*cfd0*/  SEL R93, R4, R27, P0 ;  /* 0x0000001b045d7207 */ /* 0x001fc60000000000 */
[----:B------:R0:W3:Y:S01]  /*cfe0*/  SHFL.IDX PT, R71, R35, R6, 0x1c1f ;  /* 0x001c1f0623477589 */ /* 0x0000e200000e0000 */
[----:B------:R-:W-:-:S03]  /*cff0*/  F2FP.BF16.F32.PACK_AB R4, R93, R92 ;  /* 0x0000005c5d04723e */ /* 0x000fc600000010ff */
[----:B------:R4:W-:Y:S01]  /*d000*/  SHFL.IDX PT, R69, R38, R6, 0x1c1f ;  /* 0x001c1f0626457589 */ /* 0x0009e200000e0000 */
[----:B-1----:R-:W-:-:S03]  /*d010*/  SEL R36, R44, R53, P0 ;  /* 0x000000352c247207 */ /* 0x002fc60000000000 */
[----:B------:R1:W3:Y:S01]  /*d020*/  SHFL.IDX PT, R65, R39, R6, 0x1c1f ;  /* 0x001c1f0627417589 */ /* 0x0002e200000e0000 */
[----:B------:R-:W-:Y:S02]  /*d030*/  SEL R44, R46, R57, P0 ;  /* 0x000000392e2c7207 */ /* 0x000fe40000000000 */
[----:B0-----:R-:W-:Y:S01]  /*d040*/  SEL R35, R52, R45, P0 ;  /* 0x0000002d34237207 */ /* 0x001fe20000000000 */
[----:B------:R0:W-:Y:S01]  /*d050*/  SHFL.IDX PT, R32, R51, R6, 0x1c1f ;  /* 0x001c1f0633207589 */ /* 0x0001e200000e0000 */
[----:B------:R-:W-:Y:S02]  /*d060*/  SEL R53, R67, R64, P0 ;  /* 0x0000004043357207 */ /* 0x000fe40000000000 */
[----:B----4-:R-:W-:Y:S01]  /*d070*/  SEL R38, R55, R28, P0 ;  /* 0x0000001c37267207 */ /* 0x010fe20000000000 */
[----:B------:R-:W4:Y:S01]  /*d080*/  SHFL.IDX PT, R61, R48, R6, 0x1c1f ;  /* 0x001c1f06303d7589 */ /* 0x000f2200000e0000 */
[----:B-1----:R-:W-:-:S03]  /*d090*/  SEL R39, R54, R47, P0 ;  /* 0x0000002f36277207 */ /* 0x002fc60000000000 */
[----:B------:R-:W-:Y:S01]  /*d0a0*/  SHFL.IDX PT, R11, R137, R24, 0x1c1f ;  /* 0x001c1f18890b7589 */ /* 0x000fe200000e0000 */
[----:B--2---:R-:W-:Y:S02]  /*d0b0*/  SEL R79, R12, R9, P0 ;  /* 0x000000090c4f7207 */ /* 0x004fe40000000000 */
[----:B0-----:R-:W-:Y:S01]  /*d0c0*/  SEL R51, R64, R67, P0 ;  /* 0x0000004340337207 */ /* 0x001fe20000000000 */
[----:B------:R-:W-:Y:S01]  /*d0d0*/  SHFL.IDX PT, R13, R133, R24, 0x1c1f ;  /* 0x001c1f18850d7589 */ /* 0x000fe200000e0000 */
[----:B---3--:R-:W-:Y:S02]  /*d0e0*/  SEL R72, R70, R71, P0 ;  /* 0x0000004746487207 */ /* 0x008fe40000000000 */
[----:B------:R-:W-:Y:S01]  /*d0f0*/  SEL R70, R71, R70, P0 ;  /* 0x0000004647467207 */ /* 0x000fe20000000000 */
[----:B------:R-:W-:Y:S04]  /*d100*/  SHFL.IDX PT, R15, R129, R24, 0x1c1f ;  /* 0x001c1f18810f7589 */ /* 0x000fe800000e0000 */
[----:B------:R-:W-:Y:S01]  /*d110*/  SHFL.IDX PT, R63, R125, R24, 0x1c1f ;  /* 0x001c1f187d3f7589 */ /* 0x000fe200000e0000 */
[----:B------:R-:W-:-:S02]  /*d120*/  SEL R64, R62, R65, P0 ;  /* 0x000000413e407207 */ /* 0x000fc40000000000 */
[----:B------:R-:W-:Y:S01]  /*d130*/  SEL R62, R65, R62, P0 ;  /* 0x0000003e413e7207 */ /* 0x000fe20000000000 */
[----:B------:R-:W-:Y:S04]  /*d140*/  SHFL.IDX PT, R105, R105, R24, 0x1c1f ;  /* 0x001c1f1869697589 */ /* 0x000fe800000e0000 */
[----:B------:R-:W-:Y:S01]  /*d150*/  SHFL.IDX PT, R109, R109, R24, 0x1c1f ;  /* 0x001c1f186d6d7589 */ /* 0x000fe200000e0000 */
[----:B----4-:R-:W-:-:S03]  /*d160*/  SEL R48, R61, R60, P0 ;  /* 0x0000003c3d307207 */ /* 0x010fc60000000000 */
[----:B------:R0:W1:Y:S04]  /*d170*/  SHFL.IDX PT, R14, R37, R6, 0x1c1f ;  /* 0x001c1f06250e7589 */ /* 0x00006800000e0000 */
[----:B------:R2:W3:Y:S04]  /*d180*/  SHFL.IDX PT, R24, R40, R6, 0x1c1f ;  /* 0x001c1f0628187589 */ /* 0x0004e800000e0000 */
[----:B------:R4:W3:Y:S01]  /*d190*/  SHFL.IDX PT, R58, R41, R6, 0x1c1f ;  /* 0x001c1f06293a7589 */ /* 0x0008e200000e0000 */
[----:B0-----:R-:W-:-:S03]  /*d1a0*/  SEL R37, R45, R52, P0 ;  /* 0x000000342d257207 */ /* 0x001fc60000000000 */
[----:B------:R0:W3:Y:S01]  /*d1b0*/  SHFL.IDX PT, R26, R42, R6, 0x1c1f ;  /* 0x001c1f062a1a7589 */ /* 0x0000e200000e0000 */
[----:B------:R-:W-:Y:S02]  /*d1c0*/  SEL R45, R49, R56, P0 ;  /* 0x00000038312d7207 */ /* 0x000fe40000000000 */
[----:B--2---:R-:W-:Y:S01]  /*d1d0*/  SEL R40, R28, R55, P0 ;  /* 0x000000371c287207 */ /* 0x004fe20000000000 */
[----:B------:R2:W-:Y:S01]  /*d1e0*/  SHFL.IDX PT, R104, R89, R6, 0x1c1f ;  /* 0x001c1f0659687589 */ /* 0x0005e200000e0000 */
[----:B------:R-:W-:Y:S02]  /*d1f0*/  SEL R52, R73, R66, P0 ;  /* 0x0000004249347207 */ /* 0x000fe40000000000 */
[----:B----4-:R-:W-:Y:S01]  /*d200*/  SEL R41, R47, R54, P0 ;  /* 0x000000362f297207 */ /* 0x010fe20000000000 */
[----:B------:R-:W4:Y:S01]  /*d210*/  SHFL.IDX PT, R103, R103, R6, 0x1c1f ;  /* 0x001c1f0667677589 */ /* 0x000f2200000e0000 */
[----:B------:R-:W-:Y:S02]  /*d220*/  SEL R47, R59, R32, P0 ;  /* 0x000000203b2f7207 */ /* 0x000fe40000000000 */
[----:B0-----:R-:W-:Y:S01]  /*d230*/  SEL R42, R57, R46, P0 ;  /* 0x0000002e392a7207 */ /* 0x001fe20000000000 */
[----:B------:R0:W-:Y:S01]  /*d240*/  SHFL.IDX PT, R108, R85, R6, 0x1c1f ;  /* 0x001c1f06556c7589 */ /* 0x0001e200000e0000 */
[----:B------:R-:W-:-:S02]  /*d250*/  SEL R46, R60, R61, P0 ;  /* 0x0000003d3c2e7207 */ /* 0x000fc40000000000 */
[----:B--2---:R-:W-:Y:S01]  /*d260*/  SEL R89, R5, R8, P0 ;  /* 0x0000000805597207 */ /* 0x004fe20000000000 */
[----:B------:R-:W2:Y:S01]  /*d270*/  SHFL.IDX PT, R107, R107, R6, 0x1c1f ;  /* 0x001c1f066b6b7589 */ /* 0x000ea200000e0000 */
[----:B------:R-:W-:Y:S02]  /*d280*/  SEL R49, R32, R59, P0 ;  /* 0x0000003b20317207 */ /* 0x000fe40000000000 */
[----:B------:R-:W-:Y:S01]  /*d290*/  SEL R66, R68, R69, P0 ;  /* 0x0000004544427207 */ /* 0x000fe20000000000 */
[----:B------:R3:W2:Y:S01]  /*d2a0*/  SHFL.IDX PT, R110, R81, R6, 0x1c1f ;  /* 0x001c1f06516e7589 */ /* 0x0006a200000e0000 */
[----:B-1----:R-:W-:Y:S02]  /*d2b0*/  SEL R77, R11, R14, P0 ;  /* 0x0000000e0b4d7207 */ /* 0x002fe40000000000 */
[----:B0-----:R-:W-:Y:S02]  /*d2c0*/  SEL R85, R7, R10, P0 ;  /* 0x0000000a07557207 */ /* 0x001fe40000000000 */
[----:B------:R-:W-:-:S02]  /*d2d0*/  SEL R75, R14, R11, P0 ;  /* 0x0000000b0e4b7207 */ /* 0x000fc40000000000 */
[----:B------:R-:W-:Y:S02]  /*d2e0*/  SEL R68, R69, R68, P0 ;  /* 0x0000004445447207 */ /* 0x000fe40000000000 */
[----:B------:R-:W-:Y:S02]  /*d2f0*/  F2FP.BF16.F32.PACK_AB R5, R35, R34 ;  /* 0x000000222305723e */ /* 0x000fe400000010ff */
[----:B---3--:R-:W-:Y:S02]  /*d300*/  SEL R81, R9, R12, P0 ;  /* 0x0000000c09517207 */ /* 0x008fe40000000000 */
[----:B------:R-:W-:Y:S02]  /*d310*/  F2FP.BF16.F32.PACK_AB R6, R91, R90 ;  /* 0x0000005a5b06723e */ /* 0x000fe400000010ff */
[----:B------:R-:W-:Y:S02]  /*d320*/  F2FP.BF16.F32.PACK_AB R7, R37, R36 ;  /* 0x000000242507723e */ /* 0x000fe400000010ff */
[----:B------:R-:W-:-:S02]  /*d330*/  SEL R73, R13, R24, P0 ;  /* 0x000000180d497207 */ /* 0x000fc40000000000 */
[----:B------:R-:W-:Y:S01]  /*d340*/  SEL R71, R24, R13, P0 ;  /* 0x0000000d18477207 */ /* 0x000fe20000000000 */
[----:B------:R0:W-:Y:S01]  /*d350*/  STSM.16.M88.4 [R99], R4 ;  /* 0x0000000463007844 */ /* 0x0001e20000000200 */
[----:B------:R-:W-:Y:S02]  /*d360*/  SEL R67, R15, R58, P0 ;  /* 0x0000003a0f437207 */ /* 0x000fe40000000000 */
[----:B------:R-:W-:Y:S02]  /*d370*/  SEL R69, R58, R15, P0 ;  /* 0x0000000f3a457207 */ /* 0x000fe40000000000 */
[----:B------:R-:W-:Y:S02]  /*d380*/  SEL R65, R63, R26, P0 ;  /* 0x0000001a3f417207 */ /* 0x000fe40000000000 */
[----:B------:R-:W-:Y:S02]  /*d390*/  F2FP.BF16.F32.PACK_AB R8, R89, R88 ;  /* 0x000000585908723e */ /* 0x000fe400000010ff */
[----:B------:R-:W-:-:S02]  /*d3a0*/  F2FP.BF16.F32.PACK_AB R9, R39, R38 ;  /* 0x000000262709723e */ /* 0x000fc400000010ff */
[----:B------:R-:W-:Y:S02]  /*d3b0*/  F2FP.BF16.F32.PACK_AB R10, R87, R86 ;  /* 0x00000056570a723e */ /* 0x000fe400000010ff */
[----:B------:R-:W-:Y:S02]  /*d3c0*/  F2FP.BF16.F32.PACK_AB R11, R41, R40 ;  /* 0x00000028290b723e */ /* 0x000fe400000010ff */
[----:B------:R-:W-:Y:S01]  /*d3d0*/  SEL R63, R26, R63, P0 ;  /* 0x0000003f1a3f7207 */ /* 0x000fe20000000000 */
[----:B0-----:R-:W-:Y:S01]  /*d3e0*/  IMAD.U32 R99, RZ, RZ, UR9 ;  /* 0x00000009ff637e24 */ /* 0x001fe2000f8e00ff */
[----:B------:R-:W-:Y:S01]  /*d3f0*/  F2FP.BF16.F32.PACK_AB R12, R85, R84 ;  /* 0x00000054550c723e */ /* 0x000fe200000010ff */
[----:B------:R-:W-:Y:S01]  /*d400*/  STSM.16.M88.4 [R100], R8 ;  /* 0x0000000864007844 */ /* 0x000fe20000000200 */
[----:B------:R-:W-:Y:S02]  /*d410*/  F2FP.BF16.F32.PACK_AB R13, R43, R42 ;  /* 0x0000002a2b0d723e */ /* 0x000fe400000010ff */
[----:B------:R-:W-:-:S02]  /*d420*/  F2FP.BF16.F32.PACK_AB R14, R83, R82 ;  /* 0x00000052530e723e */ /* 0x000fc400000010ff */
[----:B------:R-:W-:Y:S02]  /*d430*/  F2FP.BF16.F32.PACK_AB R15, R45, R44 ;  /* 0x0000002c2d0f723e */ /* 0x000fe400000010ff */
[----:B----4-:R-:W-:Y:S02]  /*d440*/  SEL R54, R102, R103, P0 ;  /* 0x0000006766367207 */ /* 0x010fe40000000000 */
[----:B------:R-:W-:Y:S01]  /*d450*/  SEL R56, R103, R102, P0 ;  /* 0x0000006667387207 */ /* 0x000fe20000000000 */
[----:B------:R-:W-:Y:S01]  /*d460*/  STSM.16.M88.4 [R97], R12 ;  /* 0x0000000c61007844 */ /* 0x000fe20000000200 */
[----:B------:R-:W-:Y:S02]  /*d470*/  SEL R55, R101, R104, P0 ;  /* 0x0000006865377207 */ /* 0x000fe40000000000 */
[----:B------:R-:W-:Y:S02]  /*d480*/  SEL R57, R104, R101, P0 ;  /* 0x0000006568397207 */ /* 0x000fe40000000000 */
[----:B------:R-:W-:-:S02]  /*d490*/  F2FP.BF16.F32.PACK_AB R24, R81, R80 ;  /* 0x000000505118723e */ /* 0x000fc400000010ff */
[----:B------:R-:W-:Y:S02]  /*d4a0*/  F2FP.BF16.F32.PACK_AB R25, R47, R46 ;  /* 0x0000002e2f19723e */ /* 0x000fe400000010ff */
[----:B------:R-:W-:Y:S02]  /*d4b0*/  F2FP.BF16.F32.PACK_AB R26, R79, R78 ;  /* 0x0000004e4f1a723e */ /* 0x000fe400000010ff */
[----:B------:R-:W-:Y:S02]  /*d4c0*/  F2FP.BF16.F32.PACK_AB R27, R49, R48 ;  /* 0x00000030311b723e */ /* 0x000fe400000010ff */
[----:B--2---:R-:W-:Y:S02]  /*d4d0*/  SEL R58, R106, R107, P0 ;  /* 0x0000006b6a3a7207 */ /* 0x004fe40000000000 */
[----:B------:R-:W-:Y:S01]  /*d4e0*/  SEL R60, R107, R106, P0 ;  /* 0x0000006a6b3c7207 */ /* 0x000fe20000000000 */
[----:B------:R0:W-:Y:S01]  /*d4f0*/  STSM.16.M88.4 [R98], R24 ;  /* 0x0000001862007844 */ /* 0x0001e20000000200 */
[----:B------:R-:W-:-:S02]  /*d500*/  SEL R59, R105, R108, P0 ;  /* 0x0000006c693b7207 */ /* 0x000fc40000000000 */
[----:B------:R-:W-:Y:S02]  /*d510*/  SEL R61, R108, R105, P0 ;  /* 0x000000696c3d7207 */ /* 0x000fe40000000000 */
[----:B------:R-:W-:Y:S02]  /*d520*/  SEL R28, R109, R110, P0 ;  /* 0x0000006e6d1c7207 */ /* 0x000fe40000000000 */
[----:B------:R-:W-:Y:S02]  /*d530*/  SEL R32, R110, R109, P0 ;  /* 0x0000006d6e207207 */ /* 0x000fe40000000000 */
[----:B------:R-:W-:Y:S02]  /*d540*/  F2FP.BF16.F32.PACK_AB R4, R77, R76 ;  /* 0x0000004c4d04723e */ /* 0x000fe400000010ff */
[----:B------:R-:W-:Y:S02]  /*d550*/  F2FP.BF16.F32.PACK_AB R5, R51, R50 ;  /* 0x000000323305723e */ /* 0x000fe400000010ff */
[----:B------:R-:W-:-:S02]  /*d560*/  F2FP.BF16.F32.PACK_AB R6, R75, R74 ;  /* 0x0000004a4b06723e */ /* 0x000fc400000010ff */
[----:B------:R-:W-:Y:S01]  /*d570*/  F2FP.BF16.F32.PACK_AB R7, R53, R52 ;  /* 0x000000343507723e */ /* 0x000fe200000010ff */
[----:B0-----:R-:W-:Y:S01]  /*d580*/  IMAD.U32 R98, RZ, RZ, UR8 ;  /* 0x00000008ff627e24 */ /* 0x001fe2000f8e00ff */
[----:B------:R-:W-:Y:S01]  /*d590*/  F2FP.BF16.F32.PACK_AB R8, R73, R72 ;  /* 0x000000484908723e */ /* 0x000fe200000010ff */
[----:B------:R-:W-:Y:S01]  /*d5a0*/  ULDC.64 UR8, c[0x0][0xc08] ;  /* 0x0003020000087ab9 */ /* 0x000fe20000000a00 */
[----:B------:R-:W-:Y:S01]  /*d5b0*/  F2FP.BF16.F32.PACK_AB R9, R55, R54 ;  /* 0x000000363709723e */ /* 0x000fe200000010ff */
[----:B------:R0:W-:Y:S01]  /*d5c0*/  STSM.16.M88.4 [R94], R4 ;  /* 0x000000045e007844 */ /* 0x0001e20000000200 */
        /* <DEDUP_REMOVED lines=10> */
[----:B------:R-:W-:Y:S01]  /*d670*/  F2FP.BF16.F32.PACK_AB R26, R63, R62 ;  /* 0x0000003e3f1a723e */ /* 0x000fe200000010ff */
[----:B0-----:R-:W0:Y:S01]  /*d680*/  LDC R94, c[0x0][0xbe8] ;  /* 0x0002fa00ff5e7b82 */ /* 0x001e220000000800 */
[----:B------:R-:W-:-:S02]  /*d690*/  F2FP.BF16.F32.PACK_AB R27, R33, R32 ;  /* 0x00000020211b723e */ /* 0x000fc400000010ff */
[----:B------:R-:W-:-:S03]  /*d6a0*/  ISETP.NE.U32.AND P0, PT, RZ, UR10, PT ;  /* 0x0000000aff007c0c */ /* 0x000fc6000bf05070 */
[----:B------:R3:W-:Y:S02]  /*d6b0*/  STSM.16.M88.4 [R96], R24 ;  /* 0x0000001860007844 */ /* 0x0007e40000000200 */
[----:B------:R-:W-:Y:S01]  /*d6c0*/  BAR.SYNC.DEFER_BLOCKING 0x1, 0x100 ;  /* 0x0044000000007b1d */ /* 0x000fe20000010000 */
[----:B------:R-:W-:-:S13]  /*d6d0*/  ISETP.NE.AND.EX P0, PT, RZ, UR11, PT, P0 ;  /* 0x0000000bff007c0c */ /* 0x000fda000bf05300 */
[----:B------:R-:W4:Y:S01]  /*d6e0*/  @P0 LDG.E R97, desc[UR56][R98.64] ;  /* 0x0000003862610981 */ /* 0x000f22000c1e1900 */
[----:B------:R-:W-:Y:S01]  /*d6f0*/  UISETP.NE.U32.AND UP0, UPT, UR8, URZ, UPT ;  /* 0x0000003f0800728c */ /* 0x000fe2000bf05070 */
[----:B0-----:R-:W-:Y:S01]  /*d700*/  ISETP.NE.AND P1, PT, R94, 0x1, PT ;  /* 0x000000015e00780c */ /* 0x001fe20003f25270 */
[----:B------:R-:W-:Y:S02]  /*d710*/  ULDC UR4, c[0x0][0xa88] ;  /* 0x0002a20000047ab9 */ /* 0x000fe40000000800 */
[----:B------:R-:W-:Y:S01]  /*d720*/  UISETP.NE.AND.EX UP0, UPT, UR9, URZ, UPT, UP0 ;  /* 0x0000003f0900728c */ /* 0x000fe2000bf05300 */
[----:B-1----:R-:W-:Y:S01]  /*d730*/  IMAD.U32 R9, RZ, RZ, UR4 ;  /* 0x00000004ff097e24 */ /* 0x002fe2000f8e00ff */
[----:B------:R-:W-:-:S04]  /*d740*/  UMOV UR16, 0x9b8 ;  /* 0x000009b800107882 */ /* 0x000fc80000000000 */
[----:B------:R-:W-:-:S04]  /*d750*/  PLOP3.LUT P4, PT, PT, PT, UP0, 0x80, 0x0 ;  /* 0x000000000000781c */ /* 0x000fc80003f8f008 */
[----:B------:R-:W0:Y:S01]  /*d760*/  @P1 LDC R6, c[0x0][0xbec] ;  /* 0x0002fb00ff061b82 */ /* 0x000e220000000800 */
[----:B------:R-:W-:-:S04]  /*d770*/  @UP0 ULEA UR8, UP1, UR44, UR8, 0x2 ;  /* 0x000000082c080291 */ /* 0x000fc8000f82103f */
[----:B------:R-:W-:Y:S02]  /*d780*/  @UP0 ULEA.HI.X UR9, UR44, UR9, UR43, 0x2, UP1 ;  /* 0x000000092c090291 */ /* 0x000fe400088f142b */
[----:B------:R-:W-:Y:S01]  /*d790*/  UISETP.GT.AND UP1, UPT, UR47, 0x1, UPT ;  /* 0x000000012f00788c */ /* 0x000fe2000bf24270 */
[----:B------:R-:W1:Y:S01]  /*d7a0*/  @P1 LDC R11, c[0x0][0xbf0] ;  /* 0x0002fc00ff0b1b82 */ /* 0x000e620000000800 */
[----:B------:R-:W-:Y:S02]  /*d7b0*/  IMAD.U32 R4, RZ, RZ, UR8 ;  /* 0x00000008ff047e24 */ /* 0x000fe4000f8e00ff */
[----:B------:R-:W-:Y:S01]  /*d7c0*/  USEL UR16, UR16, 0x978, UP1 ;  /* 0x0000097810107887 */ /* 0x000fe20008800000 */
[----:B------:R-:W-:Y:S01]  /*d7d0*/  IMAD.U32 R5, RZ, RZ, UR9 ;  /* 0x00000009ff057e24 */ /* 0x000fe2000f8e00ff */
[----:B------:R-:W-:Y:S01]  /*d7e0*/  UISETP.NE.U32.AND UP0, UPT, UR10, URZ, UPT ;  /* 0x0000003f0a00728c */ /* 0x000fe2000bf05070 */
[----:B--2---:R-:W-:Y:S01]  /*d7f0*/  VIADD R13, R18, UR36 ;  /* 0x00000024120d7c36 */ /* 0x004fe20008000000 */
[----:B------:R-:W-:-:S02]  /*d800*/  UMOV UR4, URZ ;  /* 0x0000003f00047c82 */ /* 0x000fc40008000000 */
[----:B------:R-:W-:Y:S01]  /*d810*/  UISETP.NE.AND.EX UP0, UPT, UR11, URZ, UPT, UP0 ;  /* 0x0000003f0b00728c */ /* 0x000fe2000bf05300 */
[----:B------:R0:W5:Y:S01]  /*d820*/  @P4 LDG.E R9, desc[UR56][R4.64] ;  /* 0x0000003804094981 */ /* 0x000162000c1e1900 */
[----:B------:R-:W-:Y:S01]  /*d830*/  USEL UR7, UR37, URZ, UP1 ;  /* 0x0000003f25077287 */ /* 0x000fe20008800000 */
[----:B------:R-:W-:Y:S01]  /*d840*/  IMAD.MOV.U32 R7, RZ, RZ, R13 ;  /* 0x000000ffff077224 */ /* 0x000fe200078e000d */
[----:B------:R-:W-:Y:S02]  /*d850*/  USEL UR44, UR44, URZ, !UP0 ;  /* 0x0000003f2c2c7287 */ /* 0x000fe4000c000000 */
[----:B------:R-:W-:Y:S01]  /*d860*/  ULDC.64 UR10, c[0x0][UR16+0x218] ;  /* 0x00008600100a7abb */ /* 0x000fe20008000a00 */
[----:B------:R-:W-:Y:S01]  /*d870*/  ULDC.64 UR14, c[0x0][UR16+0x228] ;  /* 0x00008a00100e7abb */ /* 0x000fe20008000a00 */
[----:B------:R-:W-:Y:S01]  /*d880*/  ULDC.64 UR12, c[0x0][UR16+0x220] ;  /* 0x00008800100c7abb */ /* 0x000fe20008000a00 */
[----:B------:R-:W-:Y:S02]  /*d890*/  UIMAD.WIDE.U32 UR8, UR10, UR45, URZ ;  /* 0x0000002d0a0872a5 */ /* 0x000fe4000f8e003f */
[----:B------:R-:W-:Y:S01]  /*d8a0*/  UIMAD.WIDE.U32 UR18, UR14, UR7, URZ ;  /* 0x000000070e1272a5 */ /* 0x000fe2000f8e003f */
[----:B0-----:R-:W-:Y:S01]  /*d8b0*/  @P1 IMAD.HI.U32 R4, R13, R6, RZ ;  /* 0x000000060d041227 */ /* 0x001fe200078e00ff */
[----:B------:R-:W-:-:S02]  /*d8c0*/  UIMAD UR10, UR11, UR45, URZ ;  /* 0x0000002d0b0a72a4 */ /* 0x000fc4000f8e023f */
[----:B------:R-:W-:Y:S02]  /*d8d0*/  UIMAD UR14, UR15, UR7, URZ ;  /* 0x000000070f0e72a4 */ /* 0x000fe4000f8e023f */
[----:B------:R-:W-:Y:S01]  /*d8e0*/  USEL UR43, UR43, URZ, !UP0 ;  /* 0x0000003f2b2b7287 */ /* 0x000fe2000c000000 */
[----:B-1----:R-:W-:Y:S01]  /*d8f0*/  @P1 SHF.R.U32.HI R7, RZ, R11, R4 ;  /* 0x0000000bff071219 */ /* 0x002fe20000011604 */
[----:B------:R-:W-:Y:S01]  /*d900*/  UIMAD UR7, UR13, UR44, URZ ;  /* 0x0000002c0d0772a4 */ /* 0x000fe2000f8e023f */
[----:B------:R-:W-:Y:S01]  /*d910*/  IMAD.U32 R4, RZ, RZ, UR18 ;  /* 0x00000012ff047e24 */ /* 0x000fe2000f8e00ff */
[----:B------:R-:W-:Y:S01]  /*d920*/  UIADD3 UR9, UR9, UR10, URZ ;  /* 0x0000000a09097290 */ /* 0x000fe2000fffe03f */
[----:B------:R-:W-:Y:S01]  /*d930*/  IMAD.U32 R5, RZ, RZ, UR19 ;  /* 0x00000013ff057e24 */ /* 0x000fe2000f8e00ff */
[----:B------:R-:W-:Y:S01]  /*d940*/  UIMAD.WIDE.U32 UR10, UR12, UR44, URZ ;  /* 0x0000002c0c0a72a5 */ /* 0x000fe2000f8e003f */
[--C-:B------:R-:W-:Y:S01]  /*d950*/  IMAD.MOV R11, RZ, RZ, -R7.reuse ;  /* 0x000000ffff0b7224 */ /* 0x100fe200078e0a07 */
[----:B------:R-:W-:Y:S01]  /*d960*/  UIMAD UR7, UR12, UR43, UR7 ;  /* 0x0000002b0c0772a4 */ /* 0x000fe2000f8e0207 */
[----:B------:R-:W-:Y:S01]  /*d970*/  SHF.R.S32.HI R5, RZ, 0x1f, R7 ;  /* 0x0000001fff057819 */ /* 0x000fe20000011407 */
[----:B------:R-:W-:Y:S01]  /*d980*/  UIADD3 UR14, UR19, UR14, URZ ;  /* 0x0000000e130e7290 */ /* 0x000fe2000fffe03f */
[----:B------:R-:W-:Y:S01]  /*d990*/  IMAD R11, R94, R11, R13 ;  /* 0x0000000b5e0b7224 */ /* 0x000fe200078e020d */
[----:B------:R-:W-:-:S04]  /*d9a0*/  UIADD3 UR7, UR11, UR7, URZ ;  /* 0x000000070b077290 */ /* 0x000fc8000fffe03f */
[----:B------:R-:W-:Y:S01]  /*d9b0*/  IMAD.U32 R8, RZ, RZ, UR14 ;  /* 0x0000000eff087e24 */ /* 0x000fe2000f8e00ff */
[----:B------:R-:W-:Y:S02]  /*d9c0*/  SHF.R.S32.HI R6, RZ, 0x1f, R11 ;  /* 0x0000001fff067819 */ /* 0x000fe4000001140b */
        /* <DEDUP_REMOVED lines=16> */
[----:B---3--:R-:W-:Y:S08]  /*dad0*/  @P4 BRA `(.L_x_2129) ;  /* 0x0000000000104947 */ /* 0x008ff00003800000 */
[----:B------:R-:W-:Y:S05]  /*dae0*/  @!P0 BRA `(.L_x_2129) ;  /* 0x00000000000c8947 */ /* 0x000fea0003800000 */
[----:B------:R-:W2:Y:S04]  /*daf0*/  LDG.E R4, desc[UR56][R98.64] ;  /* 0x0000003862047981 */ /* 0x000ea8000c1e1900 */
[----:B-----5:R-:W2:Y:S02]  /*db00*/  LDG.E R9, desc[UR56][R98.64+0x4] ;  /* 0x0000043862097981 */ /* 0x020ea4000c1e1900 */
[----:B--2---:R-:W-:-:S07]  /*db10*/  IMAD.IADD R9, R9, 0x1, -R4 ;  /* 0x0000000109097824 */ /* 0x004fce00078e0a04 */
.L_x_2129:
        /* <DEDUP_REMOVED lines=15> */
[----:B------:R-:W-:Y:S01]  /*dc10*/  ULDC.64 UR10, c[0x0][0xaa0] ;  /* 0x0002a800000a7ab9 */ /* 0x000fe20000000a00 */
[----:B------:R-:W0:Y:S02]  /*dc20*/  @P1 LDC R29, c[0x0][0xbf0] ;  /* 0x0002fc00ff1d1b82 */ /* 0x000e240000000800 */
[----:B------:R-:W-:-:S03]  /*dc30*/  IMAD.WIDE R20, R3, 0x2, R20 ;  /* 0x0000000203147825 */ /* 0x000fc600078e0214 */
[C---:B------:R-:W-:Y:S01]  /*dc40*/  IADD3 R9, P6, R20.reuse, 0x1000, RZ ;  /* 0x0000100014097810 */ /* 0x040fe20007fde0ff */
[----:B------:R-:W-:Y:S01]  /*dc50*/  UIMAD UR7, UR12, UR10, URZ ;  /* 0x0000000a0c0772a4 */ /* 0x000fe2000f8e023f */
[C---:B------:R-:W-:Y:S02]  /*dc60*/  IADD3 R13, P5, R20.reuse, 0x2000, RZ ;  /* 0x00002000140d7810 */ /* 0x040fe40007fbe0ff */
[----:B------:R-:W-:Y:S01]  /*dc70*/  LOP3.LUT R8, R9, 0x380, RZ, 0xc0, !PT ;  /* 0x0000038009087812 */ /* 0x000fe200078ec0ff */
[----:B------:R-:W-:Y:S01]  /*dc80*/  UIMAD.WIDE.U32 UR8, UR4, UR10, URZ ;  /* 0x0000000a040872a5 */ /* 0x000fe2000f8e003f */
[----:B------:R-:W-:Y:S02]  /*dc90*/  IADD3 R25, P4, R20, 0x3000, RZ ;  /* 0x0000300014197810 */ /* 0x000fe40007f9e0ff */
[----:B------:R-:W-:Y:S01]  /*dca0*/  SHF.R.U64 R8, R8, 0x3, RZ ;  /* 0x0000000308087819 */ /* 0x000fe200000012ff */
[----:B------:R-:W-:Y:S01]  /*dcb0*/  UIMAD UR7, UR4, UR11, UR7 ;  /* 0x0000000b040772a4 */ /* 0x000fe2000f8e0207 */
[----:B------:R-:W-:-:S02]  /*dcc0*/  IADD3 R33, P3, R20, 0x4000, RZ ;  /* 0x0000400014217810 */ /* 0x000fc40007f7e0ff */
[----:B------:R-:W-:Y:S01]  /*dcd0*/  LOP3.LUT R8, R8, R9, RZ, 0x3c, !PT ;  /* 0x0000000908087212 */ /* 0x000fe200078e3cff */
[----:B------:R-:W-:Y:S01]  /*dce0*/  IMAD.X R9, RZ, RZ, R21, P6 ;  /* 0x000000ffff097224 */ /* 0x000fe200030e0615 */
[C---:B------:R-:W-:Y:S01]  /*dcf0*/  IADD3 R3, P6, R20.reuse, 0x7000, RZ ;  /* 0x0000700014037810 */ /* 0x040fe20007fde0ff */
[----:B------:R-:W-:Y:S01]  /*dd00*/  UIADD3 UR9, UR9, UR7, URZ ;  /* 0x0000000709097290 */ /* 0x000fe2000fffe03f */
[C---:B------:R-:W-:Y:S01]  /*dd10*/  IADD3 R37, P2, R20.reuse, 0x5000, RZ ;  /* 0x0000500014257810 */ /* 0x040fe20007f5e0ff */
[----:B------:R-:W-:Y:S01]  /*dd20*/  ULDC.64 UR10, c[0x0][0xae8] ;  /* 0x0002ba00000a7ab9 */ /* 0x000fe20000000a00 */
[----:B------:R-:W-:Y:S02]  /*dd30*/  LOP3.LUT R2, R3, 0x380, RZ, 0xc0, !PT ;  /* 0x0000038003027812 */ /* 0x000fe400078ec0ff */
[C---:B------:R-:W-:Y:S02]  /*dd40*/  IADD3 R41, P0, R20.reuse, 0x6000, RZ ;  /* 0x0000600014297810 */ /* 0x040fe40007f1e0ff */
[----:B------:R-:W-:-:S02]  /*dd50*/  LOP3.LUT R5, R20, 0x380, RZ, 0xc0, !PT ;  /* 0x0000038014057812 */ /* 0x000fc400078ec0ff */
[----:B------:R-:W-:Y:S02]  /*dd60*/  LOP3.LUT R12, R13, 0x380, RZ, 0xc0, !PT ;  /* 0x000003800d0c7812 */ /* 0x000fe400078ec0ff */
[----:B------:R-:W-:Y:S01]  /*dd70*/  LOP3.LUT R24, R25, 0x380, RZ, 0xc0, !PT ;  /* 0x0000038019187812 */ /* 0x000fe200078ec0ff */
[----:B------:R-:W-:Y:S01]  /*dd80*/  USHF.R.S32.HI UR4, URZ, 0x1f, UR44 ;  /* 0x0000001f3f047899 */ /* 0x000fe2000801142c */
[----:B------:R-:W-:Y:S01]  /*dd90*/  SHF.R.U64 R2, R2, 0x3, RZ ;  /* 0x0000000302027819 */ /* 0x000fe200000012ff */
[----:B------:R-:W-:Y:S01]  /*dda0*/  UIMAD.WIDE.U32 UR8, UR45, UR10, UR8 ;  /* 0x0000000a2d0872a5 */ /* 0x000fe2000f8e0008 */
[----:B------:R-:W-:Y:S01]  /*ddb0*/  LOP3.LUT R32, R33, 0x380, RZ, 0xc0, !PT ;  /* 0x0000038021207812 */ /* 0x000fe200078ec0ff */
[----:B------:R-:W-:Y:S01]  /*ddc0*/  IMAD.X R45, RZ, RZ, R21, P6 ;  /* 0x000000ffff2d7224 */ /* 0x000fe200030e0615 */
[----:B------:R-:W-:Y:S01]  /*ddd0*/  LOP3.LUT R44, R2, R3, RZ, 0x3c, !PT ;  /* 0x00000003022c7212 */ /* 0x000fe200078e3cff */
[----:B------:R-:W5:Y:S01]  /*dde0*/  LD.E.128 R8, desc[UR56][R8.64] ;  /* 0x0000003808087980 */ /* 0x000f62000c101d00 */
[----:B------:R-:W1:Y:S01]  /*ddf0*/  @P1 LDC R3, c[0x0][0xbec] ;  /* 0x0002fb00ff031b82 */ /* 0x000e620000000800 */
[----:B------:R-:W-:Y:S01]  /*de00*/  IMAD R2, R22, 0x20, R202 ;  /* 0x0000002016027824 */ /* 0x000fe200078e02ca */
[----:B------:R-:W-:-:S02]  /*de10*/  LOP3.LUT R36, R37, 0x380, RZ, 0xc0, !PT ;  /* 0x0000038025247812 */ /* 0x000fc400078ec0ff */
[----:B------:R-:W-:Y:S02]  /*de20*/  LOP3.LUT R40, R41, 0x380, RZ, 0xc0, !PT ;  /* 0x0000038029287812 */ /* 0x000fe400078ec0ff */
[----:B------:R-:W-:Y:S01]  /*de30*/  SHF.R.U64 R5, R5, 0x3, RZ ;  /* 0x0000000305057819 */ /* 0x000fe200000012ff */
[----:B------:R-:W-:Y:S01]  /*de40*/  VIADD R28, R2, UR36 ;  /* 0x00000024021c7c36 */ /* 0x000fe20008000000 */
[----:B------:R-:W-:Y:S01]  /*de50*/  SHF.R.U64 R12, R12, 0x3, RZ ;  /* 0x000000030c0c7819 */ /* 0x000fe200000012ff */
[----:B------:R-:W-:Y:S01]  /*de60*/  UIMAD UR9, UR45, UR11, UR9 ;  /* 0x0000000b2d0972a4 */ /* 0x000fe2000f8e0209 */
[----:B------:R-:W-:Y:S01]  /*de70*/  SHF.R.U64 R24, R24, 0x3, RZ ;  /* 0x0000000318187819 */ /* 0x000fe200000012ff */
[----:B------:R-:W5:Y:S01]  /*de80*/  LD.E.128 R44, desc[UR56][R44.64] ;  /* 0x000000382c2c7980 */ /* 0x000f62000c101d00 */
[----:B------:R-:W-:Y:S01]  /*de90*/  SHF.R.U64 R32, R32, 0x3, RZ ;  /* 0x0000000320207819 */ /* 0x000fe200000012ff */
[----:B------:R-:W-:Y:S01]  /*dea0*/  ULDC.64 UR10, c[0x0][0xaf0] ;  /* 0x0002bc00000a7ab9 */ /* 0x000fe20000000a00 */
[----:B------:R-:W-:-:S02]  /*deb0*/  SHF.R.U64 R36, R36, 0x3, RZ ;  /* 0x0000000324247819 */ /* 0x000fc400000012ff */
[----:B------:R-:W-:Y:S02]  /*dec0*/  SHF.R.U64 R40, R40, 0x3, RZ ;  /* 0x0000000328287819 */ /* 0x000fe400000012ff */
[----:B------:R-:W-:Y:S01]  /*ded0*/  LOP3.LUT R20, R5, R20, RZ, 0x3c, !PT ;  /* 0x0000001405147212 */ /* 0x000fe200078e3cff */
[----:B------:R-:W-:Y:S01]  /*dee0*/  UIMAD UR4, UR4, UR10, URZ ;  /* 0x0000000a040472a4 */ /* 0x000fe2000f8e023f */
[----:B------:R-:W-:Y:S01]  /*def0*/  LOP3.LUT R12, R12, R13, RZ, 0x3c, !PT ;  /* 0x0000000d0c0c7212 */ /* 0x000fe200078e3cff */
[--C-:B------:R-:W-:Y:S01]  /*df00*/  IMAD.X R13, RZ, RZ, R21.reuse, P5 ;  /* 0x000000ffff0d7224 */ /* 0x100fe200028e0615 */
[----:B------:R-:W-:Y:S01]  /*df10*/  LOP3.LUT R24, R24, R25, RZ, 0x3c, !PT ;  /* 0x0000001918187212 */ /* 0x000fe200078e3cff */
[--C-:B------:R-:W-:Y:S01]  /*df20*/  IMAD.X R25, RZ, RZ, R21.reuse, P4 ;  /* 0x000000ffff197224 */ /* 0x100fe200020e0615 */
[----:B------:R-:W-:Y:S01]  /*df30*/  LOP3.LUT R32, R32, R33, RZ, 0x3c, !PT ;  /* 0x0000002120207212 */ /* 0x000fe200078e3cff */
[----:B-1----:R-:W-:Y:S01]  /*df40*/  @P1 IMAD.HI.U32 R2, R28, R3, RZ ;  /* 0x000000031c021227 */ /* 0x002fe200078e00ff */
[----:B------:R-:W-:Y:S01]  /*df50*/  LOP3.LUT R36, R36, R37, RZ, 0x3c, !PT ;  /* 0x0000002524247212 */ /* 0x000fe200078e3cff */
[----:B------:R1:W5:Y:S01]  /*df60*/  LD.E.128 R4, desc[UR56][R20.64] ;  /* 0x0000003814047980 */ /* 0x000362000c101d00 */
[----:B------:R-:W-:Y:S01]  /*df70*/  LOP3.LUT R40, R40, R41, RZ, 0x3c, !PT ;  /* 0x0000002928287212 */ /* 0x000fe200078e3cff */
[----:B------:R-:W-:-:S02]  /*df80*/  IMAD.X R33, RZ, RZ, R21, P3 ;  /* 0x000000ffff217224 */ /* 0x000fc400018e0615 */
[--C-:B------:R-:W-:Y:S01]  /*df90*/  IMAD.X R37, RZ, RZ, R21.reuse, P2 ;  /* 0x000000ffff257224 */ /* 0x100fe200010e0615 */
[----:B------:R-:W-:Y:S01]  /*dfa0*/  UIMAD UR4, UR44, UR11, UR4 ;  /* 0x0000000b2c0472a4 */ /* 0x000fe2000f8e0204 */
[----:B------:R-:W-:Y:S01]  /*dfb0*/  IMAD.X R41, RZ, RZ, R21, P0 ;  /* 0x000000ffff297224 */ /* 0x000fe200000e0615 */
[----:B------:R-:W-:Y:S01]  /*dfc0*/  UIMAD.WIDE.U32 UR44, UR44, UR10, UR8 ;  /* 0x0000000a2c2c72a5 */ /* 0x000fe2000f8e0008 */
[----:B------:R-:W5:Y:S01]  /*dfd0*/  LD.E.128 R12, desc[UR56][R12.64] ;  /* 0x000000380c0c7980 */ /* 0x000f62000c101d00 */
[----:B-1----:R-:W-:Y:S01]  /*dfe0*/  IMAD.MOV.U32 R21, RZ, RZ, R28 ;  /* 0x000000ffff157224 */ /* 0x002fe200078e001c */
[----:B0-----:R-:W-:Y:S01]  /*dff0*/  @P1 SHF.R.U32.HI R21, RZ, R29, R2 ;  /* 0x0000001dff151219 */ /* 0x001fe20000011602 */
[----:B------:R-:W-:Y:S01]  /*e000*/  UIADD3 UR4, UR45, UR4, URZ ;  /* 0x000000042d047290 */ /* 0x000fe2000fffe03f */
[----:B------:R-:W5:Y:S01]  /*e010*/  LD.E.128 R24, desc[UR56][R24.64] ;  /* 0x0000003818187980 */ /* 0x000f62000c101d00 */
[----:B------:R-:W-:Y:S01]  /*e020*/  ULDC.64 UR8, c[0x0][0xae0] ;  /* 0x0002b80000087ab9 */ /* 0x000fe20000000a00 */
[--C-:B------:R-:W-:Y:S01]  /*e030*/  SHF.R.S32.HI R20, RZ, 0x1f, R21.reuse ;  /* 0x0000001fff147819 */ /* 0x100fe20000011415 */
[----:B------:R-:W-:Y:S01]  /*e040*/  IMAD.MOV R29, RZ, RZ, -R21 ;  /* 0x000000ffff1d7224 */ /* 0x000fe200078e0a15 */
[----:B------:R-:W5:Y:S01]  /*e050*/  LD.E.128 R32, desc[UR56][R32.64] ;  /* 0x0000003820207980 */ /* 0x000f62000c101d00 */
[----:B------:R-:W-:-:S02]  /*e060*/  IMAD.U32 R3, RZ, RZ, UR45 ;  /* 0x0000002dff037e24 */ /* 0x000fc4000f8e00ff */
[----:B------:R-:W-:Y:S01]  /*e070*/  IMAD R20, R20, UR8, RZ ;  /* 0x0000000814147c24 */ /* 0x000fe2000f8e02ff */
[----:B------:R-:W5:Y:S01]  /*e080*/  LD.E.128 R36, desc[UR56][R36.64] ;  /* 0x0000003824247980 */ /* 0x000f62000c101d00 */
[----:B------:R-:W-:Y:S02]  /*e090*/  IMAD R29, R94, R29, R28 ;  /* 0x0000001d5e1d7224 */ /* 0x000fe400078e021c */
[----:B------:R-:W-:Y:S01]  /*e0a0*/  IMAD.U32 R2, RZ, RZ, UR44 ;  /* 0x0000002cff027e24 */ /* 0x000fe2000f8e00ff */
[----:B------:R-:W5:Y:S01]  /*e0b0*/  LD.E.128 R40, desc[UR56][R40.64] ;  /* 0x0000003828287980 */ /* 0x000f62000c101d00 */
[----:B------:R-:W-:Y:S02]  /*e0c0*/  IMAD.U32 R3, RZ, RZ, UR4 ;  /* 0x00000004ff037e24 */ /* 0x000fe4000f8e00ff */
[C---:B------:R-:W-:Y:S01]  /*e0d0*/  IMAD R49, R21.reuse, UR9, R20 ;  /* 0x0000000915317c24 */ /* 0x040fe2000f8e0214 */
[----:B------:R-:W-:Y:S01]  /*e0e0*/  @!PT LDS RZ, [RZ] ;  /* 0x00000000fffff984 */ /* 0x000fe20000000800 */
[----:B------:R-:W-:Y:S01]  /*e0f0*/  @!PT LDS RZ, [RZ] ;  /* 0x00000000fffff984 */ /* 0x000fe20000000800 */
[----:B------:R-:W-:Y:S01]  /*e100*/  @!PT LDS RZ, [RZ] ;  /* 0x00000000fffff984 */ /* 0x000fe20000000800 */
[----:B------:R-:W-:Y:S01]  /*e110*/  @!PT LDS RZ, [RZ] ;  /* 0x00000000fffff984 */ /* 0x000fe20000000800 */
[----:B------:R0:W-:Y:S06]  /*e120*/  MEMBAR.ALL.CTA ;  /* 0x0000000000007992 */ /* 0x0001ec0000008000 */
[----:B0-----:R-:W0:Y:S01]  /*e130*/  FENCE.VIEW.ASYNC.S ;  /* 0x00000000000073c6 */ /* 0x001e220000000000 */
[----:B------:R-:W-:Y:S01]  /*e140*/  SHF.R.S32.HI R20, RZ, 0x1f, R29 ;  /* 0x0000001fff147819 */ /* 0x000fe2000001141d */
[----:B------:R-:W-:Y:S01]  /*e150*/  IMAD.WIDE.U32 R2, R21, UR8, R2 ;  /* 0x0000000815027c25 */ /* 0x000fe2000f8e0002 */
[----:B------:R-:W-:-:S03]  /*e160*/  ULDC.64 UR8, c[0x0][0xad8] ;  /* 0x0002b60000087ab9 */ /* 0x000fc60000000a00 */
[----:B------:R-:W-:Y:S02]  /*e170*/  IMAD.IADD R3, R3, 0x1, R49 ;  /* 0x0000000103037824 */ /* 0x000fe400078e0231 */
[----:B------:R-:W-:Y:S02]  /*e180*/  IMAD R20, R20, UR8, RZ ;  /* 0x0000000814147c24 */ /* 0x000fe4000f8e02ff */
[----:B------:R-:W-:Y:S02]  /*e190*/  VIADD R51, R202, UR36 ;  /* 0x00000024ca337c36 */ /* 0x000fe40008000000 */
[C---:B------:R-:W-:Y:S02]  /*e1a0*/  IMAD R49, R29.reuse, UR9, R20 ;  /* 0x000000091d317c24 */ /* 0x040fe4000f8e0214 */
[----:B------:R-:W-:Y:S01]  /*e1b0*/  IMAD.WIDE.U32 R2, R29, UR8, R2 ;  /* 0x000000081d027c25 */ /* 0x000fe2000f8e0002 */
[----:B------:R-:W-:Y:S01]  /*e1c0*/  ISETP.GE.AND P2, PT, R51, R30, PT ;  /* 0x0000001e3300720c */ /* 0x000fe20003f46270 */
[----:B------:R-:W-:-:S02]  /*e1d0*/  ULDC.64 UR8, c[0x0][0xa80] ;  /* 0x0002a00000087ab9 */ /* 0x000fc40000000a00 */
[----:B------:R-:W-:Y:S01]  /*e1e0*/  VIADD R0, R0, 0x29820 ;  /* 0x0002982000007836 */ /* 0x000fe20000000000 */
[C---:B------:R-:W-:Y:S01]  /*e1f0*/  LEA R28, P3, R2.reuse, UR8, 0x1 ;  /* 0x00000008021c7c11 */ /* 0x040fe2000f8608ff */
[----:B------:R-:W-:Y:S02]  /*e200*/  IMAD.IADD R3, R3, 0x1, R49 ;  /* 0x0000000103037824 */ /* 0x000fe400078e0231 */
        /* <DEDUP_REMOVED lines=20> */
.L_x_2132:
[----:B------:R-:W-:Y:S05]  /*e350*/  BSYNC B1 ;  /* 0x0000000000017941 */ /* 0x000fea0003800000 */
.L_x_2131:
        /* <DEDUP_REMOVED lines=13> */
.L_x_2134:
[----:B------:R-:W-:Y:S05]  /*e430*/  BSYNC B1 ;  /* 0x0000000000017941 */ /* 0x000fea0003800000 */
.L_x_2133:
        /* <DEDUP_REMOVED lines=13> */
.L_x_2136:
[----:B------:R-:W-:Y:S05]  /*e510*/  BSYNC B1 ;  /* 0x0000000000017941 */ /* 0x000fea0003800000 */
.L_x_2135:
        /* <DEDUP_REMOVED lines=12> */
[----:B----4-:R-:W-:-:S04]  /*e5e0*/  LEA R2, P0, R19, R28, 0x1 ;  /* 0x0000001c13027211 */ /* 0x010fc800078008ff */
[----:B------:R-:W-:-:S05]  /*e5f0*/  LEA.HI.X R3, R19, R29, R222, 0x1, P0 ;  /* 0x0000001d13037211 */ /* 0x000fca00000f0cde */
[----:B------:R0:W-:Y:S01]  /*e600*/  ST.E.128 desc[UR56][R2.64], R44 ;  /* 0x0000002c02007985 */ /* 0x0001e2000c101d38 */
[----:B------:R-:W-:Y:S05]  /*e610*/  BRA `(.L_x_2137) ;  /* 0x0000001400f47947 */ /* 0x000fea0003800000 */
.L_x_2130:
        /* <DEDUP_REMOVED lines=10> */
[----:B------:R-:W-:Y:S01]  /*e6c0*/  UIADD3 UR9, UR9, UR7, URZ ;  /* 0x0000000709097290 */ /* 0x000fe2000fffe03f */
[----:B------:R-:W-:-:S03]  /*e6d0*/  ULDC.64 UR10, c[0x0][0xb38] ;  /* 0x0002ce00000a7ab9 */ /* 0x000fc60000000a00 */
[----:B------:R-:W-:-:S04]  /*e6e0*/  UIMAD.WIDE.U32 UR8, UR45, UR10, UR8 ;  /* 0x0000000a2d0872a5 */ /* 0x000fc8000f8e0008 */
        /* <DEDUP_REMOVED lines=44> */
[-C--:B0-----:R-:W-:Y:S02]  /*e9b0*/  @!P3 LEA R6, P5, R201, R4.reuse, 0x2 ;  /* 0x00000004c906b211 */ /* 0x081fe400078a10ff */
        /* <DEDUP_REMOVED lines=57> */
.L_x_2139:
[----:B------:R-:W-:Y:S05]  /*ed50*/  BSYNC B1 ;  /* 0x0000000000017941 */ /* 0x000fea0003800000 */
.L_x_2138:
        /* <DEDUP_REMOVED lines=10> */
[-C--:B0-----:R-:W-:Y:S02]  /*ee00*/  @!P1 LEA R6, P4, R201, R4.reuse, 0x2 ;  /* 0x00000004c9069211 */ /* 0x081fe400078810ff */
        /* <DEDUP_REMOVED lines=59> */
.L_x_2128:
        /* <DEDUP_REMOVED lines=29> */
.L_x_2140:
[----:B------:R-:W-:Y:S01]  /*f390*/  USEL UR44, UR44, URZ, !UP0 ;  /* 0x0000003f2c2c7287 */ /* 0x000fe2000c000000 */
[----:B------:R-:W-:Y:S01]  /*f3a0*/  BSSY B1, `(.L_x_2141) ;  /* 0x0000038000017945 */ /* 0x000fe20003800000 */
[----:B------:R-:W-:-:S03]  /*f3b0*/  USEL UR43, UR43, URZ, !UP0 ;  /* 0x0000003f2b2b7287 */ /* 0x000fc6000c000000 */
[----:B------:R-:W-:Y:S09]  /*f3c0*/  @P0 BRA `(.L_x_2142) ;  /* 0x0000000000d40947 */ /* 0x000ff20003800000 */
[----:B------:R-:W0:Y:S01]  /*f3d0*/  S2R R3, SR_TID.X ;  /* 0x0000000000037919 */ /* 0x000e220000002100 */
[----:B------:R-:W1:Y:S01]  /*f3e0*/  LDC R9, c[0x0][0xbe8] ;  /* 0x0002fa00ff097b82 */ /* 0x000e620000000800 */
[----:B------:R-:W-:Y:S02]  /*f3f0*/  IMAD.U32 R4, RZ, RZ, UR36 ;  /* 0x00000024ff047e24 */ /* 0x000fe4000f8e00ff */
[----:B-1---5:R-:W-:-:S03]  /*f400*/  IMAD R2, R0, R9, RZ ;  /* 0x0000000900027224 */ /* 0x022fc600078e02ff */
        /* <DEDUP_REMOVED lines=26> */
[----:B------:R-:W-:Y:S02]  /*f5b0*/  IMAD.U32 R3, RZ, RZ, UR21 ;  /* 0x00000015ff037e24 */ /* 0x000fe4000f8e00ff */
[----:B------:R-:W-:Y:S01]  /*f5c0*/  IMAD.U32 R6, RZ, RZ, UR8 ;  /* 0x00000008ff067e24 */ /* 0x000fe2000f8e00ff */
[----:B------:R-:W-:Y:S01]  /*f5d0*/  UIADD3.X UR7, UR7, UR11, UR16, UP0, UP1 ;  /* 0x0000000b07077290 */ /* 0x000fe200087e2410 */
[----:B-1----:R-:W-:Y:S01]  /*f5e0*/  @P0 SHF.R.U32.HI R5, RZ, R7, R2 ;  /* 0x00000007ff050219 */ /* 0x002fe20000011602 */
[----:B------:R-:W-:Y:S01]  /*f5f0*/  IMAD.U32 R2, RZ, RZ, UR20 ;  /* 0x00000014ff027e24 */ /* 0x000fe2000f8e00ff */
[----:B------:R-:W-:Y:S01]  /*f600*/  ULDC.64 UR8, c[0x0][UR17+0x210] ;  /* 0x0000840011087abb */ /* 0x000fe20008000a00 */
[----:B------:R-:W-:Y:S01]  /*f610*/  ULDC.64 UR10, c[0x0][0xba8] ;  /* 0x0002ea00000a7ab9 */ /* 0x000fe20000000a00 */
[----:B------:R-:W-:Y:S01]  /*f620*/  @!UP2 ULDC UR10, c[0x0][0xb50] ;  /* 0x0002d400000aaab9 */ /* 0x000fe20000000800 */
[--C-:B------:R-:W-:Y:S01]  /*f630*/  IMAD.MOV R7, RZ, RZ, -R5.reuse ;  /* 0x000000ffff077224 */ /* 0x100fe200078e0a05 */
[----:B------:R-:W-:Y:S01]  /*f640*/  IADD3 R2, P0, P1, R5, UR14, R2 ;  /* 0x0000000e05027c10 */ /* 0x000fe2000f91e002 */
[----:B------:R-:W-:Y:S01]  /*f650*/  @!UP2 ULDC UR11, c[0x0][0xb54] ;  /* 0x0002d500000baab9 */ /* 0x000fe20000000800 */
[----:B------:R-:W-:Y:S01]  /*f660*/  SHF.R.S32.HI R5, RZ, 0x1f, R5 ;  /* 0x0000001fff057819 */ /* 0x000fe20000011405 */
[----:B------:R-:W-:-:S03]  /*f670*/  IMAD R7, R9, R7, R4 ;  /* 0x0000000709077224 */ /* 0x000fc600078e0204 */
[----:B------:R-:W-:Y:S01]  /*f680*/  IADD3.X R3, R5, UR7, R6, P0, P1 ;  /* 0x0000000705037c10 */ /* 0x000fe200087e2406 */
        /* <DEDUP_REMOVED lines=9> */
.L_x_2142:
[----:B------:R-:W-:Y:S05]  /*f720*/  BSYNC B1 ;  /* 0x0000000000017941 */ /* 0x000fea0003800000 */
.L_x_2141:
[----:B------:R-:W-:-:S06]  /*f730*/  UISETP.GT.AND UP0, UPT, UR47, 0x1, UPT ;  /* 0x000000012f00788c */ /* 0x000fcc000bf04270 */
[----:B------:R-:W-:-:S13]  /*f740*/  PLOP3.LUT P0, PT, PT, PT, UP0, 0x80, 0x0 ;  /* 0x000000000000781c */ /* 0x000fda0003f0f008 */
[----:B------:R-:W-:Y:S05]  /*f750*/  @P0 BRA `(.L_x_2137) ;  /* 0x0000000400a40947 */ /* 0x000fea0003800000 */
[----:B------:R-:W1:Y:S01]  /*f760*/  LDC R11, c[0x0][0xbe8] ;  /* 0x0002fa00ff0b7b82 */ /* 0x000e620000000800 */
[----:B------:R-:W-:Y:S01]  /*f770*/  ULDC.64 UR10, c[0x0][0xaa0] ;  /* 0x0002a800000a7ab9 */ /* 0x000fe20000000a00 */
[----:B------:R-:W-:Y:S01]  /*f780*/  IMAD R2, R22, 0x20, R202 ;  /* 0x0000002016027824 */ /* 0x000fe200078e02ca */
[----:B------:R-:W-:Y:S01]  /*f790*/  UIMAD UR7, UR16, UR10, URZ ;  /* 0x0000000a100772a4 */ /* 0x000fe2000f8e023f */
[----:B------:R-:W-:Y:S01]  /*f7a0*/  BSSY B1, `(.L_x_2143) ;  /* 0x000003a000017945 */ /* 0x000fe20003800000 */
[----:B------:R-:W-:Y:S01]  /*f7b0*/  UIMAD.WIDE.U32 UR8, UR4, UR10, URZ ;  /* 0x0000000a040872a5 */ /* 0x000fe2000f8e003f */
[----:B------:R-:W-:Y:S01]  /*f7c0*/  VIADD R6, R2, UR36 ;  /* 0x0000002402067c36 */ /* 0x000fe20008000000 */
[----:B------:R-:W-:-:S03]  /*f7d0*/  UIMAD UR7, UR4, UR11, UR7 ;  /* 0x0000000b040772a4 */ /* 0x000fc6000f8e0207 */
[----:B------:R-:W-:Y:S01]  /*f7e0*/  ULDC.64 UR10, c[0x0][0xae8] ;  /* 0x0002ba00000a7ab9 */ /* 0x000fe20000000a00 */
[----:B------:R-:W-:Y:S01]  /*f7f0*/  UIADD3 UR9, UR9, UR7, URZ ;  /* 0x0000000709097290 */ /* 0x000fe2000fffe03f */
[----:B0-----:R-:W-:-:S03]  /*f800*/  IMAD.MOV.U32 R5, RZ, RZ, R6 ;  /* 0x000000ffff057224 */ /* 0x001fc600078e0006 */
        /* <DEDUP_REMOVED lines=18> */
[----:B------:R-:W-:Y:S02]  /*f930*/  IMAD R7, R11, R7, R6 ;  /* 0x000000070b077224 */ /* 0x000fe400078e0206 */
[----:B------:R-:W-:Y:S02]  /*f940*/  IMAD.U32 R2, RZ, RZ, UR44 ;  /* 0x0000002cff027e24 */ /* 0x000fe4000f8e00ff */
[C---:B------:R-:W-:Y:S01]  /*f950*/  IMAD R9, R5.reuse, UR9, R4 ;  /* 0x0000000905097c24 */ /* 0x040fe2000f8e0204 */
[----:B------:R-:W-:Y:S01]  /*f960*/  SHF.R.S32.HI R4, RZ, 0x1f, R7 ;  /* 0x0000001fff047819 */ /* 0x000fe20000011407 */
[----:B------:R-:W-:Y:S01]  /*f970*/  IMAD.WIDE.U32 R2, R5, UR8, R2 ;  /* 0x0000000805027c25 */ /* 0x000fe2000f8e0002 */
[----:B------:R-:W-:-:S03]  /*f980*/  ULDC.64 UR8, c[0x0][0xad8] ;  /* 0x0002b60000087ab9 */ /* 0x000fc60000000a00 */
[----:B------:R-:W-:Y:S02]  /*f990*/  IMAD.IADD R3, R3, 0x1, R9 ;  /* 0x0000000103037824 */ /* 0x000fe400078e0209 */
[----:B------:R-:W-:Y:S02]  /*f9a0*/  IMAD R4, R4, UR8, RZ ;  /* 0x0000000804047c24 */ /* 0x000fe4000f8e02ff */
[----:B------:R-:W-:Y:S02]  /*f9b0*/  VIADD R6, R202, UR36 ;  /* 0x00000024ca067c36 */ /* 0x000fe40008000000 */
[----:B-----5:R-:W-:Y:S02]  /*f9c0*/  IMAD R11, R0, R11, RZ ;  /* 0x0000000b000b7224 */ /* 0x020fe400078e02ff */
        /* <DEDUP_REMOVED lines=23> */
.L_x_2144:
[----:B------:R-:W-:Y:S05]  /*fb40*/  BSYNC B1 ;  /* 0x0000000000017941 */ /* 0x000fea0003800000 */
.L_x_2143:
        /* <DEDUP_REMOVED lines=13> */
.L_x_2146:
[----:B------:R-:W-:Y:S05]  /*fc20*/  BSYNC B1 ;  /* 0x0000000000017941 */ /* 0x000fea0003800000 */
.L_x_2145:
        /* <DEDUP_REMOVED lines=13> */
.L_x_2148:
[----:B------:R-:W-:Y:S05]  /*fd00*/  BSYNC B1 ;  /* 0x0000000000017941 */ /* 0x000fea0003800000 */
.L_x_2147:
[----:B0-----:R-:W-:Y:S01]  /*fd10*/  VIADD R0, R6, 0x60 ;  /* 0x0000006006007836 */ /* 0x001fe20000000000 */
[----:B--2-4-:R-:W0:Y:S04]  /*fd20*/  SHFL.IDX PT, R5, R5, 0x3, 0x181f ;  /* 0x00781f0005057f89 */ /* 0x014e2800000e0000 */
[----:B------:R-:W-:Y:S01]  /*fd30*/  ISETP.GE.AND P0, PT, R0, R11, PT ;  /* 0x0000000b0000720c */ /* 0x000fe20003f06270 */
[----:B-1-3--:R1:W2:-:S12]  /*fd40*/  SHFL.IDX PT, R2, R4, 0x3, 0x181f ;  /* 0x00781f0004027f89 */ /* 0x00a29800000e0000 */
[----:B-1----:R-:W-:Y:S05]  /*fd50*/  @P0 BRA `(.L_x_2137) ;  /* 0x0000000000240947 */ /* 0x002fea0003800000 */
[----:B------:R-:W-:Y:S02]  /*fd60*/  ULDC UR4, c[0x0][0xac8] ;  /* 0x0002b20000047ab9 */ /* 0x000fe40000000800 */
[----:B------:R-:W-:Y:S02]  /*fd70*/  ISETP.GE.AND P2, PT, R16, UR4, PT ;  /* 0x0000000410007c0c */ /* 0x000fe4000bf46270 */
[----:B------:R-:W-:-:S11]  /*fd80*/  ISETP.GE.AND P3, PT, R19, UR4, PT ;  /* 0x0000000413007c0c */ /* 0x000fd6000bf66270 */
[CC--:B--2---:R-:W-:Y:S02]  /*fd90*/  @!P2 LEA R6, P0, R16.reuse, R2.reuse, 0x1 ;  /* 0x000000021006a211 */ /* 0x0c4fe400078008ff */
[C---:B------:R-:W-:Y:S02]  /*fda0*/  @!P3 LEA R2, P1, R19.reuse, R2, 0x1 ;  /* 0x000000021302b211 */ /* 0x040fe400078208ff */
[-C--:B0-----:R-:W-:Y:S02]  /*fdb0*/  @!P2 LEA.HI.X R7, R16, R5.reuse, R223, 0x1, P0 ;  /* 0x000000051007a211 */ /* 0x081fe400000f0cdf */
[----:B------:R-:W-:-:S03]  /*fdc0*/  @!P3 LEA.HI.X R3, R19, R5, R222, 0x1, P1 ;  /* 0x000000051303b211 */ /* 0x000fc600008f0cde */
[----:B------:R0:W-:Y:S04]  /*fdd0*/  @!P2 ST.E.128 desc[UR56][R6.64], RZ ;  /* 0x000000ff0600a985 */ /* 0x0001e8000c101d38 */
[----:B------:R0:W-:Y:S02]  /*fde0*/  @!P3 ST.E.128 desc[UR56][R2.64], RZ ;  /* 0x000000ff0200b985 */ /* 0x0001e4000c101d38 */
.L_x_2137:
[----:B------:R-:W-:Y:S05]  /*fdf0*/  BSYNC B0 ;  /* 0x0000000000007941 */ /* 0x000fea0003800000 */
.L_x_2127:
[----:B------:R-:W-:Y:S02]  /*fe00*/  ULDC UR4, c[0x0][0xc3c] ;  /* 0x00030f0000047ab9 */ /* 0x000fe40000000800 */
[----:B------:R-:W-:-:S13]  /*fe10*/  ISETP.GE.AND P0, PT, R31, UR4, PT ;  /* 0x000000041f007c0c */ /* 0x000fda000bf06270 */
[----:B------:R-:W-:Y:S05]  /*fe20*/  @!P0 BRA `(.L_x_2149) ;  /* 0xffffff1000708947 */ /* 0x000fea000383ffff */
[----:B------:R-:W-:Y:S05]  /*fe30*/  EXIT ;  /* 0x000000000000794d */ /* 0x000fea0003800000 */
.L_x_2087:
[----:B------:R-:W-:-:S08]  /*fe40*/  NOP ;  /* 0x0000000000007918 */ /* 0x000fd00000000000 */
[----:B------:R-:W0:-:S00]  /*fe50*/  USETMAXREG.DEALLOC.CTAPOOL 0x18 ;  /* 0x00000018000079c8 */ /* 0x000e0000080e0500 */
[----:B0-----:R-:W-:Y:S01]  /*fe60*/  LOP3.LUT R0, R0, 0x3, RZ, 0xc0, !PT ;  /* 0x0000000300007812 */ /* 0x001fe200078ec0ff */
[----:B------:R-:W-:-:S05]  /*fe70*/  IMAD.MOV.U32 R6, RZ, RZ, RZ ;  /* 0x000000ffff067224 */ /* 0x000fca00078e00ff */
[----:B------:R-:W0:Y:S02]  /*fe80*/  SHFL.IDX PT, R0, R0, RZ, 0x1f ;  /* 0x00001fff00007589 */ /* 0x000e2400000e0000 */
[----:B0-----:R-:W-:-:S04]  /*fe90*/  ISETP.NE.AND P0, PT, R0, RZ, PT ;  /* 0x000000ff0000720c */ /* 0x001fc80003f05270 */
[----:B------:R-:W-:-:S05]  /*fea0*/  P2R R0, PR, RZ, 0x1 ;  /* 0x00000001ff007803 */ /* 0x000fca0000000000 */
[----:B------:R0:W-:Y:S04]  /*feb0*/  STL [R1+0x34], R0 ;  /* 0x0000340001007387 */ /* 0x0001e80000100800 */
[----:B------:R-:W-:Y:S05]  /*fec0*/  @!P0 BRA `(.L_x_2150) ;  /* 0x00000000002c8947 */ /* 0x000fea0003800000 */
[----:B------:R-:W1:Y:S08]  /*fed0*/  S2UR UR5, SR_CgaCtaId ;  /* 0x00000000000579c3 */ /* 0x000e700000008800 */
[----:B------:R-:W-:Y:S06]  /*fee0*/  BAR.SYNC.DEFER_BLOCKING 0x5, 0x180 ;  /* 0x0146000000007b1d */ /* 0x000fec0000010000 */
[----:B------:R-:W-:-:S02]  /*fef0*/  UMOV UR4, 0x400 ;  /* 0x0000040000047882 */ /* 0x000fc40000000000 */
[----:B-1----:R-:W-:-:S09]  /*ff00*/  ULEA UR4, UR5, UR4, 0x18 ;  /* 0x0000000405047291 */ /* 0x002fd2000f8ec03f */
[----:B------:R-:W1:Y:S04]  /*ff10*/  LDS.128 R4, [UR4+0x298d0] ;  /* 0x0298d004ff047984 */ /* 0x000e680008000c00 */
[----:B-1----:R1:W-:Y:S01]  /*ff20*/  STL.64 [R1+0x10], R4 ;  /* 0x0000100401007387 */ /* 0x0023e20000100a00 */
[----:B0-----:R-:W-:-:S03]  /*ff30*/  IMAD.MOV.U32 R0, RZ, RZ, R7 ;  /* 0x000000ffff007224 */ /* 0x001fc600078e0007 */
[----:B------:R1:W-:Y:S02]  /*ff40*/  STL [R1+0x18], R6 ;  /* 0x0000180601007387 */ /* 0x0003e40000100800 */
[----:B------:R-:W-:Y:S01]  /*ff50*/  R2UR UR42, R0 ;  /* 0x00000000002a72ca */ /* 0x000fe200000e0000 */
[----:B------:R-:W-:Y:S06]  /*ff60*/  BAR.ARV 0x4, 0x180 ;  /* 0x0106000000007b1d */ /* 0x000fec0000002000 */
[----:B------:R-:W-:Y:S08]  /*ff70*/  BRA `(.L_x_2151) ;  /* 0x0000000c00c47947 */ /* 0x000ff00003800000 */
.L_x_2150:
[----:B0-----:R-:W0:Y:S01]  /*ff80*/  S2R R0, SR_TID.X ;  /* 0x0000000000007919 */ /* 0x001e220000002100 */
        /* <DEDUP_REMOVED lines=43> */
.L_x_2154:
        /* <DEDUP_REMOVED lines=39> */
.L_x_2152:
        /* <DEDUP_REMOVED lines=15> */
.L_x_2155:
        /* <DEDUP_REMOVED lines=62> */
.L_x_2156:
        /* <DEDUP_REMOVED lines=63> */
.L_x_2157:
[----:B01----:R-:W-:-:S05]  /*10d70*/  LOP3.LUT R3, RZ, R2, RZ, 0x33, !PT ;  /* 0x00000002ff037212 */ /* 0x003fca00078e33ff */
[----:B------:R-:W-:-:S05]  /*10d80*/  IMAD.IADD R2, R6, 0x1, R3 ;  /* 0x0000000106027824 */ /* 0x000fca00078e0203 */
[----:B------:R1:W-:Y:S01]  /*10d90*/  STL [R1+0x14], R2 ;  /* 0x0000140201007387 */ /* 0x0003e20000100800 */
[----:B------:R-:W-:Y:S05]  /*10da0*/  BRA `(.L_x_2158) ;  /* 0x00000000000c7947 */ /* 0x000fea0003800000 */
.L_x_2153:
[----:B------:R0:W-:Y:S04]  /*10db0*/  STL [R1+0x10], R7 ;  /* 0x0000100701007387 */ /* 0x0001e80000100800 */
[----:B------:R0:W-:Y:S04]  /*10dc0*/  STL [R1+0x14], RZ ;  /* 0x000014ff01007387 */ /* 0x0001e80000100800 */
[----:B------:R0:W-:Y:S02]  /*10dd0*/  STL [R1+0x18], RZ ;  /* 0x000018ff01007387 */ /* 0x0001e40000100800 */
.L_x_2158:
        /* <DEDUP_REMOVED lines=11> */
.L_x_2151:
        /* <DEDUP_REMOVED lines=23> */
[C---:B------:R-:W-:Y:S01]  /*11000*/  IMAD.SHL.U32 R2, R11.reuse, 0x20, RZ ;  /* 0x000000200b027824 */ /* 0x040fe200078e00ff */
        /* <DEDUP_REMOVED lines=25> */
[----:B------:R-:W-:-:S03]  /*111a0*/  IMAD.MOV.U32 R0, RZ, RZ, 0x1 ;  /* 0x00000001ff007424 */ /* 0x000fc600078e00ff */
[----:B------:R0:W-:Y:S04]  /*111b0*/  STL [R1+0x28], R2 ;  /* 0x0000280201007387 */ /* 0x0001e80000100800 */
[----:B------:R-:W-:Y:S04]  /*111c0*/  STL [R1+0x30], RZ ;  /* 0x000030ff01007387 */ /* 0x000fe80000100800 */
[----:B------:R1:W-:Y:S01]  /*111d0*/  STL [R1], R0 ;  /* 0x0000000001007387 */ /* 0x0003e20000100800 */
[C---:B0-----:R-:W-:Y:S02]  /*111e0*/  LOP3.LUT R2, R4.reuse, 0x40, RZ, 0xfc, !PT ;  /* 0x0000004004027812 */ /* 0x041fe400078efcff */
[----:B-1----:R-:W-:-:S07]  /*111f0*/  LOP3.LUT R0, R4, 0x80, RZ, 0xfc, !PT ;  /* 0x0000008004007812 */ /* 0x002fce00078efcff */
.L_x_2231:
[----:B------:R-:W-:Y:S01]  /*11200*/  ULDC.64 UR4, c[0x0][0xc88] ;  /* 0x0003220000047ab9 */ /* 0x000fe20000000a00 */
[----:B------:R-:W-:Y:S01]  /*11210*/  IMAD.MOV.U32 R0, RZ, RZ, RZ ;  /* 0x000000ffff007224 */ /* 0x000fe200078e00ff */
[----:B------:R-:W-:Y:S01]  /*11220*/  UIMAD.WIDE UR4, UR42, 0x4, UR4 ;  /* 0x000000042a0478a5 */ /* 0x000fe2000f8e0204 */
[----:B------:R-:W2:Y:S01]  /*11230*/  LDL.LU R12, [R1+0x18] ;  /* 0x00001800010c7983 */ /* 0x000ea20000300800 */
[----:B------:R-:W-:Y:S01]  /*11240*/  ULDC.64 UR6, c[0x0][0xa08] ;  /* 0x0002820000067ab9 */ /* 0x000fe20000000a00 */
[----:B------:R-:W-:Y:S01]  /*11250*/  IMAD.MOV.U32 R9, RZ, RZ, RZ ;  /* 0x000000ffff097224 */ /* 0x000fe200078e00ff */
[----:B------:R-:W-:Y:S01]  /*11260*/  ULDC.64 UR8, c[0x0][0xa18] ;  /* 0x0002860000087ab9 */ /* 0x000fe20000000a00 */
[----:B0-----:R-:W0:Y:S01]  /*11270*/  LDC R19, c[0x0][0x288] ;  /* 0x0000a200ff137b82 */ /* 0x001e220000000800 */
[----:B------:R-:W-:Y:S02]  /*11280*/  IMAD.U32 R2, RZ, RZ, UR4 ;  /* 0x00000004ff027e24 */ /* 0x000fe4000f8e00ff */
[----:B------:R-:W-:Y:S01]  /*11290*/  IMAD.U32 R3, RZ, RZ, UR5 ;  /* 0x00000005ff037e24 */ /* 0x000fe2000f8e00ff */
[----:B------:R-:W-:-:S04]  /*112a0*/  ULDC.64 UR4, c[0x0][0xa28] ;  /* 0x00028a0000047ab9 */ /* 0x000fc80000000a00 */
[----:B------:R-:W3:Y:S01]  /*112b0*/  LDG.E R2, desc[UR56][R2.64] ;  /* 0x0000003802027981 */ /* 0x000ee2000c1e1900 */
[----:B------:R-:W-:Y:S01]  /*112c0*/  UISETP.NE.U32.AND UP0, UPT, UR4, URZ, UPT ;  /* 0x0000003f0400728c */ /* 0x000fe2000bf05070 */
[----:B-1----:R-:W1:Y:S03]  /*112d0*/  LDC R10, c[0x0][0x424] ;  /* 0x00010900ff0a7b82 */ /* 0x002e660000000800 */
[----:B------:R-:W-:-:S05]  /*112e0*/  UISETP.NE.AND.EX UP0, UPT, UR5, URZ, UPT, UP0 ;  /* 0x0000003f0500728c */ /* 0x000fca000bf05300 */
[----:B------:R-:W4:Y:S01]  /*112f0*/  LDC R11, c[0x0][0x2f0] ;  /* 0x0000bc00ff0b7b82 */ /* 0x000f220000000800 */
[----:B------:R-:W-:Y:S02]  /*11300*/  PLOP3.LUT P0, PT, PT, PT, UP0, 0x80, 0x0 ;  /* 0x000000000000781c */ /* 0x000fe40003f0f008 */
[----:B---3--:R-:W-:-:S13]  /*11310*/  R2UR UR46, R2 ;  /* 0x00000000022e72ca */ /* 0x008fda00000e0000 */
[----:B------:R-:W-:Y:S02]  /*11320*/  USHF.R.S32.HI UR45, URZ, 0x1f, UR46 ;  /* 0x0000001f3f2d7899 */ /* 0x000fe4000801142e */
[----:B------:R-:W-:-:S04]  /*11330*/  @UP0 ULEA UR4, UP1, UR46, UR4, 0x2 ;  /* 0x000000042e040291 */ /* 0x000fc8000f82103f */
[----:B------:R-:W-:Y:S02]  /*11340*/  @UP0 ULEA.HI.X UR5, UR46, UR5, UR45, 0x2, UP1 ;  /* 0x000000052e050291 */ /* 0x000fe400088f142d */
[----:B------:R-:W-:-:S04]  /*11350*/  IMAD.U32 R2, RZ, RZ, UR4 ;  /* 0x00000004ff027e24 */ /* 0x000fc8000f8e00ff */
[----:B------:R-:W-:Y:S01]  /*11360*/  IMAD.U32 R3, RZ, RZ, UR5 ;  /* 0x00000005ff037e24 */ /* 0x000fe2000f8e00ff */
[----:B------:R-:W-:Y:S01]  /*11370*/  ULDC.64 UR4, c[0x0][0xa00] ;  /* 0x0002800000047ab9 */ /* 0x000fe20000000a00 */
[----:B------:R-:W-:-:S03]  /*11380*/  USHF.L.U32 UR43, UR46, 0x2, URZ ;  /* 0x000000022e2b7899 */ /* 0x000fc6000800063f */
[----:B------:R3:W5:Y:S01]  /*11390*/  @P0 LDG.E R0, desc[UR56][R2.64] ;  /* 0x0000003802000981 */ /* 0x000762000c1e1900 */
[----:B------:R-:W-:Y:S01]  /*113a0*/  ISETP.NE.U32.AND P0, PT, RZ, UR4, PT ;  /* 0x00000004ff007c0c */ /* 0x000fe2000bf05070 */
[----:B------:R-:W-:Y:S02]  /*113b0*/  USHF.L.U64.HI UR44, UR46, 0x2, UR45 ;  /* 0x000000022e2c7899 */ /* 0x000fe4000801022d */
[----:B------:R-:W-:Y:S01]  /*113c0*/  UIADD3 UR4, UP0, UR43, UR4, URZ ;  /* 0x000000042b047290 */ /* 0x000fe2000ff1e03f */
[----:B------:R-:W-:Y:S02]  /*113d0*/  ISETP.NE.AND.EX P2, PT, RZ, UR5, PT, P0 ;  /* 0x00000005ff007c0c */ /* 0x000fe4000bf45300 */
[----:B------:R-:W-:Y:S01]  /*113e0*/  ISETP.NE.U32.AND P0, PT, RZ, UR6, PT ;  /* 0x00000006ff007c0c */ /* 0x000fe2000bf05070 */
[----:B------:R-:W-:Y:S02]  /*113f0*/  UIADD3.X UR5, UR44, UR5, URZ, UP0, !UPT ;  /* 0x000000052c057290 */ /* 0x000fe400087fe43f */
[----:B------:R-:W-:Y:S01]  /*11400*/  IMAD.U32 R4, RZ, RZ, UR4 ;  /* 0x00000004ff047e24 */ /* 0x000fe2000f8e00ff */
[----:B------:R-:W-:Y:S01]  /*11410*/  UIADD3 UR4, UP0, UR43, UR6, URZ ;  /* 0x000000062b047290 */ /* 0x000fe2000ff1e03f */
[----:B------:R-:W-:-:S02]  /*11420*/  ISETP.NE.AND.EX P0, PT, RZ, UR7, PT, P0 ;  /* 0x00000007ff007c0c */ /* 0x000fc4000bf05300 */
[----:B------:R-:W-:Y:S01]  /*11430*/  IMAD.U32 R5, RZ, RZ, UR5 ;  /* 0x00000005ff057e24 */ /* 0x000fe2000f8e00ff */
[----:B------:R-:W-:-:S04]  /*11440*/  UIADD3.X UR5, UR44, UR7, URZ, UP0, !UPT ;  /* 0x000000072c057290 */ /* 0x000fc800087fe43f */
[----:B------:R-:W4:Y:S01]  /*11450*/  @P2 LDG.E R8, desc[UR56][R4.64] ;  /* 0x0000003804082981 */ /* 0x000f22000c1e1900 */
[----:B------:R-:W-:Y:S01]  /*11460*/  IMAD.U32 R6, RZ, RZ, UR4 ;  /* 0x00000004ff067e24 */ /* 0x000fe2000f8e00ff */
[----:B------:R-:W-:Y:S01]  /*11470*/  UISETP.NE.U32.AND UP0, UPT, UR8, URZ, UPT ;  /* 0x0000003f0800728c */ /* 0x000fe2000bf05070 */
[----:B------:R-:W-:-:S03]  /*11480*/  IMAD.U32 R7, RZ, RZ, UR5 ;  /* 0x00000005ff077e24 */ /* 0x000fc6000f8e00ff */
[----:B------:R-:W-:Y:S02]  /*11490*/  UISETP.NE.AND.EX UP0, UPT, UR9, URZ, UPT, UP0 ;  /* 0x0000003f0900728c */ /* 0x000fe4000bf05300 */
[----:B------:R-:W5:Y:S04]  /*114a0*/  @P0 LDG.E R9, desc[UR56][R6.64] ;  /* 0x0000003806090981 */ /* 0x000f68000c1e1900 */
[----:B------:R-:W-:-:S05]  /*114b0*/  PLOP3.LUT P3, PT, PT, PT, UP0, 0x80, 0x0 ;  /* 0x000000000000781c */ /* 0x000fca0003f6f008 */
[----:B------:R-:W-:-:S04]  /*114c0*/  @UP0 UIADD3 UR4, UP1, UR43, UR8, URZ ;  /* 0x000000082b040290 */ /* 0x000fc8000ff3e03f */
[----:B------:R-:W-:Y:S02]  /*114d0*/  @UP0 UIADD3.X UR5, UR44, UR9, URZ, UP1, !UPT ;  /* 0x000000092c050290 */ /* 0x000fe40008ffe43f */
[----:B---3--:R-:W-:-:S04]  /*114e0*/  IMAD.U32 R2, RZ, RZ, UR4 ;  /* 0x00000004ff027e24 */ /* 0x008fc8000f8e00ff */
[----:B------:R-:W-:-:S05]  /*114f0*/  IMAD.U32 R3, RZ, RZ, UR5 ;  /* 0x00000005ff037e24 */ /* 0x000fca000f8e00ff */
[----:B0-----:R0:W5:Y:S01]  /*11500*/  @P3 LDG.E R19, desc[UR56][R2.64] ;  /* 0x0000003802133981 */ /* 0x001162000c1e1900 */
[----:B------:R-:W-:Y:S01]  /*11510*/  UMOV UR47, URZ ;  /* 0x0000003f002f7c82 */ /* 0x000fe20008000000 */
[----:B--2---:R-:W-:Y:S01]  /*11520*/  R2UR UR36, R12 ;  /* 0x000000000c2472ca */ /* 0x004fe200000e0000 */
[----:B0-----:R-:W0:Y:S02]  /*11530*/  LDC.64 R2, c[0x0][0x418] ;  /* 0x00010600ff027b82 */ /* 0x001e240000000a00 */
[----:B0-----:R-:W-:Y:S02]  /*11540*/  ISETP.NE.U32.AND P1, PT, R2, RZ, PT ;  /* 0x000000ff0200720c */ /* 0x001fe40003f25070 */
[----:B------:R-:W-:Y:S02]  /*11550*/  LOP3.LUT R2, R12, 0xff000000, RZ, 0xc0, !PT ;  /* 0xff0000000c027812 */ /* 0x000fe400078ec0ff */
[----:B------:R-:W-:Y:S02]  /*11560*/  ISETP.NE.AND.EX P1, PT, R3, RZ, PT, P1 ;  /* 0x000000ff0300720c */ /* 0x000fe40003f25310 */
[----:B------:R-:W-:-:S02]  /*11570*/  SHF.R.U32.HI R2, RZ, 0x8, R2 ;  /* 0x00000008ff027819 */ /* 0x000fc40000011602 */
[----:B----4-:R-:W-:Y:S02]  /*11580*/  @P2 R2UR UR47, R8 ;  /* 0x00000000082f22ca */ /* 0x010fe400000e0000 */
[----:B------:R-:W-:-:S04]  /*11590*/  LOP3.LUT R8, R12, 0xff0000, RZ, 0xc0, !PT ;  /* 0x00ff00000c087812 */ /* 0x000fc800078ec0ff */
[----:B------:R-:W-:Y:S01]  /*115a0*/  LEA.HI R8, R8, R2, RZ, 0x10 ;  /* 0x0000000208087211 */ /* 0x000fe200078f80ff */
[----:B-1----:R-:W-:Y:S08]  /*115b0*/  @P3 BRA `(.L_x_2160) ;  /* 0x0000000000103947 */ /* 0x002ff00003800000 */
[----:B------:R-:W-:Y:S05]  /*115c0*/  @!P2 BRA `(.L_x_2160) ;  /* 0x00000000000ca947 */ /* 0x000fea0003800000 */
[----:B-----5:R-:W2:Y:S04]  /*115d0*/  LDG.E R19, desc[UR56][R4.64] ;  /* 0x0000003804137981 */ /* 0x020ea8000c1e1900 */
[----:B------:R-:W2:Y:S02]  /*115e0*/  LDG.E R4, desc[UR56][R4.64+0x4] ;  /* 0x0000043804047981 */ /* 0x000ea4000c1e1900 */
[----:B--2---:R-:W-:-:S07]  /*115f0*/  IMAD.IADD R19, R4, 0x1, -R19 ;  /* 0x0000000104137824 */ /* 0x004fce00078e0a13 */
.L_x_2160:
[----:B------:R-:W-:Y:S01]  /*11600*/  IMAD.U32 R3, RZ, RZ, UR46 ;  /* 0x0000002eff037e24 */ /* 0x000fe2000f8e00ff */
[----:B------:R-:W-:Y:S01]  /*11610*/  ULDC.64 UR4, c[0x0][0xa20] ;  /* 0x0002880000047ab9 */ /* 0x000fe20000000a00 */
[----:B-----5:R-:W-:Y:S01]  /*11620*/  IMAD.IADD R4, R9, 0x1, R0 ;  /* 0x0000000109047824 */ /* 0x020fe200078e0200 */
[----:B------:R-:W-:Y:S01]  /*11630*/  ISETP.NE.U32.AND P2, PT, RZ, UR4, PT ;  /* 0x00000004ff007c0c */ /* 0x000fe2000bf45070 */
[----:B------:R-:W-:Y:S01]  /*11640*/  ULOP3.LUT UR36, UR36, 0xffff, URZ, 0xc0, !UPT ;  /* 0x0000ffff24247892 */ /* 0x000fe2000f8ec03f */
[----:B------:R0:W-:Y:S01]  /*11650*/  STL [R1+0x4], R3 ;  /* 0x0000040301007387 */ /* 0x0001e20000100800 */
[----:B------:R-:W-:Y:S02]  /*11660*/  SEL R2, R10, 0x1, P1 ;  /* 0x000000010a027807 */ /* 0x000fe40000800000 */
[----:B------:R-:W-:Y:S01]  /*11670*/  ISETP.NE.AND.EX P2, PT, RZ, UR5, PT, P2 ;  /* 0x00000005ff007c0c */ /* 0x000fe2000bf45320 */
[----:B------:R0:W-:Y:S02]  /*11680*/  STL [R1+0x1c], R4 ;  /* 0x00001c0401007387 */ /* 0x0001e40000100800 */
[----:B------:R-:W-:-:S10]  /*11690*/  IMAD R2, R2, R11, RZ ;  /* 0x0000000b02027224 */ /* 0x000fd400078e02ff */
[----:B0-----:R-:W-:Y:S05]  /*116a0*/  @!P2 BRA `(.L_x_2161) ;  /* 0x000000000018a947 */ /* 0x001fea0003800000 */
[----:B------:R-:W-:-:S04]  /*116b0*/  UIADD3 UR4, UP0, UR43, UR4, URZ ;  /* 0x000000042b047290 */ /* 0x000fc8000ff1e03f */
[----:B------:R-:W-:Y:S02]  /*116c0*/  UIADD3.X UR5, UR44, UR5, URZ, UP0, !UPT ;  /* 0x000000052c057290 */ /* 0x000fe400087fe43f */
[----:B------:R-:W-:-:S04]  /*116d0*/  IMAD.U32 R2, RZ, RZ, UR4 ;  /* 0x00000004ff027e24 */ /* 0x000fc8000f8e00ff */
[----:B------:R-:W-:-:S05]  /*116e0*/  IMAD.U32 R3, RZ, RZ, UR5 ;  /* 0x00000005ff037e24 */ /* 0x000fca000f8e00ff */
[----:B------:R0:W5:Y:S01]  /*116f0*/  LDG.E R2, desc[UR56][R2.64] ;  /* 0x0000003802027981 */ /* 0x000162000c1e1900 */
[----:B------:R-:W-:Y:S05]  /*11700*/  BRA `(.L_x_2162) ;  /* 0x0000000000107947 */ /* 0x000fea0003800000 */
.L_x_2161:
[----:B------:R-:W-:Y:S05]  /*11710*/  @!P0 BRA `(.L_x_2162) ;  /* 0x00000000000c8947 */ /* 0x000fea0003800000 */
[----:B------:R-:W2:Y:S04]  /*11720*/  LDG.E R2, desc[UR56][R6.64] ;  /* 0x0000003806027981 */ /* 0x000ea8000c1e1900 */
[----:B------:R-:W2:Y:S02]  /*11730*/  LDG.E R6, desc[UR56][R6.64+0x4] ;  /* 0x0000043806067981 */ /* 0x000ea4000c1e1900 */
[----:B--2---:R-:W-:-:S07]  /*11740*/  IMAD.IADD R2, R6, 0x1, -R2 ;  /* 0x0000000106027824 */ /* 0x004fce00078e0a02 */
.L_x_2162:
[----:B0-----:R-:W2:Y:S01]  /*11750*/  LDL R3, [R1+0x14] ;  /* 0x0000140001037983 */ /* 0x001ea20000100800 */
[----:B-----5:R-:W-:Y:S02]  /*11760*/  IMAD.IADD R2, R2, 0x1, -R0 ;  /* 0x0000000102027824 */ /* 0x020fe400078e0a00 */
[----:B------:R-:W0:Y:S02]  /*11770*/  LDC R0, c[0x0][0x448] ;  /* 0x00011200ff007b82 */ /* 0x000e240000000800 */
[----:B0-----:R-:W-:-:S13]  /*11780*/  ISETP.NE.AND P0, PT, R0, 0x1, PT ;  /* 0x000000010000780c */ /* 0x001fda0003f05270 */
[----:B------:R-:W0:Y:S08]  /*11790*/  @P0 LDC R4, c[0x0][0x44c] ;  /* 0x00011300ff040b82 */ /* 0x000e300000000800 */
[----:B------:R-:W1:Y:S01]  /*117a0*/  @P0 LDC R0, c[0x0][0x450] ;  /* 0x00011400ff000b82 */ /* 0x000e620000000800 */
[----:B--2---:R-:W-:-:S04]  /*117b0*/  IMAD.SHL.U32 R3, R3, 0x80, RZ ;  /* 0x0000008003037824 */ /* 0x004fc800078e00ff */
[----:B------:R-:W-:-:S04]  /*117c0*/  VIADD R3, R3, 0x7f ;  /* 0x0000007f03037836 */ /* 0x000fc80000000000 */
[----:B0-----:R-:W-:-:S05]  /*117d0*/  @P0 IMAD.HI.U32 R4, R3, R4, RZ ;  /* 0x0000000403040227 */ /* 0x001fca00078e00ff */
[----:B-1----:R-:W-:Y:S01]  /*117e0*/  @P0 SHF.R.U32.HI R3, RZ, R0, R4 ;  /* 0x00000000ff030219 */ /* 0x002fe20000011604 */
[C---:B------:R-:W-:Y:S01]  /*117f0*/  VIADD R0, R2.reuse, 0x9f ;  /* 0x0000009f02007836 */ /* 0x040fe20000000000 */
[----:B------:R-:W-:Y:S02]  /*11800*/  IADD3 R2, R2, 0xa0, -R19 ;  /* 0x000000a002027810 */ /* 0x000fe40007ffe813 */
[----:B------:R-:W-:Y:S01]  /*11810*/  SHF.R.U32.HI R4, RZ, 0x10, R8 ;  /* 0x00000010ff047819 */ /* 0x000fe20000011608 */
[----:B------:R-:W-:-:S03]  /*11820*/  IMAD.HI R0, R0, 0x66666667, RZ ;  /* 0x6666666700007827 */ /* 0x000fc600078e02ff */
[----:B------:R-:W-:Y:S01]  /*11830*/  ISETP.NE.AND P0, PT, R4, RZ, PT ;  /* 0x000000ff0400720c */ /* 0x000fe20003f05270 */
[----:B------:R-:W-:Y:S01]  /*11840*/  IMAD.IADD R2, R2, 0x1, R3 ;  /* 0x0000000102027824 */ /* 0x000fe200078e0203 */
[----:B------:R-:W-:-:S03]  /*11850*/  SHF.R.U32.HI R3, RZ, 0x1f, R0 ;  /* 0x0000001fff037819 */ /* 0x000fc60000011600 */
[----:B------:R-:W-:Y:S01]  /*11860*/  IMAD.HI R2, R2, 0x66666667, RZ ;  /* 0x6666666702027827 */ /* 0x000fe200078e02ff */
[----:B------:R-:W-:-:S04]  /*11870*/  LEA.HI.SX32 R0, R0, R3, 0x1a ;  /* 0x0000000300007211 */ /* 0x000fc800078fd2ff */
[----:B------:R-:W-:-:S03]  /*11880*/  SHF.R.U32.HI R3, RZ, 0x1f, R2 ;  /* 0x0000001fff037819 */ /* 0x000fc60000011602 */
[----:B------:R-:W0:Y:S01]  /*11890*/  @!P0 LDC R4, c[0x0][0x9f0] ;  /* 0x00027c00ff048b82 */ /* 0x000e220000000800 */
[----:B------:R-:W-:Y:S01]  /*118a0*/  LEA.HI.SX32 R3, R2, R3, 0x1a ;  /* 0x0000000302037211 */ /* 0x000fe200078fd2ff */
[----:B------:R-:W-:-:S03]  /*118b0*/  IMAD.MOV.U32 R2, RZ, RZ, RZ ;  /* 0x000000ffff027224 */ /* 0x000fc600078e00ff */
[----:B------:R-:W-:-:S04]  /*118c0*/  VIMNMX R0, R0, R3, PT ;  /* 0x0000000300007248 */ /* 0x000fc80003fe0100 */
[----:B------:R-:W-:-:S13]  /*118d0*/  ISETP.GE.AND P1, PT, R0, 0x1, PT ;  /* 0x000000010000780c */ /* 0x000fda0003f26270 */
[----:B------:R-:W-:Y:S05]  /*118e0*/  @!P1 BRA `(.L_x_2163) ;  /* 0x0000000000689947 */ /* 0x000fea0003800000 */
[-C--:B0-----:R-:W-:Y:S02]  /*118f0*/  IABS R5, R4.reuse ;  /* 0x0000000400057213 */ /* 0x081fe40000000000 */
        /* <DEDUP_REMOVED lines=10> */
[----:B------:R-:W-:-:S04]  /*119a0*/  IADD3 R3, R4, -0x1, R0 ;  /* 0xffffffff04037810 */ /* 0x000fc80007ffe000 */
        /* <DEDUP_REMOVED lines=14> */
.L_x_2163:
[----:B------:R-:W-:Y:S01]  /*11a90*/  LOP3.LUT R8, R8, 0xff, RZ, 0xc0, !PT ;  /* 0x000000ff08087812 */ /* 0x000fe200078ec0ff */
[----:B------:R-:W-:Y:S04]  /*11aa0*/  BSSY B7, `(.L_x_2164) ;  /* 0x0000319000077945 */ /* 0x000fe80003800000 */
[----:B------:R-:W-:-:S05]  /*11ab0*/  IMAD R3, R8, R2, RZ ;  /* 0x0000000208037224 */ /* 0x000fca00078e02ff */
[----:B------:R-:W-:Y:S01]  /*11ac0*/  VIADDMNMX R0, R3, R2, R0, PT ;  /* 0x0000000203007246 */ /* 0x000fe20003800100 */
[----:B------:R1:W-:Y:S03]  /*11ad0*/  STL [R1+0x8], R3 ;  /* 0x0000080301007387 */ /* 0x0003e60000100800 */
[----:B------:R-:W-:Y:S01]  /*11ae0*/  ISETP.GT.AND P0, PT, R0, R3, PT ;  /* 0x000000030000720c */ /* 0x000fe20003f04270 */
[----:B------:R1:W-:-:S12]  /*11af0*/  STL [R1+0x2c], R0 ;  /* 0x00002c0001007387 */ /* 0x0003d80000100800 */
[----:B-1----:R-:W-:Y:S05]  /*11b00*/  @P0 BRA `(.L_x_2165) ;  /* 0x0000000000480947 */ /* 0x002fea0003800000 */
[----:B------:R-:W1:Y:S02]  /*11b10*/  S2R R3, SR_TID.X ;  /* 0x0000000000037919 */ /* 0x000e640000002100 */
[----:B-1----:R-:W-:-:S04]  /*11b20*/  LOP3.LUT R3, R3, 0x7f, RZ, 0xc0, !PT ;  /* 0x0000007f03037812 */ /* 0x002fc800078ec0ff */
[----:B------:R-:W-:-:S13]  /*11b30*/  ISETP.NE.AND P0, PT, R3, RZ, PT ;  /* 0x000000ff0300720c */ /* 0x000fda0003f05270 */
[----:B------:R-:W-:Y:S05]  /*11b40*/  @P0 BRA `(.L_x_2166) ;  /* 0x0000003000380947 */ /* 0x000fea0003800000 */
[----:B------:R-:W1:Y:S01]  /*11b50*/  S2R R3, SR_LANEID ;  /* 0x0000000000037919 */ /* 0x000e620000000000 */
[----:B------:R-:W-:Y:S02]  /*11b60*/  VOTEU.ANY UR4, UPT, PT ;  /* 0x0000000000047886 */ /* 0x000fe400038e0100 */
[----:B------:R-:W1:Y:S08]  /*11b70*/  FLO.U32 R0, UR4 ;  /* 0x0000000400007d00 */ /* 0x000e7000080e0000 */
[----:B------:R-:W2:Y:S01]  /*11b80*/  POPC R5, UR4 ;  /* 0x0000000400057d09 */ /* 0x000ea20008000000 */
[----:B-1----:R-:W-:-:S02]  /*11b90*/  ISETP.EQ.U32.AND P0, PT, R0, R3, PT ;  /* 0x000000030000720c */ /* 0x002fc40003f02070 */
[----:B------:R-:W2:Y:S11]  /*11ba0*/  LDC.64 R2, c[0x0][0xc60] ;  /* 0x00031800ff027b82 */ /* 0x000eb60000000a00 */
[----:B--2---:R-:W2:Y:S01]  /*11bb0*/  @P0 ATOMG.E.ADD.STRONG.GPU PT, R3, desc[UR56][R2.64], R5 ;  /* 0x00000005020309a8 */ /* 0x004ea200081ee1f8 */
[----:B0-----:R-:W0:Y:S02]  /*11bc0*/  S2R R4, SR_LTMASK ;  /* 0x0000000000047919 */ /* 0x001e240000003900 */
[----:B0-----:R-:W-:-:S04]  /*11bd0*/  LOP3.LUT R4, R4, UR4, RZ, 0xc0, !PT ;  /* 0x0000000404047c12 */ /* 0x001fc8000f8ec0ff */
[----:B------:R-:W0:Y:S01]  /*11be0*/  POPC R7, R4 ;  /* 0x0000000400077309 */ /* 0x000e220000000000 */
[----:B--2---:R-:W0:Y:S02]  /*11bf0*/  SHFL.IDX PT, R0, R3, R0, 0x1f ;  /* 0x00001f0003007589 */ /* 0x004e2400000e0000 */
[----:B0-----:R-:W-:-:S05]  /*11c00*/  IADD3 R0, R0, UR40, R7 ;  /* 0x0000002800007c10 */ /* 0x001fca000fffe007 */
[----:B------:R1:W-:Y:S01]  /*11c10*/  STL [R1+0x10], R0 ;  /* 0x0000100001007387 */ /* 0x0003e20000100800 */
[----:B------:R-:W-:Y:S05]  /*11c20*/  BRA `(.L_x_2166) ;  /* 0x0000003000007947 */ /* 0x000fea0003800000 */
.L_x_2165:
        /* <DEDUP_REMOVED lines=20> */
.L_x_2168:
[----:B------:R-:W-:Y:S05]  /*11d70*/  BSYNC B6 ;  /* 0x0000000000067941 */ /* 0x000fea0003800000 */
.L_x_2167:
[----:B------:R-:W-:Y:S01]  /*11d80*/  VIADD R0, R17, 0xa400 ;  /* 0x0000a40011007836 */ /* 0x000fe20000000000 */
[----:B------:R-:W-:Y:S04]  /*11d90*/  BSSY B6, `(.L_x_2169) ;  /* 0x0000014000067945 */ /* 0x000fe80003800000 */
[----:B------:R-:W-:-:S04]  /*11da0*/  LOP3.LUT P0, RZ, R0, 0x3ff, RZ, 0xc0, !PT ;  /* 0x000003ff00ff7812 */ /* 0x000fc8000780c0ff */
[----:B------:R-:W-:-:S09]  /*11db0*/  P2R R16, PR, RZ, 0x1 ;  /* 0x00000001ff107803 */ /* 0x000fd20000000000 */
        /* <DEDUP_REMOVED lines=17> */
.L_x_2170:
[----:B------:R-:W-:Y:S05]  /*11ed0*/  BSYNC B6 ;  /* 0x0000000000067941 */ /* 0x000fea0003800000 */
.L_x_2169:
        /* <DEDUP_REMOVED lines=20> */
.L_x_2172:
[----:B------:R-:W-:Y:S05]  /*12020*/  BSYNC B6 ;  /* 0x0000000000067941 */ /* 0x000fea0003800000 */
.L_x_2171:
[----:B------:R-:W-:Y:S01]  /*12030*/  ISETP.NE.AND P6, PT, R16, RZ, PT ;  /* 0x000000ff1000720c */ /* 0x000fe20003fc5270 */
[----:B------:R-:W-:-:S12]  /*12040*/  BSSY B6, `(.L_x_2173) ;  /* 0x0000012000067945 */ /* 0x000fd80003800000 */
        /* <DEDUP_REMOVED lines=17> */
.L_x_2174:
[----:B------:R-:W-:Y:S05]  /*12160*/  BSYNC B6 ;  /* 0x0000000000067941 */ /* 0x000fea0003800000 */
.L_x_2173:
        /* <DEDUP_REMOVED lines=21> */
[----:B------:R-:W-:Y:S01]  /*122c0*/  SEL R16, R8, RZ, !P0 ;  /* 0x000000ff08107207 */ /* 0x000fe20004000000 */
[----:B------:R-:W-:Y:S08]  /*122d0*/  BRA.DIV UR4, `(.L_x_2175) ;  /* 0x0000004204347947 */ /* 0x000ff0000b800000 */
[----:B------:R1:W3:Y:S02]  /*122e0*/  SHFL.IDX PT, R14, R0, RZ, 0x1f ;  /* 0x00001fff000e7589 */ /* 0x0002e400000e0000 */
.L_x_2250:
[----:B------:R-:W-:Y:S02]  /*122f0*/  PLOP3.LUT P1, PT, PT, PT, PT, 0x8, 0x0 ;  /* 0x000000000000781c */ /* 0x000fe40003f2e170 */
[----:B---3--:R-:W-:Y:S02]  /*12300*/  ISETP.NE.AND P0, PT, R14, RZ, PT ;  /* 0x000000ff0e00720c */ /* 0x008fe40003f05270 */
[----:B-1----:R-:W-:-:S05]  /*12310*/  P2R R0, PR, RZ, 0x2 ;  /* 0x00000002ff007803 */ /* 0x002fca0000000000 */
[----:B------:R1:W-:Y:S06]  /*12320*/  STL [R1+0x18], R0 ;  /* 0x0000180001007387 */ /* 0x0003ec0000100800 */
[----:B------:R-:W-:Y:S05]  /*12330*/  @P0 BRA `(.L_x_2176) ;  /* 0x00000004008c0947 */ /* 0x000fea0003800000 */
[----:B-1----:R-:W3:Y:S01]  /*12340*/  LDL R0, [R1+0x2c] ;  /* 0x00002c0001007983 */ /* 0x002ee20000100800 */
[----:B------:R-:W-:Y:S01]  /*12350*/  UMOV UR4, 0xffffffff ;  /* 0xffffffff00047882 */ /* 0x000fe20000000000 */
[----:B---3--:R-:W-:Y:S02]  /*12360*/  VIADD R0, R0, 0xffffffff ;  /* 0xffffffff00007836 */ /* 0x008fe40000000000 */
[----:B------:R-:W-:Y:S05]  /*12370*/  BRA.DIV UR4, `(.L_x_2177) ;  /* 0x00000042042c7947 */ /* 0x000fea000b800000 */
[----:B------:R-:W-:-:S13]  /*12380*/  ELECT P6, URZ, PT ;  /* 0x00000000003f782f */ /* 0x000fda00038c0000 */
.L_x_2253:
[----:B------:R-:W-:Y:S05]  /*12390*/  @!P6 BRA `(.L_x_2176) ;  /* 0x000000040074e947 */ /* 0x000fea0003800000 */
[----:B------:R-:W-:-:S04]  /*123a0*/  ISETP.NE.U32.AND P0, PT, R2, RZ, PT ;  /* 0x000000ff0200720c */ /* 0x000fc80003f05070 */
[----:B------:R-:W-:-:S13]  /*123b0*/  ISETP.NE.AND.EX P0, PT, R3, RZ, PT, P0 ;  /* 0x000000ff0300720c */ /* 0x000fda0003f05300 */
[----:B------:R-:W-:Y:S05]  /*123c0*/  @!P0 BRA `(.L_x_2178) ;  /* 0x0000000000448947 */ /* 0x000fea0003800000 */
[----:B------:R-:W1:Y:S01]  /*123d0*/  LDC R7, c[0x0][0x43c] ;  /* 0x00010f00ff077b82 */ /* 0x000e620000000800 */
[----:B------:R-:W-:Y:S01]  /*123e0*/  ULDC.64 UR4, c[0x0][0x428] ;  /* 0x00010a0000047ab9 */ /* 0x000fe20000000a00 */
[----:B-1----:R-:W-:-:S13]  /*123f0*/  ISETP.NE.AND P0, PT, R7, 0x1, PT ;  /* 0x000000010700780c */ /* 0x002fda0003f05270 */
[----:B0-----:R-:W0:Y:S02]  /*12400*/  @P0 LDC.64 R4, c[0x0][0x440] ;  /* 0x00011000ff040b82 */ /* 0x001e240000000a00 */
        /* <DEDUP_REMOVED lines=13> */
.L_x_2178:
[----:B-1----:R-:W3:Y:S01]  /*124e0*/  LDL R3, [R1] ;  /* 0x0000000001037983 */ /* 0x002ee20000100800 */
[----:B------:R-:W-:Y:S01]  /*124f0*/  IMAD R2, R18, 0x8, R17 ;  /* 0x0000000812027824 */ /* 0x000fe200078e0211 */
[----:B--2---:R-:W1:Y:S02]  /*12500*/  S2R R8, SR_TID.X ;  /* 0x0000000000087919 */ /* 0x004e640000002100 */
[----:B-1----:R-:W-:-:S04]  /*12510*/  LOP3.LUT R8, R8, 0x7f, RZ, 0xc0, !PT ;  /* 0x0000007f08087812 */ /* 0x002fc800078ec0ff */
[----:B------:R-:W-:Y:S02]  /*12520*/  ISETP.NE.AND P1, PT, R8, RZ, PT ;  /* 0x000000ff0800720c */ /* 0x000fe40003f25270 */
[----:B---3--:R-:W-:-:S04]  /*12530*/  SHF.L.U32 R3, R3, 0x1f, RZ ;  /* 0x0000001f03037819 */ /* 0x008fc800000006ff */
[----:B------:R-:W1:Y:S02]  /*12540*/  SYNCS.PHASECHK.TRANS64.TRYWAIT P0, [R2+URZ+0x29880], R3 ;  /* 0x02988003020075a7 */ /* 0x000e64000800017f */
[----:B-1----:R-:W-:Y:S05]  /*12550*/  @!P0 BRA `(.L_x_2179) ;  /* 0x0000003c00d48947 */ /* 0x002fea0003800000 */
.L_x_2254:
        /* <DEDUP_REMOVED lines=8> */
.L_x_2180:
[----:B------:R-:W2:Y:S01]  /*125e0*/  LDL R5, [R1+0x1c] ;  /* 0x00001c0001057983 */ /* 0x000ea20000100800 */
[----:B0-----:R-:W-:Y:S01]  /*125f0*/  IMAD R4, R18, 0x5000, R17 ;  /* 0x0000500012047824 */ /* 0x001fe200078e0211 */
        /* <DEDUP_REMOVED lines=14> */
[----:B0-2---:R-:W-:Y:S05]  /*126e0*/  @!P0 BRA `(.L_x_2181) ;  /* 0x0000003c00848947 */ /* 0x005fea0003800000 */
.L_x_2255:
        /* <DEDUP_REMOVED lines=8> */
.L_x_2182:
        /* <DEDUP_REMOVED lines=12> */
[----:B------:R-:W-:Y:S01]  /*12830*/  P2R R0, PR, RZ, 0x1 ;  /* 0x00000001ff007803 */ /* 0x000fe20000000000 */
[----:B------:R-:W-:Y:S01]  /*12840*/  UMOV UR18, 0x40 ;  /* 0x0000004000127882 */ /* 0x000fe20000000000 */
[----:B------:R-:W-:Y:S01]  /*12850*/  UMOV UR20, UR36 ;  /* 0x0000002400147c82 */ /* 0x000fe20008000000 */
[----:B------:R-:W-:Y:S01]  /*12860*/  UIADD3 UR25, UR25, 0x29830, URZ ;  /* 0x0002983019197890 */ /* 0x000fe2000fffe03f */
[----:B------:R-:W-:Y:S01]  /*12870*/  UMOV UR19, UR27 ;  /* 0x0000001b00137c82 */ /* 0x000fe20008000000 */
[----:B------:R-:W-:-:S02]  /*12880*/  UMOV UR21, UR29 ;  /* 0x0000001d00157c82 */ /* 0x000fc40008000000 */
[----:B------:R-:W-:Y:S01]  /*12890*/  UIADD3 UR24, UR8, 0x1a400, URZ ;  /* 0x0001a40008187890 */ /* 0x000fe2000fffe03f */
[----:B------:R3:W-:Y:S01]  /*128a0*/  STL [R1+0x18], R0 ;  /* 0x0000180001007387 */ /* 0x0007e20000100800 */
[----:B------:R-:W-:Y:S02]  /*128b0*/  UIADD3 UR16, UR8, 0x1cc00, URZ ;  /* 0x0001cc0008107890 */ /* 0x000fe4000fffe03f */
[----:B------:R-:W-:Y:S01]  /*128c0*/  UIADD3 UR8, UR8, 0x1f400, URZ ;  /* 0x0001f40008087890 */ /* 0x000fe2000fffe03f */
        /* <DEDUP_REMOVED lines=8> */
[----:B------:R3:W-:Y:S02]  /*12950*/  UTMALDG.4D [UR8], [UR4], desc[UR6] ;  /* 0x00000608040075b4 */ /* 0x0007e40008019000 */
[----:B---3--:R-:W-:Y:S01]  /*12960*/  NOP ;  /* 0x0000000000007918 */ /* 0x008fe20000000000 */
.L_x_2176:
[----:B------:R-:W-:Y:S05]  /*12970*/  WARPSYNC.ALL ;  /* 0x0000000000007948 */ /* 0x000fea0003800000 */
[----:B-1----:R-:W-:Y:S01]  /*12980*/  VIADD R0, R17, 0x14400 ;  /* 0x0001440011007836 */ /* 0x002fe20000000000 */
[----:B------:R-:W-:Y:S01]  /*12990*/  USHF.R.S32.HI UR4, URZ, 0x1f, UR47 ;  /* 0x0000001f3f047899 */ /* 0x000fe2000801142f */
        /* <DEDUP_REMOVED lines=14> */
[----:B0-----:R-:W-:Y:S01]  /*12a80*/  MOV R2, 0x0 ;  /* 0x0000000000027802 */ /* 0x001fe20000000f00 */
        /* <DEDUP_REMOVED lines=15> */
.L_x_2184:
[----:B------:R-:W-:Y:S05]  /*12b80*/  BSYNC B6 ;  /* 0x0000000000067941 */ /* 0x000fea0003800000 */
.L_x_2183:
[----:B------:R-:W3:Y:S01]  /*12b90*/  LDL R10, [R1+0x14] ;  /* 0x00001400010a7983 */ /* 0x000ee20000100800 */
[----:B------:R-:W1:Y:S01]  /*12ba0*/  LDC R5, c[0x0][0x448] ;  /* 0x00011200ff057b82 */ /* 0x000e620000000800 */
[----:B------:R-:W-:Y:S01]  /*12bb0*/  ULDC.64 UR6, c[0x0][0x2d8] ;  /* 0x0000b60000067ab9 */ /* 0x000fe20000000a00 */
[----:B0-----:R-:W0:Y:S01]  /*12bc0*/  S2R R2, SR_TID.X ;  /* 0x0000000000027919 */ /* 0x001e220000002100 */
[----:B------:R-:W-:Y:S01]  /*12bd0*/  UMOV UR4, UR50 ;  /* 0x0000003200047c82 */ /* 0x000fe20008000000 */
[----:B------:R-:W-:Y:S01]  /*12be0*/  UMOV UR5, UR37 ;  /* 0x0000002500057c82 */ /* 0x000fe20008000000 */
[----:B------:R-:W-:Y:S01]  /*12bf0*/  ULDC.64 UR8, c[0x0][0x2e0] ;  /* 0x0000b80000087ab9 */ /* 0x000fe20000000a00 */
[----:B-1----:R-:W-:Y:S01]  /*12c00*/  ISETP.NE.AND P0, PT, R5, 0x1, PT ;  /* 0x000000010500780c */ /* 0x002fe20003f05270 */
[----:B------:R-:W1:Y:S01]  /*12c10*/  S2R R6, SR_TID.X ;  /* 0x0000000000067919 */ /* 0x000e620000002100 */
[----:B0-----:R-:W-:-:S11]  /*12c20*/  LOP3.LUT R0, R2, 0x7f, RZ, 0xc0, !PT ;  /* 0x0000007f02007812 */ /* 0x001fd600078ec0ff */
[----:B------:R-:W0:Y:S01]  /*12c30*/  @P0 LDC R3, c[0x0][0x44c] ;  /* 0x00011300ff030b82 */ /* 0x000e220000000800 */
[----:B------:R-:W-:Y:S01]  /*12c40*/  IMAD.SHL.U32 R2, R2, 0x20, RZ ;  /* 0x0000002002027824 */ /* 0x000fe200078e00ff */
[----:B------:R-:W-:-:S06]  /*12c50*/  SHF.R.U32.HI R0, RZ, 0x2, R0 ;  /* 0x00000002ff007819 */ /* 0x000fcc0000011600 */
[----:B------:R-:W4:Y:S01]  /*12c60*/  @P0 LDC R4, c[0x0][0x450] ;  /* 0x00011400ff040b82 */ /* 0x000f220000000800 */
[----:B------:R-:W-:Y:S01]  /*12c70*/  LOP3.LUT R2, R0, 0x60, R2, 0xf8, !PT ;  /* 0x0000006000027812 */ /* 0x000fe200078ef802 */
[----:B------:R-:W-:Y:S02]  /*12c80*/  UIMAD.WIDE.U32 UR4, UR36, UR6, UR4 ;  /* 0x00000006240472a5 */ /* 0x000fe4000f8e0004 */
[----:B------:R-:W-:Y:S02]  /*12c90*/  UIMAD UR6, UR45, UR8, URZ ;  /* 0x000000082d0672a4 */ /* 0x000fe4000f8e023f */
[----:B------:R-:W-:Y:S02]  /*12ca0*/  UIMAD UR5, UR36, UR7, UR5 ;  /* 0x00000007240572a4 */ /* 0x000fe4000f8e0205 */
[----:B------:R-:W-:Y:S02]  /*12cb0*/  UIMAD UR6, UR46, UR9, UR6 ;  /* 0x000000092e0672a4 */ /* 0x000fe4000f8e0206 */
[----:B------:R-:W-:-:S03]  /*12cc0*/  UIMAD.WIDE.U32 UR4, UR46, UR8, UR4 ;  /* 0x000000082e0472a5 */ /* 0x000fc6000f8e0004 */
[----:B------:R-:W-:Y:S01]  /*12cd0*/  ULDC.64 UR8, c[0x0][0x2d0] ;  /* 0x0000b40000087ab9 */ /* 0x000fe20000000a00 */
[----:B------:R-:W-:Y:S01]  /*12ce0*/  UIADD3 UR5, UR5, UR6, URZ ;  /* 0x0000000605057290 */ /* 0x000fe2000fffe03f */
[----:B-1----:R-:W-:-:S05]  /*12cf0*/  IMAD.SHL.U32 R6, R6, 0x10, RZ ;  /* 0x0000001006067824 */ /* 0x002fca00078e00ff */
[----:B------:R-:W-:-:S04]  /*12d00*/  LOP3.LUT R6, R6, 0x30, RZ, 0xc0, !PT ;  /* 0x0000003006067812 */ /* 0x000fc800078ec0ff */
[----:B--2---:R-:W-:Y:S01]  /*12d10*/  LOP3.LUT R8, R6, 0x40, RZ, 0xfc, !PT ;  /* 0x0000004006087812 */ /* 0x004fe200078efcff */
[----:B---3--:R-:W-:-:S04]  /*12d20*/  IMAD R0, R10, 0x80, R2 ;  /* 0x000000800a007824 */ /* 0x008fc800078e0202 */
[----:B0-----:R-:W-:-:S04]  /*12d30*/  @P0 IMAD.HI.U32 R3, R0, R3, RZ ;  /* 0x0000000300030227 */ /* 0x001fc800078e00ff */
[----:B------:R-:W-:Y:S01]  /*12d40*/  IMAD.MOV.U32 R2, RZ, RZ, R0 ;  /* 0x000000ffff027224 */ /* 0x000fe200078e0000 */
[----:B----4-:R-:W-:-:S04]  /*12d50*/  @P0 SHF.R.U32.HI R2, RZ, R4, R3 ;  /* 0x00000004ff020219 */ /* 0x010fc80000011603 */
        /* <DEDUP_REMOVED lines=27> */
[----:B------:R-:W0:Y:S01]  /*12f10*/  S2R R6, SR_TID.X ;  /* 0x0000000000067919 */ /* 0x000e220000002100 */
[----:B------:R-:W-:Y:S02]  /*12f20*/  IMAD R0, R19, R5, RZ ;  /* 0x0000000513007224 */ /* 0x000fe400078e02ff */
[----:B------:R-:W1:Y:S01]  /*12f30*/  SHFL.IDX PT, R5, R4, RZ, 0x1c1f ;  /* 0x001c1fff04057589 */ /* 0x000e6200000e0000 */
[----:B0-----:R-:W-:-:S04]  /*12f40*/  LOP3.LUT R6, R6, 0x7f, RZ, 0xc0, !PT ;  /* 0x0000007f06067812 */ /* 0x001fc800078ec0ff */
[----:B------:R-:W-:Y:S02]  /*12f50*/  SHF.R.U32.HI R7, RZ, 0x2, R6 ;  /* 0x00000002ff077819 */ /* 0x000fe40000011606 */
[----:B------:R-:W0:Y:S03]  /*12f60*/  SHFL.IDX PT, R6, R3, RZ, 0x1c1f ;  /* 0x001c1fff03067589 */ /* 0x000e2600000e0000 */
[----:B------:R-:W-:-:S05]  /*12f70*/  IMAD R2, R10, 0x80, R7 ;  /* 0x000000800a027824 */ /* 0x000fca00078e0207 */
[----:B------:R-:W-:-:S13]  /*12f80*/  ISETP.GE.AND P4, PT, R2, R0, PT ;  /* 0x000000000200720c */ /* 0x000fda0003f86270 */
[----:B-1----:R-:W-:-:S05]  /*12f90*/  @!P4 IADD3 R5, P3, R9, R5, RZ ;  /* 0x000000050905c210 */ /* 0x002fca0007f7e0ff */
[----:B0-----:R-:W-:-:S04]  /*12fa0*/  @!P4 IMAD.X R6, RZ, RZ, R6, P3 ;  /* 0x000000ffff06c224 */ /* 0x001fc800018e0606 */
        /* <DEDUP_REMOVED lines=28> */
.L_x_2264:
        /* <DEDUP_REMOVED lines=12> */
.L_x_2187:
[----:B------:R-:W-:Y:S05]  /*13230*/  BSYNC B0 ;  /* 0x0000000000007941 */ /* 0x000fea0003800000 */
.L_x_2186:
[----:B------:R-:W-:Y:S01]  /*13240*/  NOP ;  /* 0x0000000000007918 */ /* 0x000fe20000000000 */
[----:B------:R-:W-:-:S13]  /*13250*/  PLOP3.LUT P0, PT, PT, PT, PT, 0x80, 0x0 ;  /* 0x000000000000781c */ /* 0x000fda0003f0f070 */
.L_x_2188:
        /* <DEDUP_REMOVED lines=18> */
.L_x_2265:
[----:B------:R-:W-:Y:S05]  /*13380*/  BSYNC B0 ;  /* 0x0000000000007941 */ /* 0x000fea0003800000 */
.L_x_2189:
[----:B------:R-:W2:Y:S04]  /*13390*/  LDL.LU R2, [R1+0x2c] ;  /* 0x00002c0001027983 */ /* 0x000ea80000300800 */
[----:B------:R-:W3:Y:S01]  /*133a0*/  LDL R3, [R1+0x8] ;  /* 0x0000080001037983 */ /* 0x000ee20000100800 */
[----:B--2---:R-:W-:-:S05]  /*133b0*/  VIADD R2, R2, 0xfffffffe ;  /* 0xfffffffe02027836 */ /* 0x004fca0000000000 */
[----:B---3--:R-:W-:-:S13]  /*133c0*/  ISETP.GE.AND P0, PT, R2, R3, PT ;  /* 0x000000030200720c */ /* 0x008fda0003f06270 */
[----:B------:R-:W-:Y:S05]  /*133d0*/  @!P0 BRA `(.L_x_2191) ;  /* 0x0000001000048947 */ /* 0x000fea0003800000 */
[----:B-1----:R1:W5:Y:S01]  /*133e0*/  LDL.LU R0, [R1] ;  /* 0x0000000001007983 */ /* 0x0023620000300800 */
[----:B------:R-:W-:-:S07]  /*133f0*/  IMAD.MOV.U32 R3, RZ, RZ, R18 ;  /* 0x000000ffff037224 */ /* 0x000fce00078e0012 */
.L_x_2213:
[----:B0-----:R-:W2:Y:S01]  /*13400*/  LDL R4, [R1+0x18] ;  /* 0x0000180001047983 */ /* 0x001ea20000100800 */
[----:B------:R-:W-:Y:S01]  /*13410*/  VIADD R18, R3, 0x1 ;  /* 0x0000000103127836 */ /* 0x000fe20000000000 */
[----:B------:R-:W-:Y:S05]  /*13420*/  YIELD ;  /* 0x0000000000007946 */ /* 0x000fea0003800000 */
[C---:B------:R-:W-:Y:S01]  /*13430*/  ISETP.NE.AND P0, PT, R18.reuse, 0x2, PT ;  /* 0x000000021200780c */ /* 0x040fe20003f05270 */
[----:B------:R-:W-:Y:S03]  /*13440*/  BSSY B0, `(.L_x_2192) ;  /* 0x0000089000007945 */ /* 0x000fe60003800000 */
[----:B------:R-:W-:-:S02]  /*13450*/  SEL R18, R18, RZ, P0 ;  /* 0x000000ff12127207 */ /* 0x000fc40000000000 */
[----:B--2---:R-:W-:Y:S02]  /*13460*/  ISETP.NE.AND P1, PT, R4, RZ, PT ;  /* 0x000000ff0400720c */ /* 0x004fe40003f25270 */
[----:B------:R-:W-:-:S04]  /*13470*/  SEL R4, RZ, 0x1, P0 ;  /* 0x00000001ff047807 */ /* 0x000fc80000000000 */
[----:B-----5:R-:W-:-:S05]  /*13480*/  LOP3.LUT R9, R0, R4, RZ, 0x3c, !PT ;  /* 0x0000000400097212 */ /* 0x020fca00078e3cff */
[----:B------:R2:W-:Y:S02]  /*13490*/  STL [R1], R9 ;  /* 0x0000000901007387 */ /* 0x0005e40000100800 */
        /* <DEDUP_REMOVED lines=25> */
.L_x_2194:
        /* <DEDUP_REMOVED lines=8> */
.L_x_2266:
[----:B------:R-:W-:Y:S05]  /*136b0*/  BSYNC B1 ;  /* 0x0000000000017941 */ /* 0x000fea0003800000 */
.L_x_2195:
        /* <DEDUP_REMOVED lines=9> */
.L_x_2198:
[----:B------:R-:W-:Y:S05]  /*13750*/  BSYNC B1 ;  /* 0x0000000000017941 */ /* 0x000fea0003800000 */
.L_x_2197:
        /* <DEDUP_REMOVED lines=12> */
.L_x_2199:
        /* <DEDUP_REMOVED lines=13> */
.L_x_2267:
[----:B------:R-:W-:Y:S05]  /*138f0*/  BSYNC B1 ;  /* 0x0000000000017941 */ /* 0x000fea0003800000 */
.L_x_2200:
[----:B------:R-:W-:Y:S01]  /*13900*/  BSSY B1, `(.L_x_2202) ;  /* 0x000000b000017945 */ /* 0x000fe20003800000 */
[----:B------:R-:W-:Y:S02]  /*13910*/  IMAD.MOV.U32 R8, RZ, RZ, 0x0 ;  /* 0x00000000ff087424 */ /* 0x000fe400078e00ff */
[----:B--2---:R-:W-:Y:S01]  /*13920*/  IMAD.MOV.U32 R9, RZ, RZ, 0x14f00000 ;  /* 0x14f00000ff097424 */ /* 0x004fe200078e00ff */
[----:B------:R-:W-:Y:S06]  /*13930*/  @P1 BRA `(.L_x_2203) ;  /* 0x00000000001c1947 */ /* 0x000fec0003800000 */
[----:B------:R-:W2:Y:S01]  /*13940*/  S2R R7, SR_TID.X ;  /* 0x0000000000077919 */ /* 0x000ea20000002100 */
[----:B0--3--:R-:W-:-:S04]  /*13950*/  IMAD.MOV.U32 R4, RZ, RZ, 0x7800 ;  /* 0x00007800ff047424 */ /* 0x009fc800078e00ff */
[----:B------:R4:W-:Y:S01]  /*13960*/  SYNCS.ARRIVE.TRANS64 RZ, [R5+URZ+0x29830], R4 ;  /* 0x0298300405ff79a7 */ /* 0x0009e2000800003f */
[----:B--2---:R-:W-:-:S04]  /*13970*/  LOP3.LUT R7, R7, 0x1f, RZ, 0xc0, !PT ;  /* 0x0000001f07077812 */ /* 0x004fc800078ec0ff */
[----:B------:R-:W-:-:S13]  /*13980*/  ISETP.NE.AND P0, PT, R7, RZ, PT ;  /* 0x000000ff0700720c */ /* 0x000fda0003f05270 */
[----:B----4-:R-:W-:Y:S05]  /*13990*/  @!P0 BRA `(.L_x_2203) ;  /* 0x0000000000048947 */ /* 0x010fea0003800000 */
[----:B------:R-:W-:Y:S01]  /*139a0*/  BPT.TRAP 0x1 ;  /* 0x000000040000795c */ /* 0x000fe20000300000 */
.L_x_2203:
[----:B------:R-:W-:Y:S05]  /*139b0*/  BSYNC B1 ;  /* 0x0000000000017941 */ /* 0x000fea0003800000 */
.L_x_2202:
[----:B------:R-:W-:Y:S01]  /*139c0*/  R2UR UR10, R10 ;  /* 0x000000000a0a72ca */ /* 0x000fe200000e0000 */
[----:B0--3--:R-:W-:Y:S01]  /*139d0*/  IMAD R4, R18, 0x7800, R17 ;  /* 0x0000780012047824 */ /* 0x009fe200078e0211 */
[----:B------:R-:W-:Y:S01]  /*139e0*/  R2UR UR6, R8 ;  /* 0x00000000080672ca */ /* 0x000fe200000e0000 */
[----:B------:R-:W-:Y:S01]  /*139f0*/  UIADD3 UR4, UP0, UR48, 0x370, URZ ;  /* 0x0000037030047890 */ /* 0x000fe2000ff1e03f */
[----:B------:R-:W-:Y:S01]  /*13a00*/  R2UR UR7, R9 ;  /* 0x00000000090772ca */ /* 0x000fe200000e0000 */
[----:B------:R-:W-:Y:S01]  /*13a10*/  VIADD R5, R5, 0x29830 ;  /* 0x0002983005057836 */ /* 0x000fe20000000000 */
[----:B------:R-:W-:Y:S01]  /*13a20*/  PLOP3.LUT P0, PT, PT, PT, PT, 0x80, 0x0 ;  /* 0x000000000000781c */ /* 0x000fe20003f0f070 */
[----:B------:R-:W-:Y:S01]  /*13a30*/  VIADD R7, R4, 0x1a400 ;  /* 0x0001a40004077836 */ /* 0x000fe20000000000 */
[----:B------:R-:W-:-:S12]  /*13a40*/  UIADD3.X UR5, URZ, UR49, URZ, UP0, !UPT ;  /* 0x000000313f057290 */ /* 0x000fd800087fe43f */
.L_x_2204:
        /* <DEDUP_REMOVED lines=15> */
.L_x_2205:
        /* <DEDUP_REMOVED lines=15> */
.L_x_2206:
        /* <DEDUP_REMOVED lines=10> */
.L_x_2193:
[----:B------:R-:W-:Y:S05]  /*13cd0*/  BSYNC B0 ;  /* 0x0000000000007941 */ /* 0x000fea0003800000 */
.L_x_2192:
[----:B------:R-:W-:-:S06]  /*13ce0*/  UISETP.NE.AND UP0, UPT, UR39, 0x3, UPT ;  /* 0x000000032700788c */ /* 0x000fcc000bf05270 */
[----:B------:R-:W-:-:S13]  /*13cf0*/  PLOP3.LUT P0, PT, PT, PT, UP0, 0x80, 0x0 ;  /* 0x000000000000781c */ /* 0x000fda0003f0f008 */
[----:B------:R-:W-:Y:S05]  /*13d00*/  @!P0 BRA `(.L_x_2207) ;  /* 0x0000000000048947 */ /* 0x000fea0003800000 */
[----:B------:R-:W-:Y:S01]  /*13d10*/  BPT.TRAP 0x1 ;  /* 0x000000040000795c */ /* 0x000fe20000300000 */
.L_x_2207:
        /* <DEDUP_REMOVED lines=8> */
.L_x_2268:
[----:B------:R-:W-:Y:S05]  /*13da0*/  BSYNC B0 ;  /* 0x0000000000007941 */ /* 0x000fea0003800000 */
.L_x_2208:
[----:B------:R-:W-:Y:S05]  /*13db0*/  @!P1 BRA `(.L_x_2210) ;  /* 0x0000000000049947 */ /* 0x000fea0003800000 */
[----:B------:R-:W-:Y:S01]  /*13dc0*/  BPT.TRAP 0x1 ;  /* 0x000000040000795c */ /* 0x000fe20000300000 */
.L_x_2210:
[----:B------:R-:W-:Y:S01]  /*13dd0*/  SHF.L.U32 R0, R0, 0x1f, RZ ;  /* 0x0000001f00007819 */ /* 0x000fe200000006ff */
[----:B------:R-:W-:-:S03]  /*13de0*/  IMAD R12, R3, 0x5000, RZ ;  /* 0x00005000030c7824 */ /* 0x000fc600078e02ff */
[----:B------:R-:W4:Y:S02]  /*13df0*/  SYNCS.PHASECHK.TRANS64.TRYWAIT P0, [R19+URZ+0x29860], R0 ;  /* 0x02986000130075a7 */ /* 0x000f24000800017f */
[----:B----4-:R-:W-:Y:S05]  /*13e00*/  @!P0 BRA `(.L_x_2211) ;  /* 0x0000002c007c8947 */ /* 0x010fea0003800000 */
.L_x_2269:
[----:B------:R-:W4:Y:S04]  /*13e10*/  LDL R3, [R1+0x24] ;  /* 0x0000240001037983 */ /* 0x000f280000100800 */
[----:B------:R-:W5:Y:S01]  /*13e20*/  LDL R13, [R1+0x20] ;  /* 0x00002000010d7983 */ /* 0x000f620000100800 */
[----:B------:R-:W-:Y:S05]  /*13e30*/  WARPSYNC.ALL ;  /* 0x0000000000007948 */ /* 0x000fea0003800000 */
[----:B----4-:R-:W-:-:S02]  /*13e40*/  LOP3.LUT R0, R12, R3, RZ, 0xfc, !PT ;  /* 0x000000030c007212 */ /* 0x010fc400078efcff */
[----:B------:R-:W4:Y:S01]  /*13e50*/  S2R R3, SR_TID.X ;  /* 0x0000000000037919 */ /* 0x000f220000002100 */
[----:B-----5:R-:W-:Y:S02]  /*13e60*/  LOP3.LUT R20, R12, R13, RZ, 0xfc, !PT ;  /* 0x0000000d0c147212 */ /* 0x020fe400078efcff */
[----:B------:R-:W-:-:S03]  /*13e70*/  IMAD.IADD R0, R17, 0x1, R0 ;  /* 0x0000000111007824 */ /* 0x000fc600078e0200 */
[----:B------:R-:W-:Y:S02]  /*13e80*/  IMAD.IADD R20, R17, 0x1, R20 ;  /* 0x0000000111147824 */ /* 0x000fe400078e0214 */
[----:B0-2---:R-:W3:Y:S01]  /*13e90*/  LDSM.16.MT88.4 R8, [R0+0xa400] ;  /* 0x00a400000008783b */ /* 0x005ee20000004200 */
[----:B----4-:R-:W-:Y:S01]  /*13ea0*/  LOP3.LUT P0, RZ, R3, 0x4, RZ, 0xc0, !PT ;  /* 0x0000000403ff7812 */ /* 0x010fe2000780c0ff */
[----:B------:R-:W-:-:S05]  /*13eb0*/  IMAD.MOV.U32 R3, RZ, RZ, 0x40 ;  /* 0x00000040ff037424 */ /* 0x000fca00078e00ff */
[----:B------:R-:W-:-:S05]  /*13ec0*/  SEL R3, R3, 0xffffffc0, !P0 ;  /* 0xffffffc003037807 */ /* 0x000fca0004000000 */
[----:B------:R-:W-:Y:S01]  /*13ed0*/  IMAD.IADD R3, R3, 0x1, R0 ;  /* 0x0000000103037824 */ /* 0x000fe200078e0200 */
[C-C-:B---3--:R-:W-:Y:S02]  /*13ee0*/  PRMT R4, R8.reuse, 0x6420, R9.reuse ;  /* 0x0000642008047816 */ /* 0x148fe40000000009 */
        /* <DEDUP_REMOVED lines=66> */
.L_x_2212:
        /* <DEDUP_REMOVED lines=14> */
.L_x_2191:
        /* <DEDUP_REMOVED lines=18> */
.L_x_2215:
[----:B------:R-:W-:Y:S05]  /*14510*/  BSYNC B0 ;  /* 0x0000000000007941 */ /* 0x000fea0003800000 */
.L_x_2214:
[----:B------:R-:W-:-:S06]  /*14520*/  UISETP.NE.AND UP0, UPT, UR39, 0x3, UPT ;  /* 0x000000032700788c */ /* 0x000fcc000bf05270 */
[----:B------:R-:W-:-:S13]  /*14530*/  PLOP3.LUT P1, PT, PT, PT, UP0, 0x80, 0x0 ;  /* 0x000000000000781c */ /* 0x000fda0003f2f008 */
[----:B------:R-:W-:Y:S05]  /*14540*/  @!P1 BRA `(.L_x_2216) ;  /* 0x0000000000049947 */ /* 0x000fea0003800000 */
[----:B------:R-:W-:Y:S01]  /*14550*/  BPT.TRAP 0x1 ;  /* 0x000000040000795c */ /* 0x000fe20000300000 */
.L_x_2216:
        /* <DEDUP_REMOVED lines=9> */
.L_x_2270:
[----:B------:R-:W-:Y:S05]  /*145f0*/  BSYNC B0 ;  /* 0x0000000000007941 */ /* 0x000fea0003800000 */
.L_x_2217:
[----:B------:R-:W-:Y:S05]  /*14600*/  @!P2 BRA `(.L_x_2219) ;  /* 0x000000000004a947 */ /* 0x000fea0003800000 */
[----:B------:R-:W-:Y:S01]  /*14610*/  BPT.TRAP 0x1 ;  /* 0x000000040000795c */ /* 0x000fe20000300000 */
.L_x_2219:
[----:B------:R-:W0:Y:S02]  /*14620*/  LDL R0, [R1] ;  /* 0x0000000001007983 */ /* 0x000e240000100800 */
[----:B0-----:R-:W-:-:S04]  /*14630*/  SHF.L.U32 R3, R0, 0x1f, RZ ;  /* 0x0000001f00037819 */ /* 0x001fc800000006ff */
[----:B------:R-:W0:Y:S02]  /*14640*/  SYNCS.PHASECHK.TRANS64.TRYWAIT P1, [R16+URZ+0x29860], R3 ;  /* 0x02986003100075a7 */ /* 0x000e24000802017f */
[----:B0-----:R-:W-:Y:S05]  /*14650*/  @!P1 BRA `(.L_x_2220) ;  /* 0x0000002400909947 */ /* 0x001fea0003800000 */
.L_x_2271:
[----:B------:R-:W2:Y:S04]  /*14660*/  LDL R2, [R1+0x24] ;  /* 0x0000240001027983 */ /* 0x000ea80000100800 */
[----:B------:R-:W3:Y:S01]  /*14670*/  LDL R12, [R1+0x20] ;  /* 0x00002000010c7983 */ /* 0x000ee20000100800 */
[----:B------:R-:W-:Y:S01]  /*14680*/  IMAD R0, R18, 0x5000, RZ ;  /* 0x0000500012007824 */ /* 0x000fe200078e02ff */
[----:B------:R-:W-:Y:S05]  /*14690*/  WARPSYNC.ALL ;  /* 0x0000000000007948 */ /* 0x000fea0003800000 */
[----:B------:R-:W1:Y:S01]  /*146a0*/  S2R R9, SR_TID.X ;  /* 0x0000000000097919 */ /* 0x000e620000002100 */
[----:B------:R-:W-:Y:S01]  /*146b0*/  IMAD.MOV.U32 R13, RZ, RZ, 0x40 ;  /* 0x00000040ff0d7424 */ /* 0x000fe200078e00ff */
[----:B-1----:R-:W-:-:S04]  /*146c0*/  LOP3.LUT P1, RZ, R9, 0x4, RZ, 0xc0, !PT ;  /* 0x0000000409ff7812 */ /* 0x002fc8000782c0ff */
[----:B------:R-:W-:Y:S02]  /*146d0*/  SEL R13, R13, 0xffffffc0, !P1 ;  /* 0xffffffc00d0d7807 */ /* 0x000fe40004800000 */
[C---:B--2---:R-:W-:Y:S02]  /*146e0*/  LOP3.LUT R2, R0.reuse, R2, RZ, 0xfc, !PT ;  /* 0x0000000200027212 */ /* 0x044fe400078efcff */
[----:B---3--:R-:W-:-:S03]  /*146f0*/  LOP3.LUT R0, R0, R12, RZ, 0xfc, !PT ;  /* 0x0000000c00007212 */ /* 0x008fc600078efcff */
[----:B------:R-:W-:-:S04]  /*14700*/  IMAD.IADD R2, R17, 0x1, R2 ;  /* 0x0000000111027824 */ /* 0x000fc800078e0202 */
        /* <DEDUP_REMOVED lines=70> */
.L_x_2221:
        /* <DEDUP_REMOVED lines=12> */
.L_x_2166:
[----:B------:R-:W-:Y:S05]  /*14c30*/  BSYNC B7 ;  /* 0x0000000000077941 */ /* 0x000fea0003800000 */
.L_x_2164:
[----:B-1----:R-:W2:Y:S02]  /*14c40*/  LDL R0, [R1+0x34] ;  /* 0x0000340001007983 */ /* 0x002ea40000100800 */
[----:B--2---:R-:W-:-:S13]  /*14c50*/  ISETP.NE.AND P0, PT, R0, RZ, PT ;  /* 0x000000ff0000720c */ /* 0x004fda0003f05270 */
[----:B------:R-:W-:Y:S05]  /*14c60*/  @!P0 BRA `(.L_x_2222) ;  /* 0x0000000000308947 */ /* 0x000fea0003800000 */
[----:B------:R-:W1:Y:S08]  /*14c70*/  S2UR UR5, SR_CgaCtaId ;  /* 0x00000000000579c3 */ /* 0x000e700000008800 */
[----:B------:R-:W-:Y:S06]  /*14c80*/  BAR.SYNC.DEFER_BLOCKING 0x5, 0x180 ;  /* 0x0146000000007b1d */ /* 0x000fec0000010000 */
[----:B------:R-:W-:-:S02]  /*14c90*/  UMOV UR4, 0x400 ;  /* 0x0000040000047882 */ /* 0x000fc40000000000 */
[----:B-1----:R-:W-:-:S06]  /*14ca0*/  ULEA UR4, UR5, UR4, 0x18 ;  /* 0x0000000405047291 */ /* 0x002fcc000f8ec03f */
[----:B------:R-:W-:-:S05]  /*14cb0*/  IMAD.U32 R17, RZ, RZ, UR4 ;  /* 0x00000004ff117e24 */ /* 0x000fca000f8e00ff */
[----:B0-----:R-:W0:Y:S04]  /*14cc0*/  LDS.128 R4, [R17+0x298d0] ;  /* 0x0298d00011047984 */ /* 0x001e280000000c00 */
[----:B0-----:R0:W-:Y:S01]  /*14cd0*/  STL.64 [R1+0x10], R4 ;  /* 0x0000100401007387 */ /* 0x0011e20000100a00 */
[----:B------:R-:W-:-:S03]  /*14ce0*/  IMAD.MOV.U32 R0, RZ, RZ, R7 ;  /* 0x000000ffff007224 */ /* 0x000fc600078e0007 */
[----:B------:R0:W-:Y:S02]  /*14cf0*/  STL [R1+0x18], R6 ;  /* 0x0000180601007387 */ /* 0x0001e40000100800 */
[----:B------:R-:W-:Y:S01]  /*14d00*/  R2UR UR42, R0 ;  /* 0x00000000002a72ca */ /* 0x000fe200000e0000 */
[----:B------:R-:W-:Y:S06]  /*14d10*/  BAR.ARV 0x4, 0x180 ;  /* 0x0106000000007b1d */ /* 0x000fec0000002000 */
[----:B------:R-:W-:Y:S08]  /*14d20*/  BRA `(.L_x_2223) ;  /* 0x0000000c00e47947 */ /* 0x000ff00003800000 */
.L_x_2222:
[----:B------:R-:W2:Y:S01]  /*14d30*/  LDL.LU R0, [R1+0x10] ;  /* 0x0000100001007983 */ /* 0x000ea20000300800 */
[----:B------:R-:W-:Y:S01]  /*14d40*/  ULDC UR4, c[0x0][0xc3c] ;  /* 0x00030f0000047ab9 */ /* 0x000fe20000000800 */
[----:B0-----:R-:W0:Y:S02]  /*14d50*/  S2R R2, SR_TID.X ;  /* 0x0000000000027919 */ /* 0x001e240000002100 */
[----:B0-----:R-:W-:-:S04]  /*14d60*/  LOP3.LUT R8, R2, 0x1f, RZ, 0xc0, !PT ;  /* 0x0000001f02087812 */ /* 0x001fc800078ec0ff */
[C---:B------:R-:W-:Y:S01]  /*14d70*/  ISETP.NE.AND P0, PT, R8.reuse, 0x1f, PT ;  /* 0x0000001f0800780c */ /* 0x040fe20003f05270 */
[----:B------:R-:W-:-:S05]  /*14d80*/  VIADD R6, R8, UR42 ;  /* 0x0000002a08067c36 */ /* 0x000fca0008000000 */
[----:B------:R-:W-:Y:S01]  /*14d90*/  ISETP.GE.OR P1, PT, R6, UR4, !P0 ;  /* 0x0000000406007c0c */ /* 0x000fe2000c726670 */
[----:B------:R-:W-:Y:S02]  /*14da0*/  IMAD.MOV.U32 R7, RZ, RZ, RZ ;  /* 0x000000ffff077224 */ /* 0x000fe400078e00ff */
[----:B--2---:R-:W-:-:S10]  /*14db0*/  IMAD.MOV.U32 R9, RZ, RZ, R0 ;  /* 0x000000ffff097224 */ /* 0x004fd400078e0000 */
[----:B------:R-:W0:Y:S01]  /*14dc0*/  @!P1 LDC.64 R2, c[0x0][0xc80] ;  /* 0x00032000ff029b82 */ /* 0x000e220000000a00 */
[----:B------:R-:W-:Y:S01]  /*14dd0*/  IMAD.MOV.U32 R0, RZ, RZ, RZ ;  /* 0x000000ffff007224 */ /* 0x000fe200078e00ff */
[----:B------:R-:W-:Y:S01]  /*14de0*/  ISETP.GE.U32.AND P2, PT, R8, 0x2, PT ;  /* 0x000000020800780c */ /* 0x000fe20003f46070 */
[----:B------:R-:W-:-:S05]  /*14df0*/  ULDC UR4, c[0x0][0xc3c] ;  /* 0x00030f0000047ab9 */ /* 0x000fca0000000800 */
[----:B------:R-:W1:Y:S01]  /*14e00*/  @!P1 LDC.64 R4, c[0x0][0xc78] ;  /* 0x00031e00ff049b82 */ /* 0x000e620000000a00 */
[----:B0-----:R-:W-:-:S05]  /*14e10*/  @!P1 IMAD.WIDE R2, R6, 0x4, R2 ;  /* 0x0000000406029825 */ /* 0x001fca00078e0202 */
[----:B------:R1:W2:Y:S02]  /*14e20*/  @!P1 LDG.E R0, desc[UR56][R2.64] ;  /* 0x0000003802009981 */ /* 0x0002a4000c1e1900 */
[----:B-1----:R-:W-:-:S05]  /*14e30*/  @!P1 IMAD.WIDE R2, R6, 0x4, R4 ;  /* 0x0000000406029825 */ /* 0x002fca00078e0204 */
[----:B------:R-:W2:Y:S01]  /*14e40*/  @!P1 LDG.E R7, desc[UR56][R2.64] ;  /* 0x0000003802079981 */ /* 0x000ea2000c1e1900 */
        /* <DEDUP_REMOVED lines=8> */
[----:B--2---:R-:W-:-:S05]  /*14ed0*/  IMAD R2, R7, R0, RZ ;  /* 0x0000000007027224 */ /* 0x004fca00078e02ff */
        /* <DEDUP_REMOVED lines=20> */
.L_x_2226:
        /* <DEDUP_REMOVED lines=38> */
.L_x_2224:
        /* <DEDUP_REMOVED lines=13> */
.L_x_2227:
[----:B---34-:R-:W-:Y:S01]  /*15350*/  IMAD R2, R5, R8, R6 ;  /* 0x0000000805027224 */ /* 0x018fe200078e0206 */
[----:B--2---:R-:W-:Y:S01]  /*15360*/  ISETP.NE.AND P0, PT, R7, 0x1, PT ;  /* 0x000000010700780c */ /* 0x004fe20003f05270 */
[----:B------:R-:W-:Y:S02]  /*15370*/  UIADD3 UR42, UR4, UR42, URZ ;  /* 0x0000002a042a7290 */ /* 0x000fe4000fffe03f */
[----:B------:R-:W-:Y:S01]  /*15380*/  IMAD.IADD R4, R4, 0x1, -R2 ;  /* 0x0000000104047824 */ /* 0x000fe200078e0a02 */
[----:B------:R2:W-:Y:S09]  /*15390*/  STL [R1+0x10], R2 ;  /* 0x0000100201007387 */ /* 0x0005f20000100800 */
[----:B------:R-:W-:Y:S05]  /*153a0*/  @!P0 BRA `(.L_x_2228) ;  /* 0x0000000000e48947 */ /* 0x000fea0003800000 */
[----:B-1----:R-:W-:-:S04]  /*153b0*/  IABS R5, R0 ;  /* 0x0000000000057213 */ /* 0x002fc80000000000 */
[----:B--2---:R-:W1:Y:S08]  /*153c0*/  I2F.RP R2, R5 ;  /* 0x0000000500027306 */ /* 0x004e700000209400 */
[----:B-1----:R-:W1:Y:S02]  /*153d0*/  MUFU.RCP R2, R2 ;  /* 0x0000000200027308 */ /* 0x002e640000001000 */
[----:B-1----:R-:W-:-:S06]  /*153e0*/  VIADD R2, R2, 0xffffffe ;  /* 0x0ffffffe02027836 */ /* 0x002fcc0000000000 */
[----:B0-----:R-:W0:Y:S02]  /*153f0*/  F2I.FTZ.U32.TRUNC.NTZ R3, R2 ;  /* 0x0000000200037305 */ /* 0x001e24000021f000 */
        /* <DEDUP_REMOVED lines=52> */
.L_x_2228:
[----:B------:R-:W-:Y:S02]  /*15740*/  ULDC.64 UR4, c[0x0][0xc90] ;  /* 0x0003240000047ab9 */ /* 0x000fe40000000a00 */
[----:B------:R-:W-:-:S06]  /*15750*/  UIMAD.WIDE UR4, UR42, 0x4, UR4 ;  /* 0x000000042a0478a5 */ /* 0x000fcc000f8e0204 */
[----:B--2---:R-:W-:Y:S02]  /*15760*/  IMAD.U32 R2, RZ, RZ, UR4 ;  /* 0x00000004ff027e24 */ /* 0x004fe4000f8e00ff */
[----:B0-----:R-:W-:-:S05]  /*15770*/  IMAD.U32 R3, RZ, RZ, UR5 ;  /* 0x00000005ff037e24 */ /* 0x001fca000f8e00ff */
        /* <DEDUP_REMOVED lines=60> */
.L_x_2229:
[----:B-1----:R-:W-:-:S05]  /*15b40*/  LOP3.LUT R3, RZ, R4, RZ, 0x33, !PT ;  /* 0x00000004ff037212 */ /* 0x002fca00078e33ff */
[----:B------:R-:W-:-:S05]  /*15b50*/  IMAD.IADD R0, R0, 0x1, R3 ;  /* 0x0000000100007824 */ /* 0x000fca00078e0203 */
[----:B------:R1:W-:Y:S01]  /*15b60*/  STL [R1+0x14], R0 ;  /* 0x0000140001007387 */ /* 0x0003e20000100800 */
[----:B------:R-:W-:Y:S05]  /*15b70*/  BRA `(.L_x_2230) ;  /* 0x0000000000107947 */ /* 0x000fea0003800000 */
.L_x_2225:
[----:B------:R0:W-:Y:S01]  /*15b80*/  STL [R1+0x10], R4 ;  /* 0x0000100401007387 */ /* 0x0001e20000100800 */
[----:B------:R-:W-:-:S03]  /*15b90*/  ULDC UR42, c[0x0][0xc3c] ;  /* 0x00030f00002a7ab9 */ /* 0x000fc60000000800 */
[----:B------:R0:W-:Y:S04]  /*15ba0*/  STL [R1+0x14], RZ ;  /* 0x000014ff01007387 */ /* 0x0001e80000100800 */
[----:B------:R0:W-:Y:S02]  /*15bb0*/  STL [R1+0x18], RZ ;  /* 0x000018ff01007387 */ /* 0x0001e40000100800 */
.L_x_2230:
[----:B0-----:R-:W2:Y:S04]  /*15bc0*/  LDL R2, [R1+0x18] ;  /* 0x0000180001027983 */ /* 0x001ea80000100800 */
[----:B------:R-:W3:Y:S04]  /*15bd0*/  LDL R3, [R1+0x14] ;  /* 0x0000140001037983 */ /* 0x000ee80000100800 */
[----:B------:R-:W4:Y:S01]  /*15be0*/  LDL R4, [R1+0x10] ;  /* 0x0000100001047983 */ /* 0x000f220000100800 */
[----:B-1----:R-:W0:Y:S02]  /*15bf0*/  S2R R0, SR_TID.X ;  /* 0x0000000000007919 */ /* 0x002e240000002100 */
        /* <DEDUP_REMOVED lines=12> */
.L_x_2223:
[----:B------:R-:W-:Y:S02]  /*15cc0*/  ULDC UR4, c[0x0][0xc3c] ;  /* 0x00030f0000047ab9 */ /* 0x000fe40000000800 */
[----:B------:R-:W-:-:S06]  /*15cd0*/  UISETP.GE.AND UP0, UPT, UR42, UR4, UPT ;  /* 0x000000042a00728c */ /* 0x000fcc000bf06270 */
[----:B------:R-:W-:-:S13]  /*15ce0*/  PLOP3.LUT P0, PT, PT, PT, UP0, 0x80, 0x0 ;  /* 0x000000000000781c */ /* 0x000fda0003f0f008 */
[----:B------:R-:W-:Y:S05]  /*15cf0*/  @!P0 BRA `(.L_x_2231) ;  /* 0xffffffb400408947 */ /* 0x000fea000383ffff */
.L_x_2159:
[----:B------:R-:W2:Y:S01]  /*15d00*/  LDL.LU R0, [R1+0x30] ;  /* 0x0000300001007983 */ /* 0x000ea20000300800 */
[----:B------:R-:W-:Y:S01]  /*15d10*/  BSSY B0, `(.L_x_2232) ;  /* 0x000000b000007945 */ /* 0x000fe20003800000 */
[----:B01----:R-:W0:Y:S01]  /*15d20*/  S2R R4, SR_CgaCtaId ;  /* 0x0000000000047919 */ /* 0x003e220000008800 */
[----:B--2---:R-:W-:-:S05]  /*15d30*/  VIADD R0, R0, 0x1 ;  /* 0x0000000100007836 */ /* 0x004fca0000000000 */
        /* <DEDUP_REMOVED lines=8> */
.L_x_2272:
[----:B------:R-:W-:Y:S05]  /*15dc0*/  BSYNC B0 ;  /* 0x0000000000007941 */ /* 0x000fea0003800000 */
.L_x_2232:
[----:B------:R-:W-:-:S03]  /*15dd0*/  UMOV UR4, 0xffffffff ;  /* 0xffffffff00047882 */ /* 0x000fc60000000000 */
[----:B------:R-:W-:Y:S05]  /*15de0*/  BRA.DIV UR4, `(.L_x_2234) ;  /* 0x0000000e04d47947 */ /* 0x000fea000b800000 */
[----:B0-----:R-:W0:Y:S02]  /*15df0*/  S2R R0, SR_TID.X ;  /* 0x0000000000007919 */ /* 0x001e240000002100 */
[----:B0-----:R-:W-:-:S04]  /*15e00*/  SHF.R.U32.HI R0, RZ, 0x5, R0 ;  /* 0x00000005ff007819 */ /* 0x001fc80000011600 */
[----:B------:R-:W-:-:S05]  /*15e10*/  LOP3.LUT R0, R0, 0x3, RZ, 0xc0, !PT ;  /* 0x0000000300007812 */ /* 0x000fca00078ec0ff */
[----:B------:R0:W1:Y:S02]  /*15e20*/  SHFL.IDX PT, R14, R0, RZ, 0x1f ;  /* 0x00001fff000e7589 */ /* 0x00006400000e0000 */
.L_x_2275:
[----:B-1----:R-:W-:Y:S01]  /*15e30*/  ISETP.NE.AND P0, PT, R14, RZ, PT ;  /* 0x000000ff0e00720c */ /* 0x002fe20003f05270 */
[----:B------:R-:W-:-:S12]  /*15e40*/  BSSY B0, `(.L_x_2235) ;  /* 0x000002c000007945 */ /* 0x000fd80003800000 */
[----:B------:R-:W-:Y:S05]  /*15e50*/  @P0 BRA `(.L_x_2236) ;  /* 0x0000000000a80947 */ /* 0x000fea0003800000 */
[----:B------:R-:W-:-:S03]  /*15e60*/  UMOV UR4, 0xffffffff ;  /* 0xffffffff00047882 */ /* 0x000fc60000000000 */
[----:B------:R-:W-:Y:S05]  /*15e70*/  BRA.DIV UR4, `(.L_x_2237) ;  /* 0x0000000e04e47947 */ /* 0x000fea000b800000 */
[----:B------:R-:W-:-:S13]  /*15e80*/  ELECT P6, URZ, PT ;  /* 0x00000000003f782f */ /* 0x000fda00038c0000 */
.L_x_2278:
[----:B------:R-:W-:Y:S05]  /*15e90*/  @!P6 BRA `(.L_x_2236) ;  /* 0x000000000098e947 */ /* 0x000fea0003800000 */
[----:B------:R-:W-:-:S06]  /*15ea0*/  ULOP3.LUT UR4, UR38, 0x2, URZ, 0xfc, !UPT ;  /* 0x0000000226047892 */ /* 0x000fcc000f8efc3f */
[----:B0-----:R-:W-:-:S05]  /*15eb0*/  IMAD.U32 R0, RZ, RZ, UR4 ;  /* 0x00000004ff007e24 */ /* 0x001fca000f8e00ff */
[----:B------:R-:W-:-:S13]  /*15ec0*/  ISETP.NE.AND P0, PT, R0, 0x3, PT ;  /* 0x000000030000780c */ /* 0x000fda0003f05270 */
[----:B------:R-:W-:Y:S05]  /*15ed0*/  @!P0 BRA `(.L_x_2238) ;  /* 0x0000000000048947 */ /* 0x000fea0003800000 */
[----:B------:R-:W-:Y:S01]  /*15ee0*/  BPT.TRAP 0x1 ;  /* 0x000000040000795c */ /* 0x000fe20000300000 */
.L_x_2238:
        /* <DEDUP_REMOVED lines=13> */
.L_x_2279:
[----:B------:R-:W1:Y:S02]  /*15fc0*/  SYNCS.PHASECHK.TRANS64.TRYWAIT P1, [R5+URZ], R0 ;  /* 0x00000000050075a7 */ /* 0x000e64000802017f */
[----:B-1----:R-:W-:Y:S05]  /*15fd0*/  @!P1 BRA `(.L_x_2240) ;  /* 0x0000000c00c09947 */ /* 0x002fea0003800000 */
.L_x_2280:
[----:B------:R-:W-:Y:S05]  /*15fe0*/  @!P0 BRA `(.L_x_2241) ;  /* 0x0000000000048947 */ /* 0x000fea0003800000 */
[----:B------:R-:W-:Y:S01]  /*15ff0*/  BPT.TRAP 0x1 ;  /* 0x000000040000795c */ /* 0x000fe20000300000 */
.L_x_2241:
[----:B-1----:R-:W-:-:S04]  /*16000*/  IMAD R5, R18, 0x8, R3 ;  /* 0x0000000812057824 */ /* 0x002fc800078e0203 */
[----:B------:R-:W1:Y:S02]  /*16010*/  SYNCS.PHASECHK.TRANS64.TRYWAIT P1, [R5+URZ+0x29860], R4 ;  /* 0x02986004050075a7 */ /* 0x000e64000802017f */
[----:B-1----:R-:W-:Y:S05]  /*16020*/  @!P1 BRA `(.L_x_2242) ;  /* 0x0000000c00c09947 */ /* 0x002fea0003800000 */
.L_x_2281:
[----:B------:R-:W-:Y:S05]  /*16030*/  @!P0 BRA `(.L_x_2243) ;  /* 0x0000000000048947 */ /* 0x000fea0003800000 */
[----:B------:R-:W-:Y:S01]  /*16040*/  BPT.TRAP 0x1 ;  /* 0x000000040000795c */ /* 0x000fe20000300000 */
.L_x_2243:
[----:B------:R-:W-:-:S04]  /*16050*/  IMAD R3, R2, 0x8, R3 ;  /* 0x0000000802037824 */ /* 0x000fc800078e0203 */
[----:B------:R-:W2:Y:S02]  /*16060*/  SYNCS.PHASECHK.TRANS64.TRYWAIT P1, [R3+URZ+0x29860], R0 ;  /* 0x02986000030075a7 */ /* 0x000ea4000802017f */
[----:B--2---:R-:W-:Y:S05]  /*16070*/  @!P1 BRA `(.L_x_2244) ;  /* 0x0000000c00c09947 */ /* 0x004fea0003800000 */
.L_x_2282:
[----:B------:R-:W-:Y:S05]  /*16080*/  @!P0 BRA `(.L_x_2245) ;  /* 0x0000000000048947 */ /* 0x000fea0003800000 */
[----:B------:R-:W-:Y:S01]  /*16090*/  BPT.TRAP 0x1 ;  /* 0x000000040000795c */ /* 0x000fe20000300000 */
.L_x_2245:
[----:B------:R-:W3:Y:S02]  /*160a0*/  SYNCS.PHASECHK.TRANS64.TRYWAIT P0, [R5+URZ+0x29880], R4 ;  /* 0x02988004050075a7 */ /* 0x000ee4000800017f */
[----:B---3--:R-:W-:Y:S05]  /*160b0*/  @!P0 BRA `(.L_x_2246) ;  /* 0x0000000c00c48947 */ /* 0x008fea0003800000 */
.L_x_2247:
[----:B----4-:R4:W0:Y:S02]  /*160c0*/  SYNCS.PHASECHK.TRANS64.TRYWAIT P0, [R3+URZ+0x29880], R0 ;  /* 0x02988000030075a7 */ /* 0x010824000800017f */
[----:B0-----:R-:W-:Y:S05]  /*160d0*/  @!P0 NANOSLEEP.SYNCS 0x989680 ;  /* 0x009896800000895d */ /* 0x001fea0003900000 */
[----:B------:R-:W0:Y:S02]  /*160e0*/  @!P0 SYNCS.PHASECHK.TRANS64 P0, [R3+URZ+0x29880], R0 ;  /* 0x02988000030085a7 */ /* 0x000e24000800007f */
[----:B0-----:R-:W-:Y:S05]  /*160f0*/  @!P0 BRA `(.L_x_2247) ;  /* 0xfffffffc00f08947 */ /* 0x001fea000383ffff */
.L_x_2236:
[----:B------:R-:W-:Y:S05]  /*16100*/  BSYNC B0 ;  /* 0x0000000000007941 */ /* 0x000fea0003800000 */
.L_x_2235:
[----:B------:R-:W-:Y:S05]  /*16110*/  EXIT ;  /* 0x000000000000794d */ /* 0x000fea0003800000 */
.L_x_2095:
[----:B0-----:R-:W-:-:S04]  /*16120*/  IMAD.U32 R3, RZ, RZ, UR41 ;  /* 0x00000029ff037e24 */ /* 0x001fc8000f8e00ff */
[----:B------:R0:W1:Y:S03]  /*16130*/  SYNCS.PHASECHK.TRANS64.TRYWAIT P0, [R3+URZ+0x29800], R0 ;  /* 0x02980000030075a7 */ /* 0x000066000800017f */
[----:B-1----:R-:W-:Y:S05]  /*16140*/  @!P0 NANOSLEEP.SYNCS 0x989680 ;  /* 0x009896800000895d */ /* 0x002fea0003900000 */
[----:B------:R-:W1:Y:S02]  /*16150*/  @!P0 SYNCS.PHASECHK.TRANS64 P0, [R3+URZ+0x29800], R0 ;  /* 0x02980000030085a7 */ /* 0x000e64000800007f */
[----:B-1----:R-:W-:Y:S05]  /*16160*/  @!P0 BRA `(.L_x_2095) ;  /* 0xfffffffc00ec8947 */ /* 0x002fea000383ffff */
[----:B------:R-:W-:Y:S05]  /*16170*/  BRA `(.L_x_2248) ;  /* 0xfffffebc009c7947 */ /* 0x000fea000383ffff */
.L_x_2099:
[----:B-1----:R1:W2:Y:S02]  /*16180*/  SYNCS.PHASECHK.TRANS64.TRYWAIT P2, [R2+URZ+0x29830], R3 ;  /* 0x02983003020075a7 */ /* 0x0022a4000804017f */
[----:B--2---:R-:W-:Y:S05]  /*16190*/  @!P2 NANOSLEEP.SYNCS 0x989680 ;  /* 0x009896800000a95d */ /* 0x004fea0003900000 */
[----:B------:R-:W2:Y:S02]  /*161a0*/  @!P2 SYNCS.PHASECHK.TRANS64 P2, [R2+URZ+0x29830], R3 ;  /* 0x029830030200a5a7 */ /* 0x000ea4000804007f */
[----:B--2---:R-:W-:Y:S05]  /*161b0*/  @!P2 BRA `(.L_x_2099) ;  /* 0xfffffffc00f0a947 */ /* 0x004fea000383ffff */
[----:B------:R-:W-:Y:S05]  /*161c0*/  BRA `(.L_x_2098) ;  /* 0xfffffebc00c07947 */ /* 0x000fea000383ffff */
.L_x_2104:
[----:B-1----:R-:W-:-:S04]  /*161d0*/  IMAD.U32 R7, RZ, RZ, UR6 ;  /* 0x00000006ff077e24 */ /* 0x002fc8000f8e00ff */
[----:B------:R1:W2:Y:S03]  /*161e0*/  SYNCS.PHASECHK.TRANS64.TRYWAIT P3, [R7+URZ+0x29830], R0 ;  /* 0x02983000070075a7 */ /* 0x0002a6000806017f */
[----:B--2---:R-:W-:Y:S05]  /*161f0*/  @!P3 NANOSLEEP.SYNCS 0x989680 ;  /* 0x009896800000b95d */ /* 0x004fea0003900000 */
[----:B------:R-:W2:Y:S02]  /*16200*/  @!P3 SYNCS.PHASECHK.TRANS64 P3, [R7+URZ+0x29830], R0 ;  /* 0x029830000700b5a7 */ /* 0x000ea4000806007f */
[----:B--2---:R-:W-:Y:S05]  /*16210*/  @!P3 BRA `(.L_x_2104) ;  /* 0xfffffffc00ecb947 */ /* 0x004fea000383ffff */
[----:B------:R-:W-:Y:S05]  /*16220*/  BRA `(.L_x_2101) ;  /* 0xfffffef000cc7947 */ /* 0x000fea000383ffff */
.L_x_2108:
[----:B-1----:R-:W-:-:S04]  /*16230*/  IMAD.U32 R7, RZ, RZ, UR6 ;  /* 0x00000006ff077e24 */ /* 0x002fc8000f8e00ff */
[----:B------:R1:W2:Y:S03]  /*16240*/  SYNCS.PHASECHK.TRANS64.TRYWAIT P3, [R7+URZ+0x29850], R0 ;  /* 0x02985000070075a7 */ /* 0x0002a6000806017f */
[----:B--2---:R-:W-:Y:S05]  /*16250*/  @!P3 NANOSLEEP.SYNCS 0x989680 ;  /* 0x009896800000b95d */ /* 0x004fea0003900000 */
[----:B------:R-:W2:Y:S02]  /*16260*/  @!P3 SYNCS.PHASECHK.TRANS64 P3, [R7+URZ+0x29850], R0 ;  /* 0x029850000700b5a7 */ /* 0x000ea4000806007f */
[----:B--2---:R-:W-:Y:S05]  /*16270*/  @!P3 BRA `(.L_x_2108) ;  /* 0xfffffffc00ecb947 */ /* 0x004fea000383ffff */
[----:B------:R-:W-:Y:S05]  /*16280*/  BRA `(.L_x_2105) ;  /* 0xfffffefc00d47947 */ /* 0x000fea000383ffff */
.L_x_2115:
[----:B-1----:R-:W-:-:S04]  /*16290*/  IMAD.U32 R9, RZ, RZ, UR6 ;  /* 0x00000006ff097e24 */ /* 0x002fc8000f8e00ff */
[----:B------:R1:W2:Y:S03]  /*162a0*/  SYNCS.PHASECHK.TRANS64.TRYWAIT P2, [R9+URZ+0x29830], R0 ;  /* 0x02983000090075a7 */ /* 0x0002a6000804017f */
[----:B--2---:R-:W-:Y:S05]  /*162b0*/  @!P2 NANOSLEEP.SYNCS 0x989680 ;  /* 0x009896800000a95d */ /* 0x004fea0003900000 */
[----:B------:R-:W2:Y:S02]  /*162c0*/  @!P2 SYNCS.PHASECHK.TRANS64 P2, [R9+URZ+0x29830], R0 ;  /* 0x029830000900a5a7 */ /* 0x000ea4000804007f */
[----:B--2---:R-:W-:Y:S05]  /*162d0*/  @!P2 BRA `(.L_x_2115) ;  /* 0xfffffffc00eca947 */ /* 0x004fea000383ffff */
[----:B------:R-:W-:Y:S05]  /*162e0*/  BRA `(.L_x_2112) ;  /* 0xffffff2800ac7947 */ /* 0x000fea000383ffff */
.L_x_2119:
[----:B-1----:R-:W-:-:S04]  /*162f0*/  IMAD.U32 R9, RZ, RZ, UR6 ;  /* 0x00000006ff097e24 */ /* 0x002fc8000f8e00ff */
[----:B------:R1:W2:Y:S03]  /*16300*/  SYNCS.PHASECHK.TRANS64.TRYWAIT P2, [R9+URZ+0x29850], R0 ;  /* 0x02985000090075a7 */ /* 0x0002a6000804017f */
[----:B--2---:R-:W-:Y:S05]  /*16310*/  @!P2 NANOSLEEP.SYNCS 0x989680 ;  /* 0x009896800000a95d */ /* 0x004fea0003900000 */
[----:B------:R-:W2:Y:S02]  /*16320*/  @!P2 SYNCS.PHASECHK.TRANS64 P2, [R9+URZ+0x29850], R0 ;  /* 0x029850000900a5a7 */ /* 0x000ea4000804007f */
[----:B--2---:R-:W-:Y:S05]  /*16330*/  @!P2 BRA `(.L_x_2119) ;  /* 0xfffffffc00eca947 */ /* 0x004fea000383ffff */
[----:B------:R-:W-:Y:S05]  /*16340*/  BRA `(.L_x_2116) ;  /* 0xffffff3400a87947 */ /* 0x000fea000383ffff */
.L_x_2125:
[----:B-1----:R-:W-:-:S04]  /*16350*/  IMAD.U32 R6, RZ, RZ, UR5 ;  /* 0x00000005ff067e24 */ /* 0x002fc8000f8e00ff */
[----:B------:R1:W2:Y:S03]  /*16360*/  SYNCS.PHASECHK.TRANS64.TRYWAIT P0, [R6+URZ+0x29850], R5 ;  /* 0x02985005060075a7 */ /* 0x0002a6000800017f */
[----:B--2---:R-:W-:Y:S05]  /*16370*/  @!P0 NANOSLEEP.SYNCS 0x989680 ;  /* 0x009896800000895d */ /* 0x004fea0003900000 */
[----:B------:R-:W2:Y:S02]  /*16380*/  @!P0 SYNCS.PHASECHK.TRANS64 P0, [R6+URZ+0x29850], R5 ;  /* 0x02985005060085a7 */ /* 0x000ea4000800007f */
[----:B--2---:R-:W-:Y:S05]  /*16390*/  @!P0 BRA `(.L_x_2125) ;  /* 0xfffffffc00ec8947 */ /* 0x004fea000383ffff */
[----:B------:R-:W-:Y:S05]  /*163a0*/  BRA `(.L_x_2124) ;  /* 0xffffff54007c7947 */ /* 0x000fea000383ffff */
.L_x_2175:
[----:B------:R-:W-:Y:S02]  /*163b0*/  IMAD.MOV.U32 R13, RZ, RZ, R0 ;  /* 0x000000ffff0d7224 */ /* 0x000fe400078e0000 */
[----:B------:R-:W-:Y:S02]  /*163c0*/  IMAD.MOV.U32 R12, RZ, RZ, RZ ;  /* 0x000000ffff0c7224 */ /* 0x000fe400078e00ff */
[----:B------:R-:W-:Y:S02]  /*163d0*/  IMAD.MOV.U32 R11, RZ, RZ, 0x1f ;  /* 0x0000001fff0b7424 */ /* 0x000fe400078e00ff */
[----:B------:R-:W-:-:S07]  /*163e0*/  IMAD.MOV.U32 R15, RZ, RZ, -0x1 ;  /* 0xffffffffff0f7424 */ /* 0x000fce00078e00ff */
[----:B0-2---:R-:W-:Y:S05]  /*163f0*/  WARPSYNC.COLLECTIVE R15, `(.L_x_2249) ;  /* 0x000000000f087348 */ /* 0x005fea0003c00000 */
[----:B------:R1:W3:Y:S02]  /*16400*/  SHFL.IDX P6, R14, R13, R12, R11 ;  /* 0x0000000c0d0e7389 */ /* 0x0002e400000c000b */
[----:B0123--:R-:W-:Y:S01]  /*16410*/  ENDCOLLECTIVE ;  /* 0x000000000000791b */ /* 0x00ffe20003800000 */
.L_x_2249:
[----:B------:R-:W-:Y:S05]  /*16420*/  BRA `(.L_x_2250) ;  /* 0xffffffbc00b07947 */ /* 0x000fea000383ffff */
.L_x_2177:
[----:B------:R-:W-:Y:S01]  /*16430*/  BSSY B0, `(.L_x_2251) ;  /* 0x0000006000007945 */ /* 0x000fe20003800000 */
[----:B------:R-:W-:-:S07]  /*16440*/  IMAD.MOV.U32 R15, RZ, RZ, -0x1 ;  /* 0xffffffffff0f7424 */ /* 0x000fce00078e00ff */
[----:B0-2---:R-:W-:Y:S05]  /*16450*/  WARPSYNC.COLLECTIVE R15, `(.L_x_2252) ;  /* 0x000000000f0c7348 */ /* 0x005fea0003c00000 */
[----:B------:R-:W-:Y:S02]  /*16460*/  ELECT P6, UR62, PT ;  /* 0x00000000003e782f */ /* 0x000fe400038c0000 */
[----:B------:R-:W-:Y:S01]  /*16470*/  MOV R14, UR62 ;  /* 0x0000003e000e7c02 */ /* 0x000fe20008000f00 */
[----:B0-2---:R-:W-:Y:S10]  /*16480*/  ENDCOLLECTIVE ;  /* 0x000000000000791b */ /* 0x005ff40003800000 */
.L_x_2252:
[----:B------:R-:W-:Y:S05]  /*16490*/  BSYNC B0 ;  /* 0x0000000000007941 */ /* 0x000fea0003800000 */
.L_x_2251:
[----:B------:R-:W-:Y:S05]  /*164a0*/  BRA `(.L_x_2253) ;  /* 0xffffffbc00b87947 */ /* 0x000fea000383ffff */
.L_x_2179:
[----:B-1----:R1:W2:Y:S02]  /*164b0*/  SYNCS.PHASECHK.TRANS64.TRYWAIT P0, [R2+URZ+0x29880], R3 ;  /* 0x02988003020075a7 */ /* 0x0022a4000800017f */
[----:B--2---:R-:W-:Y:S05]  /*164c0*/  @!P0 NANOSLEEP.SYNCS 0x989680 ;  /* 0x009896800000895d */ /* 0x004fea0003900000 */
[----:B------:R-:W2:Y:S02]  /*164d0*/  @!P0 SYNCS.PHASECHK.TRANS64 P0, [R2+URZ+0x29880], R3 ;  /* 0x02988003020085a7 */ /* 0x000ea4000800007f */
[----:B--2---:R-:W-:Y:S05]  /*164e0*/  @!P0 BRA `(.L_x_2179) ;  /* 0xfffffffc00f08947 */ /* 0x004fea000383ffff */
[----:B------:R-:W-:Y:S05]  /*164f0*/  BRA `(.L_x_2254) ;  /* 0xffffffc000187947 */ /* 0x000fea000383ffff */
.L_x_2181:
[----:B0-----:R0:W2:Y:S02]  /*16500*/  SYNCS.PHASECHK.TRANS64.TRYWAIT P0, [R2+URZ+0x29840], R3 ;  /* 0x02984003020075a7 */ /* 0x0010a4000800017f */
[----:B--2---:R-:W-:Y:S05]  /*16510*/  @!P0 NANOSLEEP.SYNCS 0x989680 ;  /* 0x009896800000895d */ /* 0x004fea0003900000 */
[----:B------:R-:W2:Y:S02]  /*16520*/  @!P0 SYNCS.PHASECHK.TRANS64 P0, [R2+URZ+0x29840], R3 ;  /* 0x02984003020085a7 */ /* 0x000ea4000800007f */
[----:B--2---:R-:W-:Y:S05]  /*16530*/  @!P0 BRA `(.L_x_2181) ;  /* 0xfffffffc00f08947 */ /* 0x004fea000383ffff */
[----:B------:R-:W-:Y:S05]  /*16540*/  BRA `(.L_x_2255) ;  /* 0xffffffc000687947 */ /* 0x000fea000383ffff */
.L_x_2185:
[----:B------:R-:W-:Y:S01]  /*16550*/  IMAD.MOV.U32 R13, RZ, RZ, R3 ;  /* 0x000000ffff0d7224 */ /* 0x000fe200078e0003 */
[----:B------:R-:W-:Y:S01]  /*16560*/  LOP3.LUT R7, R7, 0x7f, RZ, 0xc0, !PT ;  /* 0x0000007f07077812 */ /* 0x000fe200078ec0ff */
[----:B------:R-:W-:Y:S02]  /*16570*/  IMAD.MOV.U32 R12, RZ, RZ, RZ ;  /* 0x000000ffff0c7224 */ /* 0x000fe400078e00ff */
[----:B------:R-:W-:Y:S01]  /*16580*/  IMAD.MOV.U32 R11, RZ, RZ, 0x1c1f ;  /* 0x00001c1fff0b7424 */ /* 0x000fe200078e00ff */
[----:B------:R-:W-:Y:S01]  /*16590*/  SHF.R.U32.HI R2, RZ, 0x2, R7 ;  /* 0x00000002ff027819 */ /* 0x000fe20000011607 */
[----:B------:R-:W-:Y:S02]  /*165a0*/  IMAD.MOV.U32 R15, RZ, RZ, -0x1 ;  /* 0xffffffffff0f7424 */ /* 0x000fe400078e00ff */
[----:B------:R-:W-:Y:S02]  /*165b0*/  IMAD R0, R19, R5, RZ ;  /* 0x0000000513007224 */ /* 0x000fe400078e02ff */
[----:B------:R-:W-:-:S07]  /*165c0*/  IMAD R2, R10, 0x80, R2 ;  /* 0x000000800a027824 */ /* 0x000fce00078e0202 */
[----:B-----5:R-:W-:Y:S05]  /*165d0*/  WARPSYNC.COLLECTIVE R15, `(.L_x_2256) ;  /* 0x000000000f087348 */ /* 0x020fea0003c00000 */
[----:B------:R0:W1:Y:S02]  /*165e0*/  SHFL.IDX P6, R14, R13, R12, R11 ;  /* 0x0000000c0d0e7389 */ /* 0x00006400000c000b */
[----:B01---5:R-:W-:Y:S01]  /*165f0*/  ENDCOLLECTIVE ;  /* 0x000000000000791b */ /* 0x023fe20003800000 */
.L_x_2256:
[----:B------:R-:W-:Y:S01]  /*16600*/  ISETP.GE.AND P4, PT, R2, R0, PT ;  /* 0x000000000200720c */ /* 0x000fe20003f86270 */
[----:B------:R-:W-:Y:S02]  /*16610*/  IMAD.MOV.U32 R13, RZ, RZ, R4 ;  /* 0x000000ffff0d7224 */ /* 0x000fe400078e0004 */
[----:B------:R-:W-:-:S10]  /*16620*/  IMAD.MOV.U32 R6, RZ, RZ, R14 ;  /* 0x000000ffff067224 */ /* 0x000fd400078e000e */
[----:B------:R-:W-:Y:S05]  /*16630*/  WARPSYNC.COLLECTIVE R15, `(.L_x_2257) ;  /* 0x000000000f087348 */ /* 0x000fea0003c00000 */
[----:B------:R0:W1:Y:S02]  /*16640*/  SHFL.IDX P6, R14, R13, R12, R11 ;  /* 0x0000000c0d0e7389 */ /* 0x00006400000c000b */
[----:B01----:R-:W-:Y:S01]  /*16650*/  ENDCOLLECTIVE ;  /* 0x000000000000791b */ /* 0x003fe20003800000 */
.L_x_2257:
[----:B------:R-:W-:Y:S02]  /*16660*/  IMAD.MOV.U32 R13, RZ, RZ, R3 ;  /* 0x000000ffff0d7224 */ /* 0x000fe400078e0003 */
[----:B------:R-:W-:Y:S02]  /*16670*/  IMAD.MOV.U32 R12, RZ, RZ, 0x1 ;  /* 0x00000001ff0c7424 */ /* 0x000fe400078e00ff */
[----:B------:R-:W-:-:S07]  /*16680*/  IMAD.MOV.U32 R5, RZ, RZ, R14 ;  /* 0x000000ffff057224 */ /* 0x000fce00078e000e */
[----:B------:R-:W-:Y:S05]  /*16690*/  WARPSYNC.COLLECTIVE R15, `(.L_x_2258) ;  /* 0x000000000f087348 */ /* 0x000fea0003c00000 */
[----:B------:R0:W1:Y:S02]  /*166a0*/  SHFL.IDX P6, R14, R13, R12, R11 ;  /* 0x0000000c0d0e7389 */ /* 0x00006400000c000b */
[----:B01----:R-:W-:Y:S01]  /*166b0*/  ENDCOLLECTIVE ;  /* 0x000000000000791b */ /* 0x003fe20003800000 */
.L_x_2258:
        /* <DEDUP_REMOVED lines=16> */
.L_x_2259:
        /* <DEDUP_REMOVED lines=10> */
.L_x_2260:
        /* <DEDUP_REMOVED lines=16> */
.L_x_2261:
[----:B------:R-:W-:Y:S02]  /*16960*/  IMAD.MOV.U32 R13, RZ, RZ, R3 ;  /* 0x000000ffff0d7224 */ /* 0x000fe400078e0003 */
[----:B------:R-:W-:Y:S02]  /*16970*/  IMAD.MOV.U32 R12, RZ, RZ, 0x3 ;  /* 0x00000003ff0c7424 */ /* 0x000fe400078e00ff */
[----:B------:R-:W-:-:S07]  /*16980*/  IMAD.MOV.U32 R6, RZ, RZ, R14 ;  /* 0x000000ffff067224 */ /* 0x000fce00078e000e */
[----:B------:R-:W-:Y:S05]  /*16990*/  WARPSYNC.COLLECTIVE R15, `(.L_x_2262) ;  /* 0x000000000f087348 */ /* 0x000fea0003c00000 */
[----:B------:R0:W1:Y:S02]  /*169a0*/  SHFL.IDX P6, R14, R13, R12, R11 ;  /* 0x0000000c0d0e7389 */ /* 0x00006400000c000b */
[----:B01----:R-:W-:Y:S01]  /*169b0*/  ENDCOLLECTIVE ;  /* 0x000000000000791b */ /* 0x003fe20003800000 */
.L_x_2262:
        /* <DEDUP_REMOVED lines=14> */
.L_x_2263:
[----:B------:R-:W-:Y:S01]  /*16aa0*/  IMAD.MOV.U32 R4, RZ, RZ, R14 ;  /* 0x000000ffff047224 */ /* 0x000fe200078e000e */
[----:B------:R-:W-:Y:S06]  /*16ab0*/  BRA `(.L_x_2264) ;  /* 0xffffffc400ac7947 */ /* 0x000fec000383ffff */
.L_x_2190:
[----:B-1----:R1:W2:Y:S02]  /*16ac0*/  SYNCS.PHASECHK.TRANS64.TRYWAIT P0, [R17+URZ+0x29820], R0 ;  /* 0x02982000110075a7 */ /* 0x0022a4000800017f */
[----:B--2---:R-:W-:Y:S05]  /*16ad0*/  @!P0 NANOSLEEP.SYNCS 0x989680 ;  /* 0x009896800000895d */ /* 0x004fea0003900000 */
[----:B------:R-:W2:Y:S02]  /*16ae0*/  @!P0 SYNCS.PHASECHK.TRANS64 P0, [R17+URZ+0x29820], R0 ;  /* 0x02982000110085a7 */ /* 0x000ea4000800007f */
[----:B--2---:R-:W-:Y:S05]  /*16af0*/  @!P0 BRA `(.L_x_2190) ;  /* 0xfffffffc00f08947 */ /* 0x004fea000383ffff */
[----:B------:R-:W-:Y:S05]  /*16b00*/  BRA `(.L_x_2265) ;  /* 0xffffffc8001c7947 */ /* 0x000fea000383ffff */
.L_x_2196:
[----:B0-----:R0:W3:Y:S02]  /*16b10*/  SYNCS.PHASECHK.TRANS64.TRYWAIT P0, [R5+URZ+0x29880], R4 ;  /* 0x02988004050075a7 */ /* 0x0010e4000800017f */
[----:B---3--:R-:W-:Y:S05]  /*16b20*/  @!P0 NANOSLEEP.SYNCS 0x989680 ;  /* 0x009896800000895d */ /* 0x008fea0003900000 */
[----:B------:R-:W3:Y:S02]  /*16b30*/  @!P0 SYNCS.PHASECHK.TRANS64 P0, [R5+URZ+0x29880], R4 ;  /* 0x02988004050085a7 */ /* 0x000ee4000800007f */
[----:B---3--:R-:W-:Y:S05]  /*16b40*/  @!P0 BRA `(.L_x_2196) ;  /* 0xfffffffc00f08947 */ /* 0x008fea000383ffff */
[----:B------:R-:W-:Y:S05]  /*16b50*/  BRA `(.L_x_2266) ;  /* 0xffffffc800d47947 */ /* 0x000fea000383ffff */
.L_x_2201:
[----:B---3--:R3:W4:Y:S02]  /*16b60*/  SYNCS.PHASECHK.TRANS64.TRYWAIT P0, [R5+URZ+0x29840], R4 ;  /* 0x02984004050075a7 */ /* 0x008724000800017f */
[----:B----4-:R-:W-:Y:S05]  /*16b70*/  @!P0 NANOSLEEP.SYNCS 0x989680 ;  /* 0x009896800000895d */ /* 0x010fea0003900000 */
[----:B------:R-:W4:Y:S02]  /*16b80*/  @!P0 SYNCS.PHASECHK.TRANS64 P0, [R5+URZ+0x29840], R4 ;  /* 0x02984004050085a7 */ /* 0x000f24000800007f */
[----:B----4-:R-:W-:Y:S05]  /*16b90*/  @!P0 BRA `(.L_x_2201) ;  /* 0xfffffffc00f08947 */ /* 0x010fea000383ffff */
[----:B------:R-:W-:Y:S05]  /*16ba0*/  BRA `(.L_x_2267) ;  /* 0xffffffcc00507947 */ /* 0x000fea000383ffff */
.L_x_2209:
[----:B---3--:R3:W4:Y:S02]  /*16bb0*/  SYNCS.PHASECHK.TRANS64.TRYWAIT P0, [R19+URZ+0x29870], R4 ;  /* 0x02987004130075a7 */ /* 0x008724000800017f */
[----:B----4-:R-:W-:Y:S05]  /*16bc0*/  @!P0 NANOSLEEP.SYNCS 0x989680 ;  /* 0x009896800000895d */ /* 0x010fea0003900000 */
[----:B------:R-:W4:Y:S02]  /*16bd0*/  @!P0 SYNCS.PHASECHK.TRANS64 P0, [R19+URZ+0x29870], R4 ;  /* 0x02987004130085a7 */ /* 0x000f24000800007f */
[----:B----4-:R-:W-:Y:S05]  /*16be0*/  @!P0 BRA `(.L_x_2209) ;  /* 0xfffffffc00f08947 */ /* 0x010fea000383ffff */
[----:B------:R-:W-:Y:S05]  /*16bf0*/  BRA `(.L_x_2268) ;  /* 0xffffffd000687947 */ /* 0x000fea000383ffff */
.L_x_2211:
[----:B----4-:R4:W0:Y:S02]  /*16c00*/  SYNCS.PHASECHK.TRANS64.TRYWAIT P0, [R19+URZ+0x29860], R0 ;  /* 0x02986000130075a7 */ /* 0x010824000800017f */
[----:B0-----:R-:W-:Y:S05]  /*16c10*/  @!P0 NANOSLEEP.SYNCS 0x989680 ;  /* 0x009896800000895d */ /* 0x001fea0003900000 */
[----:B------:R-:W0:Y:S02]  /*16c20*/  @!P0 SYNCS.PHASECHK.TRANS64 P0, [R19+URZ+0x29860], R0 ;  /* 0x02986000130085a7 */ /* 0x000e24000800007f */
[----:B0-----:R-:W-:Y:S05]  /*16c30*/  @!P0 BRA `(.L_x_2211) ;  /* 0xfffffffc00f08947 */ /* 0x001fea000383ffff */
[----:B------:R-:W-:Y:S05]  /*16c40*/  BRA `(.L_x_2269) ;  /* 0xffffffd000707947 */ /* 0x000fea000383ffff */
.L_x_2218:
[----:B0-----:R0:W1:Y:S02]  /*16c50*/  SYNCS.PHASECHK.TRANS64.TRYWAIT P1, [R16+URZ+0x29870], R3 ;  /* 0x02987003100075a7 */ /* 0x001064000802017f */
[----:B-1----:R-:W-:Y:S05]  /*16c60*/  @!P1 NANOSLEEP.SYNCS 0x989680 ;  /* 0x009896800000995d */ /* 0x002fea0003900000 */
[----:B------:R-:W1:Y:S02]  /*16c70*/  @!P1 SYNCS.PHASECHK.TRANS64 P1, [R16+URZ+0x29870], R3 ;  /* 0x02987003100095a7 */ /* 0x000e64000802007f */
[----:B-1----:R-:W-:Y:S05]  /*16c80*/  @!P1 BRA `(.L_x_2218) ;  /* 0xfffffffc00f09947 */ /* 0x002fea000383ffff */
[----:B------:R-:W-:Y:S05]  /*16c90*/  BRA `(.L_x_2270) ;  /* 0xffffffd800547947 */ /* 0x000fea000383ffff */
.L_x_2220:
[----:B0-----:R0:W1:Y:S02]  /*16ca0*/  SYNCS.PHASECHK.TRANS64.TRYWAIT P1, [R16+URZ+0x29860], R3 ;  /* 0x02986003100075a7 */ /* 0x001064000802017f */
[----:B-1----:R-:W-:Y:S05]  /*16cb0*/  @!P1 NANOSLEEP.SYNCS 0x989680 ;  /* 0x009896800000995d */ /* 0x002fea0003900000 */
[----:B------:R-:W1:Y:S02]  /*16cc0*/  @!P1 SYNCS.PHASECHK.TRANS64 P1, [R16+URZ+0x29860], R3 ;  /* 0x02986003100095a7 */ /* 0x000e64000802007f */
[----:B-1----:R-:W-:Y:S05]  /*16cd0*/  @!P1 BRA `(.L_x_2220) ;  /* 0xfffffffc00f09947 */ /* 0x002fea000383ffff */
[----:B------:R-:W-:Y:S05]  /*16ce0*/  BRA `(.L_x_2271) ;  /* 0xffffffd8005c7947 */ /* 0x000fea000383ffff */
.L_x_2233:
[----:B0-----:R0:W1:Y:S02]  /*16cf0*/  SYNCS.PHASECHK.TRANS64.TRYWAIT P0, [R3+URZ+0x29820], R0 ;  /* 0x02982000030075a7 */ /* 0x001064000800017f */
[----:B-1----:R-:W-:Y:S05]  /*16d00*/  @!P0 NANOSLEEP.SYNCS 0x989680 ;  /* 0x009896800000895d */ /* 0x002fea0003900000 */
[----:B------:R-:W1:Y:S02]  /*16d10*/  @!P0 SYNCS.PHASECHK.TRANS64 P0, [R3+URZ+0x29820], R0 ;  /* 0x02982000030085a7 */ /* 0x000e64000800007f */
[----:B-1----:R-:W-:Y:S05]  /*16d20*/  @!P0 BRA `(.L_x_2233) ;  /* 0xfffffffc00f08947 */ /* 0x002fea000383ffff */
[----:B------:R-:W-:Y:S05]  /*16d30*/  BRA `(.L_x_2272) ;  /* 0xfffffff000207947 */ /* 0x000fea000383ffff */
.L_x_2234:
        /* <DEDUP_REMOVED lines=11> */
.L_x_2274:
[----:B------:R-:W-:Y:S05]  /*16df0*/  BSYNC B0 ;  /* 0x0000000000007941 */ /* 0x000fea0003800000 */
.L_x_2273:
[----:B------:R-:W-:Y:S05]  /*16e00*/  BRA `(.L_x_2275) ;  /* 0xfffffff000087947 */ /* 0x000fea000383ffff */
.L_x_2237:
[----:B------:R-:W-:Y:S01]  /*16e10*/  BSSY B1, `(.L_x_2276) ;  /* 0x0000006000017945 */ /* 0x000fe20003800000 */
[----:B------:R-:W-:-:S07]  /*16e20*/  IMAD.MOV.U32 R15, RZ, RZ, -0x1 ;  /* 0xffffffffff0f7424 */ /* 0x000fce00078e00ff */
[----:B0-----:R-:W-:Y:S05]  /*16e30*/  WARPSYNC.COLLECTIVE R15, `(.L_x_2277) ;  /* 0x000000000f0c7348 */ /* 0x001fea0003c00000 */
[----:B------:R-:W-:Y:S02]  /*16e40*/  ELECT P6, UR62, PT ;  /* 0x00000000003e782f */ /* 0x000fe400038c0000 */
[----:B------:R-:W-:Y:S01]  /*16e50*/  MOV R14, UR62 ;  /* 0x0000003e000e7c02 */ /* 0x000fe20008000f00 */
[----:B0-----:R-:W-:Y:S10]  /*16e60*/  ENDCOLLECTIVE ;  /* 0x000000000000791b */ /* 0x001ff40003800000 */
.L_x_2277:
[----:B------:R-:W-:Y:S05]  /*16e70*/  BSYNC B1 ;  /* 0x0000000000017941 */ /* 0x000fea0003800000 */
.L_x_2276:
[----:B------:R-:W-:Y:S05]  /*16e80*/  BRA `(.L_x_2278) ;  /* 0xfffffff000007947 */ /* 0x000fea000383ffff */
.L_x_2239:
[----:B0-----:R0:W1:Y:S02]  /*16e90*/  SYNCS.PHASECHK.TRANS64.TRYWAIT P1, [R7+URZ], R4 ;  /* 0x00000004070075a7 */ /* 0x001064000802017f */
[----:B-1----:R-:W-:Y:S05]  /*16ea0*/  @!P1 NANOSLEEP.SYNCS 0x989680 ;  /* 0x009896800000995d */ /* 0x002fea0003900000 */
[----:B------:R-:W1:Y:S02]  /*16eb0*/  @!P1 SYNCS.PHASECHK.TRANS64 P1, [R7+URZ], R4 ;  /* 0x00000004070095a7 */ /* 0x000e64000802007f */
[----:B-1----:R-:W-:Y:S05]  /*16ec0*/  @!P1 BRA `(.L_x_2239) ;  /* 0xfffffffc00f09947 */ /* 0x002fea000383ffff */
[----:B------:R-:W-:Y:S05]  /*16ed0*/  BRA `(.L_x_2279) ;  /* 0xfffffff000387947 */ /* 0x000fea000383ffff */
.L_x_2240:
[----:B-1----:R1:W2:Y:S02]  /*16ee0*/  SYNCS.PHASECHK.TRANS64.TRYWAIT P1, [R5+URZ], R0 ;  /* 0x00000000050075a7 */ /* 0x0022a4000802017f */
[----:B--2---:R-:W-:Y:S05]  /*16ef0*/  @!P1 NANOSLEEP.SYNCS 0x989680 ;  /* 0x009896800000995d */ /* 0x004fea0003900000 */
[----:B------:R-:W2:Y:S02]  /*16f00*/  @!P1 SYNCS.PHASECHK.TRANS64 P1, [R5+URZ], R0 ;  /* 0x00000000050095a7 */ /* 0x000ea4000802007f */
[----:B--2---:R-:W-:Y:S05]  /*16f10*/  @!P1 BRA `(.L_x_2240) ;  /* 0xfffffffc00f09947 */ /* 0x004fea000383ffff */
[----:B------:R-:W-:Y:S05]  /*16f20*/  BRA `(.L_x_2280) ;  /* 0xfffffff0002c7947 */ /* 0x000fea000383ffff */
.L_x_2242:
[----:B-1----:R1:W2:Y:S02]  /*16f30*/  SYNCS.PHASECHK.TRANS64.TRYWAIT P1, [R5+URZ+0x29860], R4 ;  /* 0x02986004050075a7 */ /* 0x0022a4000802017f */
[----:B--2---:R-:W-:Y:S05]  /*16f40*/  @!P1 NANOSLEEP.SYNCS 0x989680 ;  /* 0x009896800000995d */ /* 0x004fea0003900000 */
[----:B------:R-:W2:Y:S02]  /*16f50*/  @!P1 SYNCS.PHASECHK.TRANS64 P1, [R5+URZ+0x29860], R4 ;  /* 0x02986004050095a7 */ /* 0x000ea4000802007f */
[----:B--2---:R-:W-:Y:S05]  /*16f60*/  @!P1 BRA `(.L_x_2242) ;  /* 0xfffffffc00f09947 */ /* 0x004fea000383ffff */
[----:B------:R-:W-:Y:S05]  /*16f70*/  BRA `(.L_x_2281) ;  /* 0xfffffff0002c7947 */ /* 0x000fea000383ffff */
.L_x_2244:
[----:B--2---:R2:W3:Y:S02]  /*16f80*/  SYNCS.PHASECHK.TRANS64.TRYWAIT P1, [R3+URZ+0x29860], R0 ;  /* 0x02986000030075a7 */ /* 0x0044e4000802017f */
[----:B---3--:R-:W-:Y:S05]  /*16f90*/  @!P1 NANOSLEEP.SYNCS 0x989680 ;  /* 0x009896800000995d */ /* 0x008fea0003900000 */
[----:B------:R-:W3:Y:S02]  /*16fa0*/  @!P1 SYNCS.PHASECHK.TRANS64 P1, [R3+URZ+0x29860], R0 ;  /* 0x02986000030095a7 */ /* 0x000ee4000802007f */
[----:B---3--:R-:W-:Y:S05]  /*16fb0*/  @!P1 BRA `(.L_x_2244) ;  /* 0xfffffffc00f09947 */ /* 0x008fea000383ffff */
[----:B------:R-:W-:Y:S05]  /*16fc0*/  BRA `(.L_x_2282) ;  /* 0xfffffff0002c7947 */ /* 0x000fea000383ffff */
.L_x_2246:
[----:B---3--:R3:W4:Y:S02]  /*16fd0*/  SYNCS.PHASECHK.TRANS64.TRYWAIT P0, [R5+URZ+0x29880], R4 ;  /* 0x02988004050075a7 */ /* 0x008724000800017f */
[----:B----4-:R-:W-:Y:S05]  /*16fe0*/  @!P0 NANOSLEEP.SYNCS 0x989680 ;  /* 0x009896800000895d */ /* 0x010fea0003900000 */
[----:B------:R-:W4:Y:S02]  /*16ff0*/  @!P0 SYNCS.PHASECHK.TRANS64 P0, [R5+URZ+0x29880], R4 ;  /* 0x02988004050085a7 */ /* 0x000f24000800007f */
[----:B----4-:R-:W-:Y:S05]  /*17000*/  @!P0 BRA `(.L_x_2246) ;  /* 0xfffffffc00f08947 */ /* 0x010fea000383ffff */
[----:B------:R-:W-:Y:S05]  /*17010*/  BRA `(.L_x_2247) ;  /* 0xfffffff000287947 */ /* 0x000fea000383ffff */
.L_x_2283:
        /* <DEDUP_REMOVED lines=14> */
.L_x_2851:


//--------------------- .text._ZN7cutlass13device_kernelIN5flash11enable_sm90INS1_16FlashAttnFwdSm90INS1_25CollectiveMainloopFwdSm90ILi2EN4cute5tupleIJNS5_1CILi1EEES8_S8_EEENS6_IJNS7_ILi128EEENS7_ILi160EEENS7_ILi192EEEEEELi128ENS_12float_e4m3_tEfNS_4arch4Sm90ELb1ELb0ELb0ELb1ELb0ELb1ELb0ELb1ELb1ELb1ELb1ELb0EEENS1_21CollectiveEpilogueFwdINS6_IJSA_SA_SB_EEES9_NS_10bfloat16_tESG_Li256ELb1ELb1ELb1ELb1EEENS1_36VarlenDynamicPersistentTileSchedulerILi128ELi160ELi256ELi128ELb1ELb1ELb1ELb1ELb1ELb1EEEEEEEEEvNT_6ParamsE --------------------------
	.section	.text._ZN7cutlass13device_kernelIN5flash11enable_sm90INS1_16FlashAttnFwdSm90INS1_25CollectiveMainloopFwdSm90ILi2EN4cute5tupleIJNS5_1CILi1EEES8_S8_EEENS6_IJNS7_ILi128EEENS7_ILi160EEENS7_ILi192EEEEEELi128ENS_12float_e4m3_tEfNS_4arch4Sm90ELb1ELb0ELb0ELb1ELb0ELb1ELb0ELb1ELb1ELb1ELb1ELb0EEENS1_21CollectiveEpilogueFwdINS6_IJSA_SA_SB_EEES9_NS_10bfloat16_tESG_Li256ELb1ELb1ELb1ELb1EEENS1_36VarlenDynamicPersistentTileSchedulerILi128ELi160ELi256ELi128ELb1ELb1ELb1ELb1ELb1ELb1EEEEEEEEEvNT_6ParamsE,"ax",@progbits
	.align	128
.text._ZN7cutlass13device_kernelIN5flash11enable_sm90INS1_16FlashAttnFwdSm90INS1_25CollectiveMainloopFwdSm90ILi2EN4cute5tupleIJNS5_1CILi1EEES8_S8_EEENS6_IJNS7_ILi128EEENS7_ILi160EEENS7_ILi192EEEEEELi128ENS_12float_e4m3_tEfNS_4arch4Sm90ELb1ELb0ELb0ELb1ELb0ELb1ELb0ELb1ELb1ELb1ELb1ELb0EEENS1_21CollectiveEpilogueFwdINS6_IJSA_SA_SB_EEES9_NS_10bfloat16_tESG_Li256ELb1ELb1ELb1ELb1EEENS1_36VarlenDynamicPersistentTileSchedulerILi128ELi160ELi256ELi128ELb1ELb1ELb1ELb1ELb1ELb1EEEEEEEEEvNT_6ParamsE:
        .type           _ZN7cutlass13device_kernelIN5flash11enable_sm90INS1_16FlashAttnFwdSm90INS1_25CollectiveMainloopFwdSm90ILi2EN4cute5tupleIJNS5_1CILi1EEES8_S8_EEENS6_IJNS7_ILi128EEENS7_ILi160EEENS7_ILi192EEEEEELi128ENS_12float_e4m3_tEfNS_4arch4Sm90ELb1ELb0ELb0ELb1ELb0ELb1ELb0ELb1ELb1ELb1ELb1ELb0EEENS1_21CollectiveEpilogueFwdINS6_IJSA_SA_SB_EEES9_NS_10bfloat16_tESG_Li256ELb1ELb1ELb1ELb1EEENS1_36VarlenDynamicPersistentTileSchedulerILi128ELi160ELi256ELi128ELb1ELb1ELb1ELb1ELb1ELb1EEEEEEEEEvNT_6ParamsE,@function
        .size           _ZN7cutlass13device_kernelIN5flash11enable_sm90INS1_16FlashAttnFwdSm90INS1_25CollectiveMainloopFwdSm90ILi2EN4cute5tupleIJNS5_1CILi1EEES8_S8_EEENS6_IJNS7_ILi128EEENS7_ILi160EEENS7_ILi192EEEEEELi128ENS_12float_e4m3_tEfNS_4arch4Sm90ELb1ELb0ELb0ELb1ELb0ELb1ELb0ELb1ELb1ELb1ELb1ELb0EEENS1_21CollectiveEpilogueFwdINS6_IJSA_SA_SB_EEES9_NS_10bfloat16_tESG_Li256ELb1ELb1ELb1ELb1EEENS1_36VarlenDynamicPersistentTileSchedulerILi128ELi160ELi256ELi128ELb1ELb1ELb1ELb1ELb1ELb1EEEEEEEEEvNT_6ParamsE,(.L_x_2852 - _ZN7cutlass13device_kernelIN5flash11enable_sm90INS1_16FlashAttnFwdSm90INS1_25CollectiveMainloopFwdSm90ILi2EN4cute5tupleIJNS5_1CILi1EEES8_S8_EEENS6_IJNS7_ILi128EEENS7_ILi160EEENS7_ILi192EEEEEELi128ENS_12float_e4m3_tEfNS_4arch4Sm90ELb1ELb0ELb0ELb1ELb0ELb1ELb0ELb1ELb1ELb1ELb1ELb0EEENS1_21CollectiveEpilogueFwdINS6_IJSA_SA_SB_EEES9_NS_10bfloat16_tESG_Li256ELb1ELb1ELb1ELb1EEENS1_36VarlenDynamicPersistentTileSchedulerILi128ELi160ELi256ELi128ELb1ELb1ELb1ELb1ELb1ELb1EEEEEEEEEvNT_6ParamsE)
        .other          _ZN7cutlass13device_kernelIN5flash11enable_sm90INS1_16FlashAttnFwdSm90INS1_25CollectiveMainloopFwdSm90ILi2EN4cute5tupleIJNS5_1CILi1EEES8_S8_EEENS6_IJNS7_ILi128EEENS7_ILi160EEENS7_ILi192EEEEEELi128ENS_12float_e4m3_tEfNS_4arch4Sm90ELb1ELb0ELb0ELb1ELb0ELb1ELb0ELb1ELb1ELb1ELb1ELb0EEENS1_21CollectiveEpilogueFwdINS6_IJSA_SA_SB_EEES9_NS_10bfloat16_tESG_Li256ELb1ELb1ELb1ELb1EEENS1_36VarlenDynamicPersistentTileSchedulerILi128ELi160ELi256ELi128ELb1ELb1ELb1ELb1ELb1ELb1EEEEEEEEEvNT_6ParamsE,@"STO_CUDA_ENTRY STV_DEFAULT"
_ZN7cutlass13device_kernelIN5flash11enable_sm90INS1_16FlashAttnFwdSm90INS1_25CollectiveMainloopFwdSm90ILi2EN4cute5tupleIJNS5_1CILi1EEES8_S8_EEENS6_IJNS7_ILi128EEENS7_ILi160EEENS7_ILi192EEEEEELi128ENS_12float_e4m3_tEfNS_4arch4Sm90ELb1ELb0ELb0ELb1ELb0ELb1ELb0ELb1ELb1ELb1ELb1ELb0EEENS1_21CollectiveEpilogueFwdINS6_IJSA_SA_SB_EEES9_NS_10bfloat16_tESG_Li256ELb1ELb1ELb1ELb1EEENS1_36VarlenDynamicPersistentTileSchedulerILi128ELi160ELi256ELi128ELb1ELb1ELb1ELb1ELb1ELb1EEEEEEEEEvNT_6ParamsE:
        /* <DEDUP_REMOVED lines=24> */
.L_x_2285:
[----:B------:R-:W-:Y:S05]  /*0180*/  BSYNC B0 ;  /* 0x0000000000007941 */ /* 0x000fea0003800000 */
.L_x_2284:
        /* <DEDUP_REMOVED lines=41> */
.L_x_2286:
        /* <DEDUP_REMOVED lines=22> */
.L_x_2287:
        /* <DEDUP_REMOVED lines=18> */
.L_x_2288:
        /* <DEDUP_REMOVED lines=22> */
.L_x_2289:
        /* <DEDUP_REMOVED lines=22> */
.L_x_2290:
        /* <DEDUP_REMOVED lines=8> */
.L_x_2293:
        /* <DEDUP_REMOVED lines=24> */
[----:B------:R-:W-:Y:S02]  /*0b60*/  R2UR UR52, R16 ;  /* 0x00000000103472ca */ /* 0x000fe400000e0000 */
        /* <DEDUP_REMOVED lines=16> */
[----:B------:R-:W-:Y:S01]  /*0c70*/  STL [R1+0x10], R12 ;  /* 0x0000100c01007387 */ /* 0x000fe20000100800 */
[----:B------:R-:W-:Y:S01]  /*0c80*/  SHF.R.S32.HI R214, RZ, 0x4, R8 ;  /* 0x00000004ffd67819 */ /* 0x000fe20000011408 */
[----:B------:R-:W-:Y:S01]  /*0c90*/  IMAD.SHL.U32 R22, R12, 0x8, RZ ;  /* 0x000000080c167824 */ /* 0x000fe200078e00ff */
[----:B------:R-:W-:Y:S02]  /*0ca0*/  LOP3.LUT R7, R8, 0x3fffff0, RZ, 0xc0, !PT ;  /* 0x03fffff008077812 */ /* 0x000fe400078ec0ff */
[----:B------:R-:W-:Y:S01]  /*0cb0*/  LOP3.LUT R17, R2, 0xffffff80, RZ, 0xc0, !PT ;  /* 0xffffff8002117812 */ /* 0x000fe200078ec0ff */
[----:B------:R-:W-:Y:S01]  /*0cc0*/  VIADD R192, R22, 0x20 ;  /* 0x0000002016c07836 */ /* 0x000fe20000000000 */
[----:B------:R-:W-:Y:S01]  /*0cd0*/  LOP3.LUT R11, R10, 0xfffffff8, RZ, 0xc0, !PT ;  /* 0xfffffff80a0b7812 */ /* 0x000fe200078ec0ff */
[----:B------:R-:W-:Y:S01]  /*0ce0*/  IMAD.IADD R7, R0, 0x1, -R7 ;  /* 0x0000000100077824 */ /* 0x000fe200078e0a07 */
[----:B------:R-:W-:Y:S01]  /*0cf0*/  LOP3.LUT R19, R4, 0xfffffffc, RZ, 0xc0, !PT ;  /* 0xfffffffc04137812 */ /* 0x000fe200078ec0ff */
[C---:B------:R-:W-:Y:S01]  /*0d00*/  IMAD.IADD R24, R0.reuse, 0x1, -R17 ;  /* 0x0000000100187824 */ /* 0x040fe200078e0a11 */
[--C-:B------:R-:W-:Y:S01]  /*0d10*/  SHF.R.S32.HI R3, RZ, 0x2, R4.reuse ;  /* 0x00000002ff037819 */ /* 0x100fe20000011404 */
[----:B------:R-:W-:Y:S01]  /*0d20*/  IMAD.IADD R216, R0, 0x1, -R11 ;  /* 0x0000000100d87824 */ /* 0x000fe200078e0a0b */
[----:B------:R-:W-:Y:S01]  /*0d30*/  SHF.R.S32.HI R6, RZ, 0x1f, R4 ;  /* 0x0000001fff067819 */ /* 0x000fe20000011404 */
[----:B------:R-:W-:Y:S01]  /*0d40*/  VIADD R195, R22, 0x40 ;  /* 0x0000004016c37836 */ /* 0x000fe20000000000 */
[----:B------:R-:W-:Y:S01]  /*0d50*/  LEA.HI R8, R8, R214, RZ, 0x1 ;  /* 0x000000d608087211 */ /* 0x000fe200078f08ff */
[----:B------:R-:W-:Y:S01]  /*0d60*/  STL [R1+0x1c], R24 ;  /* 0x00001c1801007387 */ /* 0x000fe20000100800 */
[----:B------:R-:W-:Y:S01]  /*0d70*/  IADD3 R19, R0, -R19, RZ ;  /* 0x8000001300137210 */ /* 0x000fe20007ffe0ff */
[----:B------:R-:W-:Y:S01]  /*0d80*/  VIADD R196, R22, 0x50 ;  /* 0x0000005016c47836 */ /* 0x000fe20000000000 */
[----:B------:R-:W-:Y:S01]  /*0d90*/  LOP3.LUT R0, R9, 0xfffffc00, RZ, 0xc0, !PT ;  /* 0xfffffc0009007812 */ /* 0x000fe200078ec0ff */
[----:B------:R-:W-:Y:S01]  /*0da0*/  IMAD.SHL.U32 R207, R216, 0x8, RZ ;  /* 0x00000008d8cf7824 */ /* 0x000fe200078e00ff */
[----:B------:R-:W-:Y:S01]  /*0db0*/  LEA.HI R6, R6, R3, RZ, 0x2 ;  /* 0x0000000306067211 */ /* 0x000fe200078f10ff */
[----:B------:R-:W-:Y:S01]  /*0dc0*/  VIADD R193, R22, 0x30 ;  /* 0x0000003016c17836 */ /* 0x000fe20000000000 */
[----:B------:R-:W-:Y:S01]  /*0dd0*/  LOP3.LUT R9, R8, 0x1ffffffe, RZ, 0xc0, !PT ;  /* 0x1ffffffe08097812 */ /* 0x000fe200078ec0ff */
[----:B------:R-:W-:Y:S01]  /*0de0*/  IMAD R0, R7, 0x40, R0 ;  /* 0x0000004007007824 */ /* 0x000fe200078e0200 */
[----:B------:R-:W-:Y:S01]  /*0df0*/  SHF.R.S32.HI R188, RZ, 0x1, R5 ;  /* 0x00000001ffbc7819 */ /* 0x000fe20000011405 */
[----:B------:R-:W-:Y:S01]  /*0e00*/  VIADD R215, R207, 0x40 ;  /* 0x00000040cfd77836 */ /* 0x000fe20000000000 */
[----:B------:R-:W-:Y:S01]  /*0e10*/  LOP3.LUT R6, R6, 0xfffffffc, RZ, 0xc0, !PT ;  /* 0xfffffffc06067812 */ /* 0x000fe200078ec0ff */
[----:B------:R-:W-:Y:S01]  /*0e20*/  IMAD.IADD R9, R214, 0x1, -R9 ;  /* 0x00000001d6097824 */ /* 0x000fe200078e0a09 */
[----:B------:R-:W-:Y:S01]  /*0e30*/  SHF.R.S32.HI R7, RZ, 0x1f, R5 ;  /* 0x0000001fff077819 */ /* 0x000fe20000011405 */
[----:B------:R-:W-:Y:S01]  /*0e40*/  VIADD R221, R188, 0x80 ;  /* 0x00000080bcdd7836 */ /* 0x000fe20000000000 */
[-C--:B------:R-:W-:Y:S01]  /*0e50*/  LEA.HI R5, R5, R188.reuse, RZ, 0x1 ;  /* 0x000000bc05057211 */ /* 0x080fe200078f08ff */
[----:B------:R-:W-:Y:S01]  /*0e60*/  IMAD.IADD R6, R3, 0x1, -R6 ;  /* 0x0000000103067824 */ /* 0x000fe200078e0a06 */
[----:B------:R-:W-:Y:S01]  /*0e70*/  LEA.HI R7, R7, R188, RZ, 0x3 ;  /* 0x000000bc07077211 */ /* 0x000fe200078f18ff */
[----:B------:R-:W-:Y:S01]  /*0e80*/  IMAD R3, R9, 0x8, R0 ;  /* 0x0000000809037824 */ /* 0x000fe200078e0200 */
[----:B------:R-:W-:Y:S01]  /*0e90*/  SHF.R.S32.HI R0, RZ, 0x1f, R221 ;  /* 0x0000001fff007819 */ /* 0x000fe200000114dd */
[----:B------:R-:W-:Y:S01]  /*0ea0*/  IMAD.SHL.U32 R198, R6, 0x80, RZ ;  /* 0x0000008006c67824 */ /* 0x000fe200078e00ff */
[----:B------:R-:W-:-:S02]  /*0eb0*/  LEA.HI R11, R221, R221, RZ, 0x1 ;  /* 0x000000dddd0b7211 */ /* 0x000fc400078f08ff */
[----:B------:R0:W-:Y:S01]  /*0ec0*/  STL [R1+0x70], R3 ;  /* 0x0000700301007387 */ /* 0x0001e20000100800 */
[----:B------:R-:W-:Y:S02]  /*0ed0*/  LOP3.LUT R7, R7, 0xfffffff8, RZ, 0xc0, !PT ;  /* 0xfffffff807077812 */ /* 0x000fe400078ec0ff */
[----:B------:R-:W-:Y:S02]  /*0ee0*/  LOP3.LUT R4, R11, 0x3fffffe, RZ, 0xc0, !PT ;  /* 0x03fffffe0b047812 */ /* 0x000fe400078ec0ff */
[----:B------:R-:W-:Y:S01]  /*0ef0*/  LOP3.LUT R5, R5, 0x3fffffe, RZ, 0xc0, !PT ;  /* 0x03fffffe05057812 */ /* 0x000fe200078ec0ff */
[C---:B------:R-:W-:Y:S01]  /*0f00*/  IMAD.IADD R18, R188.reuse, 0x1, -R7 ;  /* 0x00000001bc127824 */ /* 0x040fe200078e0a07 */
[----:B------:R-:W-:Y:S02]  /*0f10*/  IADD3 R4, R221, -R4, RZ ;  /* 0x80000004dd047210 */ /* 0x000fe40007ffe0ff */
[----:B------:R-:W-:Y:S01]  /*0f20*/  SHF.R.S32.HI R25, RZ, 0x7, R2 ;  /* 0x00000007ff197819 */ /* 0x000fe20000011402 */
[----:B------:R-:W-:Y:S01]  /*0f30*/  IMAD.IADD R5, R188, 0x1, -R5 ;  /* 0x00000001bc057824 */ /* 0x000fe200078e0a05 */
[----:B0-----:R-:W-:Y:S01]  /*0f40*/  LEA.HI R3, R0, R221, RZ, 0x3 ;  /* 0x000000dd00037211 */ /* 0x001fe200078f18ff */
[----:B------:R0:W-:Y:S01]  /*0f50*/  STL [R1+0x6c], R18 ;  /* 0x00006c1201007387 */ /* 0x0001e20000100800 */
[----:B------:R-:W-:Y:S01]  /*0f60*/  LEA.HI R0, R19, R19, RZ, 0x1 ;  /* 0x0000001313007211 */ /* 0x000fe200078f08ff */
[----:B------:R-:W-:Y:S01]  /*0f70*/  IMAD R5, R214, 0x8, R5 ;  /* 0x00000008d6057824 */ /* 0x000fe200078e0205 */
[----:B------:R-:W-:Y:S01]  /*0f80*/  LEA.HI R2, R2, R25, RZ, 0x1 ;  /* 0x0000001902027211 */ /* 0x000fe200078f08ff */
[----:B------:R-:W-:Y:S01]  /*0f90*/  IMAD.SHL.U32 R8, R3, 0x40, RZ ;  /* 0x0000004003087824 */ /* 0x000fe200078e00ff */
[----:B------:R-:W-:Y:S01]  /*0fa0*/  LOP3.LUT R0, R0, 0x1ffffffe, RZ, 0xc0, !PT ;  /* 0x1ffffffe00007812 */ /* 0x000fe200078ec0ff */
[----:B------:R-:W-:Y:S01]  /*0fb0*/  IMAD.IADD R3, R22, 0x1, R192 ;  /* 0x0000000116037824 */ /* 0x000fe200078e02c0 */
[----:B------:R-:W-:Y:S01]  /*0fc0*/  LOP3.LUT R198, R198, 0x180, RZ, 0xc0, !PT ;  /* 0x00000180c6c67812 */ /* 0x000fe200078ec0ff */
[----:B------:R-:W-:Y:S01]  /*0fd0*/  IMAD.SHL.U32 R200, R5, 0x40, RZ ;  /* 0x0000004005c87824 */ /* 0x000fe200078e00ff */
[----:B------:R-:W-:Y:S01]  /*0fe0*/  LOP3.LUT R9, R8, 0xfffffe00, RZ, 0xc0, !PT ;  /* 0xfffffe0008097812 */ /* 0x000fe200078ec0ff */
[----:B------:R-:W-:Y:S01]  /*0ff0*/  IMAD.IADD R211, R19, 0x1, -R0 ;  /* 0x0000000113d37824 */ /* 0x000fe200078e0a00 */
[----:B------:R-:W-:Y:S01]  /*1000*/  SHF.R.S32.HI R0, RZ, 0x1f, R3 ;  /* 0x0000001fff007819 */ /* 0x000fe20000011403 */
[----:B------:R-:W-:Y:S01]  /*1010*/  IMAD.MOV.U32 R5, RZ, RZ, R13 ;  /* 0x000000ffff057224 */ /* 0x000fe200078e000d */
[----:B------:R-:W-:Y:S01]  /*1020*/  LOP3.LUT R2, R2, 0x3fffffe, RZ, 0xc0, !PT ;  /* 0x03fffffe02027812 */ /* 0x000fe200078ec0ff */
[----:B------:R-:W-:Y:S01]  /*1030*/  IMAD R202, R4, 0x40, R9 ;  /* 0x0000004004ca7824 */ /* 0x000fe200078e0209 */
[----:B------:R-:W-:Y:S01]  /*1040*/  SHF.R.S32.HI R4, RZ, 0x1f, R24 ;  /* 0x0000001fff047819 */ /* 0x000fe20000011418 */
[----:B------:R-:W-:Y:S01]  /*1050*/  IMAD.IADD R9, R22, 0x1, R195 ;  /* 0x0000000116097824 */ /* 0x000fe200078e02c3 */
[----:B------:R-:W-:-:S02]  /*1060*/  LEA.HI R19, R0, R3, RZ, 0x4 ;  /* 0x0000000300137211 */ /* 0x000fc400078f20ff */
[----:B------:R-:W-:Y:S01]  /*1070*/  LEA.HI R17, R0, R3, RZ, 0x6 ;  /* 0x0000000300117211 */ /* 0x000fe200078f30ff */
[----:B------:R-:W-:Y:S01]  /*1080*/  IMAD.SHL.U32 R0, R18, 0x80, RZ ;  /* 0x0000008012007824 */ /* 0x000fe200078e00ff */
[-C--:B------:R-:W-:Y:S01]  /*1090*/  LEA.HI R8, R4, R24.reuse, RZ, 0x2 ;  /* 0x0000001804087211 */ /* 0x080fe200078f10ff */
[----:B0-----:R-:W-:Y:S01]  /*10a0*/  IMAD.SHL.U32 R18, R12, 0x10, RZ ;  /* 0x000000100c127824 */ /* 0x001fe200078e00ff */
[----:B------:R-:W-:Y:S01]  /*10b0*/  LEA.HI R4, R4, R24, RZ, 0x5 ;  /* 0x0000001804047211 */ /* 0x000fe200078f28ff */
[----:B------:R-:W-:Y:S01]  /*10c0*/  IMAD.SHL.U32 R17, R17, 0x80, RZ ;  /* 0x0000008011117824 */ /* 0x000fe200078e00ff */
[--C-:B------:R-:W-:Y:S02]  /*10d0*/  SHF.R.S32.HI R7, RZ, 0x2, R8.reuse ;  /* 0x00000002ff077819 */ /* 0x100fe40000011408 */
[----:B------:R-:W-:Y:S02]  /*10e0*/  SHF.R.S32.HI R12, RZ, 0x1f, R8 ;  /* 0x0000001fff0c7819 */ /* 0x000fe40000011408 */
[----:B------:R-:W-:-:S02]  /*10f0*/  LOP3.LUT R3, R0, 0x380, RZ, 0xc0, !PT ;  /* 0x0000038000037812 */ /* 0x000fc400078ec0ff */
[----:B------:R-:W-:Y:S02]  /*1100*/  LEA.HI R12, R12, R7, RZ, 0x3 ;  /* 0x000000070c0c7211 */ /* 0x000fe400078f18ff */
[----:B------:R-:W-:Y:S02]  /*1110*/  SHF.R.U32.HI R0, RZ, 0x3, R3 ;  /* 0x00000003ff007819 */ /* 0x000fe40000011603 */
[----:B------:R-:W-:Y:S02]  /*1120*/  LOP3.LUT R3, R3, 0x10, R18, 0xf8, !PT ;  /* 0x0000001003037812 */ /* 0x000fe400078ef812 */
[----:B------:R-:W-:Y:S02]  /*1130*/  LOP3.LUT R12, R12, 0xfffffff8, RZ, 0xc0, !PT ;  /* 0xfffffff80c0c7812 */ /* 0x000fe400078ec0ff */
[----:B------:R-:W-:Y:S02]  /*1140*/  LOP3.LUT R3, R3, R0, RZ, 0x3c, !PT ;  /* 0x0000000003037212 */ /* 0x000fe400078e3cff */
[----:B------:R-:W-:-:S02]  /*1150*/  IADD3 R7, R7, -R12, RZ ;  /* 0x8000000c07077210 */ /* 0x000fc40007ffe0ff */
[----:B------:R-:W-:Y:S01]  /*1160*/  SHF.R.S32.HI R4, RZ, 0x5, R4 ;  /* 0x00000005ff047819 */ /* 0x000fe20000011404 */
[----:B------:R-:W-:Y:S01]  /*1170*/  IMAD R214, R214, 0x400, R3 ;  /* 0x00000400d6d67824 */ /* 0x000fe200078e0203 */
[----:B------:R-:W-:Y:S01]  /*1180*/  LOP3.LUT R0, R198, 0x30, R19, 0xf8, !PT ;  /* 0x00000030c6007812 */ /* 0x000fe200078ef813 */
[----:B------:R-:W-:Y:S01]  /*1190*/  IMAD.MOV.U32 R3, RZ, RZ, 0x20 ;  /* 0x00000020ff037424 */ /* 0x000fe200078e00ff */
[----:B------:R-:W-:Y:S01]  /*11a0*/  SHF.R.U32.HI R199, RZ, 0x3, R198 ;  /* 0x00000003ffc77819 */ /* 0x000fe200000116c6 */
[----:B------:R-:W-:Y:S01]  /*11b0*/  IMAD R7, R4, 0x10, R7 ;  /* 0x0000001004077824 */ /* 0x000fe200078e0207 */
[----:B------:R-:W-:Y:S02]  /*11c0*/  SHF.R.S32.HI R20, RZ, 0x1f, R9 ;  /* 0x0000001fff147819 */ /* 0x000fe40000011409 */
[----:B------:R-:W-:Y:S02]  /*11d0*/  LOP3.LUT R17, R17, 0xffffe000, RZ, 0xc0, !PT ;  /* 0xffffe00011117812 */ /* 0x000fe400078ec0ff */
[----:B------:R-:W-:-:S02]  /*11e0*/  LOP3.LUT R0, R0, R199, RZ, 0x3c, !PT ;  /* 0x000000c700007212 */ /* 0x000fc400078e3cff */
[----:B------:R-:W-:Y:S02]  /*11f0*/  IADD3 R2, R25, -R2, RZ ;  /* 0x8000000219027210 */ /* 0x000fe40007ffe0ff */
[CC--:B------:R-:W-:Y:S02]  /*1200*/  LEA.HI R21, R20.reuse, R9.reuse, RZ, 0x4 ;  /* 0x0000000914157211 */ /* 0x0c0fe400078f20ff */
[----:B------:R-:W-:Y:S01]  /*1210*/  LEA.HI R9, R20, R9, RZ, 0x6 ;  /* 0x0000000914097211 */ /* 0x000fe200078f30ff */
[----:B------:R-:W-:Y:S01]  /*1220*/  IMAD R12, R2, 0x40, R7 ;  /* 0x00000040020c7824 */ /* 0x000fe200078e0207 */
[----:B------:R-:W-:Y:S01]  /*1230*/  SHF.R.S32.HI R11, RZ, 0x1, R11 ;  /* 0x00000001ff0b7819 */ /* 0x000fe2000001140b */
[----:B------:R-:W-:Y:S01]  /*1240*/  IMAD.MOV.U32 R7, RZ, RZ, R15 ;  /* 0x000000ffff077224 */ /* 0x000fe200078e000f */
[-C--:B------:R-:W-:Y:S01]  /*1250*/  IADD3 R25, R0, R200.reuse, R17 ;  /* 0x000000c800197210 */ /* 0x080fe20007ffe011 */
[----:B------:R-:W-:Y:S01]  /*1260*/  IMAD.SHL.U32 R9, R9, 0x80, RZ ;  /* 0x0000008009097824 */ /* 0x000fe200078e00ff */
[----:B------:R-:W-:Y:S01]  /*1270*/  SHF.R.S32.HI R0, RZ, 0x3, R10 ;  /* 0x00000003ff007819 */ /* 0x000fe2000001140a */
[----:B------:R-:W-:Y:S01]  /*1280*/  IMAD.SHL.U32 R11, R11, 0x80, RZ ;  /* 0x000000800b0b7824 */ /* 0x000fe200078e00ff */
[----:B------:R-:W-:Y:S01]  /*1290*/  LOP3.LUT R8, R8, 0x7ffffffc, RZ, 0xc0, !PT ;  /* 0x7ffffffc08087812 */ /* 0x000fe200078ec0ff */
[----:B------:R-:W-:Y:S01]  /*12a0*/  STL [R1+0x68], R12 ;  /* 0x0000680c01007387 */ /* 0x000fe20000100800 */
[----:B------:R-:W-:Y:S01]  /*12b0*/  SHF.R.S32.HI R0, RZ, 0x1f, R196 ;  /* 0x0000001fff007819 */ /* 0x000fe200000114c4 */
[----:B------:R-:W-:Y:S01]  /*12c0*/  IMAD.MOV.U32 R17, RZ, RZ, RZ ;  /* 0x000000ffff117224 */ /* 0x000fe200078e00ff */
[----:B------:R-:W-:Y:S01]  /*12d0*/  LOP3.LUT R4, R198, 0x30, R21, 0xf8, !PT ;  /* 0x00000030c6047812 */ /* 0x000fe200078ef815 */
[----:B------:R-:W-:Y:S01]  /*12e0*/  IMAD.IADD R8, R24, 0x1, -R8 ;  /* 0x0000000118087824 */ /* 0x000fe200078e0a08 */
[----:B------:R-:W-:Y:S01]  /*12f0*/  SHF.R.S32.HI R2, RZ, 0x1f, R207 ;  /* 0x0000001fff027819 */ /* 0x000fe200000114cf */
[----:B------:R0:W-:Y:S01]  /*1300*/  STL [R1+0x58], R0 ;  /* 0x0000580001007387 */ /* 0x0001e20000100800 */
[----:B------:R-:W-:Y:S01]  /*1310*/  LOP3.LUT R2, R198, 0x30, R18, 0xf8, !PT ;  /* 0x00000030c6027812 */ /* 0x000fe200078ef812 */
[----:B------:R-:W-:Y:S01]  /*1320*/  IMAD.SHL.U32 R208, R8, 0x2, RZ ;  /* 0x0000000208d07824 */ /* 0x000fe200078e00ff */
[----:B------:R-:W-:Y:S01]  /*1330*/  LOP3.LUT R9, R9, 0xffffe000, RZ, 0xc0, !PT ;  /* 0xffffe00009097812 */ /* 0x000fe200078ec0ff */
[----:B------:R-:W-:Y:S01]  /*1340*/  IMAD R211, R211, 0x8, R12 ;  /* 0x00000008d3d37824 */ /* 0x000fe200078e020c */
[-C--:B------:R-:W-:Y:S01]  /*1350*/  LOP3.LUT R4, R4, R199.reuse, RZ, 0x3c, !PT ;  /* 0x000000c704047212 */ /* 0x080fe200078e3cff */
[C---:B------:R-:W-:Y:S01]  /*1360*/  VIADD R232, R208.reuse, 0x38 ;  /* 0x00000038d0e87836 */ /* 0x040fe20000000000 */
[----:B------:R-:W-:Y:S01]  /*1370*/  LOP3.LUT R201, R11, 0x180, RZ, 0xc0, !PT ;  /* 0x000001800bc97812 */ /* 0x000fe200078ec0ff */
[----:B------:R-:W-:Y:S01]  /*1380*/  VIADD R229, R208, 0x50 ;  /* 0x00000050d0e57836 */ /* 0x000fe20000000000 */
[-C--:B------:R-:W-:Y:S01]  /*1390*/  LOP3.LUT R11, R2, R199.reuse, RZ, 0x3c, !PT ;  /* 0x000000c7020b7212 */ /* 0x080fe200078e3cff */
[C---:B------:R-:W-:Y:S01]  /*13a0*/  VIADD R237, R208.reuse, 0x10 ;  /* 0x00000010d0ed7836 */ /* 0x040fe20000000000 */
[----:B0-----:R-:W-:Y:S01]  /*13b0*/  SHF.R.S32.HI R0, RZ, 0x1f, R215 ;  /* 0x0000001fff007819 */ /* 0x001fe200000114d7 */
[----:B------:R-:W-:Y:S01]  /*13c0*/  VIADD R234, R208, 0x28 ;  /* 0x00000028d0ea7836 */ /* 0x000fe20000000000 */
[----:B------:R-:W-:Y:S01]  /*13d0*/  LOP3.LUT R0, R198, 0x10, R18, 0xf8, !PT ;  /* 0x00000010c6007812 */ /* 0x000fe200078ef812 */
[----:B------:R-:W-:Y:S01]  /*13e0*/  VIADD R231, R208, 0x40 ;  /* 0x00000040d0e77836 */ /* 0x000fe20000000000 */
[-C--:B------:R-:W-:Y:S01]  /*13f0*/  IADD3 R27, R4, R200.reuse, R9 ;  /* 0x000000c8041b7210 */ /* 0x080fe20007ffe009 */
[C---:B------:R-:W-:Y:S01]  /*1400*/  VIADD R228, R208.reuse, 0x58 ;  /* 0x00000058d0e47836 */ /* 0x040fe20000000000 */
[----:B------:R-:W-:Y:S01]  /*1410*/  SHF.R.S32.HI R8, RZ, 0x4, R19 ;  /* 0x00000004ff087819 */ /* 0x000fe20000011413 */
[C---:B------:R-:W-:Y:S01]  /*1420*/  VIADD R225, R208.reuse, 0x70 ;  /* 0x00000070d0e17836 */ /* 0x040fe20000000000 */
[----:B------:R-:W-:Y:S01]  /*1430*/  SHF.R.S32.HI R4, RZ, 0x4, R21 ;  /* 0x00000004ff047819 */ /* 0x000fe20000011415 */
[----:B------:R-:W-:Y:S01]  /*1440*/  VIADD R236, R208, 0x18 ;  /* 0x00000018d0ec7836 */ /* 0x000fe20000000000 */
[----:B------:R-:W-:Y:S01]  /*1450*/  LOP3.LUT R9, R0, R199, RZ, 0x3c, !PT ;  /* 0x000000c700097212 */ /* 0x000fe200078e3cff */
[----:B------:R-:W-:Y:S01]  /*1460*/  STL [R1+0xc], R8 ;  /* 0x00000c0801007387 */ /* 0x000fe20000100800 */
[----:B------:R-:W-:Y:S01]  /*1470*/  IADD3 R0, R16, R200, R11 ;  /* 0x000000c810007210 */ /* 0x000fe20007ffe00b */
[C---:B------:R-:W-:Y:S01]  /*1480*/  VIADD R233, R208.reuse, 0x30 ;  /* 0x00000030d0e97836 */ /* 0x040fe20000000000 */
[C---:B------:R-:W-:Y:S01]  /*1490*/  IADD3 R235, R208.reuse, 0x20, RZ ;  /* 0x00000020d0eb7810 */ /* 0x040fe20007ffe0ff */
[----:B------:R-:W-:Y:S01]  /*14a0*/  STL [R1+0x18], R4 ;  /* 0x0000180401007387 */ /* 0x000fe20000100800 */
[----:B------:R-:W-:Y:S01]  /*14b0*/  IADD3 R226, R208, 0x68, RZ ;  /* 0x00000068d0e27810 */ /* 0x000fe20007ffe0ff */
[----:B------:R-:W-:Y:S01]  /*14c0*/  IMAD.IADD R210, R200, 0x1, R9 ;  /* 0x00000001c8d27824 */ /* 0x000fe200078e0209 */
[----:B------:R-:W-:Y:S01]  /*14d0*/  LOP3.LUT P0, RZ, R6, 0x2, RZ, 0xc0, !PT ;  /* 0x0000000206ff7812 */ /* 0x000fe2000780c0ff */
[----:B------:R0:W-:Y:S01]  /*14e0*/  STL [R1+0x64], R0 ;  /* 0x0000640001007387 */ /* 0x0001e20000100800 */
[----:B------:R-:W-:Y:S01]  /*14f0*/  SHF.R.S32.HI R2, RZ, 0x1f, R237 ;  /* 0x0000001fff027819 */ /* 0x000fe200000114ed */
[C---:B------:R-:W-:Y:S01]  /*1500*/  VIADD R230, R208.reuse, 0x48 ;  /* 0x00000048d0e67836 */ /* 0x040fe20000000000 */
[----:B------:R-:W-:Y:S01]  /*1510*/  SHF.R.S32.HI R2, RZ, 0x1f, R234 ;  /* 0x0000001fff027819 */ /* 0x000fe200000114ea */
[C---:B------:R-:W-:Y:S01]  /*1520*/  VIADD R227, R208.reuse, 0x60 ;  /* 0x00000060d0e37836 */ /* 0x040fe20000000000 */
[----:B------:R-:W-:Y:S01]  /*1530*/  SEL R3, R3, 0xffffffe0, !P0 ;  /* 0xffffffe003037807 */ /* 0x000fe20004000000 */
[----:B------:R-:W-:Y:S01]  /*1540*/  VIADD R224, R208, 0x78 ;  /* 0x00000078d0e07836 */ /* 0x000fe20000000000 */
[----:B------:R-:W-:Y:S01]  /*1550*/  SHF.R.S32.HI R2, RZ, 0x1f, R231 ;  /* 0x0000001fff027819 */ /* 0x000fe200000114e7 */
[----:B------:R-:W-:Y:S01]  /*1560*/  IMAD.MOV.U32 R6, RZ, RZ, R14 ;  /* 0x000000ffff067224 */ /* 0x000fe200078e000e */
[----:B------:R-:W-:Y:S01]  /*1570*/  SHF.R.S32.HI R2, RZ, 0x1f, R228 ;  /* 0x0000001fff027819 */ /* 0x000fe200000114e4 */
[----:B------:R-:W-:Y:S01]  /*1580*/  IMAD.IADD R213, R3, 0x1, R210 ;  /* 0x0000000103d57824 */ /* 0x000fe200078e02d2 */
[----:B0-----:R-:W-:-:S02]  /*1590*/  SHF.R.S32.HI R0, RZ, 0x1f, R235 ;  /* 0x0000001fff007819 */ /* 0x001fc400000114eb */
[----:B------:R-:W-:Y:S02]  /*15a0*/  SHF.R.S32.HI R0, RZ, 0x1f, R232 ;  /* 0x0000001fff007819 */ /* 0x000fe400000114e8 */
[----:B------:R-:W-:Y:S02]  /*15b0*/  SHF.R.S32.HI R0, RZ, 0x1f, R229 ;  /* 0x0000001fff007819 */ /* 0x000fe400000114e5 */
[----:B------:R-:W-:Y:S01]  /*15c0*/  SHF.R.S32.HI R0, RZ, 0x1f, R226 ;  /* 0x0000001fff007819 */ /* 0x000fe200000114e2 */
[C---:B------:R-:W-:Y:S01]  /*15d0*/  IMAD.IADD R0, R16.reuse, 0x1, R25 ;  /* 0x0000000110007824 */ /* 0x040fe200078e0219 */
[----:B------:R-:W-:Y:S01]  /*15e0*/  SHF.R.S32.HI R2, RZ, 0x1f, R225 ;  /* 0x0000001fff027819 */ /* 0x000fe200000114e1 */
[----:B------:R-:W-:Y:S01]  /*15f0*/  IMAD.IADD R2, R16, 0x1, R27 ;  /* 0x0000000110027824 */ /* 0x000fe200078e021b */
[----:B------:R-:W-:Y:S02]  /*1600*/  SHF.R.S32.HI R4, RZ, 0x1f, R236 ;  /* 0x0000001fff047819 */ /* 0x000fe400000114ec */
[----:B------:R0:W-:Y:S01]  /*1610*/  STL [R1+0x60], R0 ;  /* 0x0000600001007387 */ /* 0x0001e20000100800 */
[----:B------:R-:W-:-:S02]  /*1620*/  SHF.R.S32.HI R4, RZ, 0x1f, R233 ;  /* 0x0000001fff047819 */ /* 0x000fc400000114e9 */
[----:B------:R-:W-:Y:S01]  /*1630*/  SHF.R.S32.HI R4, RZ, 0x1f, R230 ;  /* 0x0000001fff047819 */ /* 0x000fe200000114e6 */
[----:B------:R1:W-:Y:S01]  /*1640*/  STL [R1+0x5c], R2 ;  /* 0x00005c0201007387 */ /* 0x0003e20000100800 */
[----:B------:R-:W-:Y:S02]  /*1650*/  SHF.R.S32.HI R4, RZ, 0x1f, R227 ;  /* 0x0000001fff047819 */ /* 0x000fe400000114e3 */
[----:B------:R-:W-:Y:S02]  /*1660*/  SHF.R.S32.HI R223, RZ, 0x1f, R188 ;  /* 0x0000001fffdf7819 */ /* 0x000fe400000114bc */
[----:B------:R-:W-:Y:S02]  /*1670*/  IADD3 R194, R22, 0x10, RZ ;  /* 0x0000001016c27810 */ /* 0x000fe40007ffe0ff */
[----:B0-----:R-:W-:Y:S02]  /*1680*/  IADD3 R0, R3, UR52, R210 ;  /* 0x0000003403007c10 */ /* 0x001fe4000fffe0d2 */
[----:B------:R-:W-:-:S03]  /*1690*/  SHF.R.S32.HI R4, RZ, 0x1f, R224 ;  /* 0x0000001fff047819 */ /* 0x000fc600000114e0 */
[----:B------:R1:W-:Y:S04]  /*16a0*/  STL [R1], R0 ;  /* 0x0000000001007387 */ /* 0x0003e80000100800 */
.L_x_2510:
[----:B01--4-:R-:W0:Y:S02]  /*16b0*/  LDC.64 R2, c[0x0][0xc88] ;  /* 0x00032200ff027b82 */ /* 0x013e240000000a00 */
[----:B0-----:R-:W-:-:S05]  /*16c0*/  IMAD.WIDE R2, R7, 0x4, R2 ;  /* 0x0000000407027825 */ /* 0x001fca00078e0202 */
[----:B--2---:R-:W2:Y:S01]  /*16d0*/  LDG.E R212, desc[UR54][R2.64] ;  /* 0x0000003602d47981 */ /* 0x004ea2000c1e1900 */
[----:B------:R-:W-:Y:S05]  /*16e0*/  YIELD ;  /* 0x0000000000007946 */ /* 0x000fea0003800000 */
[----:B------:R-:W-:Y:S01]  /*16f0*/  ULDC.64 UR4, c[0x0][0xa28] ;  /* 0x00028a0000047ab9 */ /* 0x000fe20000000a00 */
[----:B------:R-:W-:Y:S01]  /*1700*/  ULDC.64 UR8, c[0x0][0xa18] ;  /* 0x0002860000087ab9 */ /* 0x000fe20000000a00 */
[----:B------:R-:W-:Y:S01]  /*1710*/  ISETP.NE.U32.AND P1, PT, RZ, UR4, PT ;  /* 0x00000004ff007c0c */ /* 0x000fe2000bf25070 */
[----:B------:R-:W-:Y:S01]  /*1720*/  ULDC.64 UR6, c[0x0][0xa08] ;  /* 0x0002820000067ab9 */ /* 0x000fe20000000a00 */
[----:B------:R-:W-:Y:S01]  /*1730*/  MOV R4, RZ ;  /* 0x000000ff00047202 */ /* 0x000fe20000000f00 */
[----:B---3-5:R-:W-:Y:S01]  /*1740*/  IMAD.MOV.U32 R26, RZ, RZ, RZ ;  /* 0x000000ffff1a7224 */ /* 0x028fe200078e00ff */
        /* <DEDUP_REMOVED lines=29> */
[----:B0-----:R-:W-:Y:S06]  /*1920*/  @P2 BRA `(.L_x_2295) ;  /* 0x0000000000242947 */ /* 0x001fec0003800000 */
        /* <DEDUP_REMOVED lines=9> */
.L_x_2295:
[----:B------:R-:W-:Y:S01]  /*19c0*/  ULDC.64 UR4, c[0x0][0xa20] ;  /* 0x0002880000047ab9 */ /* 0x000fe20000000a00 */
[C---:B------:R-:W-:Y:S02]  /*19d0*/  LOP3.LUT R3, R6.reuse, 0xff000000, RZ, 0xc0, !PT ;  /* 0xff00000006037812 */ /* 0x040fe400078ec0ff */
[----:B------:R-:W-:Y:S02]  /*19e0*/  ISETP.NE.U32.AND P1, PT, RZ, UR4, PT ;  /* 0x00000004ff007c0c */ /* 0x000fe4000bf25070 */
[C---:B------:R-:W-:Y:S02]  /*19f0*/  LOP3.LUT R0, R6.reuse, 0xff0000, RZ, 0xc0, !PT ;  /* 0x00ff000006007812 */ /* 0x040fe400078ec0ff */
[----:B------:R-:W-:Y:S02]  /*1a00*/  ISETP.NE.AND.EX P1, PT, RZ, UR5, PT, P1 ;  /* 0x00000005ff007c0c */ /* 0x000fe4000bf25310 */
[----:B------:R-:W-:Y:S02]  /*1a10*/  SHF.R.U32.HI R3, RZ, 0x8, R3 ;  /* 0x00000008ff037819 */ /* 0x000fe40000011603 */
[----:B------:R-:W-:-:S02]  /*1a20*/  LOP3.LUT R209, R6, 0xffff, RZ, 0xc0, !PT ;  /* 0x0000ffff06d17812 */ /* 0x000fc400078ec0ff */
[----:B------:R-:W-:-:S07]  /*1a30*/  LEA.HI R217, R0, R3, RZ, 0x10 ;  /* 0x0000000300d97211 */ /* 0x000fce00078f80ff */
[----:B------:R-:W-:Y:S05]  /*1a40*/  @!P1 BRA `(.L_x_2296) ;  /* 0x0000000000109947 */ /* 0x000fea0003800000 */
[----:B------:R-:W-:-:S04]  /*1a50*/  IADD3 R6, P0, R218, UR4, RZ ;  /* 0x00000004da067c10 */ /* 0x000fc8000ff1e0ff */
[----:B------:R-:W-:-:S05]  /*1a60*/  IADD3.X R7, R219, UR5, RZ, P0, !PT ;  /* 0x00000005db077c10 */ /* 0x000fca00087fe4ff */
[----:B------:R0:W5:Y:S01]  /*1a70*/  LDG.E R25, desc[UR54][R6.64] ;  /* 0x0000003606197981 */ /* 0x000162000c1e1900 */
[----:B------:R-:W-:Y:S05]  /*1a80*/  BRA `(.L_x_2297) ;  /* 0x0000000000107947 */ /* 0x000fea0003800000 */
.L_x_2296:
[----:B------:R-:W-:Y:S05]  /*1a90*/  @!P0 BRA `(.L_x_2297) ;  /* 0x00000000000c8947 */ /* 0x000fea0003800000 */
[----:B------:R-:W2:Y:S04]  /*1aa0*/  LDG.E R0, desc[UR54][R12.64] ;  /* 0x000000360c007981 */ /* 0x000ea8000c1e1900 */
[----:B------:R-:W2:Y:S02]  /*1ab0*/  LDG.E R25, desc[UR54][R12.64+0x4] ;  /* 0x000004360c197981 */ /* 0x000ea4000c1e1900 */
[----:B--2---:R-:W-:-:S07]  /*1ac0*/  IMAD.IADD R25, R25, 0x1, -R0 ;  /* 0x0000000119197824 */ /* 0x004fce00078e0a00 */
.L_x_2297:
[----:B------:R-:W-:Y:S01]  /*1ad0*/  ULDC.64 UR4, c[0x0][0xa10] ;  /* 0x0002840000047ab9 */ /* 0x000fe20000000a00 */
[----:B------:R-:W1:Y:S01]  /*1ae0*/  LDC R10, c[0x0][0x448] ;  /* 0x00011200ff0a7b82 */ /* 0x000e620000000800 */
[----:B------:R-:W-:-:S04]  /*1af0*/  ISETP.NE.U32.AND P0, PT, RZ, UR4, PT ;  /* 0x00000004ff007c0c */ /* 0x000fc8000bf05070 */
[----:B------:R-:W-:Y:S01]  /*1b00*/  ISETP.NE.AND.EX P0, PT, RZ, UR5, PT, P0 ;  /* 0x00000005ff007c0c */ /* 0x000fe2000bf05300 */
[----:B------:R-:W-:-:S12]  /*1b10*/  ULDC.64 UR4, c[0x0][0xa30] ;  /* 0x00028c0000047ab9 */ /* 0x000fd80000000a00 */
[----:B0-----:R-:W0:Y:S02]  /*1b20*/  @P0 LDC.64 R6, c[0x0][0xa10] ;  /* 0x00028400ff060b82 */ /* 0x001e240000000a00 */
[----:B0-----:R-:W-:-:S05]  /*1b30*/  @P0 IMAD.WIDE R6, R212, 0x4, R6 ;  /* 0x00000004d4060825 */ /* 0x001fca00078e0206 */
[----:B------:R-:W2:Y:S04]  /*1b40*/  @P0 LDG.E R0, desc[UR54][R6.64] ;  /* 0x0000003606000981 */ /* 0x000ea8000c1e1900 */
[----:B------:R0:W2:Y:S01]  /*1b50*/  @P0 LDG.E R3, desc[UR54][R6.64+0x4] ;  /* 0x0000043606030981 */ /* 0x0000a2000c1e1900 */
[----:B------:R-:W-:Y:S01]  /*1b60*/  ISETP.NE.U32.AND P1, PT, RZ, UR4, PT ;  /* 0x00000004ff007c0c */ /* 0x000fe2000bf25070 */
[----:B-----5:R-:W-:-:S03]  /*1b70*/  IMAD.MOV.U32 R144, RZ, RZ, R25 ;  /* 0x000000ffff907224 */ /* 0x020fc600078e0019 */
[----:B------:R-:W-:-:S13]  /*1b80*/  ISETP.NE.AND.EX P1, PT, RZ, UR5, PT, P1 ;  /* 0x00000005ff007c0c */ /* 0x000fda000bf25310 */
[----:B------:R-:W-:-:S04]  /*1b90*/  @P1 IADD3 R8, P2, R218, UR4, RZ ;  /* 0x00000004da081c10 */ /* 0x000fc8000ff5e0ff */
[----:B------:R-:W-:-:S05]  /*1ba0*/  @P1 IADD3.X R9, R219, UR5, RZ, P2, !PT ;  /* 0x00000005db091c10 */ /* 0x000fca00097fe4ff */
[----:B------:R3:W5:Y:S01]  /*1bb0*/  @P1 LDG.E R144, desc[UR54][R8.64] ;  /* 0x0000003608901981 */ /* 0x000762000c1e1900 */
[----:B-1----:R-:W-:Y:S01]  /*1bc0*/  ISETP.NE.AND P1, PT, R10, 0x1, PT ;  /* 0x000000010a00780c */ /* 0x002fe20003f25270 */
[----:B------:R-:W-:Y:S01]  /*1bd0*/  IMAD.SHL.U32 R204, R5, 0x80, RZ ;  /* 0x0000008005cc7824 */ /* 0x000fe200078e00ff */
[----:B------:R-:W-:Y:S01]  /*1be0*/  BSSY B0, `(.L_x_2298) ;  /* 0x0000035000007945 */ /* 0x000fe20003800000 */
[----:B------:R-:W-:Y:S01]  /*1bf0*/  IMAD.IADD R11, R25, 0x1, -R4 ;  /* 0x00000001190b7824 */ /* 0x000fe200078e0a04 */
[----:B------:R-:W-:Y:S02]  /*1c00*/  LOP3.LUT R222, R217, 0xff, RZ, 0xc0, !PT ;  /* 0x000000ffd9de7812 */ /* 0x000fe400078ec0ff */
[----:B------:R-:W-:Y:S02]  /*1c10*/  IADD3 R5, R204, 0x7f, RZ ;  /* 0x0000007fcc057810 */ /* 0x000fe40007ffe0ff */
[----:B------:R-:W-:-:S05]  /*1c20*/  SHF.R.U32.HI R217, RZ, 0x10, R217 ;  /* 0x00000010ffd97819 */ /* 0x000fca00000116d9 */
[----:B------:R-:W1:Y:S08]  /*1c30*/  @P1 LDC R10, c[0x0][0x44c] ;  /* 0x00011300ff0a1b82 */ /* 0x000e700000000800 */
[----:B0-----:R-:W0:Y:S01]  /*1c40*/  @P1 LDC R7, c[0x0][0x450] ;  /* 0x00011400ff071b82 */ /* 0x001e220000000800 */
[----:B--2---:R-:W-:Y:S02]  /*1c50*/  @P0 IMAD.IADD R2, R3, 0x1, -R0 ;  /* 0x0000000103020824 */ /* 0x004fe400078e0a00 */
[----:B-1----:R-:W-:-:S04]  /*1c60*/  @P1 IMAD.HI.U32 R0, R5, R10, RZ ;  /* 0x0000000a05001227 */ /* 0x002fc800078e00ff */
[----:B------:R-:W-:Y:S01]  /*1c70*/  IMAD.IADD R206, R11, 0x1, R2 ;  /* 0x000000010bce7824 */ /* 0x000fe200078e0202 */
[----:B0-----:R-:W-:Y:S01]  /*1c80*/  @P1 SHF.R.U32.HI R5, RZ, R7, R0 ;  /* 0x00000007ff051219 */ /* 0x001fe20000011600 */
[----:B------:R-:W-:Y:S02]  /*1c90*/  IMAD.MOV.U32 R3, RZ, RZ, RZ ;  /* 0x000000ffff037224 */ /* 0x000fe400078e00ff */
[C---:B------:R-:W-:Y:S01]  /*1ca0*/  VIADD R0, R206.reuse, 0x9f ;  /* 0x0000009fce007836 */ /* 0x040fe20000000000 */
[----:B------:R-:W-:-:S03]  /*1cb0*/  IADD3 R166, R206, 0xa0, -R205 ;  /* 0x000000a0cea67810 */ /* 0x000fc60007ffe8cd */
[----:B------:R-:W-:-:S04]  /*1cc0*/  IMAD.HI R0, R0, 0x66666667, RZ ;  /* 0x6666666700007827 */ /* 0x000fc800078e02ff */
[----:B------:R-:W-:Y:S01]  /*1cd0*/  IMAD.IADD R5, R166, 0x1, R5 ;  /* 0x00000001a6057824 */ /* 0x000fe200078e0205 */
[----:B------:R-:W-:-:S03]  /*1ce0*/  SHF.R.U32.HI R185, RZ, 0x1f, R0 ;  /* 0x0000001fffb97819 */ /* 0x000fc60000011600 */
[----:B------:R-:W-:Y:S01]  /*1cf0*/  IMAD.HI R5, R5, 0x66666667, RZ ;  /* 0x6666666705057827 */ /* 0x000fe200078e02ff */
[----:B------:R-:W-:-:S04]  /*1d00*/  LEA.HI.SX32 R185, R0, R185, 0x1a ;  /* 0x000000b900b97211 */ /* 0x000fc800078fd2ff */
[----:B------:R-:W-:-:S04]  /*1d10*/  SHF.R.U32.HI R4, RZ, 0x1f, R5 ;  /* 0x0000001fff047819 */ /* 0x000fc80000011605 */
[----:B------:R-:W-:-:S04]  /*1d20*/  LEA.HI.SX32 R4, R5, R4, 0x1a ;  /* 0x0000000405047211 */ /* 0x000fc800078fd2ff */
[----:B---3--:R-:W-:-:S04]  /*1d30*/  VIMNMX R9, R185, R4, PT ;  /* 0x00000004b9097248 */ /* 0x008fc80003fe0100 */
[----:B------:R-:W-:-:S13]  /*1d40*/  ISETP.GE.AND P0, PT, R9, 0x1, PT ;  /* 0x000000010900780c */ /* 0x000fda0003f06270 */
        /* <DEDUP_REMOVED lines=8> */
[----:B------:R-:W-:Y:S02]  /*1dd0*/  IABS R8, R0 ;  /* 0x0000000000087213 */ /* 0x000fe40000000000 */
[----:B------:R-:W-:-:S04]  /*1de0*/  LOP3.LUT R0, R0, R10, RZ, 0x3c, !PT ;  /* 0x0000000a00007212 */ /* 0x000fc800078e3cff */
[----:B------:R-:W-:Y:S01]  /*1df0*/  ISETP.GE.AND P2, PT, R0, RZ, PT ;  /* 0x000000ff0000720c */ /* 0x000fe20003f46270 */
[----:B0-----:R-:W0:Y:S02]  /*1e00*/  MUFU.RCP R3, R3 ;  /* 0x0000000300037308 */ /* 0x001e240000001000 */
[----:B0-----:R-:W-:Y:S01]  /*1e10*/  VIADD R4, R3, 0xffffffe ;  /* 0x0ffffffe03047836 */ /* 0x001fe20000000000 */
[----:B------:R-:W-:-:S05]  /*1e20*/  IADD3 R3, RZ, -R12, RZ ;  /* 0x8000000cff037210 */ /* 0x000fca0007ffe0ff */
        /* <DEDUP_REMOVED lines=16> */
.L_x_2299:
[----:B------:R-:W-:Y:S05]  /*1f30*/  BSYNC B0 ;  /* 0x0000000000007941 */ /* 0x000fea0003800000 */
.L_x_2298:
        /* <DEDUP_REMOVED lines=17> */
[----:B------:R-:W-:Y:S01]  /*2050*/  IADD3 R0, R16, 0x1a400, RZ ;  /* 0x0001a40010007810 */ /* 0x000fe20007ffe0ff */
[----:B------:R-:W-:Y:S03]  /*2060*/  BSSY B6, `(.L_x_2301) ;  /* 0x0000013000067945 */ /* 0x000fe60003800000 */
        /* <DEDUP_REMOVED lines=9> */
[----:B------:R-:W-:Y:S01]  /*2100*/  IMAD.U32 R10, RZ, RZ, UR6 ;  /* 0x00000006ff0a7e24 */ /* 0x000fe2000f8e00ff */
[----:B------:R-:W-:Y:S01]  /*2110*/  MOV R13, RZ ;  /* 0x000000ff000d7202 */ /* 0x000fe20000000f00 */
[----:B------:R-:W-:Y:S02]  /*2120*/  IMAD.U32 R6, RZ, RZ, UR4 ;  /* 0x00000004ff067e24 */ /* 0x000fe4000f8e00ff */
[----:B------:R-:W-:-:S02]  /*2130*/  IMAD.U32 R7, RZ, RZ, UR5 ;  /* 0x00000005ff077e24 */ /* 0x000fc4000f8e00ff */
[----:B------:R-:W-:Y:S02]  /*2140*/  IMAD.U32 R11, RZ, RZ, UR7 ;  /* 0x00000007ff0b7e24 */ /* 0x000fe4000f8e00ff */
[----:B------:R-:W-:Y:S02]  /*2150*/  IMAD.MOV.U32 R8, RZ, RZ, 0x70 ;  /* 0x00000070ff087424 */ /* 0x000fe400078e00ff */
[----:B0-----:R-:W-:-:S07]  /*2160*/  IMAD.MOV.U32 R12, RZ, RZ, 0x1 ;  /* 0x00000001ff0c7424 */ /* 0x001fce00078e00ff */
[----:B------:R-:W-:-:S07]  /*2170*/  LEPC R20, `(.L_x_2302) ;  /* 0x000000001014794e */ /* 0x000fce0000000000 */
[----:B-1---5:R-:W-:Y:S05]  /*2180*/  CALL.ABS.NOINC R14 ;  /* 0x000000000e007343 */ /* 0x022fea0003c00000 */
.L_x_2302:
[----:B------:R-:W-:Y:S05]  /*2190*/  BSYNC B6 ;  /* 0x0000000000067941 */ /* 0x000fea0003800000 */
.L_x_2301:
        /* <DEDUP_REMOVED lines=20> */
.L_x_2304:
[----:B------:R-:W-:Y:S05]  /*22e0*/  BSYNC B6 ;  /* 0x0000000000067941 */ /* 0x000fea0003800000 */
.L_x_2303:
[----:B------:R-:W-:Y:S01]  /*22f0*/  ULDC.64 UR4, c[0x0][0x9f8] ;  /* 0x00027e0000047ab9 */ /* 0x000fe20000000a00 */
[----:B------:R-:W-:Y:S01]  /*2300*/  IMAD.MOV.U32 R0, RZ, RZ, R212 ;  /* 0x000000ffff007224 */ /* 0x000fe200078e00d4 */
[----:B------:R-:W-:Y:S01]  /*2310*/  ISETP.NE.U32.AND P0, PT, RZ, UR4, PT ;  /* 0x00000004ff007c0c */ /* 0x000fe2000bf05070 */
[----:B------:R-:W2:Y:S01]  /*2320*/  LDL.LU R12, [R1+0x14] ;  /* 0x00001400010c7983 */ /* 0x000ea20000300800 */
[----:B------:R-:W-:Y:S01]  /*2330*/  IMAD.IADD R119, R26, 0x1, R25 ;  /* 0x000000011a777824 */ /* 0x000fe200078e0219 */
[----:B------:R-:W0:Y:S01]  /*2340*/  LDC.64 R112, c[0x0][0x300] ;  /* 0x0000c000ff707b82 */ /* 0x000e220000000a00 */
[----:B------:R-:W-:Y:S01]  /*2350*/  ISETP.NE.AND.EX P0, PT, RZ, UR5, PT, P0 ;  /* 0x00000005ff007c0c */ /* 0x000fe2000bf05300 */
[----:B------:R-:W3:Y:S01]  /*2360*/  LDL R26, [R1+0x6c] ;  /* 0x00006c00011a7983 */ /* 0x000ee20000100800 */
[----:B------:R-:W1:Y:S01]  /*2370*/  S2R R20, SR_TID.X ;  /* 0x0000000000147919 */ /* 0x000e620000002100 */
[----:B------:R-:W-:-:S04]  /*2380*/  SHF.R.S32.HI R19, RZ, 0x1f, R18 ;  /* 0x0000001fff137819 */ /* 0x000fc80000011412 */
[----:B------:R-:W4:Y:S06]  /*2390*/  LDC.64 R106, c[0x0][0x3f8] ;  /* 0x0000fe00ff6a7b82 */ /* 0x000f2c0000000a00 */
[----:B------:R-:W-:Y:S02]  /*23a0*/  @P0 IADD3 R4, P1, R218, UR4, RZ ;  /* 0x00000004da040c10 */ /* 0x000fe4000ff3e0ff */
[----:B------:R-:W2:Y:S02]  /*23b0*/  LDC R99, c[0x0][0x3f4] ;  /* 0x0000fd00ff637b82 */ /* 0x000ea40000000800 */
[----:B------:R-:W-:Y:S01]  /*23c0*/  @P0 IADD3.X R5, R219, UR5, RZ, P1, !PT ;  /* 0x00000005db050c10 */ /* 0x000fe20008ffe4ff */
[----:B------:R-:W-:-:S04]  /*23d0*/  ULDC.64 UR4, c[0x0][0xa08] ;  /* 0x0002820000047ab9 */ /* 0x000fc80000000a00 */
[----:B------:R1:W2:Y:S01]  /*23e0*/  @P0 LDG.E R0, desc[UR54][R4.64] ;  /* 0x0000003604000981 */ /* 0x0002a2000c1e1900 */
[----:B------:R-:W-:Y:S01]  /*23f0*/  SHF.R.S32.HI R13, RZ, 0x1f, R119 ;  /* 0x0000001fff0d7819 */ /* 0x000fe20000011477 */
[-C--:B0-----:R-:W-:Y:S01]  /*2400*/  IMAD.WIDE.U32 R6, R119, R112.reuse, RZ ;  /* 0x0000007077067225 */ /* 0x081fe200078e00ff */
[----:B------:R-:W-:Y:S01]  /*2410*/  ISETP.NE.U32.AND P0, PT, RZ, UR4, PT ;  /* 0x00000004ff007c0c */ /* 0x000fe2000bf05070 */
[----:B------:R-:W0:Y:S02]  /*2420*/  LDC.64 R100, c[0x0][0x408] ;  /* 0x00010200ff647b82 */ /* 0x000e240000000a00 */
[----:B------:R-:W-:Y:S01]  /*2430*/  IMAD R8, R13, R112, RZ ;  /* 0x000000700d087224 */ /* 0x000fe200078e02ff */
[----:B------:R-:W-:Y:S01]  /*2440*/  ISETP.NE.AND.EX P0, PT, RZ, UR5, PT, P0 ;  /* 0x00000005ff007c0c */ /* 0x000fe2000bf05300 */
[----:B------:R-:W-:Y:S02]  /*2450*/  ULDC.64 UR4, c[0x0][0x308] ;  /* 0x0000c20000047ab9 */ /* 0x000fe40000000a00 */
[----:B------:R-:W-:-:S04]  /*2460*/  IMAD R3, R119, R113, R8 ;  /* 0x0000007177037224 */ /* 0x000fc800078e0208 */
[----:B------:R-:W-:Y:S01]  /*2470*/  IMAD.IADD R7, R7, 0x1, R3 ;  /* 0x0000000107077824 */ /* 0x000fe200078e0203 */
[----:B-1----:R-:W-:Y:S01]  /*2480*/  SHF.R.U32.HI R20, RZ, 0x7, R20 ;  /* 0x00000007ff147819 */ /* 0x002fe20000011614 */
[----:B------:R-:W-:-:S03]  /*2490*/  IMAD.WIDE.U32 R4, R209, UR4, R6 ;  /* 0x00000004d1047c25 */ /* 0x000fc6000f8e0006 */
[----:B------:R-:W-:Y:S01]  /*24a0*/  ISETP.NE.AND P6, PT, R20, 0x1, PT ;  /* 0x000000011400780c */ /* 0x000fe20003fc5270 */
[----:B------:R-:W-:Y:S01]  /*24b0*/  IMAD R5, R209, UR5, R5 ;  /* 0x00000005d1057c24 */ /* 0x000fe2000f8e0205 */
[----:B------:R-:W-:Y:S01]  /*24c0*/  ULDC.64 UR4, c[0x0][0x310] ;  /* 0x0000c40000047ab9 */ /* 0x000fe20000000a00 */
[----:B------:R-:W-:Y:S01]  /*24d0*/  VIADD R6, R18, 0x80 ;  /* 0x0000008012067836 */ /* 0x000fe20000000000 */
[----:B------:R-:W-:Y:S01]  /*24e0*/  SHF.R.S32.HI R23, RZ, 0x1f, R22 ;  /* 0x0000001fff177819 */ /* 0x000fe20000011416 */
[-C--:B----4-:R-:W-:Y:S02]  /*24f0*/  IMAD R11, R223, R106.reuse, RZ ;  /* 0x0000006adf0b7224 */ /* 0x090fe400078e02ff */
[----:B------:R-:W-:-:S04]  /*2500*/  IMAD.WIDE.U32 R108, R188, R106, R18 ;  /* 0x0000006abc6c7225 */ /* 0x000fc800078e0012 */
[C---:B------:R-:W-:Y:S02]  /*2510*/  IMAD R11, R188.reuse, R107, R11 ;  /* 0x0000006bbc0b7224 */ /* 0x040fe400078e020b */
[----:B------:R-:W-:-:S04]  /*2520*/  IMAD.WIDE.U32 R110, R188, R106, R22 ;  /* 0x0000006abc6e7225 */ /* 0x000fc800078e0016 */
[----:B------:R-:W-:Y:S02]  /*2530*/  IMAD.IADD R111, R111, 0x1, R11 ;  /* 0x000000016f6f7824 */ /* 0x000fe400078e020b */
[----:B------:R-:W-:Y:S02]  /*2540*/  IMAD.IADD R109, R11, 0x1, R109 ;  /* 0x000000010b6d7824 */ /* 0x000fe400078e026d */
[----:B0-----:R-:W-:-:S04]  /*2550*/  IMAD.WIDE.U32 R104, R188, R100, R22 ;  /* 0x00000064bc687225 */ /* 0x001fc800078e0016 */
[----:B------:R-:W-:Y:S01]  /*2560*/  IMAD.WIDE.U32 R102, R188, R100, R18 ;  /* 0x00000064bc667225 */ /* 0x000fe200078e0012 */
[----:B------:R-:W-:-:S03]  /*2570*/  MOV R124, 0x20 ;  /* 0x00000020007c7802 */ /* 0x000fc60000000f00 */
[----:B-----5:R-:W-:-:S04]  /*2580*/  IMAD.WIDE.U32 R110, R144, R106, R110 ;  /* 0x0000006a906e7225 */ /* 0x020fc800078e006e */
[----:B------:R-:W-:-:S04]  /*2590*/  IMAD.WIDE.U32 R108, R144, R106, R108 ;  /* 0x0000006a906c7225 */ /* 0x000fc800078e006c */
[----:B------:R-:W-:Y:S01]  /*25a0*/  IMAD.MOV.U32 R121, RZ, RZ, 0x40 ;  /* 0x00000040ff797424 */ /* 0x000fe200078e00ff */
[C---:B------:R-:W-:Y:S01]  /*25b0*/  SHF.L.U64.HI R128, R112.reuse, 0x7, R113 ;  /* 0x0000000770807819 */ /* 0x040fe20000010271 */
[----:B------:R-:W-:Y:S02]  /*25c0*/  IMAD R127, R101, 0xa0, RZ ;  /* 0x000000a0657f7824 */ /* 0x000fe400078e02ff */
[----:B------:R-:W-:Y:S02]  /*25d0*/  IMAD R125, R113, 0xa0, RZ ;  /* 0x000000a0717d7824 */ /* 0x000fe400078e02ff */
[----:B------:R-:W-:Y:S02]  /*25e0*/  IMAD.SHL.U32 R129, R112, 0x80, RZ ;  /* 0x0000008070817824 */ /* 0x000fe400078e00ff */
[----:B------:R-:W-:Y:S01]  /*25f0*/  VIADD R160, R20, 0x8 ;  /* 0x0000000814a07836 */ /* 0x000fe20000000000 */
[----:B------:R-:W-:Y:S02]  /*2600*/  SHF.R.S32.HI R145, RZ, 0x1f, R221 ;  /* 0x0000001fff917819 */ /* 0x000fe400000114dd */
[----:B--2---:R-:W-:-:S02]  /*2610*/  SHF.R.S32.HI R3, RZ, 0x1f, R0 ;  /* 0x0000001fff037819 */ /* 0x004fc40000011400 */
[----:B------:R-:W-:Y:S02]  /*2620*/  SEL R15, R0, RZ, !P0 ;  /* 0x000000ff000f7207 */ /* 0x000fe40004000000 */
[----:B------:R-:W-:Y:S01]  /*2630*/  SEL R33, R3, RZ, !P0 ;  /* 0x000000ff03217207 */ /* 0x000fe20004000000 */
[----:B------:R-:W-:Y:S02]  /*2640*/  IMAD R3, R223, R112, RZ ;  /* 0x00000070df037224 */ /* 0x000fe400078e02ff */
[----:B------:R-:W-:-:S04]  /*2650*/  IMAD.WIDE.U32 R116, R15, UR4, R4 ;  /* 0x000000040f747c25 */ /* 0x000fc8000f8e0004 */
[----:B------:R-:W-:Y:S02]  /*2660*/  IMAD R0, R33, UR4, RZ ;  /* 0x0000000421007c24 */ /* 0x000fe4000f8e02ff */
[----:B------:R-:W-:-:S04]  /*2670*/  IMAD.WIDE.U32 R4, R188, R112, R18 ;  /* 0x00000070bc047225 */ /* 0x000fc800078e0012 */
[----:B------:R-:W-:Y:S01]  /*2680*/  IMAD R7, R15, UR5, R0 ;  /* 0x000000050f077c24 */ /* 0x000fe2000f8e0200 */
[----:B------:R-:W-:Y:S05]  /*2690*/  @!P6 WARPSYNC.ALL ;  /* 0x000000000000e948 */ /* 0x000fea0003800000 */
[----:B------:R-:W-:Y:S01]  /*26a0*/  ULDC.64 UR4, c[0x0][0x330] ;  /* 0x0000cc0000047ab9 */ /* 0x000fe20000000a00 */
[----:B------:R-:W-:Y:S02]  /*26b0*/  VIADD R0, R18, 0x20 ;  /* 0x0000002012007836 */ /* 0x000fe40000000000 */
[----:B------:R-:W-:Y:S01]  /*26c0*/  IMAD R9, R188, R113, R3 ;  /* 0x00000071bc097224 */ /* 0x000fe200078e0203 */
[----:B------:R-:W-:Y:S01]  /*26d0*/  @!P6 BAR.SYNC.DEFER_BLOCKING 0x9, 0x100 ;  /* 0x024400000000eb1d */ /* 0x000fe20000010000 */
[----:B------:R-:W-:Y:S01]  /*26e0*/  IADD3 R3, P0, R116, R4, RZ ;  /* 0x0000000474037210 */ /* 0x000fe20007f1e0ff */
[----:B------:R-:W-:-:S04]  /*26f0*/  IMAD.WIDE.U32 R114, R209, UR4, R18 ;  /* 0x00000004d1727c25 */ /* 0x000fc8000f8e0012 */
[----:B------:R-:W-:Y:S01]  /*2700*/  IMAD.IADD R4, R117, 0x1, R7 ;  /* 0x0000000175047824 */ /* 0x000fe200078e0207 */
[----:B------:R-:W-:Y:S01]  /*2710*/  ULDC UR4, c[0x0][0x2f4] ;  /* 0x0000bd0000047ab9 */ /* 0x000fe20000000800 */
[----:B------:R-:W-:Y:S01]  /*2720*/  VIADD R7, R18, 0xa0 ;  /* 0x000000a012077836 */ /* 0x000fe20000000000 */
[----:B------:R-:W-:-:S04]  /*2730*/  ISETP.GE.AND P1, PT, R0, UR4, PT ;  /* 0x0000000400007c0c */ /* 0x000fc8000bf26270 */
[----:B------:R-:W-:Y:S02]  /*2740*/  ISETP.GE.AND P4, PT, R7, UR4, PT ;  /* 0x0000000407007c0c */ /* 0x000fe4000bf86270 */
[----:B------:R-:W-:Y:S02]  /*2750*/  SEL R7, RZ, 0xffffffff, P1 ;  /* 0xffffffffff077807 */ /* 0x000fe40000800000 */
[----:B------:R-:W-:Y:S02]  /*2760*/  IADD3.X R5, R4, R5, R9, P0, !PT ;  /* 0x0000000504057210 */ /* 0x000fe400007fe409 */
[----:B------:R-:W-:Y:S01]  /*2770*/  ISETP.GE.AND P2, PT, R6, UR4, PT ;  /* 0x0000000406007c0c */ /* 0x000fe2000bf46270 */
[----:B------:R-:W-:Y:S01]  /*2780*/  IMAD.SHL.U32 R9, R7, 0x2, RZ ;  /* 0x0000000207097824 */ /* 0x000fe200078e00ff */
[C---:B------:R-:W-:Y:S01]  /*2790*/  ISETP.GE.AND P0, PT, R18.reuse, UR4, PT ;  /* 0x0000000412007c0c */ /* 0x040fe2000bf06270 */
[C---:B------:R-:W-:Y:S01]  /*27a0*/  VIADD R7, R18.reuse, 0x60 ;  /* 0x0000006012077836 */ /* 0x040fe20000000000 */
[----:B------:R-:W-:-:S02]  /*27b0*/  IADD3 R6, R18, 0x40, RZ ;  /* 0x0000004012067810 */ /* 0x000fc40007ffe0ff */
[----:B------:R-:W-:Y:S02]  /*27c0*/  SEL R8, RZ, 0x1, P0 ;  /* 0x00000001ff087807 */ /* 0x000fe40000000000 */
[----:B------:R-:W-:Y:S02]  /*27d0*/  ISETP.GE.AND P0, PT, R6, UR4, PT ;  /* 0x0000000406007c0c */ /* 0x000fe4000bf06270 */
[----:B------:R-:W-:Y:S02]  /*27e0*/  ISETP.GE.AND P1, PT, R7, UR4, PT ;  /* 0x0000000407007c0c */ /* 0x000fe4000bf26270 */
[----:B------:R-:W-:Y:S02]  /*27f0*/  LOP3.LUT R8, R9, 0x2, R8, 0xe2, !PT ;  /* 0x0000000209087812 */ /* 0x000fe400078ee208 */
[----:B------:R-:W-:Y:S02]  /*2800*/  SEL R9, RZ, 0x4, P0 ;  /* 0x00000004ff097807 */ /* 0x000fe40000000000 */
[----:B------:R-:W-:-:S02]  /*2810*/  SEL R10, RZ, 0x8, P1 ;  /* 0x00000008ff0a7807 */ /* 0x000fc40000800000 */
[-C--:B------:R-:W-:Y:S02]  /*2820*/  ISETP.GE.AND P0, PT, R18, R99.reuse, PT ;  /* 0x000000631200720c */ /* 0x080fe40003f06270 */
[----:B------:R-:W-:Y:S02]  /*2830*/  LOP3.LUT R8, R10, R8, R9, 0xfe, !PT ;  /* 0x000000080a087212 */ /* 0x000fe400078efe09 */
[----:B------:R-:W-:Y:S02]  /*2840*/  SEL R9, RZ, 0x10, P2 ;  /* 0x00000010ff097807 */ /* 0x000fe40001000000 */
[----:B------:R-:W-:Y:S02]  /*2850*/  ISETP.GE.AND P3, PT, R0, R99, PT ;  /* 0x000000630000720c */ /* 0x000fe40003f66270 */
[----:B------:R-:W-:Y:S01]  /*2860*/  LOP3.LUT R35, R8, R9, RZ, 0xfc, !PT ;  /* 0x0000000908237212 */ /* 0x000fe200078efcff */
[----:B------:R-:W-:Y:S01]  /*2870*/  IMAD R115, R209, UR5, R115 ;  /* 0x00000005d1737c24 */ /* 0x000fe2000f8e0273 */
[----:B------:R-:W-:Y:S01]  /*2880*/  SEL R9, R99, RZ, P0 ;  /* 0x000000ff63097207 */ /* 0x000fe20000000000 */
[----:B------:R-:W-:Y:S01]  /*2890*/  ULDC.64 UR4, c[0x0][0x338] ;  /* 0x0000ce0000047ab9 */ /* 0x000fe20000000a00 */
[----:B------:R-:W-:-:S02]  /*28a0*/  ISETP.GE.AND P5, PT, R6, R99, PT ;  /* 0x000000630600720c */ /* 0x000fc40003fa6270 */
[----:B------:R-:W-:Y:S01]  /*28b0*/  SEL R11, R99, RZ, P3 ;  /* 0x000000ff630b7207 */ /* 0x000fe20001800000 */
[----:B------:R-:W-:Y:S02]  /*28c0*/  IMAD R33, R33, UR4, RZ ;  /* 0x0000000421217c24 */ /* 0x000fe4000f8e02ff */
[----:B------:R-:W-:Y:S02]  /*28d0*/  IMAD R8, R223, R100, RZ ;  /* 0x00000064df087224 */ /* 0x000fe400078e02ff */
[----:B------:R-:W-:Y:S02]  /*28e0*/  IMAD.IADD R9, R18, 0x1, R9 ;  /* 0x0000000112097824 */ /* 0x000fe400078e0209 */
[----:B------:R-:W-:Y:S02]  /*28f0*/  IMAD.IADD R11, R0, 0x1, R11 ;  /* 0x00000001000b7824 */ /* 0x000fe400078e020b */
[C---:B------:R-:W-:Y:S02]  /*2900*/  IMAD R33, R15.reuse, UR5, R33 ;  /* 0x000000050f217c24 */ /* 0x040fe4000f8e0221 */
[----:B------:R-:W-:Y:S01]  /*2910*/  IMAD.WIDE.U32 R114, R15, UR4, R114 ;  /* 0x000000040f727c25 */ /* 0x000fe2000f8e0072 */
[----:B------:R-:W-:-:S03]  /*2920*/  LOP3.LUT R12, R12, 0xfffffffe, RZ, 0xc0, !PT ;  /* 0xfffffffe0c0c7812 */ /* 0x000fc600078ec0ff */
[----:B------:R-:W-:Y:S01]  /*2930*/  IMAD R15, R188, R101, R8 ;  /* 0x00000065bc0f7224 */ /* 0x000fe200078e0208 */
[----:B------:R-:W-:Y:S02]  /*2940*/  SHF.R.S32.HI R8, RZ, 0x1f, R9 ;  /* 0x0000001fff087819 */ /* 0x000fe40000011409 */
[----:B------:R-:W-:Y:S01]  /*2950*/  SHF.R.S32.HI R10, RZ, 0x1f, R11 ;  /* 0x0000001fff0a7819 */ /* 0x000fe2000001140b */
[----:B------:R-:W-:Y:S01]  /*2960*/  IMAD.IADD R105, R105, 0x1, R15 ;  /* 0x0000000169697824 */ /* 0x000fe200078e020f */
[-C--:B------:R-:W-:Y:S01]  /*2970*/  LEA.HI R25, R8, R9.reuse, RZ, 0x4 ;  /* 0x0000000908197211 */ /* 0x080fe200078f20ff */
[----:B------:R-:W-:Y:S01]  /*2980*/  IMAD.IADD R103, R15, 0x1, R103 ;  /* 0x000000010f677824 */ /* 0x000fe200078e0267 */
[----:B------:R-:W-:Y:S02]  /*2990*/  SEL R15, R99, RZ, P5 ;  /* 0x000000ff630f7207 */ /* 0x000fe40002800000 */
[----:B------:R-:W-:Y:S02]  /*29a0*/  @P5 LOP3.LUT R12, R12, 0x1, RZ, 0xfc, !PT ;  /* 0x000000010c0c5812 */ /* 0x000fe400078efcff */
[----:B------:R-:W-:-:S02]  /*29b0*/  LEA.HI R9, R8, R9, RZ, 0x6 ;  /* 0x0000000908097211 */ /* 0x000fc400078f30ff */
[CC--:B------:R-:W-:Y:S02]  /*29c0*/  LEA.HI R27, R10.reuse, R11.reuse, RZ, 0x4 ;  /* 0x0000000b0a1b7211 */ /* 0x0c0fe400078f20ff */
[----:B------:R-:W-:Y:S02]  /*29d0*/  LEA.HI R10, R10, R11, RZ, 0x6 ;  /* 0x0000000b0a0a7211 */ /* 0x000fe400078f30ff */
[----:B------:R-:W-:Y:S01]  /*29e0*/  IADD3 R14, R6, R15, RZ ;  /* 0x0000000f060e7210 */ /* 0x000fe20007ffe0ff */
[----:B------:R0:W-:Y:S01]  /*29f0*/  STL [R1+0x14], R12 ;  /* 0x0000140c01007387 */ /* 0x0001e20000100800 */
[----:B------:R-:W-:Y:S02]  /*2a00*/  SHF.R.S32.HI R9, RZ, 0x6, R9 ;  /* 0x00000006ff097819 */ /* 0x000fe40000011409 */
[----:B------:R-:W-:Y:S02]  /*2a10*/  SHF.R.S32.HI R11, RZ, 0x6, R10 ;  /* 0x00000006ff0b7819 */ /* 0x000fe4000001140a */
[----:B------:R-:W-:Y:S01]  /*2a20*/  SHF.R.S32.HI R21, RZ, 0x1f, R14 ;  /* 0x0000001fff157819 */ /* 0x000fe2000001140e */
[----:B------:R-:W-:Y:S01]  /*2a30*/  IMAD R143, R9, 0x2800, R200 ;  /* 0x00002800098f7824 */ /* 0x000fe200078e02c8 */
[----:B------:R-:W-:-:S02]  /*2a40*/  LOP3.LUT R10, R198, 0x30, R25, 0xf8, !PT ;  /* 0x00000030c60a7812 */ /* 0x000fc400078ef819 */
[----:B0-----:R-:W-:Y:S01]  /*2a50*/  LOP3.LUT R12, R198, 0x30, R27, 0xf8, !PT ;  /* 0x00000030c60c7812 */ /* 0x001fe200078ef81b */
[----:B------:R-:W-:Y:S01]  /*2a60*/  IMAD R141, R9, 0x2800, R202 ;  /* 0x00002800098d7824 */ /* 0x000fe200078e02ca */
[-C--:B------:R-:W-:Y:S01]  /*2a70*/  LEA.HI R29, R21, R14.reuse, RZ, 0x4 ;  /* 0x0000000e151d7211 */ /* 0x080fe200078f20ff */
[----:B------:R-:W-:Y:S01]  /*2a80*/  IMAD R142, R11, 0x2800, R200 ;  /* 0x000028000b8e7824 */ /* 0x000fe200078e02c8 */
[-C--:B------:R-:W-:Y:S02]  /*2a90*/  LOP3.LUT R9, R12, R199.reuse, RZ, 0x3c, !PT ;  /* 0x000000c70c097212 */ /* 0x080fe400078e3cff */
[----:B------:R-:W-:Y:S02]  /*2aa0*/  LOP3.LUT R10, R10, R199, RZ, 0x3c, !PT ;  /* 0x000000c70a0a7212 */ /* 0x000fe400078e3cff */
[----:B------:R-:W-:Y:S01]  /*2ab0*/  LEA.HI R14, R21, R14, RZ, 0x6 ;  /* 0x0000000e150e7211 */ /* 0x000fe200078f30ff */
[----:B------:R-:W-:Y:S02]  /*2ac0*/  IMAD.IADD R142, R142, 0x1, R9 ;  /* 0x000000018e8e7824 */ /* 0x000fe400078e0209 */
[----:B------:R-:W-:Y:S01]  /*2ad0*/  IMAD.IADD R143, R143, 0x1, R10 ;  /* 0x000000018f8f7824 */ /* 0x000fe200078e020a */
[----:B------:R-:W-:-:S02]  /*2ae0*/  SHF.R.S32.HI R9, RZ, 0x6, R14 ;  /* 0x00000006ff097819 */ /* 0x000fc4000001140e */
[----:B------:R-:W-:Y:S02]  /*2af0*/  LOP3.LUT R10, R198, 0x30, R29, 0xf8, !PT ;  /* 0x00000030c60a7812 */ /* 0x000fe400078ef81d */
[----:B------:R-:W-:Y:S01]  /*2b00*/  SHF.R.U32.HI R8, RZ, 0x3, R201 ;  /* 0x00000003ff087819 */ /* 0x000fe200000116c9 */
[----:B------:R-:W-:Y:S01]  /*2b10*/  IMAD R140, R9, 0x2800, R200 ;  /* 0x00002800098c7824 */ /* 0x000fe200078e02c8 */
[----:B------:R-:W-:Y:S01]  /*2b20*/  LOP3.LUT R15, R201, 0x30, R25, 0xf8, !PT ;  /* 0x00000030c90f7812 */ /* 0x000fe200078ef819 */
[--C-:B------:R-:W-:Y:S01]  /*2b30*/  IMAD R131, R9, 0x2800, R202.reuse ;  /* 0x0000280009837824 */ /* 0x100fe200078e02ca */
[----:B------:R-:W-:Y:S01]  /*2b40*/  LOP3.LUT R9, R10, R199, RZ, 0x3c, !PT ;  /* 0x000000c70a097212 */ /* 0x000fe200078e3cff */
[----:B------:R-:W-:Y:S01]  /*2b50*/  IMAD R133, R11, 0x2800, R202 ;  /* 0x000028000b857824 */ /* 0x000fe200078e02ca */
[----:B------:R-:W-:Y:S02]  /*2b60*/  SHF.R.S32.HI R11, RZ, 0x1f, R144 ;  /* 0x0000001fff0b7819 */ /* 0x000fe40000011490 */
[----:B------:R-:W-:-:S02]  /*2b70*/  LOP3.LUT R12, R15, R8, RZ, 0x3c, !PT ;  /* 0x000000080f0c7212 */ /* 0x000fc400078e3cff */
[----:B---3--:R-:W-:Y:S02]  /*2b80*/  R2P PR, R26, 0x6 ;  /* 0x000000061a007804 */ /* 0x008fe40000000000 */
[C---:B------:R-:W-:Y:S01]  /*2b90*/  LOP3.LUT R21, R201.reuse, 0x30, R29, 0xf8, !PT ;  /* 0x00000030c9157812 */ /* 0x040fe200078ef81d */
[----:B------:R-:W-:Y:S01]  /*2ba0*/  IMAD.IADD R140, R140, 0x1, R9 ;  /* 0x000000018c8c7824 */ /* 0x000fe200078e0209 */
[----:B------:R-:W-:Y:S01]  /*2bb0*/  LOP3.LUT R15, R201, 0x30, R27, 0xf8, !PT ;  /* 0x00000030c90f7812 */ /* 0x000fe200078ef81b */
[----:B------:R-:W-:Y:S01]  /*2bc0*/  IMAD R9, R11, R106, RZ ;  /* 0x0000006a0b097224 */ /* 0x000fe200078e02ff */
[----:B------:R-:W-:Y:S01]  /*2bd0*/  LOP3.LUT R10, R21, R8, RZ, 0x3c, !PT ;  /* 0x00000008150a7212 */ /* 0x000fe200078e3cff */
[----:B------:R-:W-:Y:S01]  /*2be0*/  IMAD.IADD R141, R141, 0x1, R12 ;  /* 0x000000018d8d7824 */ /* 0x000fe200078e020c */
[----:B------:R-:W-:Y:S01]  /*2bf0*/  SEL R124, R124, 0xffffffe0, !P1 ;  /* 0xffffffe07c7c7807 */ /* 0x000fe20004800000 */
[----:B------:R-:W-:Y:S01]  /*2c00*/  IMAD R11, R11, R100, RZ ;  /* 0x000000640b0b7224 */ /* 0x000fe200078e02ff */
[----:B------:R-:W-:-:S02]  /*2c10*/  LOP3.LUT R12, R15, R8, RZ, 0x3c, !PT ;  /* 0x000000080f0c7212 */ /* 0x000fc400078e3cff */
[----:B------:R-:W-:Y:S01]  /*2c20*/  IADD3 R118, P1, R188, R119, RZ ;  /* 0x00000077bc767210 */ /* 0x000fe20007f3e0ff */
[----:B------:R-:W-:Y:S01]  /*2c30*/  IMAD R21, R144, R107, R9 ;  /* 0x0000006b90157224 */ /* 0x000fe200078e0209 */
[----:B------:R-:W-:Y:S01]  /*2c40*/  SEL R32, RZ, 0x20, P4 ;  /* 0x00000020ff207807 */ /* 0x000fe20002000000 */
[----:B------:R-:W-:Y:S01]  /*2c50*/  IMAD.IADD R131, R131, 0x1, R10 ;  /* 0x0000000183837824 */ /* 0x000fe200078e020a */
[C---:B------:R-:W-:Y:S01]  /*2c60*/  SHF.L.U64.HI R9, R106.reuse, 0x7, R107 ;  /* 0x000000076a097819 */ /* 0x040fe2000001026b */
[----:B------:R-:W-:Y:S02]  /*2c70*/  IMAD.IADD R133, R133, 0x1, R12 ;  /* 0x0000000185857824 */ /* 0x000fe400078e020c */
[----:B------:R-:W-:Y:S02]  /*2c80*/  IMAD R15, R107, 0xa0, RZ ;  /* 0x000000a06b0f7824 */ /* 0x000fe400078e02ff */
[----:B------:R-:W-:Y:S02]  /*2c90*/  IMAD.SHL.U32 R10, R106, 0x80, RZ ;  /* 0x000000806a0a7824 */ /* 0x000fe400078e00ff */
[----:B------:R-:W-:Y:S01]  /*2ca0*/  IMAD R31, R144, R101, R11 ;  /* 0x00000065901f7224 */ /* 0x000fe200078e020b */
[----:B------:R-:W-:Y:S01]  /*2cb0*/  SHF.L.U64.HI R11, R100, 0x7, R101 ;  /* 0x00000007640b7819 */ /* 0x000fe20000010265 */
[----:B------:R-:W-:Y:S01]  /*2cc0*/  IMAD.X R119, R223, 0x1, R13, P1 ;  /* 0x00000001df777824 */ /* 0x000fe200008e060d */
[----:B------:R-:W-:Y:S01]  /*2cd0*/  SEL R121, R121, 0xffffffc0, !P2 ;  /* 0xffffffc079797807 */ /* 0x000fe20005000000 */
[----:B------:R-:W-:Y:S01]  /*2ce0*/  IMAD.WIDE.U32 R106, R106, 0xa0, RZ ;  /* 0x000000a06a6a7825 */ /* 0x000fe200078e00ff */
[----:B------:R-:W-:-:S02]  /*2cf0*/  SHF.R.S32.HI R26, RZ, 0x4, R27 ;  /* 0x00000004ff1a7819 */ /* 0x000fc4000001141b */
[----:B------:R-:W-:Y:S01]  /*2d00*/  SHF.R.S32.HI R28, RZ, 0x4, R29 ;  /* 0x00000004ff1c7819 */ /* 0x000fe2000001141d */
[----:B------:R-:W-:Y:S01]  /*2d10*/  IMAD.SHL.U32 R12, R100, 0x80, RZ ;  /* 0x00000080640c7824 */ /* 0x000fe200078e00ff */
[----:B------:R-:W-:Y:S01]  /*2d20*/  LOP3.LUT R39, R35, R32, RZ, 0xfc, !PT ;  /* 0x0000002023277212 */ /* 0x000fe200078efcff */
[----:B------:R-:W-:Y:S01]  /*2d30*/  IMAD.WIDE.U32 R104, R144, R100, R104 ;  /* 0x0000006490687225 */ /* 0x000fe200078e0068 */
[----:B------:R-:W-:-:S03]  /*2d40*/  LOP3.LUT R27, R27, 0xfffffff0, RZ, 0xc0, !PT ;  /* 0xfffffff01b1b7812 */ /* 0x000fc600078ec0ff */
[----:B------:R-:W-:Y:S01]  /*2d50*/  IMAD.WIDE.U32 R102, R144, R100, R102 ;  /* 0x0000006490667225 */ /* 0x000fe200078e0066 */
[----:B------:R-:W-:-:S03]  /*2d60*/  LOP3.LUT R29, R29, 0xfffffff0, RZ, 0xc0, !PT ;  /* 0xfffffff01d1d7812 */ /* 0x000fc600078ec0ff */
[----:B------:R-:W-:Y:S02]  /*2d70*/  IMAD.IADD R13, R111, 0x1, R21 ;  /* 0x000000016f0d7824 */ /* 0x000fe400078e0215 */
[----:B------:R-:W-:Y:S01]  /*2d80*/  IMAD.IADD R14, R21, 0x1, R109 ;  /* 0x00000001150e7824 */ /* 0x000fe200078e026d */
[----:B------:R-:W-:Y:S01]  /*2d90*/  SHF.R.S32.HI R21, RZ, 0x4, R25 ;  /* 0x00000004ff157819 */ /* 0x000fe20000011419 */
[----:B------:R-:W-:Y:S01]  /*2da0*/  IMAD.WIDE.U32 R100, R100, 0xa0, RZ ;  /* 0x000000a064647825 */ /* 0x000fe200078e00ff */
[----:B------:R-:W-:-:S03]  /*2db0*/  LOP3.LUT R25, R25, 0xfffffff0, RZ, 0xc0, !PT ;  /* 0xfffffff019197812 */ /* 0x000fc600078ec0ff */
[----:B------:R-:W-:Y:S01]  /*2dc0*/  IMAD.WIDE.U32 R112, R112, 0xa0, RZ ;  /* 0x000000a070707825 */ /* 0x000fe200078e00ff */
[----:B------:R-:W-:Y:S02]  /*2dd0*/  LOP3.LUT R34, R35, 0x1, RZ, 0xc0, !PT ;  /* 0x0000000123227812 */ /* 0x000fe400078ec0ff */
        /* <DEDUP_REMOVED lines=8> */
[----:B------:R-:W-:Y:S01]  /*2e60*/  IADD3 R127, R101, R127, RZ ;  /* 0x0000007f657f7210 */ /* 0x000fe20007ffe0ff */
[----:B------:R-:W-:Y:S01]  /*2e70*/  IMAD.IADD R130, R124, 0x1, R121 ;  /* 0x000000017c827824 */ /* 0x000fe200078e0279 */
[----:B------:R-:W-:Y:S01]  /*2e80*/  SHF.R.S32.HI R30, RZ, 0x1f, R25 ;  /* 0x0000001fff1e7819 */ /* 0x000fe20000011419 */
[----:B------:R-:W-:Y:S01]  /*2e90*/  IMAD.IADD R125, R113, 0x1, R125 ;  /* 0x00000001717d7824 */ /* 0x000fe200078e027d */
[----:B------:R-:W-:Y:S01]  /*2ea0*/  SHF.R.S32.HI R31, RZ, 0x1f, R27 ;  /* 0x0000001fff1f7819 */ /* 0x000fe2000001141b */
[----:B------:R-:W-:Y:S01]  /*2eb0*/  IMAD.IADD R33, R115, 0x1, R33 ;  /* 0x0000000173217824 */ /* 0x000fe200078e0221 */
[----:B------:R-:W-:-:S02]  /*2ec0*/  SHF.R.S32.HI R32, RZ, 0x1f, R29 ;  /* 0x0000001fff207819 */ /* 0x000fc4000001141d */
[----:B------:R-:W-:-:S07]  /*2ed0*/  LOP3.LUT R39, R39, 0x20, RZ, 0xc0, !PT ;  /* 0x0000002027277812 */ /* 0x000fce00078ec0ff */
.L_x_2404:
[----:B------:R-:W2:Y:S01]  /*2ee0*/  LDL.LU R42, [R1+0x14] ;  /* 0x00001400012a7983 */ /* 0x000ea20000300800 */
[----:B------:R-:W0:Y:S01]  /*2ef0*/  LDC.64 R122, c[0x0][0x2e8] ;  /* 0x0000ba00ff7a7b82 */ /* 0x000e220000000a00 */
[----:B------:R-:W-:Y:S01]  /*2f00*/  VIADD R51, R24, 0xffffffff ;  /* 0xffffffff18337836 */ /* 0x000fe20000000000 */
[----:B------:R-:W-:Y:S05]  /*2f10*/  YIELD ;  /* 0x0000000000007946 */ /* 0x000fea0003800000 */
[----:B------:R-:W-:Y:S01]  /*2f20*/  ISETP.GT.AND P4, PT, R51, R120, PT ;  /* 0x000000783300720c */ /* 0x000fe20003f84270 */
[----:B------:R-:W1:Y:S01]  /*2f30*/  LDC R132, c[0x0][0x3f4] ;  /* 0x0000fd00ff847b82 */ /* 0x000e620000000800 */
[----:B------:R-:W-:Y:S01]  /*2f40*/  SHF.R.S32.HI R40, RZ, 0x1f, R51 ;  /* 0x0000001fff287819 */ /* 0x000fe20000011433 */
[-C--:B------:R-:W-:Y:S01]  /*2f50*/  IMAD R41, R125, R51.reuse, RZ ;  /* 0x000000337d297224 */ /* 0x080fe200078e02ff */
[----:B------:R-:W-:Y:S01]  /*2f60*/  BSSY B0, `(.L_x_2305) ;  /* 0x0000caa000007945 */ /* 0x000fe20003800000 */
[----:B------:R-:W-:-:S04]  /*2f70*/  IMAD.WIDE.U32 R134, R112, R51, RZ ;  /* 0x0000003370867225 */ /* 0x000fc800078e00ff */
[----:B------:R-:W-:Y:S01]  /*2f80*/  IMAD R41, R40, R112, R41 ;  /* 0x0000007028297224 */ /* 0x000fe200078e0229 */
[----:B------:R-:W-:Y:S01]  /*2f90*/  IADD3 R45, P1, P2, R3, R134, R129 ;  /* 0x00000086032d7210 */ /* 0x000fe20007a3e081 */
[----:B------:R-:W-:Y:S02]  /*2fa0*/  IMAD R47, R17, 0x7800, R210 ;  /* 0x00007800112f7824 */ /* 0x000fe400078e02d2 */
[----:B------:R-:W-:Y:S02]  /*2fb0*/  IMAD.IADD R92, R135, 0x1, R41 ;  /* 0x00000001875c7824 */ /* 0x000fe400078e0229 */
[----:B------:R-:W-:Y:S01]  /*2fc0*/  IMAD R41, R17, 0x7800, R213 ;  /* 0x0000780011297824 */ /* 0x000fe200078e02d5 */
[C---:B------:R-:W-:Y:S02]  /*2fd0*/  IADD3 R47, R16.reuse, R47, RZ ;  /* 0x0000002f102f7210 */ /* 0x040fe40007ffe0ff */
[----:B------:R-:W-:Y:S01]  /*2fe0*/  IADD3.X R24, R5, R92, R128, P1, P2 ;  /* 0x0000005c05187210 */ /* 0x000fe20000fe4480 */
[----:B------:R-:W-:Y:S01]  /*2ff0*/  IMAD.IADD R46, R16, 0x1, R41 ;  /* 0x00000001102e7824 */ /* 0x000fe200078e0229 */
[----:B0-----:R-:W-:-:S04]  /*3000*/  IADD3 R48, P1, P2, R134, R122, R3 ;  /* 0x0000007a86307210 */ /* 0x001fc80007a3e003 */
[----:B------:R-:W-:Y:S02]  /*3010*/  IADD3.X R49, R92, R123, R5, P1, P2 ;  /* 0x0000007b5c317210 */ /* 0x000fe40000fe4405 */
[----:B-1----:R-:W-:Y:S02]  /*3020*/  ISETP.GE.AND P1, PT, R132, 0x1, PT ;  /* 0x000000018400780c */ /* 0x002fe40003f26270 */
[----:B------:R-:W-:-:S05]  /*3030*/  IADD3 R44, P2, R45, R122, RZ ;  /* 0x0000007a2d2c7210 */ /* 0x000fca0007f5e0ff */
[----:B------:R-:W-:Y:S02]  /*3040*/  IMAD.X R45, R24, 0x1, R123, P2 ;  /* 0x00000001182d7824 */ /* 0x000fe400010e067b */
[----:B------:R-:W-:Y:S01]  /*3050*/  IMAD.MOV.U32 R24, RZ, RZ, R51 ;  /* 0x000000ffff187224 */ /* 0x000fe200078e0033 */
[----:B--2---:R-:W-:-:S04]  /*3060*/  LOP3.LUT R42, R42, 0xfffffffd, RZ, 0xc0, !PT ;  /* 0xfffffffd2a2a7812 */ /* 0x004fc800078ec0ff */
[----:B------:R-:W-:-:S05]  /*3070*/  @P4 LOP3.LUT R42, R42, 0x2, RZ, 0xfc, !PT ;  /* 0x000000022a2a4812 */ /* 0x000fca00078efcff */
[----:B------:R0:W-:Y:S01]  /*3080*/  STL [R1+0x14], R42 ;  /* 0x0000142a01007387 */ /* 0x0001e20000100800 */
        /* <DEDUP_REMOVED lines=36> */
[----:B0-----:R-:W-:-:S04]  /*32d0*/  IADD3 R42, P1, P4, R104, UR4, R88 ;  /* 0x00000004682a7c10 */ /* 0x001fc8000fc3e058 */
        /* <DEDUP_REMOVED lines=29> */
.L_x_2309:
[----:B------:R-:W-:Y:S05]  /*34b0*/  BSYNC B1 ;  /* 0x0000000000017941 */ /* 0x000fea0003800000 */
.L_x_2308:
        /* <DEDUP_REMOVED lines=54> */
.L_x_2311:
[----:B------:R-:W-:Y:S05]  /*3820*/  BSYNC B1 ;  /* 0x0000000000017941 */ /* 0x000fea0003800000 */
.L_x_2310:
        /* <DEDUP_REMOVED lines=25> */
[----:B------:R-:W-:Y:S01]  /*39c0*/  IMAD.MOV.U32 R151, RZ, RZ, R72 ;  /* 0x000000ffff977224 */ /* 0x000fe200078e0048 */
[----:B------:R-:W-:Y:S06]  /*39d0*/  @!P1 BRA `(.L_x_2312) ;  /* 0x0000000000049947 */ /* 0x000fec0003800000 */
[----:B------:R-:W-:Y:S01]  /*39e0*/  BPT.TRAP 0x1 ;  /* 0x000000040000795c */ /* 0x000fe20000300000 */
.L_x_2312:
[----:B------:R-:W-:Y:S01]  /*39f0*/  IMAD R97, R17, 0x8, R16 ;  /* 0x0000000811617824 */ /* 0x000fe200078e0210 */
[----:B------:R-:W-:Y:S01]  /*3a00*/  SHF.L.U32 R98, R191, 0x1f, RZ ;  /* 0x0000001fbf627819 */ /* 0x000fe200000006ff */
[----:B------:R-:W-:Y:S03]  /*3a10*/  BSSY B1, `(.L_x_2313) ;  /* 0x0000003000017945 */ /* 0x000fe60003800000 */
[----:B------:R-:W3:Y:S02]  /*3a20*/  SYNCS.PHASECHK.TRANS64.TRYWAIT P5, [R97+URZ+0x29890], R98 ;  /* 0x02989062610075a7 */ /* 0x000ee400080a017f */
[----:B---3--:R-:W-:Y:S05]  /*3a30*/  @!P5 BRA `(.L_x_2314) ;  /* 0x000002b0001cd947 */ /* 0x008fea0003800000 */
.L_x_2649:
[----:B------:R-:W-:Y:S05]  /*3a40*/  BSYNC B1 ;  /* 0x0000000000017941 */ /* 0x000fea0003800000 */
.L_x_2313:
        /* <DEDUP_REMOVED lines=16> */
[----:B------:R-:W-:Y:S01]  /*3b50*/  LOP3.LUT R135, R135, 0xff00, R165, 0xf8, !PT ;  /* 0x0000ff0087877812 */ /* 0x000fe200078ef8a5 */
[----:B------:R-:W-:Y:S01]  /*3b60*/  IMAD.SHL.U32 R167, R167, 0x100, RZ ;  /* 0x00000100a7a77824 */ /* 0x000fe200078e00ff */
[----:B-1----:R-:W-:-:S02]  /*3b70*/  F2FP.F16.E4M3.UNPACK_B R165, R41 ;  /* 0x00000029ffa5723e */ /* 0x002fc400020006ff */
[----:B------:R-:W-:Y:S02]  /*3b80*/  LOP3.LUT R135, R135, 0xff0000, R136, 0xf8, !PT ;  /* 0x00ff000087877812 */ /* 0x000fe400078ef888 */
[-C--:B------:R-:W-:Y:S02]  /*3b90*/  F2FP.F16.E4M3.UNPACK_B R136, R164.reuse.H1 ;  /* 0x000000a4ff88723e */ /* 0x080fe400030006ff */
[----:B------:R-:W-:Y:S01]  /*3ba0*/  SHF.R.U32.HI R134, RZ, 0x10, R137 ;  /* 0x00000010ff867819 */ /* 0x000fe20000011689 */
[--C-:B------:R-:W-:Y:S01]  /*3bb0*/  HADD2.F32 R137, -RZ, R165.reuse.H1_H1 ;  /* 0x300000a5ff897230 */ /* 0x100fe20000004100 */
[----:B------:R-:W-:Y:S01]  /*3bc0*/  LOP3.LUT R168, R168, 0xff00, R167, 0xf8, !PT ;  /* 0x0000ff00a8a87812 */ /* 0x000fe200078ef8a7 */
[----:B------:R-:W-:Y:S01]  /*3bd0*/  HADD2.F32 R170, -RZ, R136.H0_H0 ;  /* 0x20000088ffaa7230 */ /* 0x000fe20000004100 */
[----:B------:R-:W-:Y:S01]  /*3be0*/  F2FP.F16.E4M3.UNPACK_B R167, R163.H1 ;  /* 0x000000a3ffa7723e */ /* 0x000fe200030006ff */
[----:B------:R-:W-:Y:S01]  /*3bf0*/  HADD2.F32 R165, -RZ, R165.H0_H0 ;  /* 0x200000a5ffa57230 */ /* 0x000fe20000004100 */
[----:B------:R-:W-:-:S02]  /*3c00*/  F2FP.F16.E4M3.UNPACK_B R164, R164 ;  /* 0x000000a4ffa4723e */ /* 0x000fc400020006ff */
[-C--:B------:R-:W-:Y:S01]  /*3c10*/  FMUL.FTZ R171, R137, R170.reuse ;  /* 0x000000aa89ab7220 */ /* 0x080fe20000410000 */
[--C-:B------:R-:W-:Y:S02]  /*3c20*/  HADD2.F32 R169, -RZ, R167.reuse.H0_H0 ;  /* 0x200000a7ffa97230 */ /* 0x100fe40000004100 */
[----:B------:R-:W-:Y:S01]  /*3c30*/  FMUL.FTZ R170, R165, R170 ;  /* 0x000000aaa5aa7220 */ /* 0x000fe20000410000 */
        /* <DEDUP_REMOVED lines=70> */
[----:B------:R-:W-:Y:S01]  /*40a0*/  MOV R41, R137 ;  /* 0x0000008900297202 */ /* 0x000fe20000000f00 */
[-C--:B------:R-:W-:Y:S02]  /*40b0*/  FFMA.FTZ R165, R136, R135.reuse, -R165 ;  /* 0x0000008788a57223 */ /* 0x080fe400000108a5 */
        /* <DEDUP_REMOVED lines=13> */
.L_x_2320:
[----:B------:R-:W-:Y:S05]  /*4190*/  BSYNC B3 ;  /* 0x0000000000037941 */ /* 0x000fea0003800000 */
.L_x_2319:
[----:B-1----:R4:W-:Y:S02]  /*41a0*/  STG.E.128 desc[UR54][R48.64], R40 ;  /* 0x0000002830007986 */ /* 0x0029e4000c101d36 */
.L_x_2318:
[----:B------:R-:W-:Y:S05]  /*41b0*/  BSYNC B2 ;  /* 0x0000000000027941 */ /* 0x000fea0003800000 */
.L_x_2317:
        /* <DEDUP_REMOVED lines=50> */
[----:B------:R-:W-:Y:S01]  /*44e0*/  HADD2.F32 R137, -RZ, R164.H1_H1 ;  /* 0x300000a4ff897230 */ /* 0x000fe20000004100 */
[----:B------:R-:W-:Y:S01]  /*44f0*/  F2FP.SATFINITE.E4M3.F32.PACK_AB_MERGE_C R122, R135, R122, RZ ;  /* 0x0000007a877a723e */ /* 0x000fe200048070ff */
[----:B------:R-:W-:Y:S01]  /*4500*/  HADD2.F32 R165, -RZ, R136.H0_H0 ;  /* 0x20000088ffa57230 */ /* 0x000fe20000004100 */
[----:B------:R-:W-:Y:S01]  /*4510*/  F2FP.F16.E4M3.UNPACK_B R41, R41 ;  /* 0x00000029ff29723e */ /* 0x000fe200020006ff */
[----:B------:R-:W-:Y:S01]  /*4520*/  HADD2.F32 R164, -RZ, R164.H0_H0 ;  /* 0x200000a4ffa47230 */ /* 0x000fe20000004100 */
[----:B------:R-:W-:Y:S01]  /*4530*/  F2FP.SATFINITE.E4M3.F32.PACK_AB_MERGE_C R123, R123, R134, R122 ;  /* 0x000000867b7b723e */ /* 0x000fe2000480707a */
[----:B------:R-:W-:-:S02]  /*4540*/  HADD2.F32 R136, -RZ, R136.H1_H1 ;  /* 0x30000088ff887230 */ /* 0x000fc40000004100 */
[C---:B------:R-:W-:Y:S01]  /*4550*/  FMUL.FTZ R167, R137.reuse, R165 ;  /* 0x000000a589a77220 */ /* 0x040fe20000410000 */
[-C--:B------:R-:W-:Y:S02]  /*4560*/  F2FP.F16.E4M3.UNPACK_B R122, R42.reuse ;  /* 0x0000002aff7a723e */ /* 0x080fe400020006ff */
        /* <DEDUP_REMOVED lines=55> */
.L_x_2324:
[----:B------:R-:W-:Y:S05]  /*48e0*/  BSYNC B3 ;  /* 0x0000000000037941 */ /* 0x000fea0003800000 */
.L_x_2323:
[----:B-1----:R0:W-:Y:S02]  /*48f0*/  STG.E.128 desc[UR54][R48.64+0x20], R40 ;  /* 0x0000202830007986 */ /* 0x0021e4000c101d36 */
.L_x_2322:
[----:B------:R-:W-:Y:S05]  /*4900*/  BSYNC B2 ;  /* 0x0000000000027941 */ /* 0x000fea0003800000 */
.L_x_2321:
        /* <DEDUP_REMOVED lines=111> */
.L_x_2328:
[----:B------:R-:W-:Y:S05]  /*5000*/  BSYNC B3 ;  /* 0x0000000000037941 */ /* 0x000fea0003800000 */
.L_x_2327:
[----:B-1----:R0:W-:Y:S02]  /*5010*/  STG.E.128 desc[UR54][R48.64+0x40], R40 ;  /* 0x0000402830007986 */ /* 0x0021e4000c101d36 */
.L_x_2326:
[----:B------:R-:W-:Y:S05]  /*5020*/  BSYNC B2 ;  /* 0x0000000000027941 */ /* 0x000fea0003800000 */
.L_x_2325:
        /* <DEDUP_REMOVED lines=9> */
[----:B------:R-:W-:Y:S01]  /*50c0*/  LOP3.LUT R86, R83, 0xff0000ff, RZ, 0xc0, !PT ;  /* 0xff0000ff53567812 */ /* 0x000fe200078ec0ff */
[----:B------:R-:W-:Y:S01]  /*50d0*/  IMAD.SHL.U32 R93, R93, 0x100, RZ ;  /* 0x000001005d5d7824 */ /* 0x000fe200078e00ff */
[----:B------:R-:W-:Y:S02]  /*50e0*/  LOP3.LUT R84, R85, 0xff0000ff, RZ, 0xc0, !PT ;  /* 0xff0000ff55547812 */ /* 0x000fe400078ec0ff */
[----:B------:R-:W-:Y:S02]  /*50f0*/  SHF.L.U32 R87, R87, 0x8, RZ ;  /* 0x0000000857577819 */ /* 0x000fe400000006ff */
[----:B------:R-:W-:-:S02]  /*5100*/  F2FP.F16.E4M3.UNPACK_B R82, R157.H1 ;  /* 0x0000009dff52723e */ /* 0x000fc400030006ff */
[----:B-1----:R-:W-:Y:S02]  /*5110*/  F2FP.F16.E4M3.UNPACK_B R92, R41 ;  /* 0x00000029ff5c723e */ /* 0x002fe400020006ff */
[----:B------:R-:W-:Y:S01]  /*5120*/  LOP3.LUT R86, R86, 0xff00, R87, 0xf8, !PT ;  /* 0x0000ff0056567812 */ /* 0x000fe200078ef857 */
[----:B------:R-:W-:Y:S01]  /*5130*/  HADD2.F32 R95, -RZ, R82.H0_H0 ;  /* 0x20000052ff5f7230 */ /* 0x000fe20000004100 */
[----:B------:R-:W-:Y:S01]  /*5140*/  LOP3.LUT R84, R84, 0xff00, R93, 0xf8, !PT ;  /* 0x0000ff0054547812 */ /* 0x000fe200078ef85d */
[--C-:B------:R-:W-:Y:S01]  /*5150*/  HADD2.F32 R87, -RZ, R92.reuse.H1_H1 ;  /* 0x3000005cff577230 */ /* 0x100fe20000004100 */
[----:B------:R-:W-:Y:S01]  /*5160*/  F2FP.F16.E4M3.UNPACK_B R93, R156.H1 ;  /* 0x0000009cff5d723e */ /* 0x000fe200030006ff */
[----:B------:R-:W-:Y:S01]  /*5170*/  HADD2.F32 R92, -RZ, R92.H0_H0 ;  /* 0x2000005cff5c7230 */ /* 0x000fe20000004100 */
[----:B------:R-:W-:Y:S02]  /*5180*/  SHF.R.U32.HI R85, RZ, 0x10, R85 ;  /* 0x00000010ff557819 */ /* 0x000fe40000011655 */
[----:B------:R-:W-:Y:S01]  /*5190*/  FMUL.FTZ R122, R87, R95 ;  /* 0x0000005f577a7220 */ /* 0x000fe20000410000 */
[----:B------:R-:W-:-:S02]  /*51a0*/  HADD2.F32 R94, -RZ, R93.H0_H0 ;  /* 0x2000005dff5e7230 */ /* 0x000fc40000004100 */
[C---:B------:R-:W-:Y:S01]  /*51b0*/  FMUL.FTZ R95, R92.reuse, R95 ;  /* 0x0000005f5c5f7220 */ /* 0x040fe20000410000 */
[----:B------:R-:W-:Y:S01]  /*51c0*/  SHF.R.U32.HI R83, RZ, 0x10, R83 ;  /* 0x00000010ff537819 */ /* 0x000fe20000011653 */
[----:B------:R-:W-:Y:S01]  /*51d0*/  IMAD.U32 R85, R85, 0x10000, RZ ;  /* 0x0001000055557824 */ /* 0x000fe200078e00ff */
[----:B------:R-:W-:Y:S01]  /*51e0*/  F2FP.F16.E4M3.UNPACK_B R157, R157 ;  /* 0x0000009dff9d723e */ /* 0x000fe200020006ff */
[-C--:B------:R-:W-:Y:S01]  /*51f0*/  FFMA.FTZ R87, R87, R94.reuse, R95 ;  /* 0x0000005e57577223 */ /* 0x080fe2000001005f */
[----:B------:R-:W-:Y:S01]  /*5200*/  F2FP.F16.E4M3.UNPACK_B R95, R41.H1 ;  /* 0x00000029ff5f723e */ /* 0x000fe200030006ff */
[----:B------:R-:W-:Y:S01]  /*5210*/  FFMA.FTZ R92, R92, R94, -R122 ;  /* 0x0000005e5c5c7223 */ /* 0x000fe2000001087a */
[----:B------:R-:W-:Y:S01]  /*5220*/  HADD2.F32 R94, -RZ, R82.H1_H1 ;  /* 0x30000052ff5e7230 */ /* 0x000fe20000004100 */
[----:B------:R-:W-:Y:S01]  /*5230*/  LOP3.LUT R84, R84, 0xff0000, R85, 0xf8, !PT ;  /* 0x00ff000054547812 */ /* 0x000fe200078ef855 */
[----:B------:R-:W-:Y:S01]  /*5240*/  HADD2.F32 R93, -RZ, R93.H1_H1 ;  /* 0x3000005dff5d7230 */ /* 0x000fe20000004100 */
[----:B------:R-:W-:Y:S01]  /*5250*/  F2FP.F16.E4M3.UNPACK_B R156, R156 ;  /* 0x0000009cff9c723e */ /* 0x000fe200020006ff */
[--C-:B------:R-:W-:Y:S01]  /*5260*/  HADD2.F32 R41, -RZ, R95.reuse.H1_H1 ;  /* 0x3000005fff297230 */ /* 0x100fe20000004100 */
[-C--:B------:R-:W-:Y:S01]  /*5270*/  F2FP.F16.E4M3.UNPACK_B R85, R84.reuse.H1 ;  /* 0x00000054ff55723e */ /* 0x080fe200030006ff */
[----:B------:R-:W-:Y:S01]  /*5280*/  HADD2.F32 R82, -RZ, R95.H0_H0 ;  /* 0x2000005fff527230 */ /* 0x000fe20000004100 */
[----:B------:R-:W-:Y:S01]  /*5290*/  F2FP.F16.E4M3.UNPACK_B R84, R84 ;  /* 0x00000054ff54723e */ /* 0x000fe200020006ff */
[----:B------:R-:W-:-:S02]  /*52a0*/  IMAD.U32 R83, R83, 0x10000, RZ ;  /* 0x0001000053537824 */ /* 0x000fc400078e00ff */
[CC--:B------:R-:W-:Y:S01]  /*52b0*/  FMUL.FTZ R95, R41.reuse, R94.reuse ;  /* 0x0000005e295f7220 */ /* 0x0c0fe20000410000 */
[--C-:B------:R-:W-:Y:S02]  /*52c0*/  HADD2.F32 R122, -RZ, R85.reuse.H0_H0 ;  /* 0x20000055ff7a7230 */ /* 0x100fe40000004100 */
[C---:B------:R-:W-:Y:S01]  /*52d0*/  FMUL.FTZ R94, R82.reuse, R94 ;  /* 0x0000005e525e7220 */ /* 0x040fe20000410000 */
[----:B------:R-:W-:Y:S02]  /*52e0*/  HADD2.F32 R85, -RZ, R85.H1_H1 ;  /* 0x30000055ff557230 */ /* 0x000fe40000004100 */
[-C--:B------:R-:W-:Y:S01]  /*52f0*/  FFMA.FTZ R82, R82, R93.reuse, -R95 ;  /* 0x0000005d52527223 */ /* 0x080fe2000001085f */
[----:B------:R-:W-:Y:S01]  /*5300*/  LOP3.LUT R83, R86, 0xff0000, R83, 0xf8, !PT ;  /* 0x00ff000056537812 */ /* 0x000fe200078ef853 */
[----:B------:R-:W-:Y:S01]  /*5310*/  FFMA.FTZ R41, R41, R93, R94 ;  /* 0x0000005d29297223 */ /* 0x000fe2000001005e */
[----:B------:R-:W-:Y:S02]  /*5320*/  F2FP.F16.E4M3.UNPACK_B R95, R43 ;  /* 0x0000002bff5f723e */ /* 0x000fe400020006ff */
[----:B------:R-:W-:-:S02]  /*5330*/  F2FP.F16.E4M3.UNPACK_B R86, R83.H1 ;  /* 0x00000053ff56723e */ /* 0x000fc400030006ff */
[----:B------:R-:W-:Y:S01]  /*5340*/  F2FP.F16.E4M3.UNPACK_B R43, R43.H1 ;  /* 0x0000002bff2b723e */ /* 0x000fe200030006ff */
[--C-:B------:R-:W-:Y:S01]  /*5350*/  HADD2.F32 R93, -RZ, R95.reuse.H1_H1 ;  /* 0x3000005fff5d7230 */ /* 0x100fe20000004100 */
[----:B------:R-:W-:Y:S01]  /*5360*/  F2FP.SATFINITE.E4M3.F32.PACK_AB_MERGE_C R41, R41, R82, RZ ;  /* 0x000000522929723e */ /* 0x000fe200048070ff */
[----:B------:R-:W-:Y:S02]  /*5370*/  HADD2.F32 R95, -RZ, R95.H0_H0 ;  /* 0x2000005fff5f7230 */ /* 0x000fe40000004100 */
[--C-:B------:R-:W-:Y:S02]  /*5380*/  HADD2.F32 R94, -RZ, R86.reuse.H0_H0 ;  /* 0x20000056ff5e7230 */ /* 0x100fe40000004100 */
[----:B------:R-:W-:Y:S01]  /*5390*/  FMUL.FTZ R123, R93, R122 ;  /* 0x0000007a5d7b7220 */ /* 0x000fe20000410000 */
[----:B------:R-:W-:Y:S01]  /*53a0*/  HADD2.F32 R86, -RZ, R86.H1_H1 ;  /* 0x30000056ff567230 */ /* 0x000fe20000004100 */
[----:B------:R-:W-:Y:S02]  /*53b0*/  F2FP.SATFINITE.E4M3.F32.PACK_AB_MERGE_C R41, R87, R92, R41 ;  /* 0x0000005c5729723e */ /* 0x000fe40004807029 */
[C---:B------:R-:W-:Y:S01]  /*53c0*/  FFMA.FTZ R123, R95.reuse, R94, -R123 ;  /* 0x0000005e5f7b7223 */ /* 0x040fe2000001087b */
[----:B------:R-:W-:-:S04]  /*53d0*/  FMUL.FTZ R95, R95, R122 ;  /* 0x0000007a5f5f7220 */ /* 0x000fc80000410000 */
[----:B------:R-:W-:Y:S01]  /*53e0*/  FFMA.FTZ R95, R93, R94, R95 ;  /* 0x0000005e5d5f7223 */ /* 0x000fe2000001005f */
[--C-:B------:R-:W-:Y:S02]  /*53f0*/  HADD2.F32 R93, -RZ, R43.reuse.H1_H1 ;  /* 0x3000002bff5d7230 */ /* 0x100fe40000004100 */
[----:B------:R-:W-:-:S03]  /*5400*/  HADD2.F32 R43, -RZ, R43.H0_H0 ;  /* 0x2000002bff2b7230 */ /* 0x000fc60000004100 */
[----:B------:R-:W-:-:S04]  /*5410*/  FMUL.FTZ R94, R93, R85 ;  /* 0x000000555d5e7220 */ /* 0x000fc80000410000 */
[C---:B------:R-:W-:Y:S01]  /*5420*/  FFMA.FTZ R94, R43.reuse, R86, -R94 ;  /* 0x000000562b5e7223 */ /* 0x040fe2000001085e */
[----:B------:R-:W-:Y:S01]  /*5430*/  FMUL.FTZ R43, R43, R85 ;  /* 0x000000552b2b7220 */ /* 0x000fe20000410000 */
[----:B------:R-:W-:-:S03]  /*5440*/  F2FP.F16.E4M3.UNPACK_B R85, R83 ;  /* 0x00000053ff55723e */ /* 0x000fc600020006ff */
[----:B------:R-:W-:Y:S01]  /*5450*/  FFMA.FTZ R43, R93, R86, R43 ;  /* 0x000000565d2b7223 */ /* 0x000fe2000001002b */
[-C--:B------:R-:W-:Y:S01]  /*5460*/  F2FP.F16.E4M3.UNPACK_B R86, R42.reuse ;  /* 0x0000002aff56723e */ /* 0x080fe200020006ff */
[----:B------:R-:W-:Y:S01]  /*5470*/  HADD2.F32 R93, -RZ, R84.H0_H0 ;  /* 0x20000054ff5d7230 */ /* 0x000fe20000004100 */
[----:B------:R-:W-:Y:S01]  /*5480*/  F2FP.F16.E4M3.UNPACK_B R42, R42.H1 ;  /* 0x0000002aff2a723e */ /* 0x000fe200030006ff */
[--C-:B------:R-:W-:Y:S01]  /*5490*/  HADD2.F32 R87, -RZ, R85.reuse.H0_H0 ;  /* 0x20000055ff577230 */ /* 0x100fe20000004100 */
[----:B------:R-:W-:Y:S01]  /*54a0*/  F2FP.SATFINITE.E4M3.F32.PACK_AB_MERGE_C R94, R43, R94, RZ ;  /* 0x0000005e2b5e723e */ /* 0x000fe200048070ff */
[--C-:B------:R-:W-:Y:S02]  /*54b0*/  HADD2.F32 R82, -RZ, R86.reuse.H1_H1 ;  /* 0x30000056ff527230 */ /* 0x100fe40000004100 */
[----:B------:R-:W-:Y:S01]  /*54c0*/  HADD2.F32 R86, -RZ, R86.H0_H0 ;  /* 0x20000056ff567230 */ /* 0x000fe20000004100 */
[----:B------:R-:W-:Y:S01]  /*54d0*/  F2FP.SATFINITE.E4M3.F32.PACK_AB_MERGE_C R43, R95, R123, R94 ;  /* 0x0000007b5f2b723e */ /* 0x000fe2000480705e */
[----:B------:R-:W-:-:S02]  /*54e0*/  HADD2.F32 R85, -RZ, R85.H1_H1 ;  /* 0x30000055ff557230 */ /* 0x000fc40000004100 */
[-C--:B------:R-:W-:Y:S01]  /*54f0*/  FMUL.FTZ R83, R82, R93.reuse ;  /* 0x0000005d52537220 */ /* 0x080fe20000410000 */
[----:B------:R-:W-:-:S03]  /*5500*/  FMUL.FTZ R93, R86, R93 ;  /* 0x0000005d565d7220 */ /* 0x000fc60000410000 */
[-C--:B------:R-:W-:Y:S01]  /*5510*/  FFMA.FTZ R83, R86, R87.reuse, -R83 ;  /* 0x0000005756537223 */ /* 0x080fe20000010853 */
[----:B------:R-:W-:Y:S01]  /*5520*/  F2FP.F16.E4M3.UNPACK_B R86, R40.H1 ;  /* 0x00000028ff56723e */ /* 0x000fe200030006ff */
[----:B------:R-:W-:Y:S01]  /*5530*/  FFMA.FTZ R82, R82, R87, R93 ;  /* 0x0000005752527223 */ /* 0x000fe2000001005d */
[----:B------:R-:W-:Y:S02]  /*5540*/  HADD2.F32 R87, -RZ, R84.H1_H1 ;  /* 0x30000054ff577230 */ /* 0x000fe40000004100 */
[--C-:B------:R-:W-:Y:S02]  /*5550*/  HADD2.F32 R84, -RZ, R42.reuse.H1_H1 ;  /* 0x3000002aff547230 */ /* 0x100fe40000004100 */
[----:B------:R-:W-:-:S03]  /*5560*/  HADD2.F32 R42, -RZ, R42.H0_H0 ;  /* 0x2000002aff2a7230 */ /* 0x000fc60000004100 */
[-C--:B------:R-:W-:Y:S02]  /*5570*/  FMUL.FTZ R93, R84, R87.reuse ;  /* 0x00000057545d7220 */ /* 0x080fe40000410000 */
[C---:B------:R-:W-:Y:S02]  /*5580*/  FMUL.FTZ R87, R42.reuse, R87 ;  /* 0x000000572a577220 */ /* 0x040fe40000410000 */
[-C--:B------:R-:W-:Y:S01]  /*5590*/  FFMA.FTZ R42, R42, R85.reuse, -R93 ;  /* 0x000000552a2a7223 */ /* 0x080fe2000001085d */
[----:B------:R-:W-:Y:S02]  /*55a0*/  HADD2.F32 R93, -RZ, R157.H1_H1 ;  /* 0x3000009dff5d7230 */ /* 0x000fe40000004100 */
[----:B------:R-:W-:Y:S01]  /*55b0*/  FFMA.FTZ R85, R84, R85, R87 ;  /* 0x0000005554557223 */ /* 0x000fe20000010057 */
[--C-:B------:R-:W-:Y:S02]  /*55c0*/  HADD2.F32 R84, -RZ, R86.reuse.H1_H1 ;  /* 0x30000056ff547230 */ /* 0x100fe40000004100 */
[----:B------:R-:W-:-:S02]  /*55d0*/  HADD2.F32 R86, -RZ, R86.H0_H0 ;  /* 0x20000056ff567230 */ /* 0x000fc40000004100 */
[--C-:B------:R-:W-:Y:S02]  /*55e0*/  HADD2.F32 R87, -RZ, R156.reuse.H1_H1 ;  /* 0x3000009cff577230 */ /* 0x100fe40000004100 */
[-C--:B------:R-:W-:Y:S01]  /*55f0*/  FMUL.FTZ R135, R84, R93.reuse ;  /* 0x0000005d54877220 */ /* 0x080fe20000410000 */
[----:B------:R-:W-:Y:S02]  /*5600*/  HADD2.F32 R157, -RZ, R157.H0_H0 ;  /* 0x2000009dff9d7230 */ /* 0x000fe40000004100 */
[C---:B------:R-:W-:Y:S01]  /*5610*/  FMUL.FTZ R93, R86.reuse, R93 ;  /* 0x0000005d565d7220 */ /* 0x040fe20000410000 */
[----:B------:R-:W-:Y:S01]  /*5620*/  F2FP.SATFINITE.E4M3.F32.PACK_AB_MERGE_C R42, R85, R42, RZ ;  /* 0x0000002a552a723e */ /* 0x000fe200048070ff */
[-C--:B------:R-:W-:Y:S02]  /*5630*/  FFMA.FTZ R86, R86, R87.reuse, -R135 ;  /* 0x0000005756567223 */ /* 0x080fe40000010887 */
[----:B------:R-:W-:Y:S01]  /*5640*/  FFMA.FTZ R93, R84, R87, R93 ;  /* 0x00000057545d7223 */ /* 0x000fe2000001005d */
[----:B------:R-:W-:Y:S01]  /*5650*/  F2FP.F16.E4M3.UNPACK_B R84, R40 ;  /* 0x00000028ff54723e */ /* 0x000fe200020006ff */
[----:B------:R-:W-:Y:S01]  /*5660*/  HADD2.F32 R87, -RZ, R156.H0_H0 ;  /* 0x2000009cff577230 */ /* 0x000fe20000004100 */
[----:B------:R-:W-:-:S02]  /*5670*/  F2FP.SATFINITE.E4M3.F32.PACK_AB_MERGE_C R42, R82, R83, R42 ;  /* 0x00000053522a723e */ /* 0x000fc4000480702a */
[----:B------:R-:W-:Y:S01]  /*5680*/  F2FP.SATFINITE.E4M3.F32.PACK_AB_MERGE_C R86, R93, R86, RZ ;  /* 0x000000565d56723e */ /* 0x000fe200048070ff */
[--C-:B------:R-:W-:Y:S02]  /*5690*/  HADD2.F32 R40, -RZ, R84.reuse.H1_H1 ;  /* 0x30000054ff287230 */ /* 0x100fe40000004100 */
[----:B------:R-:W-:-:S03]  /*56a0*/  HADD2.F32 R84, -RZ, R84.H0_H0 ;  /* 0x20000054ff547230 */ /* 0x000fc60000004100 */
[-C--:B------:R-:W-:Y:S02]  /*56b0*/  FMUL.FTZ R135, R40, R157.reuse ;  /* 0x0000009d28877220 */ /* 0x080fe40000410000 */
[C---:B------:R-:W-:Y:S02]  /*56c0*/  FMUL.FTZ R157, R84.reuse, R157 ;  /* 0x0000009d549d7220 */ /* 0x040fe40000410000 */
[-C--:B------:R-:W-:Y:S02]  /*56d0*/  FFMA.FTZ R84, R84, R87.reuse, -R135 ;  /* 0x0000005754547223 */ /* 0x080fe40000010887 */
[----:B------:R-:W-:-:S05]  /*56e0*/  FFMA.FTZ R157, R40, R87, R157 ;  /* 0x00000057289d7223 */ /* 0x000fca000001009d */
[----:B------:R-:W-:-:S07]  /*56f0*/  F2FP.SATFINITE.E4M3.F32.PACK_AB_MERGE_C R40, R157, R84, R86 ;  /* 0x000000549d28723e */ /* 0x000fce0004807056 */
.L_x_2332:
[----:B------:R-:W-:Y:S05]  /*5700*/  BSYNC B3 ;  /* 0x0000000000037941 */ /* 0x000fea0003800000 */
.L_x_2331:
[----:B-1----:R0:W-:Y:S02]  /*5710*/  STG.E.128 desc[UR54][R48.64+0x60], R40 ;  /* 0x0000602830007986 */ /* 0x0021e4000c101d36 */
.L_x_2330:
[----:B------:R-:W-:Y:S05]  /*5720*/  BSYNC B2 ;  /* 0x0000000000027941 */ /* 0x000fea0003800000 */
.L_x_2329:
        /* <DEDUP_REMOVED lines=17> */
[----:B------:R-:W-:-:S03]  /*5840*/  FMUL.FTZ R84, R80, R84 ;  /* 0x0000005450547220 */ /* 0x000fc60000410000 */
[-C--:B------:R-:W-:Y:S01]  /*5850*/  FFMA.FTZ R80, R80, R83.reuse, -R87 ;  /* 0x0000005350507223 */ /* 0x080fe20000010857 */
[----:B------:R-:W-:Y:S01]  /*5860*/  FFMA.FTZ R85, R85, R83, R84 ;  /* 0x0000005355557223 */ /* 0x000fe20000010054 */
[----:B------:R-:W-:Y:S01]  /*5870*/  F2FP.F16.E4M3.UNPACK_B R83, R78.H1 ;  /* 0x0000004eff53723e */ /* 0x000fe200030006ff */
[----:B------:R-:W-:Y:S02]  /*5880*/  IMAD.MOV.U32 R78, RZ, RZ, R40 ;  /* 0x000000ffff4e7224 */ /* 0x000fe400078e0028 */
[----:B------:R-:W-:Y:S02]  /*5890*/  HADD2.F32 R40, -RZ, R41.H1_H1 ;  /* 0x30000029ff287230 */ /* 0x000fe40000004100 */
[--C-:B------:R-:W-:Y:S02]  /*58a0*/  HADD2.F32 R87, -RZ, R83.reuse.H1_H1 ;  /* 0x30000053ff577230 */ /* 0x100fe40000004100 */
[----:B------:R-:W-:-:S03]  /*58b0*/  HADD2.F32 R83, -RZ, R83.H0_H0 ;  /* 0x20000053ff537230 */ /* 0x000fc60000004100 */
[-C--:B------:R-:W-:Y:S02]  /*58c0*/  FMUL.FTZ R84, R87, R82.reuse ;  /* 0x0000005257547220 */ /* 0x080fe40000410000 */
[C---:B------:R-:W-:Y:S02]  /*58d0*/  FMUL.FTZ R86, R83.reuse, R82 ;  /* 0x0000005253567220 */ /* 0x040fe40000410000 */
[-C--:B------:R-:W-:Y:S01]  /*58e0*/  FFMA.FTZ R82, R83, R40.reuse, -R84 ;  /* 0x0000002853527223 */ /* 0x080fe20000010854 */
[----:B------:R-:W-:Y:S01]  /*58f0*/  F2FP.F16.E4M3.UNPACK_B R84, R155 ;  /* 0x0000009bff54723e */ /* 0x000fe200020006ff */
[----:B------:R-:W-:Y:S01]  /*5900*/  FFMA.FTZ R87, R87, R40, R86 ;  /* 0x0000002857577223 */ /* 0x000fe20000010056 */
[----:B------:R-:W-:Y:S02]  /*5910*/  F2FP.F16.E4M3.UNPACK_B R40, R78.H1 ;  /* 0x0000004eff28723e */ /* 0x000fe400030006ff */
[----:B------:R-:W-:Y:S01]  /*5920*/  F2FP.F16.E4M3.UNPACK_B R83, R154 ;  /* 0x0000009aff53723e */ /* 0x000fe200020006ff */
[----:B------:R-:W-:Y:S01]  /*5930*/  HADD2.F32 R92, -RZ, R84.H1_H1 ;  /* 0x30000054ff5c7230 */ /* 0x000fe20000004100 */
[----:B------:R-:W-:Y:S01]  /*5940*/  F2FP.F16.E4M3.UNPACK_B R78, R78 ;  /* 0x0000004eff4e723e */ /* 0x000fe200020006ff */
[----:B------:R-:W-:-:S02]  /*5950*/  HADD2.F32 R41, -RZ, R40.H1_H1 ;  /* 0x30000028ff297230 */ /* 0x000fc40000004100 */
[----:B------:R-:W-:Y:S02]  /*5960*/  HADD2.F32 R40, -RZ, R40.H0_H0 ;  /* 0x20000028ff287230 */ /* 0x000fe40000004100 */
[----:B------:R-:W-:Y:S02]  /*5970*/  HADD2.F32 R86, -RZ, R83.H1_H1 ;  /* 0x30000053ff567230 */ /* 0x000fe40000004100 */
[-C--:B------:R-:W-:Y:S01]  /*5980*/  FMUL.FTZ R93, R41, R92.reuse ;  /* 0x0000005c295d7220 */ /* 0x080fe20000410000 */
[----:B------:R-:W-:-:S03]  /*5990*/  FMUL.FTZ R92, R40, R92 ;  /* 0x0000005c285c7220 */ /* 0x000fc60000410000 */
[-C--:B------:R-:W-:Y:S01]  /*59a0*/  FFMA.FTZ R40, R40, R86.reuse, -R93 ;  /* 0x0000005628287223 */ /* 0x080fe2000001085d */
[----:B------:R-:W-:Y:S02]  /*59b0*/  HADD2.F32 R93, -RZ, R84.H0_H0 ;  /* 0x20000054ff5d7230 */ /* 0x000fe40000004100 */
[----:B------:R-:W-:Y:S01]  /*59c0*/  FFMA.FTZ R41, R41, R86, R92 ;  /* 0x0000005629297223 */ /* 0x000fe2000001005c */
[----:B------:R-:W-:Y:S01]  /*59d0*/  F2FP.SATFINITE.E4M3.F32.PACK_AB_MERGE_C R86, R87, R82, RZ ;  /* 0x000000525756723e */ /* 0x000fe200048070ff */
[--C-:B------:R-:W-:Y:S01]  /*59e0*/  HADD2.F32 R82, -RZ, R78.reuse.H1_H1 ;  /* 0x3000004eff527230 */ /* 0x100fe20000004100 */
[----:B------:R-:W-:Y:S01]  /*59f0*/  LOP3.LUT R84, R81, 0xff0000ff, RZ, 0xc0, !PT ;  /* 0xff0000ff51547812 */ /* 0x000fe200078ec0ff */
[----:B------:R-:W-:Y:S01]  /*5a00*/  HADD2.F32 R78, -RZ, R78.H0_H0 ;  /* 0x2000004eff4e7230 */ /* 0x000fe20000004100 */
[----:B------:R-:W-:Y:S01]  /*5a10*/  F2FP.SATFINITE.E4M3.F32.PACK_AB_MERGE_C R80, R85, R80, R86 ;  /* 0x000000505550723e */ /* 0x000fe20004807056 */
[----:B------:R-:W-:Y:S02]  /*5a20*/  HADD2.F32 R87, -RZ, R83.H0_H0 ;  /* 0x20000053ff577230 */ /* 0x000fe40000004100 */
[-C--:B------:R-:W-:Y:S01]  /*5a30*/  FMUL.FTZ R83, R82, R93.reuse ;  /* 0x0000005d52537220 */ /* 0x080fe20000410000 */
[--C-:B------:R-:W-:Y:S01]  /*5a40*/  SHF.R.U32.HI R85, RZ, 0x8, R81.reuse ;  /* 0x00000008ff557819 */ /* 0x100fe20000011651 */
[C---:B------:R-:W-:Y:S01]  /*5a50*/  FMUL.FTZ R93, R78.reuse, R93 ;  /* 0x0000005d4e5d7220 */ /* 0x040fe20000410000 */
[----:B------:R-:W-:Y:S01]  /*5a60*/  SHF.R.U32.HI R86, RZ, 0x10, R81 ;  /* 0x00000010ff567819 */ /* 0x000fe20000011651 */
[-C--:B------:R-:W-:Y:S01]  /*5a70*/  FFMA.FTZ R83, R78, R87.reuse, -R83 ;  /* 0x000000574e537223 */ /* 0x080fe20000010853 */
[----:B------:R-:W-:Y:S01]  /*5a80*/  SHF.R.U32.HI R92, RZ, 0x10, R79 ;  /* 0x00000010ff5c7819 */ /* 0x000fe2000001164f */
[----:B------:R-:W-:Y:S01]  /*5a90*/  FFMA.FTZ R78, R82, R87, R93 ;  /* 0x00000057524e7223 */ /* 0x000fe2000001005d */
[----:B------:R-:W-:Y:S01]  /*5aa0*/  SHF.R.U32.HI R87, RZ, 0x8, R79 ;  /* 0x00000008ff577819 */ /* 0x000fe2000001164f */
[----:B------:R-:W-:Y:S01]  /*5ab0*/  IMAD.SHL.U32 R81, R85, 0x100, RZ ;  /* 0x0000010055517824 */ /* 0x000fe200078e00ff */
[----:B------:R-:W-:-:S02]  /*5ac0*/  LOP3.LUT R82, R79, 0xff0000ff, RZ, 0xc0, !PT ;  /* 0xff0000ff4f527812 */ /* 0x000fc400078ec0ff */
[----:B------:R-:W-:Y:S01]  /*5ad0*/  F2FP.SATFINITE.E4M3.F32.PACK_AB_MERGE_C R40, R41, R40, RZ ;  /* 0x000000282928723e */ /* 0x000fe200048070ff */
[----:B------:R-:W-:Y:S01]  /*5ae0*/  IMAD.SHL.U32 R79, R87, 0x100, RZ ;  /* 0x00000100574f7824 */ /* 0x000fe200078e00ff */
[----:B------:R-:W-:Y:S01]  /*5af0*/  LOP3.LUT R84, R84, 0xff00, R81, 0xf8, !PT ;  /* 0x0000ff0054547812 */ /* 0x000fe200078ef851 */
[----:B------:R-:W-:Y:S01]  /*5b00*/  IMAD.MOV.U32 R41, RZ, RZ, R80 ;  /* 0x000000ffff297224 */ /* 0x000fe200078e0050 */
[----:B------:R-:W-:Y:S02]  /*5b10*/  SHF.L.U32 R81, R86, 0x10, RZ ;  /* 0x0000001056517819 */ /* 0x000fe400000006ff */
[----:B------:R-:W-:Y:S01]  /*5b20*/  LOP3.LUT R82, R82, 0xff00, R79, 0xf8, !PT ;  /* 0x0000ff0052527812 */ /* 0x000fe200078ef84f */
[----:B------:R-:W-:Y:S01]  /*5b30*/  IMAD.U32 R79, R92, 0x10000, RZ ;  /* 0x000100005c4f7824 */ /* 0x000fe200078e00ff */
[----:B------:R-:W-:Y:S01]  /*5b40*/  LOP3.LUT R81, R84, 0xff0000, R81, 0xf8, !PT ;  /* 0x00ff000054517812 */ /* 0x000fe200078ef851 */
[----:B------:R-:W-:Y:S01]  /*5b50*/  IMAD.MOV.U32 R84, RZ, RZ, R43 ;  /* 0x000000ffff547224 */ /* 0x000fe200078e002b */
[----:B------:R-:W-:-:S02]  /*5b60*/  F2FP.SATFINITE.E4M3.F32.PACK_AB_MERGE_C R40, R78, R83, R40 ;  /* 0x000000534e28723e */ /* 0x000fc40004807028 */
[----:B------:R-:W-:Y:S02]  /*5b70*/  LOP3.LUT R79, R82, 0xff0000, R79, 0xf8, !PT ;  /* 0x00ff0000524f7812 */ /* 0x000fe400078ef84f */
[----:B------:R-:W-:Y:S02]  /*5b80*/  F2FP.F16.E4M3.UNPACK_B R43, R84 ;  /* 0x00000054ff2b723e */ /* 0x000fe400020006ff */
[----:B------:R-:W-:Y:S02]  /*5b90*/  F2FP.F16.E4M3.UNPACK_B R92, R81.H1 ;  /* 0x00000051ff5c723e */ /* 0x000fe400030006ff */
[----:B------:R-:W-:Y:S01]  /*5ba0*/  F2FP.F16.E4M3.UNPACK_B R85, R79.H1 ;  /* 0x0000004fff55723e */ /* 0x000fe200030006ff */
[--C-:B------:R-:W-:Y:S02]  /*5bb0*/  HADD2.F32 R86, -RZ, R43.reuse.H1_H1 ;  /* 0x3000002bff567230 */ /* 0x100fe40000004100 */
[----:B------:R-:W-:Y:S02]  /*5bc0*/  HADD2.F32 R82, -RZ, R92.H0_H0 ;  /* 0x2000005cff527230 */ /* 0x000fe40000004100 */
[----:B------:R-:W-:-:S02]  /*5bd0*/  HADD2.F32 R43, -RZ, R43.H0_H0 ;  /* 0x2000002bff2b7230 */ /* 0x000fc40000004100 */
[--C-:B------:R-:W-:Y:S02]  /*5be0*/  HADD2.F32 R87, -RZ, R85.reuse.H0_H0 ;  /* 0x20000055ff577230 */ /* 0x100fe40000004100 */
[CC--:B------:R-:W-:Y:S01]  /*5bf0*/  FMUL.FTZ R94, R86.reuse, R82.reuse ;  /* 0x00000052565e7220 */ /* 0x0c0fe20000410000 */
[----:B------:R-:W-:Y:S02]  /*5c00*/  HADD2.F32 R92, -RZ, R92.H1_H1 ;  /* 0x3000005cff5c7230 */ /* 0x000fe40000004100 */
        /* <DEDUP_REMOVED lines=10> */
[----:B------:R-:W-:Y:S01]  /*5cb0*/  FFMA.FTZ R42, R86, R85, -R93 ;  /* 0x00000055562a7223 */ /* 0x000fe2000001085d */
[----:B------:R-:W-:Y:S01]  /*5cc0*/  F2FP.F16.E4M3.UNPACK_B R93, R81 ;  /* 0x00000051ff5d723e */ /* 0x000fe200020006ff */
[----:B------:R-:W-:Y:S01]  /*5cd0*/  FFMA.FTZ R85, R87, R85, R92 ;  /* 0x0000005557557223 */ /* 0x000fe2000001005c */
[-C--:B------:R-:W-:Y:S02]  /*5ce0*/  F2FP.F16.E4M3.UNPACK_B R86, R84.reuse.H1 ;  /* 0x00000054ff56723e */ /* 0x080fe400030006ff */
[----:B------:R-:W-:Y:S01]  /*5cf0*/  F2FP.F16.E4M3.UNPACK_B R81, R79 ;  /* 0x0000004fff51723e */ /* 0x000fe200020006ff */
[----:B------:R-:W-:Y:S01]  /*5d00*/  HADD2.F32 R79, -RZ, R93.H1_H1 ;  /* 0x3000005dff4f7230 */ /* 0x000fe20000004100 */
[----:B------:R-:W-:Y:S01]  /*5d10*/  F2FP.F16.E4M3.UNPACK_B R84, R84 ;  /* 0x00000054ff54723e */ /* 0x000fe200020006ff */
[--C-:B------:R-:W-:Y:S01]  /*5d20*/  HADD2.F32 R87, -RZ, R86.reuse.H1_H1 ;  /* 0x30000056ff577230 */ /* 0x100fe20000004100 */
[----:B------:R-:W-:Y:S01]  /*5d30*/  F2FP.SATFINITE.E4M3.F32.PACK_AB_MERGE_C R85, R85, R42, RZ ;  /* 0x0000002a5555723e */ /* 0x000fe200048070ff */
[----:B------:R-:W-:-:S02]  /*5d40*/  HADD2.F32 R86, -RZ, R86.H0_H0 ;  /* 0x20000056ff567230 */ /* 0x000fc40000004100 */
[----:B------:R-:W-:Y:S02]  /*5d50*/  HADD2.F32 R92, -RZ, R81.H1_H1 ;  /* 0x30000051ff5c7230 */ /* 0x000fe40000004100 */
[-C--:B------:R-:W-:Y:S01]  /*5d60*/  FMUL.FTZ R95, R87, R79.reuse ;  /* 0x0000004f575f7220 */ /* 0x080fe20000410000 */
[----:B------:R-:W-:Y:S02]  /*5d70*/  HADD2.F32 R93, -RZ, R93.H0_H0 ;  /* 0x2000005dff5d7230 */ /* 0x000fe40000004100 */
[C---:B------:R-:W-:Y:S01]  /*5d80*/  FMUL.FTZ R94, R86.reuse, R79 ;  /* 0x0000004f565e7220 */ /* 0x040fe20000410000 */
[----:B------:R-:W-:Y:S02]  /*5d90*/  HADD2.F32 R81, -RZ, R81.H0_H0 ;  /* 0x20000051ff517230 */ /* 0x000fe40000004100 */
[----:B------:R-:W-:Y:S01]  /*5da0*/  FFMA.FTZ R79, R86, R92, -R95 ;  /* 0x0000005c564f7223 */ /* 0x000fe2000001085f */
        /* <DEDUP_REMOVED lines=10> */
.L_x_2336:
[----:B------:R-:W-:Y:S05]  /*5e50*/  BSYNC B3 ;  /* 0x0000000000037941 */ /* 0x000fea0003800000 */
.L_x_2335:
[----:B-1----:R0:W-:Y:S02]  /*5e60*/  STG.E.128 desc[UR54][R48.64+0x80], R40 ;  /* 0x0000802830007986 */ /* 0x0021e4000c101d36 */
.L_x_2334:
[----:B------:R-:W-:Y:S05]  /*5e70*/  BSYNC B2 ;  /* 0x0000000000027941 */ /* 0x000fea0003800000 */
.L_x_2333:
        /* <DEDUP_REMOVED lines=52> */
[----:B------:R-:W-:Y:S01]  /*61c0*/  SHF.R.U32.HI R85, RZ, 0x8, R77 ;  /* 0x00000008ff557819 */ /* 0x000fe2000001164d */
[----:B------:R-:W-:Y:S01]  /*61d0*/  FFMA.FTZ R83, R83, R80, R82 ;  /* 0x0000005053537223 */ /* 0x000fe20000010052 */
[----:B------:R-:W-:-:S02]  /*61e0*/  LOP3.LUT R80, R77, 0xff0000ff, RZ, 0xc0, !PT ;  /* 0xff0000ff4d507812 */ /* 0x000fc400078ec0ff */
[----:B------:R-:W-:Y:S01]  /*61f0*/  SHF.R.U32.HI R82, RZ, 0x10, R77 ;  /* 0x00000010ff527819 */ /* 0x000fe2000001164d */
[----:B------:R-:W-:Y:S01]  /*6200*/  IMAD.SHL.U32 R85, R85, 0x100, RZ ;  /* 0x0000010055557824 */ /* 0x000fe200078e00ff */
[----:B------:R-:W-:Y:S02]  /*6210*/  LOP3.LUT R77, R75, 0xff0000ff, RZ, 0xc0, !PT ;  /* 0xff0000ff4b4d7812 */ /* 0x000fe400078ec0ff */
[----:B------:R-:W-:Y:S01]  /*6220*/  F2FP.SATFINITE.E4M3.F32.PACK_AB_MERGE_C R40, R83, R78, R76 ;  /* 0x0000004e5328723e */ /* 0x000fe2000480704c */
[----:B------:R-:W-:Y:S01]  /*6230*/  IMAD.U32 R82, R82, 0x10000, RZ ;  /* 0x0001000052527824 */ /* 0x000fe200078e00ff */
[----:B------:R-:W-:Y:S01]  /*6240*/  LOP3.LUT R85, R80, 0xff00, R85, 0xf8, !PT ;  /* 0x0000ff0050557812 */ /* 0x000fe200078ef855 */
[----:B------:R-:W-:-:S05]  /*6250*/  IMAD.SHL.U32 R80, R86, 0x100, RZ ;  /* 0x0000010056507824 */ /* 0x000fca00078e00ff */
[----:B------:R-:W-:Y:S02]  /*6260*/  LOP3.LUT R75, R77, 0xff00, R80, 0xf8, !PT ;  /* 0x0000ff004d4b7812 */ /* 0x000fe400078ef850 */
[----:B------:R-:W-:Y:S01]  /*6270*/  LOP3.LUT R77, R85, 0xff0000, R82, 0xf8, !PT ;  /* 0x00ff0000554d7812 */ /* 0x000fe200078ef852 */
[----:B------:R-:W-:Y:S01]  /*6280*/  IMAD.MOV.U32 R82, RZ, RZ, R43 ;  /* 0x000000ffff527224 */ /* 0x000fe200078e002b */
[----:B------:R-:W-:Y:S02]  /*6290*/  SHF.L.U32 R80, R84, 0x10, RZ ;  /* 0x0000001054507819 */ /* 0x000fe400000006ff */
[----:B------:R-:W-:Y:S02]  /*62a0*/  F2FP.F16.E4M3.UNPACK_B R85, R77.H1 ;  /* 0x0000004dff55723e */ /* 0x000fe400030006ff */
[----:B------:R-:W-:Y:S02]  /*62b0*/  F2FP.F16.E4M3.UNPACK_B R43, R82 ;  /* 0x00000052ff2b723e */ /* 0x000fe400020006ff */
[----:B------:R-:W-:Y:S01]  /*62c0*/  LOP3.LUT R75, R75, 0xff0000, R80, 0xf8, !PT ;  /* 0x00ff00004b4b7812 */ /* 0x000fe200078ef850 */
[----:B------:R-:W-:-:S02]  /*62d0*/  HADD2.F32 R87, -RZ, R85.H0_H0 ;  /* 0x20000055ff577230 */ /* 0x000fc40000004100 */
[--C-:B------:R-:W-:Y:S01]  /*62e0*/  HADD2.F32 R80, -RZ, R43.reuse.H1_H1 ;  /* 0x3000002bff507230 */ /* 0x100fe20000004100 */
        /* <DEDUP_REMOVED lines=26> */
[CC--:B------:R-:W-:Y:S01]  /*6490*/  FMUL.FTZ R94, R84.reuse, R75.reuse ;  /* 0x0000004b545e7220 */ /* 0x0c0fe20000410000 */
[----:B------:R-:W-:Y:S02]  /*64a0*/  HADD2.F32 R92, -RZ, R92.H0_H0 ;  /* 0x2000005cff5c7230 */ /* 0x000fe40000004100 */
[C---:B------:R-:W-:Y:S01]  /*64b0*/  FMUL.FTZ R93, R77.reuse, R75 ;  /* 0x0000004b4d5d7220 */ /* 0x040fe20000410000 */
[----:B------:R-:W-:Y:S02]  /*64c0*/  HADD2.F32 R86, -RZ, R86.H0_H0 ;  /* 0x20000056ff567230 */ /* 0x000fe40000004100 */
[-C--:B------:R-:W-:Y:S01]  /*64d0*/  FFMA.FTZ R75, R77, R87.reuse, -R94 ;  /* 0x000000574d4b7223 */ /* 0x080fe2000001085e */
[--C-:B------:R-:W-:Y:S02]  /*64e0*/  HADD2.F32 R77, -RZ, R82.reuse.H1_H1 ;  /* 0x30000052ff4d7230 */ /* 0x100fe40000004100 */
[----:B------:R-:W-:Y:S01]  /*64f0*/  FFMA.FTZ R84, R84, R87, R93 ;  /* 0x0000005754547223 */ /* 0x000fe2000001005d */
[----:B------:R-:W-:Y:S01]  /*6500*/  HADD2.F32 R82, -RZ, R82.H0_H0 ;  /* 0x20000052ff527230 */ /* 0x000fe20000004100 */
[----:B------:R-:W-:Y:S01]  /*6510*/  F2FP.SATFINITE.E4M3.F32.PACK_AB_MERGE_C R43, R80, R43, R85 ;  /* 0x0000002b502b723e */ /* 0x000fe20004807055 */
[----:B------:R-:W-:-:S02]  /*6520*/  FMUL.FTZ R87, R77, R92 ;  /* 0x0000005c4d577220 */ /* 0x000fc40000410000 */
[----:B------:R-:W-:Y:S01]  /*6530*/  F2FP.SATFINITE.E4M3.F32.PACK_AB_MERGE_C R75, R84, R75, RZ ;  /* 0x0000004b544b723e */ /* 0x000fe200048070ff */
[C---:B------:R-:W-:Y:S01]  /*6540*/  FMUL.FTZ R92, R82.reuse, R92 ;  /* 0x0000005c525c7220 */ /* 0x040fe20000410000 */
[----:B------:R-:W-:-:S03]  /*6550*/  FFMA.FTZ R87, R82, R86, -R87 ;  /* 0x0000005652577223 */ /* 0x000fc60000010857 */
[----:B------:R-:W-:-:S05]  /*6560*/  FFMA.FTZ R92, R77, R86, R92 ;  /* 0x000000564d5c7223 */ /* 0x000fca000001005c */
[----:B------:R-:W-:-:S07]  /*6570*/  F2FP.SATFINITE.E4M3.F32.PACK_AB_MERGE_C R42, R92, R87, R75 ;  /* 0x000000575c2a723e */ /* 0x000fce000480704b */
.L_x_2338:
[----:B------:R-:W-:Y:S05]  /*6580*/  BSYNC B2 ;  /* 0x0000000000027941 */ /* 0x000fea0003800000 */
.L_x_2337:
[----:B-1----:R0:W-:Y:S02]  /*6590*/  STG.E.128 desc[UR54][R48.64+0xa0], R40 ;  /* 0x0000a02830007986 */ /* 0x0021e4000c101d36 */
.L_x_2316:
[----:B------:R-:W-:Y:S05]  /*65a0*/  BSYNC B1 ;  /* 0x0000000000017941 */ /* 0x000fea0003800000 */
.L_x_2315:
        /* <DEDUP_REMOVED lines=49> */
[-C--:B------:R-:W-:Y:S01]  /*68c0*/  F2FP.F16.E4M3.UNPACK_B R82, R49.reuse.H1 ;  /* 0x00000031ff52723e */ /* 0x080fe200030006ff */
[----:B------:R-:W-:Y:S01]  /*68d0*/  HADD2.F32 R73, -RZ, R71.H0_H0 ;  /* 0x20000047ff497230 */ /* 0x000fe20000004100 */
[----:B------:R-:W-:Y:S01]  /*68e0*/  F2FP.F16.E4M3.UNPACK_B R81, R49 ;  /* 0x00000031ff51723e */ /* 0x000fe200020006ff */
[----:B------:R-:W-:-:S02]  /*68f0*/  HADD2.F32 R71, -RZ, R70.H0_H0 ;  /* 0x20000046ff477230 */ /* 0x000fc40000004100 */
[CC--:B------:R-:W-:Y:S01]  /*6900*/  FMUL.FTZ R78, R74.reuse, R75.reuse ;  /* 0x0000004b4a4e7220 */ /* 0x0c0fe20000410000 */
[----:B------:R-:W-:Y:S02]  /*6910*/  HADD2.F32 R72, -RZ, R70.H1_H1 ;  /* 0x30000046ff487230 */ /* 0x000fe40000004100 */
[C---:B------:R-:W-:Y:S01]  /*6920*/  FMUL.FTZ R75, R73.reuse, R75 ;  /* 0x0000004b494b7220 */ /* 0x040fe20000410000 */
[--C-:B------:R-:W-:Y:S01]  /*6930*/  HADD2.F32 R70, -RZ, R150.reuse.H1_H1 ;  /* 0x30000096ff467230 */ /* 0x100fe20000004100 */
[----:B------:R-:W-:Y:S01]  /*6940*/  F2FP.F16.E4M3.UNPACK_B R49, R48 ;  /* 0x00000030ff31723e */ /* 0x000fe200020006ff */
[----:B------:R-:W-:Y:S02]  /*6950*/  HADD2.F32 R151, -RZ, R151.H0_H0 ;  /* 0x20000097ff977230 */ /* 0x000fe40000004100 */
[----:B------:R-:W-:Y:S02]  /*6960*/  HADD2.F32 R150, -RZ, R150.H0_H0 ;  /* 0x20000096ff967230 */ /* 0x000fe40000004100 */
[-C--:B------:R-:W-:Y:S01]  /*6970*/  FFMA.FTZ R73, R73, R70.reuse, -R78 ;  /* 0x0000004649497223 */ /* 0x080fe2000001084e */
[----:B------:R-:W-:Y:S01]  /*6980*/  FFMA.FTZ R78, R74, R70, R75 ;  /* 0x000000464a4e7223 */ /* 0x000fe2000001004b */
[----:B------:R-:W-:Y:S01]  /*6990*/  FMUL.FTZ R76, R72, R151 ;  /* 0x00000097484c7220 */ /* 0x000fe20000410000 */
[----:B------:R-:W-:Y:S01]  /*69a0*/  F2FP.F16.E4M3.UNPACK_B R74, R43.H1 ;  /* 0x0000002bff4a723e */ /* 0x000fe200030006ff */
[C---:B------:R-:W-:Y:S01]  /*69b0*/  FMUL.FTZ R151, R71.reuse, R151 ;  /* 0x0000009747977220 */ /* 0x040fe20000410000 */
[----:B------:R-:W-:Y:S01]  /*69c0*/  F2FP.F16.E4M3.UNPACK_B R75, R42.H1 ;  /* 0x0000002aff4b723e */ /* 0x000fe200030006ff */
[-C--:B------:R-:W-:Y:S01]  /*69d0*/  FFMA.FTZ R70, R71, R150.reuse, -R76 ;  /* 0x0000009647467223 */ /* 0x080fe2000001084c */
[----:B------:R-:W-:Y:S01]  /*69e0*/  F2FP.SATFINITE.E4M3.F32.PACK_AB_MERGE_C R73, R78, R73, RZ ;  /* 0x000000494e49723e */ /* 0x000fe200048070ff */
[----:B------:R-:W-:Y:S01]  /*69f0*/  FFMA.FTZ R71, R72, R150, R151 ;  /* 0x0000009648477223 */ /* 0x000fe20000010097 */
[--C-:B------:R-:W-:Y:S01]  /*6a00*/  HADD2.F32 R77, -RZ, R74.reuse.H0_H0 ;  /* 0x2000004aff4d7230 */ /* 0x100fe20000004100 */
[----:B------:R-:W-:Y:S01]  /*6a10*/  F2FP.SATFINITE.E4M3.F32.PACK_AB_MERGE_C R72, R80, R79, RZ ;  /* 0x0000004f5048723e */ /* 0x000fe200048070ff */
[----:B------:R-:W-:Y:S01]  /*6a20*/  HADD2.F32 R78, -RZ, R74.H1_H1 ;  /* 0x3000004aff4e7230 */ /* 0x000fe20000004100 */
[----:B------:R-:W-:Y:S01]  /*6a30*/  F2FP.F16.E4M3.UNPACK_B R74, R48.H1 ;  /* 0x00000030ff4a723e */ /* 0x000fe200030006ff */
[----:B------:R-:W-:Y:S01]  /*6a40*/  HADD2.F32 R79, -RZ, R82.H1_H1 ;  /* 0x30000052ff4f7230 */ /* 0x000fe20000004100 */
[----:B------:R-:W-:Y:S01]  /*6a50*/  F2FP.F16.E4M3.UNPACK_B R42, R42 ;  /* 0x0000002aff2a723e */ /* 0x000fe200020006ff */
[----:B------:R-:W-:Y:S01]  /*6a60*/  HADD2.F32 R76, -RZ, R75.H1_H1 ;  /* 0x3000004bff4c7230 */ /* 0x000fe20000004100 */
[----:B------:R-:W-:Y:S01]  /*6a70*/  F2FP.SATFINITE.E4M3.F32.PACK_AB_MERGE_C R41, R41, R40, R72 ;  /* 0x000000282929723e */ /* 0x000fe20004807048 */
        /* <DEDUP_REMOVED lines=14> */
[--C-:B------:R-:W-:Y:S02]  /*6b60*/  HADD2.F32 R76, -RZ, R77.reuse.H0_H0 ;  /* 0x2000004dff4c7230 */ /* 0x100fe40000004100 */
[----:B------:R-:W-:Y:S01]  /*6b70*/  FFMA.FTZ R43, R78, R80, R85 ;  /* 0x000000504e2b7223 */ /* 0x000fe20000010055 */
[----:B------:R-:W-:Y:S01]  /*6b80*/  HADD2.F32 R77, -RZ, R77.H1_H1 ;  /* 0x3000004dff4d7230 */ /* 0x000fe20000004100 */
[----:B------:R-:W-:Y:S01]  /*6b90*/  F2FP.SATFINITE.E4M3.F32.PACK_AB_MERGE_C R40, R71, R70, R73 ;  /* 0x000000464728723e */ /* 0x000fe20004807049 */
[----:B------:R-:W-:Y:S01]  /*6ba0*/  HADD2.F32 R42, -RZ, R42.H1_H1 ;  /* 0x3000002aff2a7230 */ /* 0x000fe20000004100 */
[----:B------:R-:W-:Y:S01]  /*6bb0*/  F2FP.SATFINITE.E4M3.F32.PACK_AB_MERGE_C R83, R83, R84, RZ ;  /* 0x000000545353723e */ /* 0x000fe200048070ff */
[----:B------:R-:W-:-:S02]  /*6bc0*/  HADD2.F32 R81, -RZ, R81.H0_H0 ;  /* 0x20000051ff517230 */ /* 0x000fc40000004100 */
        /* <DEDUP_REMOVED lines=13> */
.L_x_2343:
[----:B------:R-:W-:Y:S05]  /*6ca0*/  BSYNC B2 ;  /* 0x0000000000027941 */ /* 0x000fea0003800000 */
.L_x_2342:
[----:B-1----:R0:W-:Y:S02]  /*6cb0*/  STG.E.128 desc[UR54][R44.64], R40 ;  /* 0x000000282c007986 */ /* 0x0021e4000c101d36 */
.L_x_2341:
[----:B------:R-:W-:Y:S05]  /*6cc0*/  BSYNC B1 ;  /* 0x0000000000017941 */ /* 0x000fea0003800000 */
.L_x_2340:
        /* <DEDUP_REMOVED lines=13> */
[----:B------:R-:W-:Y:S02]  /*6da0*/  SHF.R.U32.HI R71, RZ, 0x10, R69 ;  /* 0x00000010ff477819 */ /* 0x000fe40000011645 */
[----:B------:R-:W-:-:S02]  /*6db0*/  LOP3.LUT R68, R69, 0xff0000ff, RZ, 0xc0, !PT ;  /* 0xff0000ff45447812 */ /* 0x000fc400078ec0ff */
[----:B------:R-:W-:Y:S02]  /*6dc0*/  SHF.L.U32 R67, R67, 0x8, RZ ;  /* 0x0000000843437819 */ /* 0x000fe400000006ff */
        /* <DEDUP_REMOVED lines=94> */
.L_x_2347:
[----:B------:R-:W-:Y:S05]  /*73b0*/  BSYNC B2 ;  /* 0x0000000000027941 */ /* 0x000fea0003800000 */
.L_x_2346:
[----:B-1----:R0:W-:Y:S02]  /*73c0*/  STG.E.128 desc[UR54][R44.64+0x20], R40 ;  /* 0x000020282c007986 */ /* 0x0021e4000c101d36 */
.L_x_2345:
[----:B------:R-:W-:Y:S05]  /*73d0*/  BSYNC B1 ;  /* 0x0000000000017941 */ /* 0x000fea0003800000 */
.L_x_2344:
        /* <DEDUP_REMOVED lines=110> */
.L_x_2351:
[----:B------:R-:W-:Y:S05]  /*7ac0*/  BSYNC B2 ;  /* 0x0000000000027941 */ /* 0x000fea0003800000 */
.L_x_2350:
[----:B-1----:R0:W-:Y:S02]  /*7ad0*/  STG.E.128 desc[UR54][R44.64+0x40], R40 ;  /* 0x000040282c007986 */ /* 0x0021e4000c101d36 */
.L_x_2349:
[----:B------:R-:W-:Y:S05]  /*7ae0*/  BSYNC B1 ;  /* 0x0000000000017941 */ /* 0x000fea0003800000 */
.L_x_2348:
        /* <DEDUP_REMOVED lines=9> */
[--C-:B------:R-:W-:Y:S01]  /*7b80*/  SHF.R.U32.HI R48, RZ, 0x8, R59.reuse ;  /* 0x00000008ff307819 */ /* 0x100fe2000001163b */
[----:B------:R-:W-:Y:S01]  /*7b90*/  IMAD.MOV.U32 R58, RZ, RZ, R40 ;  /* 0x000000ffff3a7224 */ /* 0x000fe200078e0028 */
[----:B------:R-:W-:Y:S01]  /*7ba0*/  SHF.R.U32.HI R64, RZ, 0x10, R59 ;  /* 0x00000010ff407819 */ /* 0x000fe2000001163b */
[----:B------:R-:W-:Y:S01]  /*7bb0*/  IMAD.SHL.U32 R60, R60, 0x100, RZ ;  /* 0x000001003c3c7824 */ /* 0x000fe200078e00ff */
[----:B------:R-:W-:Y:S02]  /*7bc0*/  LOP3.LUT R59, R59, 0xff0000ff, RZ, 0xc0, !PT ;  /* 0xff0000ff3b3b7812 */ /* 0x000fe400078ec0ff */
[----:B------:R-:W-:Y:S01]  /*7bd0*/  SHF.R.U32.HI R63, RZ, 0x10, R61 ;  /* 0x00000010ff3f7819 */ /* 0x000fe2000001163d */
[----:B------:R-:W-:Y:S01]  /*7be0*/  IMAD.U32 R41, R64, 0x10000, RZ ;  /* 0x0001000040297824 */ /* 0x000fe200078e00ff */
[----:B------:R-:W-:-:S02]  /*7bf0*/  SHF.L.U32 R48, R48, 0x8, RZ ;  /* 0x0000000830307819 */ /* 0x000fc400000006ff */
[----:B------:R-:W-:Y:S02]  /*7c00*/  LOP3.LUT R61, R61, 0xff0000ff, RZ, 0xc0, !PT ;  /* 0xff0000ff3d3d7812 */ /* 0x000fe400078ec0ff */
[----:B------:R-:W-:Y:S01]  /*7c10*/  LOP3.LUT R48, R59, 0xff00, R48, 0xf8, !PT ;  /* 0x0000ff003b307812 */ /* 0x000fe200078ef830 */
[----:B------:R-:W-:Y:S01]  /*7c20*/  IMAD.U32 R59, R63, 0x10000, RZ ;  /* 0x000100003f3b7824 */ /* 0x000fe200078e00ff */
[----:B------:R-:W-:Y:S02]  /*7c30*/  LOP3.LUT R62, R61, 0xff00, R60, 0xf8, !PT ;  /* 0x0000ff003d3e7812 */ /* 0x000fe400078ef83c */
        /* <DEDUP_REMOVED lines=27> */
[----:B------:R-:W-:-:S02]  /*7df0*/  HADD2.F32 R62, -RZ, R59.H1_H1 ;  /* 0x3000003bff3e7230 */ /* 0x000fc40000004100 */
[----:B------:R-:W-:Y:S01]  /*7e00*/  HADD2.F32 R61, -RZ, R59.H0_H0 ;  /* 0x2000003bff3d7230 */ /* 0x000fe20000004100 */
[----:B------:R-:W-:Y:S01]  /*7e10*/  F2FP.SATFINITE.E4M3.F32.PACK_AB_MERGE_C R74, R68, R67, RZ ;  /* 0x00000043444a723e */ /* 0x000fe200048070ff */
[--C-:B------:R-:W-:Y:S02]  /*7e20*/  HADD2.F32 R59, -RZ, R58.reuse.H0_H0 ;  /* 0x2000003aff3b7230 */ /* 0x100fe40000004100 */
[-C--:B------:R-:W-:Y:S01]  /*7e30*/  FMUL.FTZ R66, R62, R63.reuse ;  /* 0x0000003f3e427220 */ /* 0x080fe20000410000 */
[----:B------:R-:W-:Y:S02]  /*7e40*/  HADD2.F32 R60, -RZ, R58.H1_H1 ;  /* 0x3000003aff3c7230 */ /* 0x000fe40000004100 */
[----:B------:R-:W-:Y:S01]  /*7e50*/  FMUL.FTZ R63, R61, R63 ;  /* 0x0000003f3d3f7220 */ /* 0x000fe20000410000 */
[----:B------:R-:W-:Y:S01]  /*7e60*/  HADD2.F32 R58, -RZ, R138.H1_H1 ;  /* 0x3000008aff3a7230 */ /* 0x000fe20000004100 */
[----:B------:R-:W-:Y:S01]  /*7e70*/  F2FP.F16.E4M3.UNPACK_B R67, R48.H1 ;  /* 0x00000030ff43723e */ /* 0x000fe200030006ff */
[----:B------:R-:W-:-:S02]  /*7e80*/  HADD2.F32 R139, -RZ, R139.H0_H0 ;  /* 0x2000008bff8b7230 */ /* 0x000fc40000004100 */
[----:B------:R-:W-:Y:S02]  /*7e90*/  HADD2.F32 R138, -RZ, R138.H0_H0 ;  /* 0x2000008aff8a7230 */ /* 0x000fe40000004100 */
[-C--:B------:R-:W-:Y:S01]  /*7ea0*/  FFMA.FTZ R66, R61, R58.reuse, -R66 ;  /* 0x0000003a3d427223 */ /* 0x080fe20000010842 */
[----:B------:R-:W-:Y:S01]  /*7eb0*/  FFMA.FTZ R63, R62, R58, R63 ;  /* 0x0000003a3e3f7223 */ /* 0x000fe2000001003f */
[C---:B------:R-:W-:Y:S01]  /*7ec0*/  FMUL.FTZ R64, R60.reuse, R139 ;  /* 0x0000008b3c407220 */ /* 0x040fe20000410000 */
[----:B------:R-:W-:Y:S01]  /*7ed0*/  F2FP.F16.E4M3.UNPACK_B R61, R43.H1 ;  /* 0x0000002bff3d723e */ /* 0x000fe200030006ff */
[C---:B------:R-:W-:Y:S01]  /*7ee0*/  FMUL.FTZ R139, R59.reuse, R139 ;  /* 0x0000008b3b8b7220 */ /* 0x040fe20000410000 */
[----:B------:R-:W-:Y:S02]  /*7ef0*/  HADD2.F32 R68, -RZ, R67.H1_H1 ;  /* 0x30000043ff447230 */ /* 0x000fe40000004100 */
[----:B------:R-:W-:Y:S01]  /*7f00*/  FFMA.FTZ R58, R59, R138, -R64 ;  /* 0x0000008a3b3a7223 */ /* 0x000fe20000010840 */
[----:B------:R-:W-:Y:S01]  /*7f10*/  F2FP.SATFINITE.E4M3.F32.PACK_AB_MERGE_C R72, R63, R66, RZ ;  /* 0x000000423f48723e */ /* 0x000fe200048070ff */
[----:B------:R-:W-:Y:S01]  /*7f20*/  FFMA.FTZ R59, R60, R138, R139 ;  /* 0x0000008a3c3b7223 */ /* 0x000fe2000001008b */
[--C-:B------:R-:W-:Y:S01]  /*7f30*/  HADD2.F32 R62, -RZ, R61.reuse.H0_H0 ;  /* 0x2000003dff3e7230 */ /* 0x100fe20000004100 */
[-C--:B------:R-:W-:Y:S01]  /*7f40*/  F2FP.F16.E4M3.UNPACK_B R64, R41.reuse.H1 ;  /* 0x00000029ff40723e */ /* 0x080fe200030006ff */
[----:B------:R-:W-:Y:S01]  /*7f50*/  HADD2.F32 R61, -RZ, R61.H1_H1 ;  /* 0x3000003dff3d7230 */ /* 0x000fe20000004100 */
[----:B------:R-:W-:Y:S01]  /*7f60*/  F2FP.F16.E4M3.UNPACK_B R60, R42.H1 ;  /* 0x0000002aff3c723e */ /* 0x000fe200030006ff */
[----:B------:R-:W-:Y:S01]  /*7f70*/  HADD2.F32 R67, -RZ, R67.H0_H0 ;  /* 0x20000043ff437230 */ /* 0x000fe20000004100 */
[----:B------:R-:W-:Y:S01]  /*7f80*/  F2FP.F16.E4M3.UNPACK_B R66, R48 ;  /* 0x00000030ff42723e */ /* 0x000fe200020006ff */
[----:B------:R-:W-:Y:S01]  /*7f90*/  HADD2.F32 R65, -RZ, R64.H1_H1 ;  /* 0x30000040ff417230 */ /* 0x000fe20000004100 */
[----:B------:R-:W-:Y:S01]  /*7fa0*/  F2FP.F16.E4M3.UNPACK_B R63, R41 ;  /* 0x00000029ff3f723e */ /* 0x000fe200020006ff */
[----:B------:R-:W-:-:S02]  /*7fb0*/  HADD2.F32 R48, -RZ, R60.H1_H1 ;  /* 0x3000003cff307230 */ /* 0x000fc40000004100 */
[----:B------:R-:W-:Y:S01]  /*7fc0*/  FMUL.FTZ R41, R61, R68 ;  /* 0x000000443d297220 */ /* 0x000fe20000410000 */
[----:B------:R-:W-:Y:S01]  /*7fd0*/  HADD2.F32 R69, -RZ, R66.H1_H1 ;  /* 0x30000042ff457230 */ /* 0x000fe20000004100 */
[----:B------:R-:W-:Y:S01]  /*7fe0*/  F2FP.F16.E4M3.UNPACK_B R43, R43 ;  /* 0x0000002bff2b723e */ /* 0x000fe200020006ff */
[----:B------:R-:W-:Y:S02]  /*7ff0*/  HADD2.F32 R60, -RZ, R60.H0_H0 ;  /* 0x2000003cff3c7230 */ /* 0x000fe40000004100 */
[----:B------:R-:W-:Y:S01]  /*8000*/  FFMA.FTZ R70, R62, R65, -R41 ;  /* 0x000000413e467223 */ /* 0x000fe20000010829 */
[----:B------:R-:W-:Y:S02]  /*8010*/  HADD2.F32 R41, -RZ, R63.H1_H1 ;  /* 0x3000003fff297230 */ /* 0x000fe40000004100 */
[-C--:B------:R-:W-:Y:S01]  /*8020*/  FMUL.FTZ R71, R48, R69.reuse ;  /* 0x0000004530477220 */ /* 0x080fe20000410000 */
[----:B------:R-:W-:Y:S01]  /*8030*/  F2FP.F16.E4M3.UNPACK_B R42, R42 ;  /* 0x0000002aff2a723e */ /* 0x000fe200020006ff */
[----:B------:R-:W-:Y:S01]  /*8040*/  FMUL.FTZ R69, R60, R69 ;  /* 0x000000453c457220 */ /* 0x000fe20000410000 */
[----:B------:R-:W-:Y:S01]  /*8050*/  FMUL.FTZ R68, R62, R68 ;  /* 0x000000443e447220 */ /* 0x000fe20000410000 */
[----:B------:R-:W-:Y:S01]  /*8060*/  FFMA.FTZ R71, R60, R41, -R71 ;  /* 0x000000293c477223 */ /* 0x000fe20000010847 */
[----:B------:R-:W-:-:S02]  /*8070*/  HADD2.F32 R66, -RZ, R66.H0_H0 ;  /* 0x20000042ff427230 */ /* 0x000fc40000004100 */
[----:B------:R-:W-:Y:S01]  /*8080*/  FFMA.FTZ R62, R48, R41, R69 ;  /* 0x00000029303e7223 */ /* 0x000fe20000010045 */
[--C-:B------:R-:W-:Y:S02]  /*8090*/  HADD2.F32 R48, -RZ, R43.reuse.H0_H0 ;  /* 0x2000002bff307230 */ /* 0x100fe40000004100 */
[----:B------:R-:W-:Y:S01]  /*80a0*/  FFMA.FTZ R73, R61, R65, R68 ;  /* 0x000000413d497223 */ /* 0x000fe20000010044 */
[--C-:B------:R-:W-:Y:S02]  /*80b0*/  HADD2.F32 R41, -RZ, R42.reuse.H0_H0 ;  /* 0x2000002aff297230 */ /* 0x100fe40000004100 */
[----:B------:R-:W-:Y:S02]  /*80c0*/  HADD2.F32 R43, -RZ, R43.H1_H1 ;  /* 0x3000002bff2b7230 */ /* 0x000fe40000004100 */
[----:B------:R-:W-:Y:S01]  /*80d0*/  FMUL.FTZ R68, R48, R67 ;  /* 0x0000004330447220 */ /* 0x000fe20000410000 */
[----:B------:R-:W-:Y:S02]  /*80e0*/  HADD2.F32 R42, -RZ, R42.H1_H1 ;  /* 0x3000002aff2a7230 */ /* 0x000fe40000004100 */
[----:B------:R-:W-:Y:S01]  /*80f0*/  FMUL.FTZ R61, R41, R66 ;  /* 0x00000042293d7220 */ /* 0x000fe20000410000 */
[----:B------:R-:W-:-:S02]  /*8100*/  HADD2.F32 R64, -RZ, R64.H0_H0 ;  /* 0x20000040ff407230 */ /* 0x000fc40000004100 */
[C---:B------:R-:W-:Y:S01]  /*8110*/  FMUL.FTZ R65, R43.reuse, R67 ;  /* 0x000000432b417220 */ /* 0x040fe20000410000 */
[----:B------:R-:W-:Y:S02]  /*8120*/  HADD2.F32 R63, -RZ, R63.H0_H0 ;  /* 0x2000003fff3f7230 */ /* 0x000fe40000004100 */
[----:B------:R-:W-:Y:S01]  /*8130*/  FMUL.FTZ R60, R42, R66 ;  /* 0x000000422a3c7220 */ /* 0x000fe20000410000 */
[----:B------:R-:W-:Y:S01]  /*8140*/  F2FP.SATFINITE.E4M3.F32.PACK_AB_MERGE_C R62, R62, R71, RZ ;  /* 0x000000473e3e723e */ /* 0x000fe200048070ff */
[-C--:B------:R-:W-:Y:S01]  /*8150*/  FFMA.FTZ R65, R48, R64.reuse, -R65 ;  /* 0x0000004030417223 */ /* 0x080fe20000010841 */
[----:B------:R-:W-:Y:S01]  /*8160*/  FFMA.FTZ R68, R43, R64, R68 ;  /* 0x000000402b447223 */ /* 0x000fe20000010044 */
[-C--:B------:R-:W-:Y:S01]  /*8170*/  FFMA.FTZ R60, R41, R63.reuse, -R60 ;  /* 0x0000003f293c7223 */ /* 0x080fe2000001083c */
[----:B------:R-:W-:Y:S01]  /*8180*/  FFMA.FTZ R61, R42, R63, R61 ;  /* 0x0000003f2a3d7223 */ /* 0x000fe2000001003d */
[----:B------:R-:W-:Y:S02]  /*8190*/  F2FP.SATFINITE.E4M3.F32.PACK_AB_MERGE_C R70, R73, R70, RZ ;  /* 0x000000464946723e */ /* 0x000fe400048070ff */
[----:B------:R-:W-:-:S02]  /*81a0*/  F2FP.SATFINITE.E4M3.F32.PACK_AB_MERGE_C R41, R49, R40, R74 ;  /* 0x000000283129723e */ /* 0x000fc4000480704a */
[----:B------:R-:W-:Y:S02]  /*81b0*/  F2FP.SATFINITE.E4M3.F32.PACK_AB_MERGE_C R40, R59, R58, R72 ;  /* 0x0000003a3b28723e */ /* 0x000fe40004807048 */
[----:B------:R-:W-:Y:S02]  /*81c0*/  F2FP.SATFINITE.E4M3.F32.PACK_AB_MERGE_C R42, R61, R60, R62 ;  /* 0x0000003c3d2a723e */ /* 0x000fe4000480703e */
[----:B------:R-:W-:-:S07]  /*81d0*/  F2FP.SATFINITE.E4M3.F32.PACK_AB_MERGE_C R43, R68, R65, R70 ;  /* 0x00000041442b723e */ /* 0x000fce0004807046 */
.L_x_2355:
[----:B------:R-:W-:Y:S05]  /*81e0*/  BSYNC B2 ;  /* 0x0000000000027941 */ /* 0x000fea0003800000 */
.L_x_2354:
[----:B-1----:R0:W-:Y:S02]  /*81f0*/  STG.E.128 desc[UR54][R44.64+0x60], R40 ;  /* 0x000060282c007986 */ /* 0x0021e4000c101d36 */
.L_x_2353:
[----:B------:R-:W-:Y:S05]  /*8200*/  BSYNC B1 ;  /* 0x0000000000017941 */ /* 0x000fea0003800000 */
.L_x_2352:
        /* <DEDUP_REMOVED lines=14> */
[----:B------:R-:W-:Y:S01]  /*82f0*/  LOP3.LUT R54, R57, 0xff0000ff, RZ, 0xc0, !PT ;  /* 0xff0000ff39367812 */ /* 0x000fe200078ec0ff */
[----:B------:R-:W-:Y:S01]  /*8300*/  IMAD.SHL.U32 R55, R55, 0x100, RZ ;  /* 0x0000010037377824 */ /* 0x000fe200078e00ff */
[----:B------:R-:W-:Y:S01]  /*8310*/  LOP3.LUT R48, R48, 0xff00, R49, 0xf8, !PT ;  /* 0x0000ff0030307812 */ /* 0x000fe200078ef831 */
[----:B------:R-:W-:Y:S01]  /*8320*/  IMAD.U32 R58, R58, 0x10000, RZ ;  /* 0x000100003a3a7824 */ /* 0x000fe200078e00ff */
[----:B------:R-:W-:-:S02]  /*8330*/  SHF.L.U32 R49, R56, 0x10, RZ ;  /* 0x0000001038317819 */ /* 0x000fc400000006ff */
        /* <DEDUP_REMOVED lines=91> */
.L_x_2359:
[----:B------:R-:W-:Y:S05]  /*88f0*/  BSYNC B2 ;  /* 0x0000000000027941 */ /* 0x000fea0003800000 */
.L_x_2358:
[----:B-1----:R0:W-:Y:S02]  /*8900*/  STG.E.128 desc[UR54][R44.64+0x80], R40 ;  /* 0x000080282c007986 */ /* 0x0021e4000c101d36 */
.L_x_2357:
[----:B------:R-:W-:Y:S05]  /*8910*/  BSYNC B1 ;  /* 0x0000000000017941 */ /* 0x000fea0003800000 */
.L_x_2356:
        /* <DEDUP_REMOVED lines=109> */
.L_x_2361:
[----:B------:R-:W-:Y:S05]  /*8ff0*/  BSYNC B1 ;  /* 0x0000000000017941 */ /* 0x000fea0003800000 */
.L_x_2360:
[----:B-1----:R0:W-:Y:S01]  /*9000*/  STG.E.128 desc[UR54][R44.64+0xa0], R40 ;  /* 0x0000a0282c007986 */ /* 0x0021e2000c101d36 */
[----:B------:R-:W-:Y:S05]  /*9010*/  BRA `(.L_x_2339) ;  /* 0x0000006800787947 */ /* 0x000fea0003800000 */
.L_x_2307:
        /* <DEDUP_REMOVED lines=43> */
.L_x_2363:
[----:B------:R-:W-:Y:S05]  /*92d0*/  BSYNC B1 ;  /* 0x0000000000017941 */ /* 0x000fea0003800000 */
.L_x_2362:
        /* <DEDUP_REMOVED lines=45> */
.L_x_2365:
[----:B------:R-:W-:Y:S05]  /*95b0*/  BSYNC B1 ;  /* 0x0000000000017941 */ /* 0x000fea0003800000 */
.L_x_2364:
        /* <DEDUP_REMOVED lines=28> */
.L_x_2366:
[----:B------:R-:W-:Y:S01]  /*9780*/  IMAD R97, R17, 0x8, R16 ;  /* 0x0000000811617824 */ /* 0x000fe200078e0210 */
[----:B------:R-:W-:Y:S01]  /*9790*/  SHF.L.U32 R98, R191, 0x1f, RZ ;  /* 0x0000001fbf627819 */ /* 0x000fe200000006ff */
[----:B------:R-:W1:Y:S01]  /*97a0*/  LDC R150, c[0x0][0x2f4] ;  /* 0x0000bd00ff967b82 */ /* 0x000e620000000800 */
[----:B------:R-:W-:Y:S01]  /*97b0*/  BSSY B1, `(.L_x_2367) ;  /* 0x0000004000017945 */ /* 0x000fe20003800000 */
[----:B------:R-:W-:Y:S01]  /*97c0*/  IMAD.MOV.U32 R135, RZ, RZ, R92 ;  /* 0x000000ffff877224 */ /* 0x000fe200078e005c */
[----:B------:R-:W2:Y:S02]  /*97d0*/  SYNCS.PHASECHK.TRANS64.TRYWAIT P5, [R97+URZ+0x29890], R98 ;  /* 0x02989062610075a7 */ /* 0x000ea400080a017f */
[----:B--2---:R-:W-:Y:S05]  /*97e0*/  @!P5 BRA `(.L_x_2368) ;  /* 0x0000025000c4d947 */ /* 0x004fea0003800000 */
.L_x_2650:
[----:B------:R-:W-:Y:S05]  /*97f0*/  BSYNC B1 ;  /* 0x0000000000017941 */ /* 0x000fea0003800000 */
.L_x_2367:
        /* <DEDUP_REMOVED lines=8> */
[----:B------:R-:W-:-:S04]  /*9880*/  IMAD R165, R188, R137, R165 ;  /* 0x00000089bca57224 */ /* 0x000fc800078e02a5 */
[----:B------:R-:W-:Y:S02]  /*9890*/  IMAD.IADD R165, R165, 0x1, R139 ;  /* 0x00000001a5a57824 */ /* 0x000fe400078e028b */
[----:B------:R-:W-:Y:S05]  /*98a0*/  @!P4 BRA `(.L_x_2372) ;  /* 0x0000000c00dcc947 */ /* 0x000fea0003800000 */
        /* <DEDUP_REMOVED lines=12> */
[----:B------:R-:W-:-:S04]  /*9970*/  LOP3.LUT R88, R88, R199, RZ, 0x3c, !PT ;  /* 0x000000c758587212 */ /* 0x000fc800078e3cff */
[----:B------:R-:W-:-:S05]  /*9980*/  IADD3 R88, R89, R88, RZ ;  /* 0x0000005859587210 */ /* 0x000fca0007ffe0ff */
        /* <DEDUP_REMOVED lines=15> */
[----:B------:R-:W-:Y:S01]  /*9a80*/  IMAD.SHL.U32 R53, R53, 0x100, RZ ;  /* 0x0000010035357824 */ /* 0x000fe200078e00ff */
[----:B------:R-:W-:-:S02]  /*9a90*/  SHF.R.U32.HI R55, RZ, 0x8, R41 ;  /* 0x00000008ff377819 */ /* 0x000fc40000011629 */
[----:B------:R-:W-:Y:S02]  /*9aa0*/  SHF.R.U32.HI R176, RZ, 0x10, R41 ;  /* 0x00000010ffb07819 */ /* 0x000fe40000011629 */
[----:B------:R-:W-:Y:S01]  /*9ab0*/  LOP3.LUT R52, R52, 0xff00, R179, 0xf8, !PT ;  /* 0x0000ff0034347812 */ /* 0x000fe200078ef8b3 */
[----:B------:R-:W-:Y:S01]  /*9ac0*/  IMAD.SHL.U32 R179, R55, 0x100, RZ ;  /* 0x0000010037b37824 */ /* 0x000fe200078e00ff */
[----:B------:R-:W-:Y:S02]  /*9ad0*/  LOP3.LUT R178, R41, 0xff0000ff, RZ, 0xc0, !PT ;  /* 0xff0000ff29b27812 */ /* 0x000fe400078ec0ff */
[----:B------:R-:W-:Y:S01]  /*9ae0*/  LOP3.LUT R55, R177, 0xff00, R53, 0xf8, !PT ;  /* 0x0000ff00b1377812 */ /* 0x000fe200078ef835 */
[----:B------:R-:W-:Y:S01]  /*9af0*/  IMAD.U32 R53, R176, 0x10000, RZ ;  /* 0x00010000b0357824 */ /* 0x000fe200078e00ff */
[----:B------:R-:W-:Y:S02]  /*9b00*/  LOP3.LUT R178, R178, 0xff00, R179, 0xf8, !PT ;  /* 0x0000ff00b2b27812 */ /* 0x000fe400078ef8b3 */
[----:B------:R-:W-:-:S02]  /*9b10*/  LOP3.LUT R176, R52, 0xff0000, R40, 0xf8, !PT ;  /* 0x00ff000034b07812 */ /* 0x000fc400078ef828 */
        /* <DEDUP_REMOVED lines=31> */
[----:B------:R-:W-:Y:S01]  /*9d10*/  SHF.L.U32 R42, R42, 0x10, RZ ;  /* 0x000000102a2a7819 */ /* 0x000fe200000006ff */
[----:B------:R-:W-:Y:S01]  /*9d20*/  HADD2.F32 R182, -RZ, R179.H0_H0 ;  /* 0x200000b3ffb67230 */ /* 0x000fe20000004100 */
[----:B------:R-:W-:Y:S01]  /*9d30*/  LOP3.LUT R43, R43, 0xff00, R54, 0xf8, !PT ;  /* 0x0000ff002b2b7812 */ /* 0x000fe200078ef836 */
        /* <DEDUP_REMOVED lines=12> */
[----:B------:R-:W-:-:S02]  /*9e00*/  IMAD.U32 R41, R41, 0x10000, RZ ;  /* 0x0001000029297824 */ /* 0x000fc400078e00ff */
[-C--:B------:R-:W-:Y:S01]  /*9e10*/  FFMA.FTZ R179, R180, R176.reuse, -R181 ;  /* 0x000000b0b4b37223 */ /* 0x080fe200000108b5 */
[----:B------:R-:W-:Y:S01]  /*9e20*/  FFMA.FTZ R176, R93, R176, R182 ;  /* 0x000000b05db07223 */ /* 0x000fe200000100b6 */
[----:B------:R-:W-:Y:S01]  /*9e30*/  LOP3.LUT R93, R55, 0xff0000, R42, 0xf8, !PT ;  /* 0x00ff0000375d7812 */ /* 0x000fe200078ef82a */
[----:B------:R-:W-:Y:S01]  /*9e40*/  IMAD.MOV.U32 R42, RZ, RZ, R95 ;  /* 0x000000ffff2a7224 */ /* 0x000fe200078e005f */
[----:B------:R-:W-:Y:S01]  /*9e50*/  LOP3.LUT R41, R43, 0xff0000, R41, 0xf8, !PT ;  /* 0x00ff00002b297812 */ /* 0x000fe200078ef829 */
[----:B------:R-:W-:Y:S01]  /*9e60*/  HADD2.F32 R183, -RZ, R54.H0_H0 ;  /* 0x20000036ffb77230 */ /* 0x000fe20000004100 */
[----:B------:R-:W-:Y:S02]  /*9e70*/  F2FP.F16.E4M3.UNPACK_B R180, R93 ;  /* 0x0000005dffb4723e */ /* 0x000fe400020006ff */
[-C--:B------:R-:W-:Y:S02]  /*9e80*/  F2FP.F16.E4M3.UNPACK_B R43, R42.reuse ;  /* 0x0000002aff2b723e */ /* 0x080fe400020006ff */
[-C--:B------:R-:W-:Y:S01]  /*9e90*/  F2FP.F16.E4M3.UNPACK_B R95, R41.reuse ;  /* 0x00000029ff5f723e */ /* 0x080fe200020006ff */
[----:B------:R-:W-:Y:S01]  /*9ea0*/  HADD2.F32 R182, -RZ, R180.H0_H0 ;  /* 0x200000b4ffb67230 */ /* 0x000fe20000004100 */
[----:B------:R-:W-:Y:S01]  /*9eb0*/  F2FP.F16.E4M3.UNPACK_B R42, R42.H1 ;  /* 0x0000002aff2a723e */ /* 0x000fe200030006ff */
[----:B------:R-:W-:Y:S01]  /*9ec0*/  HADD2.F32 R181, -RZ, R43.H0_H0 ;  /* 0x2000002bffb57230 */ /* 0x000fe20000004100 */
[----:B------:R-:W-:Y:S01]  /*9ed0*/  F2FP.F16.E4M3.UNPACK_B R41, R41.H1 ;  /* 0x00000029ff29723e */ /* 0x000fe200030006ff */
[----:B------:R-:W-:Y:S01]  /*9ee0*/  HADD2.F32 R55, -RZ, R95.H0_H0 ;  /* 0x2000005fff377230 */ /* 0x000fe20000004100 */
        /* <DEDUP_REMOVED lines=124> */
[----:B------:R-:W-:Y:S01]  /*a6b0*/  FFMA.FTZ R92, R90, R174, -R92 ;  /* 0x000000ae5a5c7223 */ /* 0x000fe2000001085c */
[----:B------:R-:W-:-:S02]  /*a6c0*/  IMAD.MOV.U32 R95, RZ, RZ, R42 ;  /* 0x000000ffff5f7224 */ /* 0x000fc400078e002a */
[----:B------:R-:W-:Y:S02]  /*a6d0*/  FFMA.FTZ R173, R94, R174, R173 ;  /* 0x000000ae5ead7223 */ /* 0x000fe400000100ad */
[----:B------:R-:W-:Y:S01]  /*a6e0*/  F2FP.SATFINITE.E4M3.F32.PACK_AB_MERGE_C R171, R92, R171, R89 ;  /* 0x000000ab5cab723e */ /* 0x000fe20004807059 */
[----:B------:R-:W-:Y:S02]  /*a6f0*/  IMAD.MOV.U32 R89, RZ, RZ, R177 ;  /* 0x000000ffff597224 */ /* 0x000fe400078e00b1 */
[----:B------:R-:W-:Y:S01]  /*a700*/  F2FP.SATFINITE.E4M3.F32.PACK_AB_MERGE_C R172, R173, R172, R88 ;  /* 0x000000acadac723e */ /* 0x000fe20004807058 */
[----:B------:R-:W-:Y:S02]  /*a710*/  IMAD.MOV.U32 R88, RZ, RZ, R176 ;  /* 0x000000ffff587224 */ /* 0x000fe400078e00b0 */
[----:B------:R-:W-:Y:S01]  /*a720*/  IMAD.MOV.U32 R92, RZ, RZ, R41 ;  /* 0x000000ffff5c7224 */ /* 0x000fe200078e0029 */
[----:B------:R-:W-:Y:S01]  /*a730*/  MOV R94, R172 ;  /* 0x000000ac005e7202 */ /* 0x000fe20000000f00 */
[----:B------:R-:W-:-:S07]  /*a740*/  IMAD.MOV.U32 R90, RZ, RZ, R171 ;  /* 0x000000ffff5a7224 */ /* 0x000fce00078e00ab */
.L_x_2374:
[----:B------:R-:W-:Y:S05]  /*a750*/  BSYNC B3 ;  /* 0x0000000000037941 */ /* 0x000fea0003800000 */
.L_x_2373:
        /* <DEDUP_REMOVED lines=12> */
.L_x_2372:
[----:B------:R-:W-:Y:S05]  /*a820*/  BSYNC B2 ;  /* 0x0000000000027941 */ /* 0x000fea0003800000 */
.L_x_2371:
        /* <DEDUP_REMOVED lines=28> */
[----:B------:R-:W-:Y:S02]  /*a9f0*/  SHF.R.U32.HI R44, RZ, 0x10, R59 ;  /* 0x00000010ff2c7819 */ /* 0x000fe4000001163b */
[----:B------:R-:W-:Y:S02]  /*aa00*/  SHF.R.U32.HI R59, RZ, 0x8, R45 ;  /* 0x00000008ff3b7819 */ /* 0x000fe4000001162d */
[----:B------:R-:W-:Y:S01]  /*aa10*/  SHF.R.U32.HI R58, RZ, 0x10, R57 ;  /* 0x00000010ff3a7819 */ /* 0x000fe20000011639 */
[----:B------:R-:W-:Y:S01]  /*aa20*/  IMAD.U32 R44, R44, 0x10000, RZ ;  /* 0x000100002c2c7824 */ /* 0x000fe200078e00ff */
[----:B------:R-:W-:-:S02]  /*aa30*/  LOP3.LUT R56, R57, 0xff0000ff, RZ, 0xc0, !PT ;  /* 0xff0000ff39387812 */ /* 0x000fc400078ec0ff */
[----:B------:R-:W-:Y:S01]  /*aa40*/  LOP3.LUT R91, R45, 0xff0000ff, RZ, 0xc0, !PT ;  /* 0xff0000ff2d5b7812 */ /* 0x000fe200078ec0ff */
[----:B------:R-:W-:Y:S01]  /*aa50*/  IMAD.U32 R58, R58, 0x10000, RZ ;  /* 0x000100003a3a7824 */ /* 0x000fe200078e00ff */
[----:B------:R-:W-:Y:S02]  /*aa60*/  SHF.R.U32.HI R92, RZ, 0x10, R45 ;  /* 0x00000010ff5c7819 */ /* 0x000fe4000001162d */
[--C-:B------:R-:W-:Y:S02]  /*aa70*/  SHF.R.U32.HI R45, RZ, 0x8, R47.reuse ;  /* 0x00000008ff2d7819 */ /* 0x100fe4000001162f */
[----:B------:R-:W-:Y:S01]  /*aa80*/  LOP3.LUT R46, R47, 0xff0000ff, RZ, 0xc0, !PT ;  /* 0xff0000ff2f2e7812 */ /* 0x000fe200078ec0ff */
[----:B------:R-:W-:Y:S01]  /*aa90*/  IMAD.U32 R92, R92, 0x10000, RZ ;  /* 0x000100005c5c7824 */ /* 0x000fe200078e00ff */
[----:B------:R-:W-:Y:S01]  /*aaa0*/  SHF.R.U32.HI R57, RZ, 0x10, R47 ;  /* 0x00000010ff397819 */ /* 0x000fe2000001162f */
[----:B------:R-:W-:Y:S01]  /*aab0*/  IMAD.SHL.U32 R47, R59, 0x100, RZ ;  /* 0x000001003b2f7824 */ /* 0x000fe200078e00ff */
[----:B------:R-:W-:Y:S01]  /*aac0*/  LOP3.LUT R56, R56, 0xff00, R93, 0xf8, !PT ;  /* 0x0000ff0038387812 */ /* 0x000fe200078ef85d */
[----:B------:R-:W-:Y:S01]  /*aad0*/  IMAD.SHL.U32 R45, R45, 0x100, RZ ;  /* 0x000001002d2d7824 */ /* 0x000fe200078e00ff */
[----:B------:R-:W-:-:S02]  /*aae0*/  SHF.L.U32 R90, R90, 0x8, RZ ;  /* 0x000000085a5a7819 */ /* 0x000fc400000006ff */
        /* <DEDUP_REMOVED lines=23> */
[----:B------:R-:W-:Y:S01]  /*ac60*/  LOP3.LUT R46, R46, 0xff00, R45, 0xf8, !PT ;  /* 0x0000ff002e2e7812 */ /* 0x000fe200078ef82d */
[----:B------:R-:W-:Y:S01]  /*ac70*/  IMAD.U32 R45, R57, 0x10000, RZ ;  /* 0x00010000392d7824 */ /* 0x000fe200078e00ff */
[----:B------:R-:W-:-:S02]  /*ac80*/  LOP3.LUT R57, R59, 0xff0000, R44, 0xf8, !PT ;  /* 0x00ff00003b397812 */ /* 0x000fc400078ef82c */
[-C--:B------:R-:W-:Y:S01]  /*ac90*/  FMUL.FTZ R89, R94, R92.reuse ;  /* 0x0000005c5e597220 */ /* 0x080fe20000410000 */
[C---:B------:R-:W-:Y:S01]  /*aca0*/  FMUL.FTZ R92, R47.reuse, R92 ;  /* 0x0000005c2f5c7220 */ /* 0x040fe20000410000 */
        /* <DEDUP_REMOVED lines=8> */
[----:B------:R-:W-:Y:S01]  /*ad30*/  MOV R59, R43 ;  /* 0x0000002b003b7202 */ /* 0x000fe20000000f00 */
[----:B------:R-:W-:Y:S01]  /*ad40*/  HADD2.F32 R95, -RZ, R92.H0_H0 ;  /* 0x2000005cff5f7230 */ /* 0x000fe20000004100 */
[----:B------:R-:W-:Y:S01]  /*ad50*/  F2FP.F16.E4M3.UNPACK_B R46, R45 ;  /* 0x0000002dff2e723e */ /* 0x000fe200020006ff */
[----:B------:R-:W-:Y:S01]  /*ad60*/  HADD2.F32 R56, -RZ, R93.H0_H0 ;  /* 0x2000005dff387230 */ /* 0x000fe20000004100 */
[----:B------:R-:W-:Y:S01]  /*ad70*/  F2FP.F16.E4M3.UNPACK_B R43, R59 ;  /* 0x0000003bff2b723e */ /* 0x000fe200020006ff */
[----:B------:R-:W-:-:S02]  /*ad80*/  HADD2.F32 R58, -RZ, R58.H1_H1 ;  /* 0x3000003aff3a7230 */ /* 0x000fc40000004100 */
[CC--:B------:R-:W-:Y:S01]  /*ad90*/  FMUL.FTZ R171, R41.reuse, R95.reuse ;  /* 0x0000005f29ab7220 */ /* 0x0c0fe20000410000 */
[----:B------:R-:W-:Y:S02]  /*ada0*/  HADD2.F32 R92, -RZ, R92.H1_H1 ;  /* 0x3000005cff5c7230 */ /* 0x000fe40000004100 */
[C---:B------:R-:W-:Y:S01]  /*adb0*/  FMUL.FTZ R95, R56.reuse, R95 ;  /* 0x0000005f385f7220 */ /* 0x040fe20000410000 */
[----:B------:R-:W-:Y:S01]  /*adc0*/  F2FP.F16.E4M3.UNPACK_B R45, R45.H1 ;  /* 0x0000002dff2d723e */ /* 0x000fe200030006ff */
[-C--:B------:R-:W-:Y:S01]  /*add0*/  FFMA.FTZ R56, R56, R94.reuse, -R171 ;  /* 0x0000005e38387223 */ /* 0x080fe200000108ab */
[----:B------:R-:W-:Y:S02]  /*ade0*/  HADD2.F32 R171, -RZ, R43.H0_H0 ;  /* 0x2000002bffab7230 */ /* 0x000fe40000004100 */
[----:B------:R-:W-:Y:S01]  /*adf0*/  FFMA.FTZ R41, R41, R94, R95 ;  /* 0x0000005e29297223 */ /* 0x000fe2000001005f */
[----:B------:R-:W-:Y:S02]  /*ae00*/  HADD2.F32 R94, -RZ, R93.H1_H1 ;  /* 0x3000005dff5e7230 */ /* 0x000fe40000004100 */
[----:B------:R-:W-:-:S02]  /*ae10*/  HADD2.F32 R93, -RZ, R91.H1_H1 ;  /* 0x3000005bff5d7230 */ /* 0x000fc40000004100 */
[-C--:B------:R-:W-:Y:S01]  /*ae20*/  FMUL.FTZ R91, R58, R92.reuse ;  /* 0x0000005c3a5b7220 */ /* 0x080fe20000410000 */
[----:B------:R-:W-:Y:S02]  /*ae30*/  HADD2.F32 R43, -RZ, R43.H1_H1 ;  /* 0x3000002bff2b7230 */ /* 0x000fe40000004100 */
[C---:B------:R-:W-:Y:S01]  /*ae40*/  FMUL.FTZ R92, R94.reuse, R92 ;  /* 0x0000005c5e5c7220 */ /* 0x040fe20000410000 */
        /* <DEDUP_REMOVED lines=136> */
[----:B------:R-:W-:-:S03]  /*b6d0*/  F2FP.SATFINITE.E4M3.F32.PACK_AB_MERGE_C R55, R56, R92, R55 ;  /* 0x0000005c3837723e */ /* 0x000fc60004807037 */
[----:B------:R-:W-:Y:S02]  /*b6e0*/  F2FP.SATFINITE.E4M3.F32.PACK_AB_MERGE_C R168, R169, R168, R42 ;  /* 0x000000a8a9a8723e */ /* 0x000fe4000480702a */
[----:B------:R-:W-:-:S03]  /*b6f0*/  IMAD.MOV.U32 R42, RZ, RZ, R55 ;  /* 0x000000ffff2a7224 */ /* 0x000fc600078e0037 */
[----:B------:R-:W-:Y:S02]  /*b700*/  IMAD.MOV.U32 R54, RZ, RZ, R168 ;  /* 0x000000ffff367224 */ /* 0x000fe400078e00a8 */
[----:B------:R-:W-:-:S07]  /*b710*/  IMAD.MOV.U32 R55, RZ, RZ, R45 ;  /* 0x000000ffff377224 */ /* 0x000fce00078e002d */
.L_x_2378:
[----:B------:R-:W-:Y:S05]  /*b720*/  BSYNC B3 ;  /* 0x0000000000037941 */ /* 0x000fea0003800000 */
.L_x_2377:
[----:B------:R-:W-:-:S13]  /*b730*/  ISETP.GE.AND P4, PT, R88, R150, PT ;  /* 0x000000965800720c */ /* 0x000fda0003f86270 */
[--C-:B------:R-:W-:Y:S02]  /*b740*/  @!P4 SHF.R.S32.HI R47, RZ, 0x1f, R88.reuse ;  /* 0x0000001fff2fc819 */ /* 0x100fe40000011458 */
[----:B------:R-:W-:-:S04]  /*b750*/  @!P4 IADD3 R46, P5, P6, R116, R138, R88 ;  /* 0x0000008a742ec210 */ /* 0x000fc80007ebe058 */
[----:B------:R-:W-:Y:S02]  /*b760*/  @!P4 IADD3.X R47, R4, R165, R47, P5, P6 ;  /* 0x000000a5042fc210 */ /* 0x000fe40002fec42f */
[----:B------:R-:W-:-:S04]  /*b770*/  IADD3 R57, P5, P6, R116, R138, R27 ;  /* 0x0000008a74397210 */ /* 0x000fc80007ebe01b */
[----:B------:R-:W-:Y:S02]  /*b780*/  IADD3.X R45, R4, R165, R31, P5, P6 ;  /* 0x000000a5042d7210 */ /* 0x000fe40002fec41f */
[----:B------:R-:W-:-:S04]  /*b790*/  IADD3 R44, P5, R57, R122, RZ ;  /* 0x0000007a392c7210 */ /* 0x000fc80007fbe0ff */
[----:B------:R-:W-:Y:S02]  /*b7a0*/  IADD3.X R45, R45, R123, RZ, P5, !PT ;  /* 0x0000007b2d2d7210 */ /* 0x000fe40002ffe4ff */
[----:B------:R-:W-:-:S03]  /*b7b0*/  @!P4 IADD3 R46, P5, R46, R122, RZ ;  /* 0x0000007a2e2ec210 */ /* 0x000fc60007fbe0ff */
[----:B-1----:R3:W-:Y:S02]  /*b7c0*/  STG.E.128 desc[UR54][R44.64], R40 ;  /* 0x000000282c007986 */ /* 0x0027e4000c101d36 */
[----:B------:R-:W-:-:S05]  /*b7d0*/  @!P4 IMAD.X R47, R47, 0x1, R123, P5 ;  /* 0x000000012f2fc824 */ /* 0x000fca00028e067b */
[----:B0-----:R3:W-:Y:S03]  /*b7e0*/  @!P4 STG.E.128 desc[UR54][R46.64], R52 ;  /* 0x000000342e00c986 */ /* 0x0017e6000c101d36 */
.L_x_2376:
[----:B------:R-:W-:Y:S05]  /*b7f0*/  BSYNC B2 ;  /* 0x0000000000027941 */ /* 0x000fea0003800000 */
.L_x_2375:
        /* <DEDUP_REMOVED lines=26> */
[----:B------:R-:W-:Y:S02]  /*b9a0*/  SHF.R.U32.HI R54, RZ, 0x8, R61 ;  /* 0x00000008ff367819 */ /* 0x000fe4000001163d */
[----:B------:R-:W-:Y:S01]  /*b9b0*/  SHF.R.U32.HI R55, RZ, 0x8, R63 ;  /* 0x00000008ff377819 */ /* 0x000fe2000001163f */
[----:B------:R-:W-:Y:S01]  /*b9c0*/  IMAD.SHL.U32 R58, R58, 0x100, RZ ;  /* 0x000001003a3a7824 */ /* 0x000fe200078e00ff */
[----:B------:R-:W-:Y:S01]  /*b9d0*/  SHF.R.U32.HI R57, RZ, 0x10, R49 ;  /* 0x00000010ff397819 */ /* 0x000fe20000011631 */
[----:B------:R-:W-:Y:S01]  /*b9e0*/  IMAD.SHL.U32 R59, R54, 0x100, RZ ;  /* 0x00000100363b7824 */ /* 0x000fe200078e00ff */
[----:B------:R-:W-:Y:S01]  /*b9f0*/  LOP3.LUT R49, R49, 0xff0000ff, RZ, 0xc0, !PT ;  /* 0xff0000ff31317812 */ /* 0x000fe200078ec0ff */
[----:B------:R-:W-:Y:S01]  /*ba00*/  IMAD.SHL.U32 R55, R55, 0x100, RZ ;  /* 0x0000010037377824 */ /* 0x000fe200078e00ff */
[----:B------:R-:W-:-:S02]  /*ba10*/  SHF.R.U32.HI R50, RZ, 0x10, R61 ;  /* 0x00000010ff327819 */ /* 0x000fc4000001163d */
[----:B------:R-:W-:Y:S02]  /*ba20*/  LOP3.LUT R53, R61, 0xff0000ff, RZ, 0xc0, !PT ;  /* 0xff0000ff3d357812 */ /* 0x000fe400078ec0ff */
[----:B------:R-:W-:Y:S02]  /*ba30*/  LOP3.LUT R60, R63, 0xff0000ff, RZ, 0xc0, !PT ;  /* 0xff0000ff3f3c7812 */ /* 0x000fe400078ec0ff */
[----:B------:R-:W-:Y:S01]  /*ba40*/  LOP3.LUT R49, R49, 0xff00, R58, 0xf8, !PT ;  /* 0x0000ff0031317812 */ /* 0x000fe200078ef83a */
[----:B------:R-:W-:Y:S01]  /*ba50*/  IMAD.U32 R58, R57, 0x10000, RZ ;  /* 0x00010000393a7824 */ /* 0x000fe200078e00ff */
[----:B------:R-:W-:Y:S02]  /*ba60*/  LOP3.LUT R53, R53, 0xff00, R59, 0xf8, !PT ;  /* 0x0000ff0035357812 */ /* 0x000fe400078ef83b */
[----:B------:R-:W-:Y:S02]  /*ba70*/  SHF.L.U32 R50, R50, 0x10, RZ ;  /* 0x0000001032327819 */ /* 0x000fe400000006ff */
        /* <DEDUP_REMOVED lines=51> */
[----:B------:R-:W-:Y:S01]  /*bdb0*/  LOP3.LUT R45, R51, 0xff00, R45, 0xf8, !PT ;  /* 0x0000ff00332d7812 */ /* 0x000fe200078ef82d */
[----:B------:R-:W-:Y:S01]  /*bdc0*/  IMAD.U32 R51, R54, 0x10000, RZ ;  /* 0x0001000036337824 */ /* 0x000fe200078e00ff */
[----:B------:R-:W-:Y:S02]  /*bdd0*/  LOP3.LUT R54, R60, 0xff0000, R48, 0xf8, !PT ;  /* 0x00ff00003c367812 */ /* 0x000fe400078ef830 */
[----:B------:R-:W-:-:S02]  /*bde0*/  F2FP.F16.E4M3.UNPACK_B R48, R47 ;  /* 0x0000002fff30723e */ /* 0x000fc400020006ff */
[----:B------:R-:W-:Y:S02]  /*bdf0*/  LOP3.LUT R45, R45, 0xff0000, R51, 0xf8, !PT ;  /* 0x00ff00002d2d7812 */ /* 0x000fe400078ef833 */
[----:B------:R-:W-:Y:S01]  /*be00*/  F2FP.F16.E4M3.UNPACK_B R43, R56 ;  /* 0x00000038ff2b723e */ /* 0x000fe200020006ff */
[----:B------:R-:W-:Y:S01]  /*be10*/  HADD2.F32 R62, -RZ, R48.H0_H0 ;  /* 0x20000030ff3e7230 */ /* 0x000fe20000004100 */
[----:B------:R-:W-:Y:S02]  /*be20*/  F2FP.F16.E4M3.UNPACK_B R60, R45 ;  /* 0x0000002dff3c723e */ /* 0x000fe400020006ff */
[-C--:B------:R-:W-:Y:S01]  /*be30*/  F2FP.F16.E4M3.UNPACK_B R61, R54.reuse ;  /* 0x00000036ff3d723e */ /* 0x080fe200020006ff */
[----:B------:R-:W-:Y:S01]  /*be40*/  HADD2.F32 R88, -RZ, R43.H0_H0 ;  /* 0x2000002bff587230 */ /* 0x000fe20000004100 */
[----:B------:R-:W-:Y:S01]  /*be50*/  F2FP.F16.E4M3.UNPACK_B R47, R47.H1 ;  /* 0x0000002fff2f723e */ /* 0x000fe200030006ff */
[--C-:B------:R-:W-:Y:S01]  /*be60*/  HADD2.F32 R51, -RZ, R60.reuse.H0_H0 ;  /* 0x2000003cff337230 */ /* 0x100fe20000004100 */
[----:B------:R-:W-:Y:S01]  /*be70*/  F2FP.F16.E4M3.UNPACK_B R45, R45.H1 ;  /* 0x0000002dff2d723e */ /* 0x000fe200030006ff */
[----:B------:R-:W-:Y:S01]  /*be80*/  HADD2.F32 R63, -RZ, R61.H0_H0 ;  /* 0x2000003dff3f7230 */ /* 0x000fe20000004100 */
[----:B------:R-:W-:Y:S01]  /*be90*/  F2FP.F16.E4M3.UNPACK_B R54, R54.H1 ;  /* 0x00000036ff36723e */ /* 0x000fe200030006ff */
[----:B------:R-:W-:-:S02]  /*bea0*/  HADD2.F32 R60, -RZ, R60.H1_H1 ;  /* 0x3000003cff3c7230 */ /* 0x000fc40000004100 */
[-C--:B------:R-:W-:Y:S01]  /*beb0*/  FMUL.FTZ R89, R62, R51.reuse ;  /* 0x000000333e597220 */ /* 0x080fe20000410000 */
[----:B------:R-:W-:Y:S01]  /*bec0*/  FMUL.FTZ R51, R88, R51 ;  /* 0x0000003358337220 */ /* 0x000fe20000410000 */
[----:B------:R-:W-:Y:S01]  /*bed0*/  HADD2.F32 R43, -RZ, R43.H1_H1 ;  /* 0x3000002bff2b7230 */ /* 0x000fe20000004100 */
[----:B------:R-:W-:Y:S01]  /*bee0*/  F2FP.SATFINITE.E4M3.F32.PACK_AB_MERGE_C R57, R57, R58, R53 ;  /* 0x0000003a3939723e */ /* 0x000fe20004807035 */
[----:B------:R-:W-:Y:S02]  /*bef0*/  HADD2.F32 R61, -RZ, R61.H1_H1 ;  /* 0x3000003dff3d7230 */ /* 0x000fe40000004100 */
[-C--:B------:R-:W-:Y:S01]  /*bf00*/  FFMA.FTZ R62, R62, R63.reuse, R51 ;  /* 0x0000003f3e3e7223 */ /* 0x080fe20000010033 */
[----:B------:R-:W-:Y:S02]  /*bf10*/  HADD2.F32 R51, -RZ, R48.H1_H1 ;  /* 0x30000030ff337230 */ /* 0x000fe40000004100 */
[----:B------:R-:W-:Y:S01]  /*bf20*/  FFMA.FTZ R89, R88, R63, -R89 ;  /* 0x0000003f58597223 */ /* 0x000fe20000010859 */
[--C-:B------:R-:W-:Y:S01]  /*bf30*/  HADD2.F32 R63, -RZ, R45.reuse.H0_H0 ;  /* 0x2000002dff3f7230 */ /* 0x100fe20000004100 */
[----:B------:R-:W-:Y:S01]  /*bf40*/  F2FP.F16.E4M3.UNPACK_B R53, R44.H1 ;  /* 0x0000002cff35723e */ /* 0x000fe200030006ff */
[----:B------:R-:W-:-:S02]  /*bf50*/  HADD2.F32 R45, -RZ, R45.H1_H1 ;  /* 0x3000002dff2d7230 */ /* 0x000fc40000004100 */
[-C--:B------:R-:W-:Y:S01]  /*bf60*/  FMUL.FTZ R48, R51, R60.reuse ;  /* 0x0000003c33307220 */ /* 0x080fe20000410000 */
[----:B------:R-:W-:Y:S02]  /*bf70*/  F2FP.SATFINITE.E4M3.F32.PACK_AB_MERGE_C R41, R55, R41, RZ ;  /* 0x000000293729723e */ /* 0x000fe400048070ff */
[----:B------:R-:W-:Y:S01]  /*bf80*/  F2FP.F16.E4M3.UNPACK_B R55, R163.H1 ;  /* 0x000000a3ff37723e */ /* 0x000fe200030006ff */
        /* <DEDUP_REMOVED lines=8> */
[----:B------:R-:W-:Y:S01]  /*c010*/  F2FP.F16.E4M3.UNPACK_B R163, R163 ;  /* 0x000000a3ffa3723e */ /* 0x000fe200020006ff */
[----:B------:R-:W-:-:S02]  /*c020*/  HADD2.F32 R47, -RZ, R47.H1_H1 ;  /* 0x3000002fff2f7230 */ /* 0x000fc40000004100 */
[--C-:B------:R-:W-:Y:S02]  /*c030*/  HADD2.F32 R61, -RZ, R51.reuse.H0_H0 ;  /* 0x20000033ff3d7230 */ /* 0x100fe40000004100 */
        /* <DEDUP_REMOVED lines=11> */
[-C--:B------:R-:W-:Y:S01]  /*c0f0*/  F2FP.F16.E4M3.UNPACK_B R45, R161.reuse.H1 ;  /* 0x000000a1ff2d723e */ /* 0x080fe200030006ff */
[--C-:B------:R-:W-:Y:S01]  /*c100*/  HADD2.F32 R54, -RZ, R53.reuse.H0_H0 ;  /* 0x20000035ff367230 */ /* 0x100fe20000004100 */
[-C--:B------:R-:W-:Y:S01]  /*c110*/  F2FP.F16.E4M3.UNPACK_B R51, R40.reuse.H1 ;  /* 0x00000028ff33723e */ /* 0x080fe200030006ff */
        /* <DEDUP_REMOVED lines=37> */
[----:B------:R-:W-:Y:S01]  /*c370*/  FFMA.FTZ R53, R40, R163, -R53 ;  /* 0x000000a328357223 */ /* 0x000fe20000010835 */
[----:B------:R-:W-:Y:S01]  /*c380*/  F2FP.SATFINITE.E4M3.F32.PACK_AB_MERGE_C R45, R45, R63, RZ ;  /* 0x0000003f2d2d723e */ /* 0x000fe200048070ff */
[----:B------:R-:W-:Y:S01]  /*c390*/  FFMA.FTZ R40, R44, R163, R161 ;  /* 0x000000a32c287223 */ /* 0x000fe200000100a1 */
[----:B------:R-:W-:Y:S01]  /*c3a0*/  IMAD.MOV.U32 R44, RZ, RZ, R42 ;  /* 0x000000ffff2c7224 */ /* 0x000fe200078e002a */
        /* <DEDUP_REMOVED lines=37> */
[----:B------:R-:W-:Y:S01]  /*c600*/  F2FP.SATFINITE.E4M3.F32.PACK_AB_MERGE_C R91, R42, R91, RZ ;  /* 0x0000005b2a5b723e */ /* 0x000fe200048070ff */
[C---:B------:R-:W-:Y:S02]  /*c610*/  FMUL.FTZ R162, R44.reuse, R162 ;  /* 0x000000a22ca27220 */ /* 0x040fe40000410000 */
[-C--:B------:R-:W-:Y:S01]  /*c620*/  FFMA.FTZ R53, R44, R164.reuse, -R53 ;  /* 0x000000a42c357223 */ /* 0x080fe20000010835 */
[----:B------:R-:W-:Y:S01]  /*c630*/  F2FP.SATFINITE.E4M3.F32.PACK_AB_MERGE_C R44, R40, R59, R45 ;  /* 0x0000003b282c723e */ /* 0x000fe2000480702d */
[----:B------:R-:W-:Y:S01]  /*c640*/  FFMA.FTZ R162, R46, R164, R162 ;  /* 0x000000a42ea27223 */ /* 0x000fe200000100a2 */
[----:B------:R-:W-:Y:S01]  /*c650*/  F2FP.SATFINITE.E4M3.F32.PACK_AB_MERGE_C R45, R49, R50, R41 ;  /* 0x00000032312d723e */ /* 0x000fe20004807029 */
[----:B------:R-:W-:Y:S01]  /*c660*/  IMAD.MOV.U32 R40, RZ, RZ, R58 ;  /* 0x000000ffff287224 */ /* 0x000fe200078e003a */
[----:B------:R-:W-:Y:S01]  /*c670*/  F2FP.SATFINITE.E4M3.F32.PACK_AB_MERGE_C R42, R53, R60, R51 ;  /* 0x0000003c352a723e */ /* 0x000fe20004807033 */
[----:B------:R-:W-:Y:S01]  /*c680*/  IMAD.MOV.U32 R41, RZ, RZ, R57 ;  /* 0x000000ffff297224 */ /* 0x000fe200078e0039 */
[----:B------:R-:W-:-:S07]  /*c690*/  F2FP.SATFINITE.E4M3.F32.PACK_AB_MERGE_C R46, R162, R88, R91 ;  /* 0x00000058a22e723e */ /* 0x000fce000480705b */
.L_x_2380:
[----:B------:R-:W-:Y:S05]  /*c6a0*/  BSYNC B2 ;  /* 0x0000000000027941 */ /* 0x000fea0003800000 */
.L_x_2379:
        /* <DEDUP_REMOVED lines=12> */
.L_x_2370:
[----:B------:R-:W-:Y:S05]  /*c770*/  BSYNC B1 ;  /* 0x0000000000017941 */ /* 0x000fea0003800000 */
.L_x_2369:
        /* <DEDUP_REMOVED lines=39> */
[----:B---3--:R-:W-:Y:S01]  /*c9f0*/  IMAD.MOV.U32 R56, RZ, RZ, R44 ;  /* 0x000000ffff387224 */ /* 0x008fe200078e002c */
[----:B------:R-:W-:Y:S01]  /*ca00*/  F2FP.F16.E4M3.UNPACK_B R58, R156.H1 ;  /* 0x0000009cff3a723e */ /* 0x000fe200030006ff */
[----:B-1----:R-:W-:Y:S01]  /*ca10*/  IMAD.MOV.U32 R55, RZ, RZ, R40 ;  /* 0x000000ffff377224 */ /* 0x002fe200078e0028 */
[----:B------:R-:W-:Y:S02]  /*ca20*/  F2FP.F16.E4M3.UNPACK_B R53, R158.H1 ;  /* 0x0000009eff35723e */ /* 0x000fe400030006ff */
[----:B------:R-:W-:Y:S01]  /*ca30*/  F2FP.F16.E4M3.UNPACK_B R57, R56.H1 ;  /* 0x00000038ff39723e */ /* 0x000fe200030006ff */
[----:B------:R-:W-:Y:S01]  /*ca40*/  HADD2.F32 R61, -RZ, R58.H0_H0 ;  /* 0x2000003aff3d7230 */ /* 0x000fe20000004100 */
[-C--:B------:R-:W-:Y:S01]  /*ca50*/  F2FP.F16.E4M3.UNPACK_B R54, R55.reuse.H1 ;  /* 0x00000037ff36723e */ /* 0x080fe200030006ff */
[----:B------:R-:W-:Y:S01]  /*ca60*/  HADD2.F32 R59, -RZ, R53.H0_H0 ;  /* 0x20000035ff3b7230 */ /* 0x000fe20000004100 */
[----:B------:R-:W-:Y:S01]  /*ca70*/  F2FP.F16.E4M3.UNPACK_B R55, R55 ;  /* 0x00000037ff37723e */ /* 0x000fe200020006ff */
[----:B------:R-:W-:Y:S01]  /*ca80*/  HADD2.F32 R40, -RZ, R57.H0_H0 ;  /* 0x20000039ff287230 */ /* 0x000fe20000004100 */
[----:B------:R-:W-:Y:S01]  /*ca90*/  F2FP.F16.E4M3.UNPACK_B R60, R158 ;  /* 0x0000009eff3c723e */ /* 0x000fe200020006ff */
[----:B------:R-:W-:Y:S01]  /*caa0*/  HADD2.F32 R44, -RZ, R54.H0_H0 ;  /* 0x20000036ff2c7230 */ /* 0x000fe20000004100 */
[----:B0-----:R-:W-:Y:S01]  /*cab0*/  F2FP.F16.E4M3.UNPACK_B R88, R42.H1 ;  /* 0x0000002aff58723e */ /* 0x001fe200030006ff */
        /* <DEDUP_REMOVED lines=8> */
[CC--:B------:R-:W-:Y:S01]  /*cb40*/  FMUL.FTZ R59, R57.reuse, R58.reuse ;  /* 0x0000003a393b7220 */ /* 0x0c0fe20000410000 */
[C---:B------:R-:W-:Y:S01]  /*cb50*/  FMUL.FTZ R58, R54.reuse, R58 ;  /* 0x0000003a363a7220 */ /* 0x040fe20000410000 */
[----:B------:R-:W-:Y:S01]  /*cb60*/  HADD2.F32 R61, -RZ, R60.H0_H0 ;  /* 0x2000003cff3d7230 */ /* 0x000fe20000004100 */
[----:B------:R-:W-:Y:S01]  /*cb70*/  F2FP.F16.E4M3.UNPACK_B R91, R159.H1 ;  /* 0x0000009fff5b723e */ /* 0x000fe200030006ff */
[-C--:B------:R-:W-:Y:S01]  /*cb80*/  FFMA.FTZ R54, R54, R53.reuse, -R59 ;  /* 0x0000003536367223 */ /* 0x080fe2000001083b */
[----:B------:R-:W-:Y:S01]  /*cb90*/  FFMA.FTZ R53, R57, R53, R58 ;  /* 0x0000003539357223 */ /* 0x000fe2000001003a */
[----:B------:R-:W-:Y:S01]  /*cba0*/  F2FP.F16.E4M3.UNPACK_B R58, R156 ;  /* 0x0000009cff3a723e */ /* 0x000fe200020006ff */
[--C-:B------:R-:W-:Y:S01]  /*cbb0*/  HADD2.F32 R59, -RZ, R55.reuse.H0_H0 ;  /* 0x20000037ff3b7230 */ /* 0x100fe20000004100 */
[----:B------:R-:W-:Y:S01]  /*cbc0*/  F2FP.F16.E4M3.UNPACK_B R57, R56 ;  /* 0x00000038ff39723e */ /* 0x000fe200020006ff */
[----:B------:R-:W-:Y:S01]  /*cbd0*/  HADD2.F32 R55, -RZ, R55.H1_H1 ;  /* 0x30000037ff377230 */ /* 0x000fe20000004100 */
[----:B------:R-:W-:Y:S01]  /*cbe0*/  F2FP.F16.E4M3.UNPACK_B R42, R42 ;  /* 0x0000002aff2a723e */ /* 0x000fe200020006ff */
[--C-:B------:R-:W-:Y:S01]  /*cbf0*/  HADD2.F32 R62, -RZ, R58.reuse.H0_H0 ;  /* 0x2000003aff3e7230 */ /* 0x100fe20000004100 */
[----:B------:R-:W-:Y:S01]  /*cc00*/  F2FP.F16.E4M3.UNPACK_B R159, R159 ;  /* 0x0000009fff9f723e */ /* 0x000fe200020006ff */
[----:B------:R-:W-:Y:S01]  /*cc10*/  HADD2.F32 R56, -RZ, R57.H0_H0 ;  /* 0x20000039ff387230 */ /* 0x000fe20000004100 */
[----:B------:R-:W-:Y:S01]  /*cc20*/  LOP3.LUT R66, R65, 0xff0000ff, RZ, 0xc0, !PT ;  /* 0xff0000ff41427812 */ /* 0x000fe200078ec0ff */
[----:B------:R-:W-:-:S02]  /*cc30*/  HADD2.F32 R58, -RZ, R58.H1_H1 ;  /* 0x3000003aff3a7230 */ /* 0x000fc40000004100 */
[-C--:B------:R-:W-:Y:S01]  /*cc40*/  FMUL.FTZ R63, R59, R62.reuse ;  /* 0x0000003e3b3f7220 */ /* 0x080fe20000410000 */
[----:B------:R-:W-:Y:S02]  /*cc50*/  HADD2.F32 R57, -RZ, R57.H1_H1 ;  /* 0x30000039ff397230 */ /* 0x000fe40000004100 */
[C---:B------:R-:W-:Y:S01]  /*cc60*/  FMUL.FTZ R64, R56.reuse, R62 ;  /* 0x0000003e38407220 */ /* 0x040fe20000410000 */
[----:B------:R-:W-:Y:S02]  /*cc70*/  HADD2.F32 R60, -RZ, R60.H1_H1 ;  /* 0x3000003cff3c7230 */ /* 0x000fe40000004100 */
[-C--:B------:R-:W-:Y:S01]  /*cc80*/  FFMA.FTZ R56, R56, R61.reuse, R63 ;  /* 0x0000003d38387223 */ /* 0x080fe2000001003f */
[--C-:B------:R-:W-:Y:S01]  /*cc90*/  SHF.R.U32.HI R63, RZ, 0x10, R79.reuse ;  /* 0x00000010ff3f7819 */ /* 0x100fe2000001164f */
[-C--:B------:R-:W-:Y:S01]  /*cca0*/  FMUL.FTZ R62, R57, R58.reuse ;  /* 0x0000003a393e7220 */ /* 0x080fe20000410000 */
[----:B------:R-:W-:Y:S01]  /*ccb0*/  FFMA.FTZ R59, R59, R61, -R64 ;  /* 0x0000003d3b3b7223 */ /* 0x000fe20000010840 */
[----:B------:R-:W-:Y:S01]  /*ccc0*/  FMUL.FTZ R64, R55, R58 ;  /* 0x0000003a37407220 */ /* 0x000fe20000410000 */
[----:B------:R-:W-:Y:S01]  /*ccd0*/  LOP3.LUT R61, R79, 0xff0000ff, RZ, 0xc0, !PT ;  /* 0xff0000ff4f3d7812 */ /* 0x000fe200078ec0ff */
[----:B------:R-:W-:Y:S01]  /*cce0*/  FFMA.FTZ R58, R55, R60, -R62 ;  /* 0x0000003c373a7223 */ /* 0x000fe2000001083e */
[----:B------:R-:W-:Y:S01]  /*ccf0*/  SHF.R.U32.HI R62, RZ, 0x8, R79 ;  /* 0x00000008ff3e7819 */ /* 0x000fe2000001164f */
        /* <DEDUP_REMOVED lines=8> */
[----:B------:R-:W-:-:S02]  /*cd80*/  HADD2.F32 R46, -RZ, R46.H1_H1 ;  /* 0x3000002eff2e7230 */ /* 0x000fc40000004100 */
[----:B------:R-:W-:Y:S01]  /*cd90*/  FFMA.FTZ R55, R57, R60, R64 ;  /* 0x0000003c39377223 */ /* 0x000fe20000010040 */
[--C-:B------:R-:W-:Y:S01]  /*cda0*/  HADD2.F32 R90, -RZ, R89.reuse.H0_H0 ;  /* 0x20000059ff5a7230 */ /* 0x100fe20000004100 */
[----:B------:R-:W-:Y:S01]  /*cdb0*/  SHF.R.U32.HI R57, RZ, 0x8, R77 ;  /* 0x00000008ff397819 */ /* 0x000fe2000001164d */
[----:B------:R-:W-:Y:S01]  /*cdc0*/  HADD2.F32 R89, -RZ, R89.H1_H1 ;  /* 0x30000059ff597230 */ /* 0x000fe20000004100 */
[--C-:B------:R-:W-:Y:S01]  /*cdd0*/  SHF.R.U32.HI R64, RZ, 0x8, R65.reuse ;  /* 0x00000008ff407819 */ /* 0x100fe20000011641 */
[----:B------:R-:W-:Y:S02]  /*cde0*/  HADD2.F32 R88, -RZ, R88.H1_H1 ;  /* 0x30000058ff587230 */ /* 0x000fe40000004100 */
[-C--:B------:R-:W-:Y:S01]  /*cdf0*/  FMUL.FTZ R94, R90, R95.reuse ;  /* 0x0000005f5a5e7220 */ /* 0x080fe20000410000 */
[C---:B------:R-:W-:Y:S01]  /*ce00*/  FMUL.FTZ R95, R92.reuse, R95 ;  /* 0x0000005f5c5f7220 */ /* 0x040fe20000410000 */
[----:B------:R-:W-:Y:S01]  /*ce10*/  HADD2.F32 R91, -RZ, R91.H1_H1 ;  /* 0x3000005bff5b7230 */ /* 0x000fe20000004100 */
[----:B------:R-:W-:Y:S01]  /*ce20*/  SHF.R.U32.HI R65, RZ, 0x10, R65 ;  /* 0x00000010ff417819 */ /* 0x000fe20000011641 */
[-C--:B------:R-:W-:Y:S01]  /*ce30*/  FFMA.FTZ R94, R92, R93.reuse, -R94 ;  /* 0x0000005d5c5e7223 */ /* 0x080fe2000001085e */
[----:B------:R-:W-:Y:S01]  /*ce40*/  FFMA.FTZ R95, R90, R93, R95 ;  /* 0x0000005d5a5f7223 */ /* 0x000fe2000001005f */
[-C--:B------:R-:W-:Y:S01]  /*ce50*/  FMUL.FTZ R90, R89, R46.reuse ;  /* 0x0000002e595a7220 */ /* 0x080fe20000410000 */
[C---:B------:R-:W-:Y:S01]  /*ce60*/  FMUL.FTZ R46, R88.reuse, R46 ;  /* 0x0000002e582e7220 */ /* 0x040fe20000410000 */
[----:B------:R-:W-:Y:S01]  /*ce70*/  HADD2.F32 R93, -RZ, R157.H0_H0 ;  /* 0x2000009dff5d7230 */ /* 0x000fe20000004100 */
[----:B------:R-:W-:Y:S01]  /*ce80*/  LOP3.LUT R60, R77, 0xff0000ff, RZ, 0xc0, !PT ;  /* 0xff0000ff4d3c7812 */ /* 0x000fe200078ec0ff */
[-C--:B------:R-:W-:Y:S01]  /*ce90*/  FFMA.FTZ R88, R88, R91.reuse, -R90 ;  /* 0x0000005b58587223 */ /* 0x080fe2000001085a */
[----:B------:R-:W-:Y:S01]  /*cea0*/  FFMA.FTZ R46, R89, R91, R46 ;  /* 0x0000005b592e7223 */ /* 0x000fe2000001002e */
[----:B------:R-:W-:Y:S01]  /*ceb0*/  HADD2.F32 R89, -RZ, R79.H0_H0 ;  /* 0x2000004fff597230 */ /* 0x000fe20000004100 */
[----:B------:R-:W-:Y:S01]  /*cec0*/  SHF.R.U32.HI R76, RZ, 0x10, R77 ;  /* 0x00000010ff4c7819 */ /* 0x000fe2000001164d */
[----:B------:R-:W-:Y:S01]  /*ced0*/  HADD2.F32 R91, -RZ, R42.H0_H0 ;  /* 0x2000002aff5b7230 */ /* 0x000fe20000004100 */
[----:B------:R-:W-:Y:S01]  /*cee0*/  SHF.R.U32.HI R77, RZ, 0x8, R67 ;  /* 0x00000008ff4d7819 */ /* 0x000fe20000011643 */
        /* <DEDUP_REMOVED lines=9> */
[----:B------:R-:W-:Y:S01]  /*cf80*/  LOP3.LUT R78, R67, 0xff0000ff, RZ, 0xc0, !PT ;  /* 0xff0000ff434e7812 */ /* 0x000fe200078ec0ff */
[----:B------:R-:W-:Y:S01]  /*cf90*/  IMAD.SHL.U32 R57, R57, 0x100, RZ ;  /* 0x0000010039397824 */ /* 0x000fe200078e00ff */
[----:B------:R-:W-:Y:S01]  /*cfa0*/  SHF.R.U32.HI R67, RZ, 0x10, R67 ;  /* 0x00000010ff437819 */ /* 0x000fe20000011643 */
[----:B------:R-:W-:-:S02]  /*cfb0*/  IMAD.SHL.U32 R89, R64, 0x100, RZ ;  /* 0x0000010040597824 */ /* 0x000fc400078e00ff */
[-C--:B------:R-:W-:Y:S01]  /*cfc0*/  FMUL.FTZ R79, R90, R157.reuse ;  /* 0x0000009d5a4f7220 */ /* 0x080fe20000410000 */
[----:B------:R-:W-:Y:S01]  /*cfd0*/  FMUL.FTZ R157, R42, R157 ;  /* 0x0000009d2a9d7220 */ /* 0x000fe20000410000 */
[----:B------:R-:W-:Y:S01]  /*cfe0*/  LOP3.LUT R57, R60, 0xff00, R57, 0xf8, !PT ;  /* 0x0000ff003c397812 */ /* 0x000fe200078ef839 */
[----:B------:R-:W-:Y:S02]  /*cff0*/  IMAD.U32 R65, R65, 0x10000, RZ ;  /* 0x0001000041417824 */ /* 0x000fe400078e00ff */
[-C--:B------:R-:W-:Y:S01]  /*d000*/  FFMA.FTZ R79, R42, R159.reuse, -R79 ;  /* 0x0000009f2a4f7223 */ /* 0x080fe2000001084f */
[----:B------:R-:W-:Y:S01]  /*d010*/  IMAD.SHL.U32 R42, R62, 0x100, RZ ;  /* 0x000001003e2a7824 */ /* 0x000fe200078e00ff */
[----:B------:R-:W-:Y:S01]  /*d020*/  LOP3.LUT R60, R66, 0xff00, R89, 0xf8, !PT ;  /* 0x0000ff00423c7812 */ /* 0x000fe200078ef859 */
[----:B------:R-:W-:Y:S01]  /*d030*/  IMAD.SHL.U32 R77, R77, 0x100, RZ ;  /* 0x000001004d4d7824 */ /* 0x000fe200078e00ff */
[----:B------:R-:W-:Y:S01]  /*d040*/  SHF.L.U32 R63, R63, 0x10, RZ ;  /* 0x000000103f3f7819 */ /* 0x000fe200000006ff */
[----:B------:R-:W-:Y:S01]  /*d050*/  IMAD.U32 R76, R76, 0x10000, RZ ;  /* 0x000100004c4c7824 */ /* 0x000fe200078e00ff */
[----:B------:R-:W-:Y:S01]  /*d060*/  LOP3.LUT R42, R61, 0xff00, R42, 0xf8, !PT ;  /* 0x0000ff003d2a7812 */ /* 0x000fe200078ef82a */
[----:B------:R-:W-:Y:S01]  /*d070*/  IMAD.U32 R62, R67, 0x10000, RZ ;  /* 0x00010000433e7824 */ /* 0x000fe200078e00ff */
[----:B------:R-:W-:Y:S01]  /*d080*/  F2FP.SATFINITE.E4M3.F32.PACK_AB_MERGE_C R54, R54, R44, RZ ;  /* 0x0000002c3636723e */ /* 0x000fe200048070ff */
[----:B------:R-:W-:Y:S01]  /*d090*/  FFMA.FTZ R90, R90, R159, R157 ;  /* 0x0000009f5a5a7223 */ /* 0x000fe2000001009d */
[----:B------:R-:W-:-:S02]  /*d0a0*/  F2FP.SATFINITE.E4M3.F32.PACK_AB_MERGE_C R53, R53, R40, RZ ;  /* 0x000000283535723e */ /* 0x000fc400048070ff */
[----:B------:R-:W-:Y:S02]  /*d0b0*/  LOP3.LUT R60, R60, 0xff0000, R65, 0xf8, !PT ;  /* 0x00ff00003c3c7812 */ /* 0x000fe400078ef841 */
[----:B------:R-:W-:Y:S02]  /*d0c0*/  LOP3.LUT R77, R78, 0xff00, R77, 0xf8, !PT ;  /* 0x0000ff004e4d7812 */ /* 0x000fe400078ef84d */
[----:B------:R-:W-:Y:S02]  /*d0d0*/  LOP3.LUT R42, R42, 0xff0000, R63, 0xf8, !PT ;  /* 0x00ff00002a2a7812 */ /* 0x000fe400078ef83f */
[----:B------:R-:W-:Y:S02]  /*d0e0*/  F2FP.SATFINITE.E4M3.F32.PACK_AB_MERGE_C R40, R58, R59, R54 ;  /* 0x0000003b3a28723e */ /* 0x000fe40004807036 */
[----:B------:R-:W-:Y:S02]  /*d0f0*/  F2FP.SATFINITE.E4M3.F32.PACK_AB_MERGE_C R55, R55, R56, R53 ;  /* 0x000000383737723e */ /* 0x000fe40004807035 */
[----:B------:R-:W-:-:S02]  /*d100*/  LOP3.LUT R57, R57, 0xff0000, R76, 0xf8, !PT ;  /* 0x00ff000039397812 */ /* 0x000fc400078ef84c */
[----:B------:R-:W-:Y:S02]  /*d110*/  F2FP.F16.E4M3.UNPACK_B R58, R45 ;  /* 0x0000002dff3a723e */ /* 0x000fe400020006ff */
[----:B------:R-:W-:Y:S02]  /*d120*/  F2FP.F16.E4M3.UNPACK_B R63, R60 ;  /* 0x0000003cff3f723e */ /* 0x000fe400020006ff */
[----:B------:R-:W-:Y:S01]  /*d130*/  F2FP.F16.E4M3.UNPACK_B R56, R41 ;  /* 0x00000029ff38723e */ /* 0x000fe200020006ff */
[----:B------:R-:W-:Y:S01]  /*d140*/  HADD2.F32 R53, -RZ, R58.H0_H0 ;  /* 0x2000003aff357230 */ /* 0x000fe20000004100 */
[----:B------:R-:W-:Y:S01]  /*d150*/  LOP3.LUT R44, R77, 0xff0000, R62, 0xf8, !PT ;  /* 0x00ff00004d2c7812 */ /* 0x000fe200078ef83e */
[----:B------:R-:W-:Y:S01]  /*d160*/  HADD2.F32 R61, -RZ, R63.H0_H0 ;  /* 0x2000003fff3d7230 */ /* 0x000fe20000004100 */
[-C--:B------:R-:W-:Y:S01]  /*d170*/  F2FP.F16.E4M3.UNPACK_B R62, R57.reuse ;  /* 0x00000039ff3e723e */ /* 0x080fe200020006ff */
[--C-:B------:R-:W-:Y:S01]  /*d180*/  HADD2.F32 R54, -RZ, R56.reuse.H0_H0 ;  /* 0x20000038ff367230 */ /* 0x100fe20000004100 */
[----:B------:R-:W-:Y:S01]  /*d190*/  F2FP.F16.E4M3.UNPACK_B R57, R57.H1 ;  /* 0x00000039ff39723e */ /* 0x000fe200030006ff */
[----:B------:R-:W-:-:S02]  /*d1a0*/  HADD2.F32 R56, -RZ, R56.H1_H1 ;  /* 0x30000038ff387230 */ /* 0x000fc40000004100 */
[CC--:B------:R-:W-:Y:S01]  /*d1b0*/  FMUL.FTZ R65, R53.reuse, R61.reuse ;  /* 0x0000003d35417220 */ /* 0x0c0fe20000410000 */
[----:B------:R-:W-:Y:S02]  /*d1c0*/  HADD2.F32 R59, -RZ, R62.H0_H0 ;  /* 0x2000003eff3b7230 */ /* 0x000fe40000004100 */
[C---:B------:R-:W-:Y:S01]  /*d1d0*/  FMUL.FTZ R64, R54.reuse, R61 ;  /* 0x0000003d36407220 */ /* 0x040fe20000410000 */
[----:B------:R-:W-:Y:S01]  /*d1e0*/  HADD2.F32 R61, -RZ, R58.H1_H1 ;  /* 0x3000003aff3d7230 */ /* 0x000fe20000004100 */
[----:B------:R-:W-:Y:S01]  /*d1f0*/  F2FP.F16.E4M3.UNPACK_B R58, R41.H1 ;  /* 0x00000029ff3a723e */ /* 0x000fe200030006ff */
[----:B------:R-:W-:Y:S02]  /*d200*/  HADD2.F32 R62, -RZ, R62.H1_H1 ;  /* 0x3000003eff3e7230 */ /* 0x000fe40000004100 */
[-C--:B------:R-:W-:Y:S01]  /*d210*/  FFMA.FTZ R54, R54, R59.reuse, -R65 ;  /* 0x0000003b36367223 */ /* 0x080fe20000010841 */
[----:B------:R-:W-:Y:S01]  /*d220*/  FFMA.FTZ R53, R53, R59, R64 ;  /* 0x0000003b35357223 */ /* 0x000fe20000010040 */
[----:B------:R-:W-:Y:S01]  /*d230*/  F2FP.F16.E4M3.UNPACK_B R59, R45.H1 ;  /* 0x0000002dff3b723e */ /* 0x000fe200030006ff */
[----:B------:R-:W-:Y:S01]  /*d240*/  HADD2.F32 R45, -RZ, R63.H1_H1 ;  /* 0x3000003fff2d7230 */ /* 0x000fe20000004100 */
[----:B------:R-:W-:-:S02]  /*d250*/  F2FP.F16.E4M3.UNPACK_B R63, R60.H1 ;  /* 0x0000003cff3f723e */ /* 0x000fc400030006ff */
[----:B------:R-:W-:Y:S01]  /*d260*/  F2FP.SATFINITE.E4M3.F32.PACK_AB_MERGE_C R88, R88, R94, RZ ;  /* 0x0000005e5858723e */ /* 0x000fe200048070ff */
[----:B------:R-:W-:Y:S02]  /*d270*/  HADD2.F32 R60, -RZ, R59.H0_H0 ;  /* 0x2000003bff3c7230 */ /* 0x000fe40000004100 */
[-C--:B------:R-:W-:Y:S01]  /*d280*/  FMUL.FTZ R41, R61, R45.reuse ;  /* 0x0000002d3d297220 */ /* 0x080fe20000410000 */
[C---:B------:R-:W-:Y:S01]  /*d290*/  FMUL.FTZ R66, R56.reuse, R45 ;  /* 0x0000002d38427220 */ /* 0x040fe20000410000 */
[----:B------:R-:W-:Y:S01]  /*d2a0*/  HADD2.F32 R64, -RZ, R63.H0_H0 ;  /* 0x2000003fff407230 */ /* 0x000fe20000004100 */
[----:B------:R-:W-:Y:S01]  /*d2b0*/  F2FP.SATFINITE.E4M3.F32.PACK_AB_MERGE_C R79, R79, R92, R88 ;  /* 0x0000005c4f4f723e */ /* 0x000fe20004807058 */
[----:B------:R-:W-:Y:S02]  /*d2c0*/  HADD2.F32 R45, -RZ, R58.H0_H0 ;  /* 0x2000003aff2d7230 */ /* 0x000fe40000004100 */
[-C--:B------:R-:W-:Y:S01]  /*d2d0*/  FFMA.FTZ R41, R56, R62.reuse, -R41 ;  /* 0x0000003e38297223 */ /* 0x080fe20000010829 */
[----:B------:R-:W-:Y:S01]  /*d2e0*/  FFMA.FTZ R56, R61, R62, R66 ;  /* 0x0000003e3d387223 */ /* 0x000fe20000010042 */
[----:B------:R-:W-:-:S02]  /*d2f0*/  HADD2.F32 R61, -RZ, R57.H0_H0 ;  /* 0x20000039ff3d7230 */ /* 0x000fc40000004100 */
[CC--:B------:R-:W-:Y:S01]  /*d300*/  FMUL.FTZ R66, R60.reuse, R64.reuse ;  /* 0x000000403c427220 */ /* 0x0c0fe20000410000 */
[----:B------:R-:W-:Y:S02]  /*d310*/  HADD2.F32 R62, -RZ, R59.H1_H1 ;  /* 0x3000003bff3e7230 */ /* 0x000fe40000004100 */
[C---:B------:R-:W-:Y:S01]  /*d320*/  FMUL.FTZ R65, R45.reuse, R64 ;  /* 0x000000402d417220 */ /* 0x040fe20000410000 */
[----:B------:R-:W-:Y:S02]  /*d330*/  HADD2.F32 R59, -RZ, R63.H1_H1 ;  /* 0x3000003fff3b7230 */ /* 0x000fe40000004100 */
[-C--:B------:R-:W-:Y:S01]  /*d340*/  FFMA.FTZ R45, R45, R61.reuse, -R66 ;  /* 0x0000003d2d2d7223 */ /* 0x080fe20000010842 */
[----:B------:R-:W-:Y:S01]  /*d350*/  HADD2.F32 R58, -RZ, R58.H1_H1 ;  /* 0x3000003aff3a7230 */ /* 0x000fe20000004100 */
[----:B------:R-:W-:Y:S01]  /*d360*/  F2FP.F16.E4M3.UNPACK_B R64, R42 ;  /* 0x0000002aff40723e */ /* 0x000fe200020006ff */
[----:B------:R-:W-:Y:S02]  /*d370*/  HADD2.F32 R63, -RZ, R57.H1_H1 ;  /* 0x30000039ff3f7230 */ /* 0x000fe40000004100 */
[----:B------:R-:W-:Y:S01]  /*d380*/  FFMA.FTZ R57, R60, R61, R65 ;  /* 0x0000003d3c397223 */ /* 0x000fe20000010041 */
[----:B------:R-:W-:Y:S01]  /*d390*/  FMUL.FTZ R67, R62, R59 ;  /* 0x0000003b3e437220 */ /* 0x000fe20000410000 */
[----:B------:R-:W-:Y:S01]  /*d3a0*/  F2FP.F16.E4M3.UNPACK_B R60, R47 ;  /* 0x0000002fff3c723e */ /* 0x000fe200020006ff */
[C---:B------:R-:W-:Y:S01]  /*d3b0*/  FMUL.FTZ R65, R58.reuse, R59 ;  /* 0x0000003b3a417220 */ /* 0x040fe20000410000 */
[----:B------:R-:W-:Y:S01]  /*d3c0*/  F2FP.F16.E4M3.UNPACK_B R61, R44 ;  /* 0x0000002cff3d723e */ /* 0x000fe200020006ff */
[----:B------:R-:W-:Y:S01]  /*d3d0*/  FFMA.FTZ R58, R58, R63, -R67 ;  /* 0x0000003f3a3a7223 */ /* 0x000fe20000010843 */
[----:B------:R-:W-:Y:S01]  /*d3e0*/  F2FP.F16.E4M3.UNPACK_B R59, R43 ;  /* 0x0000002bff3b723e */ /* 0x000fe200020006ff */
[----:B------:R-:W-:Y:S01]  /*d3f0*/  FFMA.FTZ R62, R62, R63, R65 ;  /* 0x0000003f3e3e7223 */ /* 0x000fe20000010041 */
[----:B------:R-:W-:Y:S01]  /*d400*/  HADD2.F32 R65, -RZ, R60.H0_H0 ;  /* 0x2000003cff417230 */ /* 0x000fe20000004100 */
[----:B------:R-:W-:Y:S01]  /*d410*/  F2FP.F16.E4M3.UNPACK_B R47, R47.H1 ;  /* 0x0000002fff2f723e */ /* 0x000fe200030006ff */
[----:B------:R-:W-:Y:S01]  /*d420*/  HADD2.F32 R76, -RZ, R61.H0_H0 ;  /* 0x2000003dff4c7230 */ /* 0x000fe20000004100 */
[----:B------:R-:W-:Y:S01]  /*d430*/  F2FP.SATFINITE.E4M3.F32.PACK_AB_MERGE_C R45, R58, R45, RZ ;  /* 0x0000002d3a2d723e */ /* 0x000fe200048070ff */
        /* <DEDUP_REMOVED lines=10> */
[----:B------:R-:W-:Y:S01]  /*d4e0*/  F2FP.F16.E4M3.UNPACK_B R76, R44.H1 ;  /* 0x0000002cff4c723e */ /* 0x000fe200030006ff */
[----:B------:R-:W-:Y:S01]  /*d4f0*/  HADD2.F32 R64, -RZ, R64.H1_H1 ;  /* 0x30000040ff407230 */ /* 0x000fe20000004100 */
[----:B------:R-:W-:Y:S01]  /*d500*/  F2FP.F16.E4M3.UNPACK_B R44, R43.H1 ;  /* 0x0000002bff2c723e */ /* 0x000fe200030006ff */
[----:B------:R-:W-:Y:S01]  /*d510*/  HADD2.F32 R43, -RZ, R47.H0_H0 ;  /* 0x2000002fff2b7230 */ /* 0x000fe20000004100 */
[----:B------:R-:W-:Y:S01]  /*d520*/  F2FP.F16.E4M3.UNPACK_B R66, R42.H1 ;  /* 0x0000002aff42723e */ /* 0x000fe200030006ff */
[----:B------:R-:W-:Y:S01]  /*d530*/  HADD2.F32 R77, -RZ, R76.H0_H0 ;  /* 0x2000004cff4d7230 */ /* 0x000fe20000004100 */
[----:B------:R-:W-:Y:S01]  /*d540*/  F2FP.SATFINITE.E4M3.F32.PACK_AB_MERGE_C R57, R62, R57, RZ ;  /* 0x000000393e39723e */ /* 0x000fe200048070ff */
[----:B------:R-:W-:Y:S01]  /*d550*/  HADD2.F32 R42, -RZ, R44.H0_H0 ;  /* 0x2000002cff2a7230 */ /* 0x000fe20000004100 */
[----:B------:R-:W-:Y:S01]  /*d560*/  F2FP.SATFINITE.E4M3.F32.PACK_AB_MERGE_C R41, R41, R54, R45 ;  /* 0x000000362929723e */ /* 0x000fe2000480702d */
        /* <DEDUP_REMOVED lines=9> */
[CC--:B------:R-:W-:Y:S01]  /*d600*/  FMUL.FTZ R67, R47.reuse, R76.reuse ;  /* 0x0000004c2f437220 */ /* 0x0c0fe20000410000 */
[----:B------:R-:W-:Y:S01]  /*d610*/  F2FP.SATFINITE.E4M3.F32.PACK_AB_MERGE_C R46, R90, R93, R46 ;  /* 0x0000005d5a2e723e */ /* 0x000fe2000480702e */
[----:B------:R-:W-:Y:S01]  /*d620*/  FMUL.FTZ R76, R44, R76 ;  /* 0x0000004c2c4c7220 */ /* 0x000fe20000410000 */
[----:B------:R-:W-:Y:S01]  /*d630*/  F2FP.SATFINITE.E4M3.F32.PACK_AB_MERGE_C R45, R56, R53, R57 ;  /* 0x00000035382d723e */ /* 0x000fe20004807039 */
[-C--:B------:R-:W-:Y:S01]  /*d640*/  FFMA.FTZ R67, R44, R66.reuse, -R67 ;  /* 0x000000422c437223 */ /* 0x080fe20000010843 */
[CC--:B------:R-:W-:Y:S01]  /*d650*/  FMUL.FTZ R44, R60.reuse, R61.reuse ;  /* 0x0000003d3c2c7220 */ /* 0x0c0fe20000410000 */
[----:B------:R-:W-:Y:S01]  /*d660*/  FFMA.FTZ R76, R47, R66, R76 ;  /* 0x000000422f4c7223 */ /* 0x000fe2000001004c */
[C---:B------:R-:W-:Y:S02]  /*d670*/  FMUL.FTZ R61, R59.reuse, R61 ;  /* 0x0000003d3b3d7220 */ /* 0x040fe40000410000 */
[----:B------:R-:W-:Y:S01]  /*d680*/  FFMA.FTZ R44, R59, R64, -R44 ;  /* 0x000000403b2c7223 */ /* 0x000fe2000001082c */
[----:B------:R-:W-:Y:S01]  /*d690*/  F2FP.SATFINITE.E4M3.F32.PACK_AB_MERGE_C R42, R67, R42, RZ ;  /* 0x0000002a432a723e */ /* 0x000fe200048070ff */
[----:B------:R-:W-:Y:S01]  /*d6a0*/  FFMA.FTZ R60, R60, R64, R61 ;  /* 0x000000403c3c7223 */ /* 0x000fe2000001003d */
[----:B------:R-:W-:-:S02]  /*d6b0*/  F2FP.SATFINITE.E4M3.F32.PACK_AB_MERGE_C R76, R76, R43, RZ ;  /* 0x0000002b4c4c723e */ /* 0x000fc400048070ff */
[----:B------:R-:W-:Y:S01]  /*d6c0*/  F2FP.SATFINITE.E4M3.F32.PACK_AB_MERGE_C R43, R44, R63, R42 ;  /* 0x0000003f2c2b723e */ /* 0x000fe2000480702a */
[----:B------:R-:W-:Y:S01]  /*d6d0*/  IMAD.MOV.U32 R44, RZ, RZ, R55 ;  /* 0x000000ffff2c7224 */ /* 0x000fe200078e0037 */
[----:B------:R-:W-:Y:S01]  /*d6e0*/  F2FP.SATFINITE.E4M3.F32.PACK_AB_MERGE_C R47, R60, R65, R76 ;  /* 0x000000413c2f723e */ /* 0x000fe2000480704c */
[----:B------:R-:W-:-:S07]  /*d6f0*/  IMAD.MOV.U32 R42, RZ, RZ, R79 ;  /* 0x000000ffff2a7224 */ /* 0x000fce00078e004f */
.L_x_2384:
[----:B------:R-:W-:Y:S05]  /*d700*/  BSYNC B2 ;  /* 0x0000000000027941 */ /* 0x000fea0003800000 */
.L_x_2383:
[----:B-1----:R1:W-:Y:S04]  /*d710*/  STG.E.128 desc[UR54][R48.64], R40 ;  /* 0x0000002830007986 */ /* 0x0023e8000c101d36 */
[----:B---3--:R1:W-:Y:S02]  /*d720*/  @!P2 STG.E.128 desc[UR54][R50.64], R44 ;  /* 0x0000002c3200a986 */ /* 0x0083e4000c101d36 */
.L_x_2382:
[----:B------:R-:W-:Y:S05]  /*d730*/  BSYNC B1 ;  /* 0x0000000000017941 */ /* 0x000fea0003800000 */
.L_x_2381:
        /* <DEDUP_REMOVED lines=46> */
[----:B------:R-:W-:Y:S01]  /*da20*/  LOP3.LUT R61, R83, 0xff0000ff, RZ, 0xc0, !PT ;  /* 0xff0000ff533d7812 */ /* 0x000fe200078ec0ff */
[----:B------:R-:W-:Y:S01]  /*da30*/  IMAD.U32 R44, R66, 0x10000, RZ ;  /* 0x00010000422c7824 */ /* 0x000fe200078e00ff */
[----:B------:R-:W-:-:S02]  /*da40*/  SHF.R.U32.HI R60, RZ, 0x8, R71 ;  /* 0x00000008ff3c7819 */ /* 0x000fc40000011647 */
[----:B------:R-:W-:Y:S01]  /*da50*/  LOP3.LUT R63, R61, 0xff00, R40, 0xf8, !PT ;  /* 0x0000ff003d3f7812 */ /* 0x000fe200078ef828 */
[----:B------:R-:W-:Y:S01]  /*da60*/  IMAD.U32 R40, R64, 0x10000, RZ ;  /* 0x0001000040287824 */ /* 0x000fe200078e00ff */
[----:B------:R-:W-:Y:S02]  /*da70*/  SHF.R.U32.HI R62, RZ, 0x8, R69 ;  /* 0x00000008ff3e7819 */ /* 0x000fe40000011645 */
[----:B------:R-:W-:Y:S02]  /*da80*/  LOP3.LUT R67, R71, 0xff0000ff, RZ, 0xc0, !PT ;  /* 0xff0000ff47437812 */ /* 0x000fe400078ec0ff */
[----:B------:R-:W-:Y:S01]  /*da90*/  SHF.L.U32 R46, R60, 0x8, RZ ;  /* 0x000000083c2e7819 */ /* 0x000fe200000006ff */
[----:B------:R-:W-:Y:S01]  /*daa0*/  IMAD.SHL.U32 R42, R62, 0x100, RZ ;  /* 0x000001003e2a7824 */ /* 0x000fe200078e00ff */
[----:B------:R-:W-:Y:S02]  /*dab0*/  LOP3.LUT R44, R59, 0xff0000, R44, 0xf8, !PT ;  /* 0x00ff00003b2c7812 */ /* 0x000fe400078ef82c */
[----:B------:R-:W-:-:S02]  /*dac0*/  F2FP.F16.E4M3.UNPACK_B R64, R151.H1 ;  /* 0x00000097ff40723e */ /* 0x000fc400030006ff */
[----:B------:R-:W-:Y:S02]  /*dad0*/  F2FP.F16.E4M3.UNPACK_B R61, R58.H1 ;  /* 0x0000003aff3d723e */ /* 0x000fe400030006ff */
[----:B------:R-:W-:Y:S02]  /*dae0*/  F2FP.F16.E4M3.UNPACK_B R59, R57.H1 ;  /* 0x00000039ff3b723e */ /* 0x000fe400030006ff */
[----:B------:R-:W-:Y:S01]  /*daf0*/  SHF.R.U32.HI R54, RZ, 0x10, R71 ;  /* 0x00000010ff367819 */ /* 0x000fe20000011647 */
[----:B------:R-:W-:Y:S01]  /*db00*/  HADD2.F32 R62, -RZ, R61.H0_H0 ;  /* 0x2000003dff3e7230 */ /* 0x000fe20000004100 */
[----:B------:R-:W-:Y:S01]  /*db10*/  SHF.R.U32.HI R53, RZ, 0x10, R69 ;  /* 0x00000010ff357819 */ /* 0x000fe20000011645 */
[----:B------:R-:W-:Y:S01]  /*db20*/  HADD2.F32 R60, -RZ, R59.H0_H0 ;  /* 0x2000003bff3c7230 */ /* 0x000fe20000004100 */
[----:B------:R-:W-:Y:S01]  /*db30*/  LOP3.LUT R71, R67, 0xff00, R46, 0xf8, !PT ;  /* 0x0000ff0043477812 */ /* 0x000fe200078ef82e */
[----:B------:R-:W-:Y:S01]  /*db40*/  HADD2.F32 R67, -RZ, R64.H0_H0 ;  /* 0x20000040ff437230 */ /* 0x000fe20000004100 */
[----:B------:R-:W-:Y:S01]  /*db50*/  LOP3.LUT R40, R63, 0xff0000, R40, 0xf8, !PT ;  /* 0x00ff00003f287812 */ /* 0x000fe200078ef828 */
[----:B------:R-:W-:Y:S01]  /*db60*/  IMAD.U32 R46, R53, 0x10000, RZ ;  /* 0x00010000352e7824 */ /* 0x000fe200078e00ff */
[----:B------:R-:W-:-:S02]  /*db70*/  LOP3.LUT R65, R69, 0xff0000ff, RZ, 0xc0, !PT ;  /* 0xff0000ff45417812 */ /* 0x000fc400078ec0ff */
[----:B------:R-:W-:Y:S01]  /*db80*/  F2FP.F16.E4M3.UNPACK_B R63, R153.H1 ;  /* 0x00000099ff3f723e */ /* 0x000fe200030006ff */
[-C--:B------:R-:W-:Y:S01]  /*db90*/  FMUL.FTZ R53, R62, R67.reuse ;  /* 0x000000433e357220 */ /* 0x080fe20000410000 */
[----:B------:R-:W-:Y:S01]  /*dba0*/  LOP3.LUT R69, R65, 0xff00, R42, 0xf8, !PT ;  /* 0x0000ff0041457812 */ /* 0x000fe200078ef82a */
[----:B------:R-:W-:Y:S01]  /*dbb0*/  FMUL.FTZ R67, R60, R67 ;  /* 0x000000433c437220 */ /* 0x000fe20000410000 */
[----:B------:R-:W-:Y:S01]  /*dbc0*/  IMAD.U32 R42, R54, 0x10000, RZ ;  /* 0x00010000362a7824 */ /* 0x000fe200078e00ff */
[----:B------:R-:W-:Y:S01]  /*dbd0*/  F2FP.F16.E4M3.UNPACK_B R151, R151 ;  /* 0x00000097ff97723e */ /* 0x000fe200020006ff */
[----:B------:R-:W-:Y:S01]  /*dbe0*/  HADD2.F32 R65, -RZ, R63.H0_H0 ;  /* 0x2000003fff417230 */ /* 0x000fe20000004100 */
[----:B------:R-:W-:Y:S02]  /*dbf0*/  F2FP.F16.E4M3.UNPACK_B R153, R153 ;  /* 0x00000099ff99723e */ /* 0x000fe400020006ff */
[----:B------:R-:W-:Y:S01]  /*dc00*/  LOP3.LUT R42, R71, 0xff0000, R42, 0xf8, !PT ;  /* 0x00ff0000472a7812 */ /* 0x000fe200078ef82a */
[----:B------:R-:W-:-:S02]  /*dc10*/  HADD2.F32 R66, -RZ, R151.H0_H0 ;  /* 0x20000097ff427230 */ /* 0x000fc40000004100 */
[-C--:B------:R-:W-:Y:S01]  /*dc20*/  FFMA.FTZ R53, R60, R65.reuse, -R53 ;  /* 0x000000413c357223 */ /* 0x080fe20000010835 */
[----:B------:R-:W-:Y:S01]  /*dc30*/  FFMA.FTZ R54, R62, R65, R67 ;  /* 0x000000413e367223 */ /* 0x000fe20000010043 */
[----:B------:R-:W-:Y:S01]  /*dc40*/  HADD2.F32 R65, -RZ, R63.H1_H1 ;  /* 0x3000003fff417230 */ /* 0x000fe20000004100 */
[----:B------:R-:W-:Y:S01]  /*dc50*/  F2FP.F16.E4M3.UNPACK_B R62, R58 ;  /* 0x0000003aff3e723e */ /* 0x000fe200020006ff */
[----:B------:R-:W-:Y:S01]  /*dc60*/  HADD2.F32 R63, -RZ, R64.H1_H1 ;  /* 0x30000040ff3f7230 */ /* 0x000fe20000004100 */
[----:B------:R-:W-:Y:S01]  /*dc70*/  LOP3.LUT R46, R69, 0xff0000, R46, 0xf8, !PT ;  /* 0x00ff0000452e7812 */ /* 0x000fe200078ef82e */
[----:B------:R-:W-:Y:S02]  /*dc80*/  HADD2.F32 R60, -RZ, R59.H1_H1 ;  /* 0x3000003bff3c7230 */ /* 0x000fe40000004100 */
[----:B------:R-:W-:Y:S01]  /*dc90*/  HADD2.F32 R64, -RZ, R61.H1_H1 ;  /* 0x3000003dff407230 */ /* 0x000fe20000004100 */
[----:B------:R-:W-:Y:S01]  /*dca0*/  F2FP.F16.E4M3.UNPACK_B R61, R57 ;  /* 0x00000039ff3d723e */ /* 0x000fe200020006ff */
[----:B------:R-:W-:-:S02]  /*dcb0*/  HADD2.F32 R151, -RZ, R151.H1_H1 ;  /* 0x30000097ff977230 */ /* 0x000fc40000004100 */
[-C--:B------:R-:W-:Y:S01]  /*dcc0*/  FMUL.FTZ R67, R60, R63.reuse ;  /* 0x0000003f3c437220 */ /* 0x080fe20000410000 */
        /* <DEDUP_REMOVED lines=85> */
[-C--:B------:R-:W-:Y:S01]  /*e220*/  FFMA.FTZ R60, R60, R62.reuse, -R65 ;  /* 0x0000003e3c3c7223 */ /* 0x080fe20000010841 */
[----:B------:R-:W-:Y:S01]  /*e230*/  F2FP.F16.E4M3.UNPACK_B R59, R41.H1 ;  /* 0x00000029ff3b723e */ /* 0x000fe200030006ff */
[----:B------:R-:W-:Y:S01]  /*e240*/  FFMA.FTZ R41, R63, R62, R66 ;  /* 0x0000003e3f297223 */ /* 0x000fe20000010042 */
[----:B------:R-:W-:Y:S01]  /*e250*/  HADD2.F32 R46, -RZ, R61.H0_H0 ;  /* 0x2000003dff2e7230 */ /* 0x000fe20000004100 */
[-C--:B------:R-:W-:Y:S01]  /*e260*/  F2FP.F16.E4M3.UNPACK_B R70, R42.reuse ;  /* 0x0000002aff46723e */ /* 0x080fe200020006ff */
[----:B------:R-:W-:Y:S01]  /*e270*/  HADD2.F32 R63, -RZ, R64.H0_H0 ;  /* 0x20000040ff3f7230 */ /* 0x000fe20000004100 */
[----:B------:R-:W-:Y:S01]  /*e280*/  F2FP.F16.E4M3.UNPACK_B R71, R42.H1 ;  /* 0x0000002aff47723e */ /* 0x000fe200030006ff */
[----:B------:R-:W-:Y:S01]  /*e290*/  HADD2.F32 R45, -RZ, R59.H0_H0 ;  /* 0x2000003bff2d7230 */ /* 0x000fe20000004100 */
[----:B------:R-:W-:Y:S01]  /*e2a0*/  F2FP.F16.E4M3.UNPACK_B R67, R40 ;  /* 0x00000028ff43723e */ /* 0x000fe200020006ff */
[----:B------:R-:W-:-:S02]  /*e2b0*/  HADD2.F32 R62, -RZ, R61.H1_H1 ;  /* 0x3000003dff3e7230 */ /* 0x000fc40000004100 */
[-C--:B------:R-:W-:Y:S01]  /*e2c0*/  FMUL.FTZ R66, R46, R63.reuse ;  /* 0x0000003f2e427220 */ /* 0x080fe20000410000 */
[----:B------:R-:W-:Y:S02]  /*e2d0*/  HADD2.F32 R65, -RZ, R64.H1_H1 ;  /* 0x30000040ff417230 */ /* 0x000fe40000004100 */
[----:B------:R-:W-:Y:S01]  /*e2e0*/  FMUL.FTZ R63, R45, R63 ;  /* 0x0000003f2d3f7220 */ /* 0x000fe20000410000 */
[----:B------:R-:W-:Y:S01]  /*e2f0*/  HADD2.F32 R59, -RZ, R59.H1_H1 ;  /* 0x3000003bff3b7230 */ /* 0x000fe20000004100 */
[----:B------:R-:W-:Y:S01]  /*e300*/  F2FP.SATFINITE.E4M3.F32.PACK_AB_MERGE_C R53, R152, R69, R77 ;  /* 0x000000459835723e */ /* 0x000fe2000480704d */
[--C-:B------:R-:W-:Y:S02]  /*e310*/  HADD2.F32 R61, -RZ, R44.reuse.H0_H0 ;  /* 0x2000002cff3d7230 */ /* 0x100fe40000004100 */
[-C--:B------:R-:W-:Y:S01]  /*e320*/  FMUL.FTZ R68, R62, R65.reuse ;  /* 0x000000413e447220 */ /* 0x080fe20000410000 */
[----:B------:R-:W-:Y:S02]  /*e330*/  HADD2.F32 R64, -RZ, R44.H1_H1 ;  /* 0x3000002cff407230 */ /* 0x000fe40000004100 */
[----:B------:R-:W-:Y:S01]  /*e340*/  FMUL.FTZ R65, R59, R65 ;  /* 0x000000413b417220 */ /* 0x000fe20000410000 */
[----:B------:R-:W-:-:S02]  /*e350*/  HADD2.F32 R77, -RZ, R71.H0_H0 ;  /* 0x20000047ff4d7230 */ /* 0x000fc40000004100 */
[-C--:B------:R-:W-:Y:S01]  /*e360*/  FFMA.FTZ R44, R45, R61.reuse, -R66 ;  /* 0x0000003d2d2c7223 */ /* 0x080fe20000010842 */
[----:B------:R-:W-:Y:S01]  /*e370*/  FFMA.FTZ R45, R46, R61, R63 ;  /* 0x0000003d2e2d7223 */ /* 0x000fe2000001003f */
[----:B------:R-:W-:Y:S01]  /*e380*/  F2FP.F16.E4M3.UNPACK_B R63, R47 ;  /* 0x0000002fff3f723e */ /* 0x000fe200020006ff */
[-C--:B------:R-:W-:Y:S01]  /*e390*/  FFMA.FTZ R59, R59, R64.reuse, -R68 ;  /* 0x000000403b3b7223 */ /* 0x080fe20000010844 */
[----:B------:R-:W-:Y:S01]  /*e3a0*/  FFMA.FTZ R46, R62, R64, R65 ;  /* 0x000000403e2e7223 */ /* 0x000fe20000010041 */
[----:B------:R-:W-:Y:S01]  /*e3b0*/  F2FP.F16.E4M3.UNPACK_B R61, R43 ;  /* 0x0000002bff3d723e */ /* 0x000fe200020006ff */
[----:B------:R-:W-:Y:S01]  /*e3c0*/  HADD2.F32 R42, -RZ, R67.H0_H0 ;  /* 0x20000043ff2a7230 */ /* 0x000fe20000004100 */
[----:B------:R-:W-:Y:S01]  /*e3d0*/  F2FP.F16.E4M3.UNPACK_B R64, R47.H1 ;  /* 0x0000002fff40723e */ /* 0x000fe200030006ff */
[----:B------:R-:W-:Y:S01]  /*e3e0*/  HADD2.F32 R65, -RZ, R63.H0_H0 ;  /* 0x2000003fff417230 */ /* 0x000fe20000004100 */
[----:B------:R-:W-:Y:S01]  /*e3f0*/  F2FP.F16.E4M3.UNPACK_B R43, R43.H1 ;  /* 0x0000002bff2b723e */ /* 0x000fe200030006ff */
        /* <DEDUP_REMOVED lines=9> */
[----:B------:R-:W-:Y:S01]  /*e490*/  FMUL.FTZ R78, R47, R40 ;  /* 0x000000282f4e7220 */ /* 0x000fe20000410000 */
[----:B------:R-:W-:Y:S02]  /*e4a0*/  HADD2.F32 R71, -RZ, R71.H1_H1 ;  /* 0x30000047ff477230 */ /* 0x000fe40000004100 */
[-C--:B------:R-:W-:Y:S01]  /*e4b0*/  FMUL.FTZ R79, R66, R77.reuse ;  /* 0x0000004d424f7220 */ /* 0x080fe20000410000 */
[----:B------:R-:W-:Y:S02]  /*e4c0*/  HADD2.F32 R43, -RZ, R43.H1_H1 ;  /* 0x3000002bff2b7230 */ /* 0x000fe40000004100 */
        /* <DEDUP_REMOVED lines=13> */
[----:B------:R-:W-:Y:S01]  /*e5a0*/  FMUL.FTZ R70, R61, R70 ;  /* 0x000000463d467220 */ /* 0x000fe20000410000 */
[-C--:B------:R-:W-:Y:S01]  /*e5b0*/  FFMA.FTZ R76, R43, R68.reuse, -R76 ;  /* 0x000000442b4c7223 */ /* 0x080fe2000001084c */
[----:B------:R-:W-:Y:S01]  /*e5c0*/  FFMA.FTZ R64, R64, R68, R71 ;  /* 0x0000004440407223 */ /* 0x000fe20000010047 */
[----:B------:R-:W-:Y:S01]  /*e5d0*/  FFMA.FTZ R42, R65, R42, R78 ;  /* 0x0000002a412a7223 */ /* 0x000fe2000001004e */
[-C--:B------:R-:W-:Y:S01]  /*e5e0*/  FFMA.FTZ R61, R61, R62.reuse, -R66 ;  /* 0x0000003e3d3d7223 */ /* 0x080fe20000010842 */
        /* <DEDUP_REMOVED lines=10> */
[----:B------:R-:W-:Y:S01]  /*e690*/  IMAD.MOV.U32 R42, RZ, RZ, R54 ;  /* 0x000000ffff2a7224 */ /* 0x000fe200078e0036 */
[----:B------:R-:W-:-:S07]  /*e6a0*/  MOV R46, R53 ;  /* 0x00000035002e7202 */ /* 0x000fce0000000f00 */
.L_x_2388:
[----:B------:R-:W-:Y:S05]  /*e6b0*/  BSYNC B2 ;  /* 0x0000000000027941 */ /* 0x000fea0003800000 */
.L_x_2387:
[----:B-1----:R4:W-:Y:S04]  /*e6c0*/  STG.E.128 desc[UR54][R48.64], R40 ;  /* 0x0000002830007986 */ /* 0x0029e8000c101d36 */
[----:B---3--:R4:W-:Y:S02]  /*e6d0*/  @!P2 STG.E.128 desc[UR54][R50.64], R44 ;  /* 0x0000002c3200a986 */ /* 0x0089e4000c101d36 */
.L_x_2386:
[----:B------:R-:W-:Y:S05]  /*e6e0*/  BSYNC B1 ;  /* 0x0000000000017941 */ /* 0x000fea0003800000 */
.L_x_2385:
[----:B------:R-:W-:-:S13]  /*e6f0*/  ISETP.NE.AND P2, PT, R36, RZ, PT ;  /* 0x000000ff2400720c */ /* 0x000fda0003f45270 */
[----:B------:R-:W-:Y:S05]  /*e700*/  @!P2 BRA `(.L_x_2339) ;  /* 0x0000001000bca947 */ /* 0x000fea0003800000 */
[----:B-1--4-:R-:W3:Y:S01]  /*e710*/  LDL R40, [R1+0x14] ;  /* 0x0000140001287983 */ /* 0x012ee20000100800 */
[----:B------:R-:W-:Y:S01]  /*e720*/  IADD3 R49, P2, P4, R116, R134, R29 ;  /* 0x0000008674317210 */ /* 0x000fe20007c5e01d */
[----:B------:R-:W-:Y:S03]  /*e730*/  BSSY B1, `(.L_x_2389) ;  /* 0x00000ec000017945 */ /* 0x000fe60003800000 */
[----:B------:R-:W-:Y:S02]  /*e740*/  IADD3.X R42, R4, R52, R32, P2, P4 ;  /* 0x00000034042a7210 */ /* 0x000fe400017e8420 */
[----:B------:R-:W-:-:S05]  /*e750*/  IADD3 R48, P2, R49, R122, RZ ;  /* 0x0000007a31307210 */ /* 0x000fca0007f5e0ff */
[----:B------:R-:W-:Y:S01]  /*e760*/  IMAD.X R49, R42, 0x1, R123, P2 ;  /* 0x000000012a317824 */ /* 0x000fe200010e067b */
[----:B------:R-:W-:Y:S02]  /*e770*/  ISETP.GE.AND P2, PT, R6, R132, PT ;  /* 0x000000840600720c */ /* 0x000fe40003f46270 */
        /* <DEDUP_REMOVED lines=25> */
[----:B------:R-:W-:Y:S01]  /*e910*/  IMAD.MOV.U32 R56, RZ, RZ, R40 ;  /* 0x000000ffff387224 */ /* 0x000fe200078e0028 */
[----:B------:R-:W-:Y:S02]  /*e920*/  SHF.R.U32.HI R61, RZ, 0x8, R73 ;  /* 0x00000008ff3d7819 */ /* 0x000fe40000011649 */
[----:B------:R-:W-:Y:S02]  /*e930*/  SHF.R.U32.HI R60, RZ, 0x8, R75 ;  /* 0x00000008ff3c7819 */ /* 0x000fe4000001164b */
[----:B------:R-:W-:Y:S01]  /*e940*/  SHF.L.U32 R41, R53, 0x8, RZ ;  /* 0x0000000835297819 */ /* 0x000fe200000006ff */
[----:B------:R-:W-:Y:S01]  /*e950*/  IMAD.MOV.U32 R53, RZ, RZ, R42 ;  /* 0x000000ffff357224 */ /* 0x000fe200078e002a */
[----:B------:R-:W-:Y:S01]  /*e960*/  SHF.R.U32.HI R64, RZ, 0x8, R87 ;  /* 0x00000008ff407819 */ /* 0x000fe20000011657 */
[----:B------:R-:W-:Y:S01]  /*e970*/  IMAD.U32 R42, R66, 0x10000, RZ ;  /* 0x00010000422a7824 */ /* 0x000fe200078e00ff */
[----:B------:R-:W-:Y:S01]  /*e980*/  LOP3.LUT R41, R54, 0xff00, R41, 0xf8, !PT ;  /* 0x0000ff0036297812 */ /* 0x000fe200078ef829 */
[----:B------:R-:W-:Y:S01]  /*e990*/  IMAD.SHL.U32 R44, R61, 0x100, RZ ;  /* 0x000001003d2c7824 */ /* 0x000fe200078e00ff */
[----:B------:R-:W-:Y:S01]  /*e9a0*/  SHF.R.U32.HI R62, RZ, 0x10, R87 ;  /* 0x00000010ff3e7819 */ /* 0x000fe20000011657 */
[----:B------:R-:W-:Y:S01]  /*e9b0*/  IMAD.SHL.U32 R54, R60, 0x100, RZ ;  /* 0x000001003c367824 */ /* 0x000fe200078e00ff */
[----:B------:R-:W-:Y:S01]  /*e9c0*/  LOP3.LUT R57, R73, 0xff0000ff, RZ, 0xc0, !PT ;  /* 0xff0000ff49397812 */ /* 0x000fe200078ec0ff */
[----:B------:R-:W-:Y:S01]  /*e9d0*/  IMAD.SHL.U32 R40, R64, 0x100, RZ ;  /* 0x0000010040287824 */ /* 0x000fe200078e00ff */
[----:B------:R-:W-:-:S02]  /*e9e0*/  LOP3.LUT R59, R75, 0xff0000ff, RZ, 0xc0, !PT ;  /* 0xff0000ff4b3b7812 */ /* 0x000fc400078ec0ff */
[----:B------:R-:W-:Y:S02]  /*e9f0*/  LOP3.LUT R55, R87, 0xff0000ff, RZ, 0xc0, !PT ;  /* 0xff0000ff57377812 */ /* 0x000fe400078ec0ff */
[----:B------:R-:W-:Y:S01]  /*ea00*/  LOP3.LUT R42, R41, 0xff0000, R42, 0xf8, !PT ;  /* 0x00ff0000292a7812 */ /* 0x000fe200078ef82a */
[----:B------:R-:W-:Y:S01]  /*ea10*/  IMAD.U32 R41, R62, 0x10000, RZ ;  /* 0x000100003e297824 */ /* 0x000fe200078e00ff */
[----:B------:R-:W-:Y:S02]  /*ea20*/  LOP3.LUT R44, R57, 0xff00, R44, 0xf8, !PT ;  /* 0x0000ff00392c7812 */ /* 0x000fe400078ef82c */
[----:B------:R-:W-:Y:S02]  /*ea30*/  LOP3.LUT R64, R59, 0xff00, R54, 0xf8, !PT ;  /* 0x0000ff003b407812 */ /* 0x000fe400078ef836 */
[----:B------:R-:W-:Y:S02]  /*ea40*/  LOP3.LUT R40, R55, 0xff00, R40, 0xf8, !PT ;  /* 0x0000ff0037287812 */ /* 0x000fe400078ef828 */
[----:B------:R-:W-:-:S02]  /*ea50*/  F2FP.F16.E4M3.UNPACK_B R62, R146.H1 ;  /* 0x00000092ff3e723e */ /* 0x000fc400030006ff */
        /* <DEDUP_REMOVED lines=13> */
[----:B------:R-:W-:Y:S02]  /*eb30*/  IMAD.U32 R65, R65, 0x10000, RZ ;  /* 0x0001000041417824 */ /* 0x000fe400078e00ff */
        /* <DEDUP_REMOVED lines=163> */
[----:B------:R-:W-:-:S02]  /*f570*/  F2FP.SATFINITE.E4M3.F32.PACK_AB_MERGE_C R60, R60, R69, RZ ;  /* 0x000000453c3c723e */ /* 0x000fc400048070ff */
[----:B------:R-:W-:Y:S01]  /*f580*/  F2FP.SATFINITE.E4M3.F32.PACK_AB_MERGE_C R41, R45, R56, R42 ;  /* 0x000000382d29723e */ /* 0x000fe2000480702a */
[----:B------:R-:W-:Y:S01]  /*f590*/  IMAD.MOV.U32 R42, RZ, RZ, R53 ;  /* 0x000000ffff2a7224 */ /* 0x000fe200078e0035 */
[----:B------:R-:W-:Y:S02]  /*f5a0*/  F2FP.SATFINITE.E4M3.F32.PACK_AB_MERGE_C R43, R47, R70, R43 ;  /* 0x000000462f2b723e */ /* 0x000fe4000480702b */
[----:B------:R-:W-:Y:S01]  /*f5b0*/  F2FP.SATFINITE.E4M3.F32.PACK_AB_MERGE_C R45, R44, R57, R50 ;  /* 0x000000392c2d723e */ /* 0x000fe20004807032 */
[----:B------:R-:W-:Y:S01]  /*f5c0*/  IMAD.MOV.U32 R44, RZ, RZ, R54 ;  /* 0x000000ffff2c7224 */ /* 0x000fe200078e0036 */
[----:B------:R-:W-:Y:S02]  /*f5d0*/  F2FP.SATFINITE.E4M3.F32.PACK_AB_MERGE_C R47, R66, R75, R60 ;  /* 0x0000004b422f723e */ /* 0x000fe4000480703c */
[----:B------:R-:W-:-:S07]  /*f5e0*/  MOV R40, R55 ;  /* 0x0000003700287202 */ /* 0x000fce0000000f00 */
.L_x_2390:
[----:B------:R-:W-:Y:S05]  /*f5f0*/  BSYNC B1 ;  /* 0x0000000000017941 */ /* 0x000fea0003800000 */
.L_x_2389:
        /* <DEDUP_REMOVED lines=10> */
.L_x_2306:
[----:B------:R-:W-:-:S06]  /*f6a0*/  UISETP.NE.AND UP0, UPT, UR53, 0x3, UPT ;  /* 0x000000033500788c */ /* 0x000fcc000bf05270 */
[----:B------:R-:W-:-:S13]  /*f6b0*/  PLOP3.LUT P1, PT, PT, PT, UP0, 0x80, 0x0 ;  /* 0x000000000000781c */ /* 0x000fda0003f2f008 */
[----:B------:R-:W-:Y:S05]  /*f6c0*/  @!P1 BRA `(.L_x_2391) ;  /* 0x0000000000049947 */ /* 0x000fea0003800000 */
[----:B------:R-:W-:Y:S01]  /*f6d0*/  BPT.TRAP 0x1 ;  /* 0x000000040000795c */ /* 0x000fe20000300000 */
.L_x_2391:
[----:B------:R-:W-:Y:S01]  /*f6e0*/  IMAD R97, R17, 0x8, R16 ;  /* 0x0000000811617824 */ /* 0x000fe200078e0210 */
[----:B------:R-:W-:Y:S01]  /*f6f0*/  SHF.L.U32 R98, R191, 0x1f, RZ ;  /* 0x0000001fbf627819 */ /* 0x000fe200000006ff */
[----:B------:R-:W-:Y:S01]  /*f700*/  IMAD R96, R24, -0xa0, R2 ;  /* 0xffffff6018607824 */ /* 0x000fe200078e0202 */
[----:B------:R-:W-:Y:S02]  /*f710*/  BSSY B1, `(.L_x_2392) ;  /* 0x0000004000017945 */ /* 0x000fe40003800000 */
[----:B------:R-:W1:Y:S02]  /*f720*/  SYNCS.PHASECHK.TRANS64.TRYWAIT P2, [R97+URZ+0x29890], R98 ;  /* 0x02989062610075a7 */ /* 0x000e64000804017f */
[----:B------:R-:W-:Y:S01]  /*f730*/  VIMNMX R96, R96, 0xa0, PT ;  /* 0x000000a060607848 */ /* 0x000fe20003fe0100 */
[----:B-1----:R-:W-:Y:S06]  /*f740*/  @!P2 BRA `(.L_x_2393) ;  /* 0x000001f40000a947 */ /* 0x002fec0003800000 */
.L_x_2651:
[----:B------:R-:W-:Y:S05]  /*f750*/  BSYNC B1 ;  /* 0x0000000000017941 */ /* 0x000fea0003800000 */
.L_x_2392:
        /* <DEDUP_REMOVED lines=21> */
.L_x_2395:
[----:B------:R-:W-:Y:S05]  /*f8b0*/  BSYNC B1 ;  /* 0x0000000000017941 */ /* 0x000fea0003800000 */
.L_x_2394:
        /* <DEDUP_REMOVED lines=20> */
.L_x_2339:
[----:B------:R-:W-:Y:S05]  /*fa00*/  BSYNC B0 ;  /* 0x0000000000007941 */ /* 0x000fea0003800000 */
.L_x_2305:
        /* <DEDUP_REMOVED lines=17> */
.L_x_2397:
[----:B------:R-:W-:Y:S05]  /*fb20*/  BSYNC B0 ;  /* 0x0000000000007941 */ /* 0x000fea0003800000 */
.L_x_2396:
[----:B------:R-:W1:Y:S01]  /*fb30*/  SYNCS.PHASECHK.TRANS64.TRYWAIT P1, [R97+URZ+0x298b0], R98 ;  /* 0x0298b062610075a7 */ /* 0x000e62000802017f */
[----:B------:R-:W-:Y:S01]  /*fb40*/  ULDC UR42, c[0x0][0x320] ;  /* 0x0000c800002a7ab9 */ /* 0x000fe20000000800 */
[----:B------:R-:W-:Y:S01]  /*fb50*/  ULDC.64 UR38, c[0x0][0x328] ;  /* 0x0000ca0000267ab9 */ /* 0x000fe20000000a00 */
[----:B------:R-:W-:Y:S01]  /*fb60*/  ULDC.64 UR40, c[0x0][0x318] ;  /* 0x0000c60000287ab9 */ /* 0x000fe20000000a00 */
[----:B------:R-:W-:Y:S01]  /*fb70*/  BSSY B0, `(.L_x_2398) ;  /* 0x0000003000007945 */ /* 0x000fe20003800000 */
[----:B------:R-:W-:-:S03]  /*fb80*/  IMAD R41, R17, 0x5000, R214 ;  /* 0x0000500011297824 */ /* 0x000fc600078e02d6 */
[----:B-1----:R-:W-:Y:S05]  /*fb90*/  @!P1 BRA `(.L_x_2399) ;  /* 0x000001f000009947 */ /* 0x002fea0003800000 */
.L_x_2652:
[----:B------:R-:W-:Y:S05]  /*fba0*/  BSYNC B0 ;  /* 0x0000000000007941 */ /* 0x000fea0003800000 */
.L_x_2398:
[----:B------:R-:W-:Y:S01]  /*fbb0*/  ISETP.GE.AND P1, PT, R188, R96, PT ;  /* 0x00000060bc00720c */ /* 0x000fe20003f26270 */
[----:B------:R-:W-:Y:S01]  /*fbc0*/  BSSY B0, `(.L_x_2400) ;  /* 0x000001a000007945 */ /* 0x000fe20003800000 */
[C---:B------:R-:W-:Y:S01]  /*fbd0*/  IMAD.IADD R48, R16.reuse, 0x1, R41 ;  /* 0x0000000110307824 */ /* 0x040fe200078e0229 */
[-C--:B------:R-:W-:Y:S01]  /*fbe0*/  IADD3 R49, R16, R41.reuse, R124 ;  /* 0x0000002910317210 */ /* 0x080fe20007ffe07c */
[----:B---3--:R-:W-:Y:S01]  /*fbf0*/  IMAD.WIDE R44, R24, 0xa0, R118 ;  /* 0x000000a0182c7825 */ /* 0x008fe200078e0276 */
[CC--:B------:R-:W-:Y:S02]  /*fc00*/  IADD3 R50, R16.reuse, R41.reuse, R121 ;  /* 0x0000002910327210 */ /* 0x0c0fe40007ffe079 */
[----:B------:R-:W-:-:S06]  /*fc10*/  IADD3 R51, R16, R41, R130 ;  /* 0x0000002910337210 */ /* 0x000fcc0007ffe082 */
[----:B------:R-:W-:Y:S05]  /*fc20*/  @P1 BRA `(.L_x_2401) ;  /* 0x00000000004c1947 */ /* 0x000fea0003800000 */
[----:B------:R-:W-:Y:S01]  /*fc30*/  MOV R41, R33 ;  /* 0x0000002100297202 */ /* 0x000fe20000000f00 */
[----:B0-----:R-:W-:Y:S02]  /*fc40*/  IMAD.MOV.U32 R40, RZ, RZ, R114 ;  /* 0x000000ffff287224 */ /* 0x001fe400078e0072 */
        /* <DEDUP_REMOVED lines=17> */
.L_x_2401:
[----:B------:R-:W-:Y:S05]  /*fd60*/  BSYNC B0 ;  /* 0x0000000000007941 */ /* 0x000fea0003800000 */
.L_x_2400:
        /* <DEDUP_REMOVED lines=24> */
.L_x_2403:
[----:B------:R-:W-:Y:S05]  /*fef0*/  BSYNC B0 ;  /* 0x0000000000007941 */ /* 0x000fea0003800000 */
.L_x_2402:
        /* <DEDUP_REMOVED lines=23> */
.L_x_2300:
[----:B------:R-:W-:Y:S05]  /*10070*/  @P0 BRA `(.L_x_2405) ;  /* 0x00000000000c0947 */ /* 0x000fea0003800000 */
[----:B------:R-:W0:Y:S01]  /*10080*/  FENCE.VIEW.ASYNC.G ;  /* 0x00000000000073c6 */ /* 0x000e220000000100 */
[----:B------:R-:W-:Y:S05]  /*10090*/  WARPSYNC.ALL ;  /* 0x0000000000007948 */ /* 0x000fea0003800000 */
[----:B0-----:R-:W-:Y:S06]  /*100a0*/  BAR.ARV 0xc, 0x180 ;  /* 0x0306000000007b1d */ /* 0x001fec0000002000 */
.L_x_2405:
[----:B------:R-:W-:Y:S01]  /*100b0*/  ULDC.64 UR6, c[0x0][0x998] ;  /* 0x0002660000067ab9 */ /* 0x000fe20000000a00 */
[----:B------:R-:W-:Y:S01]  /*100c0*/  ULDC.64 UR4, c[0x0][0x990] ;  /* 0x0002640000047ab9 */ /* 0x000fe20000000a00 */
[----:B------:R-:W-:Y:S02]  /*100d0*/  ISETP.NE.U32.AND P1, PT, RZ, UR6, PT ;  /* 0x00000006ff007c0c */ /* 0x000fe4000bf25070 */
[----:B------:R-:W-:Y:S02]  /*100e0*/  ISETP.NE.U32.AND P0, PT, RZ, UR4, PT ;  /* 0x00000004ff007c0c */ /* 0x000fe4000bf05070 */
[----:B------:R-:W-:Y:S02]  /*100f0*/  ISETP.NE.AND.EX P1, PT, RZ, UR7, PT, P1 ;  /* 0x00000007ff007c0c */ /* 0x000fe4000bf25310 */
[----:B------:R-:W-:-:S11]  /*10100*/  ISETP.NE.AND.EX P0, PT, RZ, UR5, PT, P0 ;  /* 0x00000005ff007c0c */ /* 0x000fd6000bf05300 */
[----:B------:R-:W0:Y:S08]  /*10110*/  @P1 LDC.64 R8, c[0x0][0x9b8] ;  /* 0x00026e00ff081b82 */ /* 0x000e300000000a00 */
        /* <DEDUP_REMOVED lines=8> */
[----:B------:R-:W-:Y:S01]  /*101a0*/  @P0 IMAD R7, R212, R7, R0 ;  /* 0x00000007d4070224 */ /* 0x000fe200078e0200 */
[----:B------:R-:W-:Y:S01]  /*101b0*/  MOV R0, 0x3f800000 ;  /* 0x3f80000000007802 */ /* 0x000fe20000000f00 */
[----:B------:R-:W-:Y:S02]  /*101c0*/  @P1 IMAD.IADD R5, R5, 0x1, R9 ;  /* 0x0000000105051824 */ /* 0x000fe400078e0209 */
[----:B------:R-:W-:Y:S02]  /*101d0*/  @P0 IMAD.IADD R3, R3, 0x1, R7 ;  /* 0x0000000103030824 */ /* 0x000fe400078e0207 */
[----:B--2---:R-:W-:-:S04]  /*101e0*/  @P1 IMAD.WIDE.U32 R6, R209, R12, R4 ;  /* 0x0000000cd1061225 */ /* 0x004fc800078e0004 */
[----:B---3--:R-:W-:Y:S01]  /*101f0*/  @P0 IMAD.WIDE.U32 R2, R209, R10, R2 ;  /* 0x0000000ad1020225 */ /* 0x008fe200078e0002 */
[----:B------:R-:W-:-:S03]  /*10200*/  @P1 LEA R8, P3, R6, UR6, 0x2 ;  /* 0x0000000606081c11 */ /* 0x000fc6000f8610ff */
[C---:B------:R-:W-:Y:S01]  /*10210*/  @P1 IMAD R5, R209.reuse, R13, R7 ;  /* 0x0000000dd1051224 */ /* 0x040fe200078e0207 */
[----:B------:R-:W-:Y:S01]  /*10220*/  @P0 LEA R4, P2, R2, UR4, 0x2 ;  /* 0x0000000402040c11 */ /* 0x000fe2000f8410ff */
[----:B------:R-:W-:Y:S01]  /*10230*/  @P0 IMAD R3, R209, R11, R3 ;  /* 0x0000000bd1030224 */ /* 0x000fe200078e0203 */
[----:B------:R-:W-:Y:S02]  /*10240*/  ULDC UR4, c[0x0][0x988] ;  /* 0x0002620000047ab9 */ /* 0x000fe40000000800 */
[----:B------:R-:W-:Y:S02]  /*10250*/  @P1 LEA.HI.X R9, R6, UR7, R5, 0x2, P3 ;  /* 0x0000000706091c11 */ /* 0x000fe400098f1405 */
[----:B------:R-:W-:Y:S01]  /*10260*/  @P0 LEA.HI.X R5, R2, UR5, R3, 0x2, P2 ;  /* 0x0000000502050c11 */ /* 0x000fe200090f1403 */
[----:B------:R-:W-:Y:S01]  /*10270*/  IMAD.MOV.U32 R3, RZ, RZ, 0x3f800000 ;  /* 0x3f800000ff037424 */ /* 0x000fe200078e00ff */
[----:B------:R-:W0:Y:S01]  /*10280*/  LDC R2, c[0x0][0x448] ;  /* 0x00011200ff027b82 */ /* 0x000e220000000800 */
[----:B------:R-:W2:Y:S04]  /*10290*/  @P1 LDG.E R0, desc[UR54][R8.64] ;  /* 0x0000003608001981 */ /* 0x000ea8000c1e1900 */
[----:B------:R-:W2:Y:S01]  /*102a0*/  @P0 LDG.E R3, desc[UR54][R4.64] ;  /* 0x0000003604030981 */ /* 0x000ea2000c1e1900 */
[----:B------:R-:W-:Y:S01]  /*102b0*/  VIADD R7, R204, 0x7f ;  /* 0x0000007fcc077836 */ /* 0x000fe20000000000 */
[----:B------:R-:W-:Y:S01]  /*102c0*/  BSSY B0, `(.L_x_2406) ;  /* 0x000002d000007945 */ /* 0x000fe20003800000 */
[----:B------:R-:W-:Y:S01]  /*102d0*/  IMAD.MOV.U32 R104, RZ, RZ, RZ ;  /* 0x000000ffff687224 */ /* 0x000fe200078e00ff */
[----:B0-----:R-:W-:-:S13]  /*102e0*/  ISETP.NE.AND P0, PT, R2, 0x1, PT ;  /* 0x000000010200780c */ /* 0x001fda0003f05270 */
[----:B------:R-:W0:Y:S08]  /*102f0*/  @P0 LDC R2, c[0x0][0x44c] ;  /* 0x00011300ff020b82 */ /* 0x000e300000000800 */
[----:B------:R-:W1:Y:S01]  /*10300*/  @P0 LDC R11, c[0x0][0x450] ;  /* 0x00011400ff0b0b82 */ /* 0x000e620000000800 */
[----:B0-----:R-:W-:-:S05]  /*10310*/  @P0 IMAD.HI.U32 R2, R7, R2, RZ ;  /* 0x0000000207020227 */ /* 0x001fca00078e00ff */
[----:B-1----:R-:W-:-:S05]  /*10320*/  @P0 SHF.R.U32.HI R7, RZ, R11, R2 ;  /* 0x0000000bff070219 */ /* 0x002fca0000011602 */
[----:B------:R-:W-:-:S04]  /*10330*/  IMAD.IADD R7, R166, 0x1, R7 ;  /* 0x00000001a6077824 */ /* 0x000fc800078e0207 */
[----:B------:R-:W-:-:S05]  /*10340*/  IMAD.HI R7, R7, 0x66666667, RZ ;  /* 0x6666666707077827 */ /* 0x000fca00078e02ff */
[----:B------:R-:W-:-:S04]  /*10350*/  SHF.R.U32.HI R2, RZ, 0x1f, R7 ;  /* 0x0000001fff027819 */ /* 0x000fc80000011607 */
[----:B------:R-:W-:-:S04]  /*10360*/  LEA.HI.SX32 R2, R7, R2, 0x1a ;  /* 0x0000000207027211 */ /* 0x000fc800078fd2ff */
[----:B------:R-:W-:-:S04]  /*10370*/  VIMNMX R185, R185, R2, PT ;  /* 0x00000002b9b97248 */ /* 0x000fc80003fe0100 */
[----:B------:R-:W-:Y:S01]  /*10380*/  ISETP.GE.AND P0, PT, R185, 0x1, PT ;  /* 0x00000001b900780c */ /* 0x000fe20003f06270 */
[----:B--2---:R-:W-:-:S04]  /*10390*/  FMUL.FTZ R0, R3, R0 ;  /* 0x0000000003007220 */ /* 0x004fc80000410000 */
[----:B------:R-:W-:-:S08]  /*103a0*/  FMUL.FTZ R2, R0, UR4 ;  /* 0x0000000400027c20 */ /* 0x000fd00008410000 */
[----:B------:R-:W-:Y:S05]  /*103b0*/  @!P0 BRA `(.L_x_2407) ;  /* 0x0000000000748947 */ /* 0x000fea0003800000 */
        /* <DEDUP_REMOVED lines=14> */
[----:B0-----:R-:W-:Y:S01]  /*104a0*/  MOV R4, RZ ;  /* 0x000000ff00047202 */ /* 0x001fe20000000f00 */
        /* <DEDUP_REMOVED lines=14> */
.L_x_2407:
[----:B------:R-:W-:Y:S05]  /*10590*/  BSYNC B0 ;  /* 0x0000000000007941 */ /* 0x000fea0003800000 */
.L_x_2406:
[-C--:B------:R-:W-:Y:S01]  /*105a0*/  IMAD R203, R222, R104.reuse, RZ ;  /* 0x00000068decb7224 */ /* 0x080fe200078e02ff */
[----:B------:R-:W-:Y:S02]  /*105b0*/  PLOP3.LUT P0, PT, PT, PT, PT, 0x80, 0x0 ;  /* 0x000000000000781c */ /* 0x000fe40003f0f070 */
[----:B------:R-:W-:Y:S02]  /*105c0*/  CS2R R14, SRZ ;  /* 0x00000000000e7805 */ /* 0x000fe4000001ff00 */
[----:B------:R-:W-:Y:S02]  /*105d0*/  CS2R R88, SRZ ;  /* 0x0000000000587805 */ /* 0x000fe4000001ff00 */
[----:B------:R-:W-:Y:S02]  /*105e0*/  CS2R R10, SRZ ;  /* 0x00000000000a7805 */ /* 0x000fe4000001ff00 */
[----:B------:R-:W-:Y:S02]  /*105f0*/  VIADDMNMX R104, R203, R104, R185, PT ;  /* 0x00000068cb687246 */ /* 0x000fe400038001b9 */
[----:B------:R-:W-:-:S02]  /*10600*/  CS2R R58, SRZ ;  /* 0x00000000003a7805 */ /* 0x000fc4000001ff00 */
[----:B------:R-:W-:Y:S02]  /*10610*/  CS2R R56, SRZ ;  /* 0x0000000000387805 */ /* 0x000fe4000001ff00 */
[----:B------:R-:W-:Y:S02]  /*10620*/  CS2R R80, SRZ ;  /* 0x0000000000507805 */ /* 0x000fe4000001ff00 */
[----:B------:R-:W-:Y:S01]  /*10630*/  ISETP.GT.AND P1, PT, R104, R203, PT ;  /* 0x000000cb6800720c */ /* 0x000fe20003f24270 */
[----:B------:R-:W-:Y:S01]  /*10640*/  IMAD.MOV.U32 R55, RZ, RZ, RZ ;  /* 0x000000ffff377224 */ /* 0x000fe200078e00ff */
[----:B------:R-:W-:Y:S02]  /*10650*/  CS2R R112, SRZ ;  /* 0x0000000000707805 */ /* 0x000fe4000001ff00 */
[----:B------:R-:W-:Y:S02]  /*10660*/  CS2R R90, SRZ ;  /* 0x00000000005a7805 */ /* 0x000fe4000001ff00 */
[----:B------:R-:W-:-:S02]  /*10670*/  CS2R R68, SRZ ;  /* 0x0000000000447805 */ /* 0x000fc4000001ff00 */
[----:B------:R-:W-:Y:S02]  /*10680*/  CS2R R96, SRZ ;  /* 0x0000000000607805 */ /* 0x000fe4000001ff00 */
[----:B------:R-:W-:Y:S02]  /*10690*/  CS2R R92, SRZ ;  /* 0x00000000005c7805 */ /* 0x000fe4000001ff00 */
[----:B------:R-:W-:Y:S02]  /*106a0*/  CS2R R52, SRZ ;  /* 0x0000000000347805 */ /* 0x000fe4000001ff00 */
[----:B------:R-:W-:Y:S01]  /*106b0*/  CS2R R116, SRZ ;  /* 0x0000000000747805 */ /* 0x000fe2000001ff00 */
[----:B------:R-:W-:Y:S01]  /*106c0*/  IMAD.MOV.U32 R102, RZ, RZ, RZ ;  /* 0x000000ffff667224 */ /* 0x000fe200078e00ff */
[----:B------:R-:W-:Y:S02]  /*106d0*/  CS2R R40, SRZ ;  /* 0x0000000000287805 */ /* 0x000fe4000001ff00 */
[----:B------:R-:W-:Y:S01]  /*106e0*/  MOV R63, RZ ;  /* 0x000000ff003f7202 */ /* 0x000fe20000000f00 */
[----:B------:R-:W-:Y:S01]  /*106f0*/  IMAD.MOV.U32 R65, RZ, RZ, RZ ;  /* 0x000000ffff417224 */ /* 0x000fe200078e00ff */
[----:B------:R-:W-:-:S02]  /*10700*/  CS2R R44, SRZ ;  /* 0x00000000002c7805 */ /* 0x000fc4000001ff00 */
[----:B------:R-:W-:Y:S02]  /*10710*/  CS2R R36, SRZ ;  /* 0x0000000000247805 */ /* 0x000fe4000001ff00 */
[----:B------:R-:W-:Y:S01]  /*10720*/  CS2R R38, SRZ ;  /* 0x0000000000267805 */ /* 0x000fe2000001ff00 */
[----:B------:R-:W-:Y:S01]  /*10730*/  IMAD.MOV.U32 R121, RZ, RZ, RZ ;  /* 0x000000ffff797224 */ /* 0x000fe200078e00ff */
[----:B------:R-:W-:Y:S02]  /*10740*/  CS2R R34, SRZ ;  /* 0x0000000000227805 */ /* 0x000fe4000001ff00 */
[----:B------:R-:W-:Y:S02]  /*10750*/  CS2R R114, SRZ ;  /* 0x0000000000727805 */ /* 0x000fe4000001ff00 */
[----:B------:R-:W-:Y:S02]  /*10760*/  CS2R R28, SRZ ;  /* 0x00000000001c7805 */ /* 0x000fe4000001ff00 */
        /* <DEDUP_REMOVED lines=16> */
[----:B------:R-:W-:Y:S01]  /*10870*/  IMAD.MOV.U32 R87, RZ, RZ, RZ ;  /* 0x000000ffff577224 */ /* 0x000fe200078e00ff */
[----:B------:R-:W-:Y:S06]  /*10880*/  @!P1 BRA `(.L_x_2408) ;  /* 0x0000012400489947 */ /* 0x000fec0003800000 */
[----:B------:R-:W-:-:S03]  /*10890*/  UMOV UR4, 0xffffffff ;  /* 0xffffffff00047882 */ /* 0x000fc60000000000 */
[----:B------:R-:W-:Y:S05]  /*108a0*/  BRA.DIV UR4, `(.L_x_2409) ;  /* 0x000001e204d07947 */ /* 0x000fea000b800000 */
[----:B------:R-:W0:Y:S02]  /*108b0*/  S2R R0, SR_TID.X ;  /* 0x0000000000007919 */ /* 0x000e240000002100 */
[C---:B0-----:R-:W-:Y:S01]  /*108c0*/  IADD3 R3, R0.reuse, -0x80, RZ ;  /* 0xffffff8000037810 */ /* 0x041fe20007ffe0ff */
[----:B------:R-:W-:-:S05]  /*108d0*/  VIADD R0, R0, 0xffffff80 ;  /* 0xffffff8000007836 */ /* 0x000fca0000000000 */
[----:B------:R-:W-:-:S04]  /*108e0*/  SHF.R.S32.HI R0, RZ, 0x1f, R0 ;  /* 0x0000001fff007819 */ /* 0x000fc80000011400 */
[----:B------:R-:W-:-:S04]  /*108f0*/  LEA.HI R0, R0, R3, RZ, 0x7 ;  /* 0x0000000300007211 */ /* 0x000fc800078f38ff */
[----:B------:R-:W-:-:S05]  /*10900*/  SHF.R.S32.HI R0, RZ, 0x7, R0 ;  /* 0x00000007ff007819 */ /* 0x000fca0000011400 */
[----:B------:R0:W1:Y:S02]  /*10910*/  SHFL.IDX PT, R197, R0, RZ, 0x1f ;  /* 0x00001fff00c57589 */ /* 0x00006400000e0000 */
.L_x_2655:
        /* <DEDUP_REMOVED lines=17> */
[----:B------:R-:W-:Y:S01]  /*10a30*/  MOV R11, UR5 ;  /* 0x00000005000b7c02 */ /* 0x000fe20008000f00 */
[----:B------:R-:W-:Y:S02]  /*10a40*/  IMAD.U32 R7, RZ, RZ, UR7 ;  /* 0x00000007ff077e24 */ /* 0x000fe4000f8e00ff */
[----:B------:R-:W-:-:S02]  /*10a50*/  IMAD.U32 R10, RZ, RZ, UR4 ;  /* 0x00000004ff0a7e24 */ /* 0x000fc4000f8e00ff */
[----:B------:R-:W-:Y:S02]  /*10a60*/  IMAD.MOV.U32 R8, RZ, RZ, 0x70 ;  /* 0x00000070ff087424 */ /* 0x000fe400078e00ff */
[----:B------:R-:W-:Y:S02]  /*10a70*/  IMAD.MOV.U32 R12, RZ, RZ, 0x1 ;  /* 0x00000001ff0c7424 */ /* 0x000fe400078e00ff */
[----:B0-----:R-:W-:-:S07]  /*10a80*/  IMAD.MOV.U32 R13, RZ, RZ, RZ ;  /* 0x000000ffff0d7224 */ /* 0x001fce00078e00ff */
[----:B------:R-:W-:-:S07]  /*10a90*/  LEPC R20, `(.L_x_2410) ;  /* 0x000000001014794e */ /* 0x000fce0000000000 */
[----:B-1---5:R-:W-:Y:S05]  /*10aa0*/  CALL.ABS.NOINC R14 ;  /* 0x000000000e007343 */ /* 0x022fea0003c00000 */
.L_x_2410:
        /* <DEDUP_REMOVED lines=13> */
.L_x_2414:
[----:B-1----:R1:W2:Y:S02]  /*10b80*/  SYNCS.PHASECHK.TRANS64.TRYWAIT P0, [R16+URZ+0x29800], R3 ;  /* 0x02980003100075a7 */ /* 0x0022a4000800017f */
[----:B--2---:R-:W-:Y:S05]  /*10b90*/  @!P0 NANOSLEEP.SYNCS 0x989680 ;  /* 0x009896800000895d */ /* 0x004fea0003900000 */
[----:B------:R-:W2:Y:S02]  /*10ba0*/  @!P0 SYNCS.PHASECHK.TRANS64 P0, [R16+URZ+0x29800], R3 ;  /* 0x02980003100085a7 */ /* 0x000ea4000800007f */
[----:B--2---:R-:W-:Y:S05]  /*10bb0*/  @!P0 BRA `(.L_x_2414) ;  /* 0xfffffffc00f08947 */ /* 0x004fea000383ffff */
.L_x_2413:
[----:B------:R-:W-:Y:S05]  /*10bc0*/  BSYNC B0 ;  /* 0x0000000000007941 */ /* 0x000fea0003800000 */
.L_x_2412:
[----:B------:R-:W-:Y:S05]  /*10bd0*/  BRA `(.L_x_2415) ;  /* 0x0000006c00dc7947 */ /* 0x000fea0003800000 */
.L_x_2411:
        /* <DEDUP_REMOVED lines=30> */
.L_x_2416:
[----:B------:R-:W-:Y:S01]  /*10dc0*/  ULDC.U8 UR4, c[0x0][0x410] ;  /* 0x0001040000047ab9 */ /* 0x000fe20000000000 */
[----:B------:R-:W-:Y:S01]  /*10dd0*/  BSSY B0, `(.L_x_2417) ;  /* 0x00006cf000007945 */ /* 0x000fe20003800000 */
[----:B------:R-:W-:Y:S02]  /*10de0*/  ISETP.NE.AND P0, PT, RZ, UR4, PT ;  /* 0x00000004ff007c0c */ /* 0x000fe4000bf05270 */
[----:B------:R-:W-:-:S11]  /*10df0*/  IADD3 R10, R188, R204, RZ ;  /* 0x000000ccbc0a7210 */ /* 0x000fd60007ffe0ff */
        /* <DEDUP_REMOVED lines=32> */
[----:B------:R0:W4:Y:S02]  /*11000*/  SHFL.IDX PT, R14, R5, RZ, 0x1e1f ;  /* 0x001e1fff050e7589 */ /* 0x00012400000e0000 */
.L_x_2661:
        /* <DEDUP_REMOVED lines=16> */
[----:B------:R-:W3:Y:S01]  /*11110*/  LDL R50, [R1+0x58] ;  /* 0x0000580001327983 */ /* 0x000ee20000100800 */
[----:B------:R-:W-:Y:S01]  /*11120*/  ULDC UR4, c[0x0][0x3f4] ;  /* 0x0000fd0000047ab9 */ /* 0x000fe20000000800 */
[----:B------:R-:W-:Y:S02]  /*11130*/  SHF.R.S32.HI R5, RZ, 0x1f, R194 ;  /* 0x0000001fff057819 */ /* 0x000fe400000114c2 */
[----:B------:R-:W-:Y:S02]  /*11140*/  CS2R R34, SRZ ;  /* 0x0000000000227805 */ /* 0x000fe4000001ff00 */
[----:B------:R-:W-:Y:S02]  /*11150*/  ISETP.GE.AND P5, PT, R194, UR4, PT ;  /* 0x00000004c2007c0c */ /* 0x000fe4000bfa6270 */
[----:B------:R-:W-:Y:S02]  /*11160*/  CS2R R32, SRZ ;  /* 0x0000000000207805 */ /* 0x000fe4000001ff00 */
[----:B------:R-:W-:-:S02]  /*11170*/  ISETP.GE.AND P2, PT, R192, UR4, PT ;  /* 0x00000004c0007c0c */ /* 0x000fc4000bf46270 */
[----:B------:R-:W-:Y:S02]  /*11180*/  CS2R R30, SRZ ;  /* 0x00000000001e7805 */ /* 0x000fe4000001ff00 */
[----:B------:R-:W-:Y:S02]  /*11190*/  ISETP.GE.AND P3, PT, R193, UR4, PT ;  /* 0x00000004c1007c0c */ /* 0x000fe4000bf66270 */
[----:B------:R-:W-:-:S03]  /*111a0*/  SHF.R.S32.HI R13, RZ, 0x1f, R192 ;  /* 0x0000001fff0d7819 */ /* 0x000fc600000114c0 */
[CC--:B----4-:R-:W-:Y:S02]  /*111b0*/  @!P5 IADD3 R8, P1, R194.reuse, R14.reuse, RZ ;  /* 0x0000000ec208d210 */ /* 0x0d0fe40007f3e0ff */
[-C--:B--2---:R-:W-:Y:S02]  /*111c0*/  @!P5 IADD3 R6, P0, R194, R3.reuse, RZ ;  /* 0x00000003c206d210 */ /* 0x084fe40007f1e0ff */
[----:B------:R-:W-:Y:S01]  /*111d0*/  @!P2 IADD3 R10, P4, R192, R3, RZ ;  /* 0x00000003c00aa210 */ /* 0x000fe20007f9e0ff */
[--C-:B---3--:R-:W-:Y:S01]  /*111e0*/  @!P5 IMAD.X R9, R4, 0x1, R5.reuse, P1 ;  /* 0x000000010409d824 */ /* 0x108fe200008e0605 */
[----:B------:R-:W-:Y:S01]  /*111f0*/  ISETP.GE.AND P1, PT, R195, UR4, PT ;  /* 0x00000004c3007c0c */ /* 0x000fe2000bf26270 */
[----:B-1----:R-:W-:Y:S01]  /*11200*/  @!P5 IMAD.X R7, R0, 0x1, R5, P0 ;  /* 0x000000010007d824 */ /* 0x002fe200000e0605 */
[----:B------:R-:W-:Y:S02]  /*11210*/  @!P2 IADD3 R12, P0, R192, R14, RZ ;  /* 0x0000000ec00ca210 */ /* 0x000fe40007f1e0ff */
[----:B------:R-:W-:-:S02]  /*11220*/  CS2R R28, SRZ ;  /* 0x00000000001c7805 */ /* 0x000fc4000001ff00 */
[----:B------:R-:W-:Y:S01]  /*11230*/  @!P2 IADD3.X R11, R0, R13, RZ, P4, !PT ;  /* 0x0000000d000ba210 */ /* 0x000fe200027fe4ff */
[----:B------:R-:W5:Y:S01]  /*11240*/  @!P5 LD.E.64 R32, desc[UR54][R8.64] ;  /* 0x000000360820d980 */ /* 0x000f62000c101b00 */
[----:B------:R-:W-:Y:S01]  /*11250*/  SHF.R.S32.HI R5, RZ, 0x1f, R193 ;  /* 0x0000001fff057819 */ /* 0x000fe200000114c1 */
[----:B------:R-:W-:Y:S01]  /*11260*/  @!P2 IMAD.X R13, R4, 0x1, R13, P0 ;  /* 0x00000001040da824 */ /* 0x000fe200000e060d */
[C---:B------:R-:W-:Y:S01]  /*11270*/  @!P3 IADD3 R38, P4, R193.reuse, R14, RZ ;  /* 0x0000000ec126b210 */ /* 0x040fe20007f9e0ff */
[----:B------:R0:W5:Y:S01]  /*11280*/  @!P5 LD.E.64 R34, desc[UR54][R6.64] ;  /* 0x000000360622d980 */ /* 0x000162000c101b00 */
[----:B------:R-:W-:Y:S02]  /*11290*/  @!P3 IADD3 R36, P5, R193, R3, RZ ;  /* 0x00000003c124b210 */ /* 0x000fe40007fbe0ff */
[----:B------:R-:W-:Y:S01]  /*112a0*/  ISETP.GE.AND P0, PT, R22, UR4, PT ;  /* 0x0000000416007c0c */ /* 0x000fe2000bf06270 */
[----:B------:R-:W5:Y:S01]  /*112b0*/  @!P2 LD.E.64 R30, desc[UR54][R10.64] ;  /* 0x000000360a1ea980 */ /* 0x000f62000c101b00 */
[--C-:B------:R-:W-:Y:S01]  /*112c0*/  @!P3 IMAD.X R39, R4, 0x1, R5.reuse, P4 ;  /* 0x000000010427b824 */ /* 0x100fe200020e0605 */
[----:B------:R-:W-:Y:S01]  /*112d0*/  CS2R R26, SRZ ;  /* 0x00000000001a7805 */ /* 0x000fe2000001ff00 */
[----:B------:R-:W-:Y:S01]  /*112e0*/  @!P3 IMAD.X R37, R0, 0x1, R5, P5 ;  /* 0x000000010025b824 */ /* 0x000fe200028e0605 */
[----:B------:R1:W5:Y:S01]  /*112f0*/  @!P2 LD.E.64 R28, desc[UR54][R12.64] ;  /* 0x000000360c1ca980 */ /* 0x000362000c101b00 */
[----:B------:R-:W-:-:S02]  /*11300*/  ISETP.GE.AND P2, PT, R196, UR4, PT ;  /* 0x00000004c4007c0c */ /* 0x000fc4000bf46270 */
[----:B------:R-:W-:Y:S02]  /*11310*/  CS2R R24, SRZ ;  /* 0x0000000000187805 */ /* 0x000fe4000001ff00 */
[----:B0-----:R-:W-:Y:S02]  /*11320*/  SHF.R.S32.HI R7, RZ, 0x1f, R195 ;  /* 0x0000001fff077819 */ /* 0x001fe400000114c3 */
[----:B------:R-:W-:Y:S02]  /*11330*/  CS2R R20, SRZ ;  /* 0x0000000000147805 */ /* 0x000fe4000001ff00 */
[C---:B------:R-:W-:Y:S01]  /*11340*/  @!P1 IADD3 R42, P4, R195.reuse, R3, RZ ;  /* 0x00000003c32a9210 */ /* 0x040fe20007f9e0ff */
[----:B------:R0:W5:Y:S01]  /*11350*/  @!P3 LD.E.64 R26, desc[UR54][R36.64] ;  /* 0x00000036241ab980 */ /* 0x000162000c101b00 */
[----:B------:R-:W-:Y:S02]  /*11360*/  @!P1 IADD3 R46, P5, R195, R14, RZ ;  /* 0x0000000ec32e9210 */ /* 0x000fe40007fbe0ff */
[----:B-1----:R-:W-:Y:S01]  /*11370*/  CS2R R12, SRZ ;  /* 0x00000000000c7805 */ /* 0x002fe2000001ff00 */
[--C-:B------:R-:W-:Y:S01]  /*11380*/  @!P1 IMAD.X R43, R0, 0x1, R7.reuse, P4 ;  /* 0x00000001002b9824 */ /* 0x100fe200020e0607 */
[----:B------:R1:W5:Y:S01]  /*11390*/  @!P3 LD.E.64 R24, desc[UR54][R38.64] ;  /* 0x000000362618b980 */ /* 0x000362000c101b00 */
[----:B------:R-:W-:Y:S01]  /*113a0*/  @!P1 IMAD.X R47, R4, 0x1, R7, P5 ;  /* 0x00000001042f9824 */ /* 0x000fe200028e0607 */
[----:B------:R-:W-:-:S02]  /*113b0*/  @!P0 SHF.R.S32.HI R5, RZ, 0x1f, R22 ;  /* 0x0000001fff058819 */ /* 0x000fc40000011416 */
[CC--:B------:R-:W-:Y:S01]  /*113c0*/  @!P0 IADD3 R6, P3, R22.reuse, R3.reuse, RZ ;  /* 0x0000000316068210 */ /* 0x0c0fe20007f7e0ff */
[----:B------:R2:W5:Y:S04]  /*113d0*/  @!P1 LD.E.64 R20, desc[UR54][R42.64] ;  /* 0x000000362a149980 */ /* 0x000568000c101b00 */
[----:B------:R2:W5:Y:S01]  /*113e0*/  @!P1 LD.E.64 R12, desc[UR54][R46.64] ;  /* 0x000000362e0c9980 */ /* 0x000562000c101b00 */
[-C--:B------:R-:W-:Y:S01]  /*113f0*/  @!P0 IADD3 R40, P1, R22, R14.reuse, RZ ;  /* 0x0000000e16288210 */ /* 0x080fe20007f3e0ff */
[----:B------:R-:W-:Y:S01]  /*11400*/  @!P0 IMAD.X R7, R0, 0x1, R5, P3 ;  /* 0x0000000100078824 */ /* 0x000fe200018e0605 */
[C---:B------:R-:W-:Y:S02]  /*11410*/  @!P2 IADD3 R14, P4, R196.reuse, R14, RZ ;  /* 0x0000000ec40ea210 */ /* 0x040fe40007f9e0ff */
[----:B------:R-:W-:-:S02]  /*11420*/  @!P2 IADD3 R48, P3, R196, R3, RZ ;  /* 0x00000003c430a210 */ /* 0x000fc40007f7e0ff */
[----:B0-----:R-:W-:Y:S02]  /*11430*/  CS2R R36, SRZ ;  /* 0x0000000000247805 */ /* 0x001fe4000001ff00 */
[----:B-1----:R-:W-:Y:S02]  /*11440*/  CS2R R38, SRZ ;  /* 0x0000000000267805 */ /* 0x002fe4000001ff00 */
[----:B------:R-:W-:Y:S02]  /*11450*/  CS2R R10, SRZ ;  /* 0x00000000000a7805 */ /* 0x000fe4000001ff00 */
[----:B------:R-:W-:Y:S01]  /*11460*/  CS2R R8, SRZ ;  /* 0x0000000000087805 */ /* 0x000fe2000001ff00 */
[----:B------:R-:W-:Y:S01]  /*11470*/  @!P0 IMAD.X R41, R4, 0x1, R5, P1 ;  /* 0x0000000104298824 */ /* 0x000fe200008e0605 */
[----:B------:R2:W5:Y:S04]  /*11480*/  @!P0 LD.E.64 R36, desc[UR54][R6.64] ;  /* 0x0000003606248980 */ /* 0x000568000c101b00 */
[----:B------:R2:W5:Y:S01]  /*11490*/  @!P0 LD.E.64 R38, desc[UR54][R40.64] ;  /* 0x0000003628268980 */ /* 0x000562000c101b00 */
[----:B------:R-:W-:Y:S01]  /*114a0*/  @!P2 IADD3.X R49, R0, R50, RZ, P3, !PT ;  /* 0x000000320031a210 */ /* 0x000fe20001ffe4ff */
[----:B------:R-:W-:-:S04]  /*114b0*/  @!P2 IMAD.X R15, R4, 0x1, R50, P4 ;  /* 0x00000001040fa824 */ /* 0x000fc800020e0632 */
[----:B------:R2:W5:Y:S04]  /*114c0*/  @!P2 LD.E.64 R10, desc[UR54][R48.64] ;  /* 0x00000036300aa980 */ /* 0x000568000c101b00 */
[----:B------:R2:W5:Y:S02]  /*114d0*/  @!P2 LD.E.64 R8, desc[UR54][R14.64] ;  /* 0x000000360e08a980 */ /* 0x000564000c101b00 */
.L_x_2421:
[----:B------:R-:W-:Y:S05]  /*114e0*/  BSYNC B1 ;  /* 0x0000000000017941 */ /* 0x000fea0003800000 */
.L_x_2420:
        /* <DEDUP_REMOVED lines=8> */
[----:B------:R-:W0:Y:S02]  /*11570*/  SYNCS.PHASECHK.TRANS64.TRYWAIT P0, [R16+URZ+0x29800], R5 ;  /* 0x02980005100075a7 */ /* 0x000e24000800017f */
[----:B0-----:R-:W-:Y:S05]  /*11580*/  @!P0 BRA `(.L_x_2423) ;  /* 0x000001d800488947 */ /* 0x001fea0003800000 */
.L_x_2662:
[----:B------:R-:W-:Y:S05]  /*11590*/  BSYNC B1 ;  /* 0x0000000000017941 */ /* 0x000fea0003800000 */
.L_x_2422:
[----:B------:R-:W-:Y:S05]  /*115a0*/  @P1 BRA `(.L_x_2424) ;  /* 0x0000006400441947 */ /* 0x000fea0003800000 */
[----:B------:R-:W2:Y:S01]  /*115b0*/  LDC R3, c[0x0][0x3f4] ;  /* 0x0000fd00ff037b82 */ /* 0x000ea20000000800 */
[----:B------:R-:W-:Y:S01]  /*115c0*/  BSSY B1, `(.L_x_2425) ;  /* 0x000007f000017945 */ /* 0x000fe20003800000 */
[----:B-1----:R-:W-:Y:S01]  /*115d0*/  IMAD.IADD R0, R16, 0x1, R210 ;  /* 0x0000000110007824 */ /* 0x002fe200078e02d2 */
[-C--:B--2---:R-:W-:Y:S02]  /*115e0*/  ISETP.GE.AND P0, PT, R22, R3.reuse, PT ;  /* 0x000000031600720c */ /* 0x084fe40003f06270 */
[-C--:B------:R-:W-:Y:S02]  /*115f0*/  ISETP.GE.AND P1, PT, R194, R3.reuse, PT ;  /* 0x00000003c200720c */ /* 0x080fe40003f26270 */
[-C--:B------:R-:W-:Y:S02]  /*11600*/  ISETP.GE.AND P2, PT, R192, R3.reuse, PT ;  /* 0x00000003c000720c */ /* 0x080fe40003f46270 */
[-C--:B------:R-:W-:Y:S02]  /*11610*/  ISETP.GE.AND P3, PT, R193, R3.reuse, PT ;  /* 0x00000003c100720c */ /* 0x080fe40003f66270 */
[----:B------:R-:W-:-:S02]  /*11620*/  ISETP.GE.AND P4, PT, R195, R3, PT ;  /* 0x00000003c300720c */ /* 0x000fc40003f86270 */
[----:B------:R-:W-:-:S03]  /*11630*/  ISETP.GE.AND P5, PT, R196, R3, PT ;  /* 0x00000003c400720c */ /* 0x000fc60003fa6270 */
[----:B------:R-:W-:Y:S10]  /*11640*/  @P0 BRA `(.L_x_2426) ;  /* 0x0000000400d80947 */ /* 0x000ff40003800000 */
[----:B0--3--:R-:W0:Y:S01]  /*11650*/  LDS.128 R4, [R0+0x14400] ;  /* 0x0144000000047984 */ /* 0x009e220000000c00 */
[----:B----45:R-:W-:Y:S02]  /*11660*/  SHF.R.U32.HI R14, RZ, 0x8, R36 ;  /* 0x00000008ff0e7819 */ /* 0x030fe40000011624 */
        /* <DEDUP_REMOVED lines=116> */
.L_x_2426:
[----:B------:R-:W-:Y:S05]  /*11db0*/  BSYNC B1 ;  /* 0x0000000000017941 */ /* 0x000fea0003800000 */
.L_x_2425:
[----:B------:R-:W-:Y:S04]  /*11dc0*/  BSSY B1, `(.L_x_2427) ;  /* 0x000007d000017945 */ /* 0x000fe80003800000 */
[----:B------:R-:W-:Y:S05]  /*11dd0*/  @P1 BRA `(.L_x_2428) ;  /* 0x0000000400ec1947 */ /* 0x000fea0003800000 */
[----:B------:R-:W0:Y:S01]  /*11de0*/  LDL R49, [R1] ;  /* 0x0000000001317983 */ /* 0x000e220000100800 */
        /* <DEDUP_REMOVED lines=13> */
[----:B----4-:R-:W-:Y:S02]  /*11ec0*/  LOP3.LUT R14, R34, 0xff, RZ, 0xc0, !PT ;  /* 0x000000ff220e7812 */ /* 0x010fe400078ec0ff */
        /* <DEDUP_REMOVED lines=16> */
[----:B------:R-:W-:Y:S02]  /*11fd0*/  F2FP.F16.E4M3.UNPACK_B R38, R41 ;  /* 0x00000029ff26723e */ /* 0x000fe400020006ff */
[----:B------:R-:W-:Y:S02]  /*11fe0*/  F2FP.F16.E4M3.UNPACK_B R35, R37 ;  /* 0x00000025ff23723e */ /* 0x000fe400020006ff */
[----:B------:R-:W-:Y:S01]  /*11ff0*/  LOP3.LUT R39, R39, 0xff000000, R32, 0xf8, !PT ;  /* 0xff00000027277812 */ /* 0x000fe200078ef820 */
[--C-:B------:R-:W-:Y:S01]  /*12000*/  HADD2.F32 R40, -RZ, R38.reuse.H1_H1 ;  /* 0x30000026ff287230 */ /* 0x100fe20000004100 */
[----:B------:R-:W-:Y:S01]  /*12010*/  LOP3.LUT R34, R15, 0xff000000, R34, 0xf8, !PT ;  /* 0xff0000000f227812 */ /* 0x000fe200078ef822 */
[--C-:B------:R-:W-:Y:S01]  /*12020*/  HADD2.F32 R36, -RZ, R35.reuse.H1_H1 ;  /* 0x30000023ff247230 */ /* 0x100fe20000004100 */
[----:B------:R-:W-:Y:S01]  /*12030*/  F2FP.F16.E4M3.UNPACK_B R41, R41.H1 ;  /* 0x00000029ff29723e */ /* 0x000fe200030006ff */
[----:B------:R-:W-:Y:S01]  /*12040*/  HADD2.F32 R38, -RZ, R38.H0_H0 ;  /* 0x20000026ff267230 */ /* 0x000fe20000004100 */
[----:B------:R-:W-:Y:S01]  /*12050*/  F2FP.F16.E4M3.UNPACK_B R37, R37.H1 ;  /* 0x00000025ff25723e */ /* 0x000fe200030006ff */
[----:B------:R-:W-:Y:S01]  /*12060*/  HADD2.F32 R35, -RZ, R35.H0_H0 ;  /* 0x20000023ff237230 */ /* 0x000fe20000004100 */
[----:B01-3--:R-:W0:Y:S02]  /*12070*/  LDS.128 R4, [R49] ;  /* 0x0000000031047984 */ /* 0x00be240000000c00 */
[----:B0-----:R-:W-:-:S02]  /*12080*/  F2FP.F16.E4M3.UNPACK_B R3, R6.H1 ;  /* 0x00000006ff03723e */ /* 0x001fc400030006ff */
[----:B------:R-:W-:Y:S02]  /*12090*/  F2FP.F16.E4M3.UNPACK_B R6, R6 ;  /* 0x00000006ff06723e */ /* 0x000fe400020006ff */
[-C--:B------:R-:W-:Y:S01]  /*120a0*/  F2FP.F16.E4M3.UNPACK_B R32, R7.reuse ;  /* 0x00000007ff20723e */ /* 0x080fe200020006ff */
[--C-:B------:R-:W-:Y:S01]  /*120b0*/  HADD2.F32 R14, -RZ, R3.reuse.H1_H1 ;  /* 0x30000003ff0e7230 */ /* 0x100fe20000004100 */
[----:B------:R-:W-:Y:S01]  /*120c0*/  F2FP.F16.E4M3.UNPACK_B R33, R7.H1 ;  /* 0x00000007ff21723e */ /* 0x000fe200030006ff */
[----:B------:R-:W-:Y:S01]  /*120d0*/  HADD2.F32 R15, -RZ, R3.H0_H0 ;  /* 0x20000003ff0f7230 */ /* 0x000fe20000004100 */
[-C--:B------:R-:W-:Y:S02]  /*120e0*/  F2FP.F16.E4M3.UNPACK_B R7, R5.reuse ;  /* 0x00000005ff07723e */ /* 0x080fe400020006ff */
[C---:B------:R-:W-:Y:S01]  /*120f0*/  FMUL.FTZ R42, R14.reuse, R40 ;  /* 0x000000280e2a7220 */ /* 0x040fe20000410000 */
[----:B------:R-:W-:Y:S01]  /*12100*/  FMUL.FTZ R43, R14, R36 ;  /* 0x000000240e2b7220 */ /* 0x000fe20000410000 */
[----:B------:R-:W-:Y:S01]  /*12110*/  F2FP.F16.E4M3.UNPACK_B R14, R5.H1 ;  /* 0x00000005ff0e723e */ /* 0x000fe200030006ff */
[----:B------:R-:W-:-:S02]  /*12120*/  HADD2.F32 R5, -RZ, R6.H1_H1 ;  /* 0x30000006ff057230 */ /* 0x000fc40000004100 */
[C---:B------:R-:W-:Y:S01]  /*12130*/  FFMA.FTZ R42, R15.reuse, R36, -R42 ;  /* 0x000000240f2a7223 */ /* 0x040fe2000001082a */
[----:B------:R-:W-:Y:S01]  /*12140*/  FFMA.FTZ R45, R15, R40, R43 ;  /* 0x000000280f2d7223 */ /* 0x000fe2000001002b */
[----:B------:R-:W-:Y:S01]  /*12150*/  HADD2.F32 R6, -RZ, R6.H0_H0 ;  /* 0x20000006ff067230 */ /* 0x000fe20000004100 */
[----:B------:R-:W-:Y:S01]  /*12160*/  F2FP.F16.E4M3.UNPACK_B R3, R4 ;  /* 0x00000004ff03723e */ /* 0x000fe200020006ff */
[C---:B------:R-:W-:Y:S01]  /*12170*/  FMUL.FTZ R15, R5.reuse, R38 ;  /* 0x00000026050f7220 */ /* 0x040fe20000410000 */
[-C--:B------:R-:W-:Y:S01]  /*12180*/  FMUL.FTZ R43, R5, R35.reuse ;  /* 0x00000023052b7220 */ /* 0x080fe20000410000 */
[----:B------:R-:W-:Y:S01]  /*12190*/  HADD2.F32 R5, -RZ, R32.H1_H1 ;  /* 0x30000020ff057230 */ /* 0x000fe20000004100 */
[----:B------:R-:W-:Y:S01]  /*121a0*/  F2FP.F16.E4M3.UNPACK_B R4, R4.H1 ;  /* 0x00000004ff04723e */ /* 0x000fe200030006ff */
[----:B------:R-:W-:Y:S02]  /*121b0*/  HADD2.F32 R36, -RZ, R41.H0_H0 ;  /* 0x20000029ff247230 */ /* 0x000fe40000004100 */
[----:B------:R-:W-:Y:S01]  /*121c0*/  FFMA.FTZ R40, R6, R35, -R15 ;  /* 0x0000002306287223 */ /* 0x000fe2000001080f */
[----:B------:R-:W-:-:S02]  /*121d0*/  HADD2.F32 R15, -RZ, R37.H0_H0 ;  /* 0x20000025ff0f7230 */ /* 0x000fc40000004100 */
[----:B------:R-:W-:Y:S01]  /*121e0*/  FFMA.FTZ R43, R6, R38, R43 ;  /* 0x00000026062b7223 */ /* 0x000fe2000001002b */
        /* <DEDUP_REMOVED lines=12> */
[-C--:B------:R-:W-:Y:S01]  /*122b0*/  F2FP.F16.E4M3.UNPACK_B R15, R34.reuse ;  /* 0x00000022ff0f723e */ /* 0x080fe200020006ff */
[C---:B------:R-:W-:Y:S01]  /*122c0*/  FFMA.FTZ R48, R33.reuse, R37, -R38 ;  /* 0x0000002521307223 */ /* 0x040fe20000010826 */
[----:B------:R-:W-:Y:S02]  /*122d0*/  HADD2.F32 R6, -RZ, R4.H1_H1 ;  /* 0x30000004ff067230 */ /* 0x000fe40000004100 */
[----:B------:R-:W-:Y:S01]  /*122e0*/  FFMA.FTZ R41, R33, R41, R32 ;  /* 0x0000002921297223 */ /* 0x000fe20000010020 */
[--C-:B------:R-:W-:Y:S01]  /*122f0*/  HADD2.F32 R35, -RZ, R5.reuse.H1_H1 ;  /* 0x30000005ff237230 */ /* 0x100fe20000004100 */
[----:B------:R-:W-:Y:S01]  /*12300*/  F2FP.F16.E4M3.UNPACK_B R34, R34.H1 ;  /* 0x00000022ff22723e */ /* 0x000fe200030006ff */
[----:B------:R-:W-:Y:S01]  /*12310*/  HADD2.F32 R33, -RZ, R5.H0_H0 ;  /* 0x20000005ff217230 */ /* 0x000fe20000004100 */
[----:B------:R-:W-:Y:S01]  /*12320*/  F2FP.F16.E4M3.UNPACK_B R39, R39.H1 ;  /* 0x00000027ff27723e */ /* 0x000fe200030006ff */
[----:B------:R-:W-:-:S02]  /*12330*/  HADD2.F32 R32, -RZ, R15.H1_H1 ;  /* 0x3000000fff207230 */ /* 0x000fc40000004100 */
[C---:B------:R-:W-:Y:S01]  /*12340*/  FMUL.FTZ R36, R6.reuse, R35 ;  /* 0x0000002306247220 */ /* 0x040fe20000410000 */
[----:B------:R-:W-:Y:S02]  /*12350*/  HADD2.F32 R5, -RZ, R4.H0_H0 ;  /* 0x20000004ff057230 */ /* 0x000fe40000004100 */
[----:B------:R-:W-:Y:S02]  /*12360*/  HADD2.F32 R4, -RZ, R3.H1_H1 ;  /* 0x30000003ff047230 */ /* 0x000fe40000004100 */
[-C--:B------:R-:W-:Y:S01]  /*12370*/  FMUL.FTZ R38, R6, R32.reuse ;  /* 0x0000002006267220 */ /* 0x080fe20000410000 */
[----:B------:R-:W-:Y:S02]  /*12380*/  HADD2.F32 R15, -RZ, R15.H0_H0 ;  /* 0x2000000fff0f7230 */ /* 0x000fe40000004100 */
[C---:B------:R-:W-:Y:S01]  /*12390*/  FFMA.FTZ R36, R5.reuse, R32, -R36 ;  /* 0x0000002005247223 */ /* 0x040fe20000010824 */
[----:B------:R-:W-:Y:S02]  /*123a0*/  HADD2.F32 R3, -RZ, R3.H0_H0 ;  /* 0x20000003ff037230 */ /* 0x000fe40000004100 */
[C---:B------:R-:W-:Y:S01]  /*123b0*/  FMUL.FTZ R6, R4.reuse, R33 ;  /* 0x0000002104067220 */ /* 0x040fe20000410000 */
[----:B------:R-:W-:Y:S01]  /*123c0*/  FFMA.FTZ R35, R5, R35, R38 ;  /* 0x0000002305237223 */ /* 0x000fe20000010026 */
[----:B------:R-:W-:Y:S01]  /*123d0*/  FMUL.FTZ R4, R4, R15 ;  /* 0x0000000f04047220 */ /* 0x000fe20000410000 */
[----:B------:R-:W-:-:S02]  /*123e0*/  HADD2.F32 R5, -RZ, R34.H1_H1 ;  /* 0x30000022ff057230 */ /* 0x000fc40000004100 */
[C---:B------:R-:W-:Y:S01]  /*123f0*/  FFMA.FTZ R32, R3.reuse, R15, -R6 ;  /* 0x0000000f03207223 */ /* 0x040fe20000010806 */
[--C-:B------:R-:W-:Y:S02]  /*12400*/  HADD2.F32 R15, -RZ, R39.reuse.H1_H1 ;  /* 0x30000027ff0f7230 */ /* 0x100fe40000004100 */
[----:B------:R-:W-:Y:S01]  /*12410*/  FFMA.FTZ R33, R3, R33, R4 ;  /* 0x0000002103217223 */ /* 0x000fe20000010004 */
[----:B------:R-:W-:Y:S02]  /*12420*/  HADD2.F32 R4, -RZ, R14.H1_H1 ;  /* 0x3000000eff047230 */ /* 0x000fe40000004100 */
[----:B------:R-:W-:Y:S02]  /*12430*/  HADD2.F32 R6, -RZ, R39.H0_H0 ;  /* 0x20000027ff067230 */ /* 0x000fe40000004100 */
[----:B------:R-:W-:Y:S02]  /*12440*/  HADD2.F32 R3, -RZ, R7.H1_H1 ;  /* 0x30000007ff037230 */ /* 0x000fe40000004100 */
[----:B------:R-:W-:Y:S01]  /*12450*/  FMUL.FTZ R37, R4, R15 ;  /* 0x0000000f04257220 */ /* 0x000fe20000410000 */
[----:B------:R-:W-:-:S02]  /*12460*/  HADD2.F32 R34, -RZ, R34.H0_H0 ;  /* 0x20000022ff227230 */ /* 0x000fc40000004100 */
        /* <DEDUP_REMOVED lines=18> */
.L_x_2428:
[----:B------:R-:W-:Y:S05]  /*12590*/  BSYNC B1 ;  /* 0x0000000000017941 */ /* 0x000fea0003800000 */
.L_x_2427:
[----:B------:R-:W-:Y:S04]  /*125a0*/  BSSY B1, `(.L_x_2429) ;  /* 0x0000078000017945 */ /* 0x000fe80003800000 */
[----:B------:R-:W-:Y:S05]  /*125b0*/  @P2 BRA `(.L_x_2430) ;  /* 0x0000000400d82947 */ /* 0x000fea0003800000 */
[----:B0123--:R-:W0:Y:S01]  /*125c0*/  LDS.128 R4, [R0+0x16400] ;  /* 0x0164000000047984 */ /* 0x00fe220000000c00 */
        /* <DEDUP_REMOVED lines=117> */
.L_x_2430:
[----:B------:R-:W-:Y:S05]  /*12d20*/  BSYNC B1 ;  /* 0x0000000000017941 */ /* 0x000fea0003800000 */
.L_x_2429:
        /* <DEDUP_REMOVED lines=43> */
[----:B0123--:R-:W0:Y:S02]  /*12fe0*/  LDS.128 R4, [R40+0x2000] ;  /* 0x0020000028047984 */ /* 0x00fe240000000c00 */
        /* <DEDUP_REMOVED lines=81> */
.L_x_2432:
[----:B------:R-:W-:Y:S05]  /*13500*/  BSYNC B1 ;  /* 0x0000000000017941 */ /* 0x000fea0003800000 */
.L_x_2431:
[----:B------:R-:W-:Y:S04]  /*13510*/  BSSY B1, `(.L_x_2433) ;  /* 0x0000078000017945 */ /* 0x000fe80003800000 */
[----:B------:R-:W-:Y:S05]  /*13520*/  @P4 BRA `(.L_x_2434) ;  /* 0x0000000400d84947 */ /* 0x000fea0003800000 */
[----:B0123--:R-:W0:Y:S01]  /*13530*/  LDS.128 R4, [R0+0x18400] ;  /* 0x0184000000047984 */ /* 0x00fe220000000c00 */
[----:B----45:R-:W-:Y:S02]  /*13540*/  SHF.R.U32.HI R14, RZ, 0x8, R20 ;  /* 0x00000008ff0e7819 */ /* 0x030fe40000011614 */
[----:B------:R-:W-:Y:S02]  /*13550*/  SHF.R.U32.HI R24, RZ, 0x8, R21 ;  /* 0x00000008ff187819 */ /* 0x000fe40000011615 */
[----:B------:R-:W-:Y:S02]  /*13560*/  LOP3.LUT R3, R20, 0xff, RZ, 0xc0, !PT ;  /* 0x000000ff14037812 */ /* 0x000fe400078ec0ff */
[----:B------:R-:W-:Y:S02]  /*13570*/  LOP3.LUT R14, R14, 0xff, RZ, 0xc0, !PT ;  /* 0x000000ff0e0e7812 */ /* 0x000fe400078ec0ff */
[----:B------:R-:W-:Y:S02]  /*13580*/  SHF.R.U32.HI R27, RZ, 0x8, R13 ;  /* 0x00000008ff1b7819 */ /* 0x000fe4000001160d */
[----:B------:R-:W-:-:S02]  /*13590*/  LOP3.LUT R15, R21, 0xff, RZ, 0xc0, !PT ;  /* 0x000000ff150f7812 */ /* 0x000fc400078ec0ff */
[----:B------:R-:W-:Y:S02]  /*135a0*/  LOP3.LUT R24, R24, 0xff, RZ, 0xc0, !PT ;  /* 0x000000ff18187812 */ /* 0x000fe400078ec0ff */
[----:B------:R-:W-:Y:S02]  /*135b0*/  PRMT R3, R14, 0x7604, R3 ;  /* 0x000076040e037816 */ /* 0x000fe40000000003 */
[----:B------:R-:W-:Y:S02]  /*135c0*/  SHF.R.U32.HI R29, RZ, 0x10, R13 ;  /* 0x00000010ff1d7819 */ /* 0x000fe4000001160d */
[----:B------:R-:W-:Y:S02]  /*135d0*/  SHF.R.U32.HI R14, RZ, 0x8, R12 ;  /* 0x00000008ff0e7819 */ /* 0x000fe4000001160c */
[----:B------:R-:W-:Y:S01]  /*135e0*/  SHF.R.U32.HI R28, RZ, 0x10, R21 ;  /* 0x00000010ff1c7819 */ /* 0x000fe20000011615 */
[----:B------:R-:W-:Y:S01]  /*135f0*/  IMAD.U32 R29, R29, 0x10000, RZ ;  /* 0x000100001d1d7824 */ /* 0x000fe200078e00ff */
[----:B------:R-:W-:-:S02]  /*13600*/  LOP3.LUT R26, R13, 0xff, RZ, 0xc0, !PT ;  /* 0x000000ff0d1a7812 */ /* 0x000fc400078ec0ff */
[----:B------:R-:W-:Y:S02]  /*13610*/  LOP3.LUT R27, R27, 0xff, RZ, 0xc0, !PT ;  /* 0x000000ff1b1b7812 */ /* 0x000fe400078ec0ff */
[----:B------:R-:W-:Y:S02]  /*13620*/  PRMT R15, R24, 0x7604, R15 ;  /* 0x00007604180f7816 */ /* 0x000fe4000000000f */
[----:B------:R-:W-:Y:S02]  /*13630*/  LOP3.LUT R24, R12, 0xff, RZ, 0xc0, !PT ;  /* 0x000000ff0c187812 */ /* 0x000fe400078ec0ff */
[----:B------:R-:W-:Y:S02]  /*13640*/  LOP3.LUT R25, R14, 0xff, RZ, 0xc0, !PT ;  /* 0x000000ff0e197812 */ /* 0x000fe400078ec0ff */
[----:B------:R-:W-:Y:S02]  /*13650*/  SHF.L.U32 R14, R28, 0x10, RZ ;  /* 0x000000101c0e7819 */ /* 0x000fe400000006ff */
[----:B------:R-:W-:-:S02]  /*13660*/  PRMT R26, R27, 0x7604, R26 ;  /* 0x000076041b1a7816 */ /* 0x000fc4000000001a */
[----:B------:R-:W-:Y:S02]  /*13670*/  PRMT R27, R25, 0x7604, R24 ;  /* 0x00007604191b7816 */ /* 0x000fe40000000018 */
[----:B------:R-:W-:Y:S02]  /*13680*/  LOP3.LUT R25, R15, 0xff0000, R14, 0xf8, !PT ;  /* 0x00ff00000f197812 */ /* 0x000fe400078ef80e */
[----:B------:R-:W-:Y:S02]  /*13690*/  LOP3.LUT R29, R26, 0xff0000, R29, 0xf8, !PT ;  /* 0x00ff00001a1d7812 */ /* 0x000fe400078ef81d */
[----:B------:R-:W-:Y:S02]  /*136a0*/  LOP3.LUT R25, R25, 0xff000000, R21, 0xf8, !PT ;  /* 0xff00000019197812 */ /* 0x000fe400078ef815 */
[----:B------:R-:W-:Y:S02]  /*136b0*/  LOP3.LUT R29, R29, 0xff000000, R13, 0xf8, !PT ;  /* 0xff0000001d1d7812 */ /* 0x000fe400078ef80d */
[----:B------:R-:W-:-:S02]  /*136c0*/  LOP3.LUT R15, R3, 0xff0000, R20, 0xf8, !PT ;  /* 0x00ff0000030f7812 */ /* 0x000fc400078ef814 */
[-C--:B0-----:R-:W-:Y:S02]  /*136d0*/  F2FP.F16.E4M3.UNPACK_B R3, R6.reuse.H1 ;  /* 0x00000006ff03723e */ /* 0x081fe400030006ff */
        /* <DEDUP_REMOVED lines=91> */
.L_x_2434:
[----:B------:R-:W-:Y:S05]  /*13c90*/  BSYNC B1 ;  /* 0x0000000000017941 */ /* 0x000fea0003800000 */
.L_x_2433:
[----:B------:R-:W-:Y:S05]  /*13ca0*/  @P5 BRA `(.L_x_2424) ;  /* 0x0000003c00845947 */ /* 0x000fea0003800000 */
[----:B-----5:R-:W2:Y:S01]  /*13cb0*/  LDL R31, [R1] ;  /* 0x00000000011f7983 */ /* 0x020ea20000100800 */
[----:B------:R-:W-:Y:S02]  /*13cc0*/  SHF.R.U32.HI R12, RZ, 0x8, R11 ;  /* 0x00000008ff0c7819 */ /* 0x000fe4000001160b */
[----:B------:R-:W-:Y:S02]  /*13cd0*/  SHF.R.U32.HI R20, RZ, 0x8, R9 ;  /* 0x00000008ff147819 */ /* 0x000fe40000011609 */
[----:B------:R-:W-:Y:S02]  /*13ce0*/  LOP3.LUT R13, R11, 0xff, RZ, 0xc0, !PT ;  /* 0x000000ff0b0d7812 */ /* 0x000fe400078ec0ff */
[----:B------:R-:W-:Y:S02]  /*13cf0*/  LOP3.LUT R21, R9, 0xff, RZ, 0xc0, !PT ;  /* 0x000000ff09157812 */ /* 0x000fe400078ec0ff */
[----:B------:R-:W-:Y:S02]  /*13d00*/  LOP3.LUT R12, R12, 0xff, RZ, 0xc0, !PT ;  /* 0x000000ff0c0c7812 */ /* 0x000fe400078ec0ff */
[----:B------:R-:W-:-:S02]  /*13d10*/  LOP3.LUT R20, R20, 0xff, RZ, 0xc0, !PT ;  /* 0x000000ff14147812 */ /* 0x000fc400078ec0ff */
[----:B01----:R-:W-:Y:S02]  /*13d20*/  SHF.R.U32.HI R0, RZ, 0x8, R10 ;  /* 0x00000008ff007819 */ /* 0x003fe4000001160a */
[----:B----4-:R-:W-:Y:S02]  /*13d30*/  SHF.R.U32.HI R14, RZ, 0x8, R8 ;  /* 0x00000008ff0e7819 */ /* 0x010fe40000011608 */
        /* <DEDUP_REMOVED lines=25> */
[----:B------:R-:W-:Y:S01]  /*13ed0*/  HADD2.F32 R25, -RZ, R24.H1_H1 ;  /* 0x30000018ff197230 */ /* 0x000fe20000004100 */
[----:B------:R-:W-:Y:S01]  /*13ee0*/  LOP3.LUT R20, R15, 0xff000000, R8, 0xf8, !PT ;  /* 0xff0000000f147812 */ /* 0x000fe200078ef808 */
[----:B------:R-:W-:Y:S01]  /*13ef0*/  HADD2.F32 R15, -RZ, R14.H1_H1 ;  /* 0x3000000eff0f7230 */ /* 0x000fe20000004100 */
[----:B------:R-:W-:Y:S01]  /*13f00*/  F2FP.F16.E4M3.UNPACK_B R21, R21.H1 ;  /* 0x00000015ff15723e */ /* 0x000fe200030006ff */
[----:B------:R-:W-:Y:S01]  /*13f10*/  HADD2.F32 R24, -RZ, R24.H0_H0 ;  /* 0x20000018ff187230 */ /* 0x000fe20000004100 */
[----:B------:R-:W-:Y:S01]  /*13f20*/  F2FP.F16.E4M3.UNPACK_B R13, R13.H1 ;  /* 0x0000000dff0d723e */ /* 0x000fe200030006ff */
[----:B------:R-:W-:Y:S01]  /*13f30*/  HADD2.F32 R14, -RZ, R14.H0_H0 ;  /* 0x2000000eff0e7230 */ /* 0x000fe20000004100 */
[----:B--23--:R-:W0:Y:S02]  /*13f40*/  LDS.128 R4, [R31+0x4000] ;  /* 0x004000001f047984 */ /* 0x00ce240000000c00 */
[----:B0-----:R-:W-:-:S02]  /*13f50*/  F2FP.F16.E4M3.UNPACK_B R0, R6.H1 ;  /* 0x00000006ff00723e */ /* 0x001fc400030006ff */
[----:B------:R-:W-:Y:S02]  /*13f60*/  F2FP.F16.E4M3.UNPACK_B R3, R6 ;  /* 0x00000006ff03723e */ /* 0x000fe400020006ff */
[-C--:B------:R-:W-:Y:S01]  /*13f70*/  F2FP.F16.E4M3.UNPACK_B R10, R7.reuse ;  /* 0x00000007ff0a723e */ /* 0x080fe200020006ff */
[--C-:B------:R-:W-:Y:S01]  /*13f80*/  HADD2.F32 R9, -RZ, R0.reuse.H1_H1 ;  /* 0x30000000ff097230 */ /* 0x100fe20000004100 */
[----:B------:R-:W-:Y:S01]  /*13f90*/  F2FP.F16.E4M3.UNPACK_B R11, R7.H1 ;  /* 0x00000007ff0b723e */ /* 0x000fe200030006ff */
[----:B------:R-:W-:Y:S01]  /*13fa0*/  HADD2.F32 R8, -RZ, R0.H0_H0 ;  /* 0x20000000ff087230 */ /* 0x000fe20000004100 */
[-C--:B------:R-:W-:Y:S02]  /*13fb0*/  F2FP.F16.E4M3.UNPACK_B R6, R5.reuse ;  /* 0x00000005ff06723e */ /* 0x080fe400020006ff */
[----:B------:R-:W-:Y:S01]  /*13fc0*/  F2FP.F16.E4M3.UNPACK_B R7, R5.H1 ;  /* 0x00000005ff07723e */ /* 0x000fe200030006ff */
[C---:B------:R-:W-:Y:S01]  /*13fd0*/  FMUL.FTZ R27, R9.reuse, R25 ;  /* 0x00000019091b7220 */ /* 0x040fe20000410000 */
[-C--:B------:R-:W-:Y:S01]  /*13fe0*/  FMUL.FTZ R26, R9, R15.reuse ;  /* 0x0000000f091a7220 */ /* 0x080fe20000410000 */
[--C-:B------:R-:W-:Y:S01]  /*13ff0*/  HADD2.F32 R5, -RZ, R3.reuse.H1_H1 ;  /* 0x30000003ff057230 */ /* 0x100fe20000004100 */
[----:B------:R-:W-:Y:S01]  /*14000*/  F2FP.F16.E4M3.UNPACK_B R0, R4 ;  /* 0x00000004ff00723e */ /* 0x000fe200020006ff */
[C---:B------:R-:W-:Y:S01]  /*14010*/  FFMA.FTZ R27, R8.reuse, R15, -R27 ;  /* 0x0000000f081b7223 */ /* 0x040fe2000001081b */
[----:B------:R-:W-:Y:S01]  /*14020*/  FFMA.FTZ R26, R8, R25, R26 ;  /* 0x00000019081a7223 */ /* 0x000fe2000001001a */
[----:B------:R-:W-:-:S02]  /*14030*/  HADD2.F32 R3, -RZ, R3.H0_H0 ;  /* 0x20000003ff037230 */ /* 0x000fc40000004100 */
[C---:B------:R-:W-:Y:S01]  /*14040*/  FMUL.FTZ R8, R5.reuse, R24 ;  /* 0x0000001805087220 */ /* 0x040fe20000410000 */
[----:B------:R-:W-:Y:S01]  /*14050*/  FMUL.FTZ R15, R5, R14 ;  /* 0x0000000e050f7220 */ /* 0x000fe20000410000 */
[--C-:B------:R-:W-:Y:S01]  /*14060*/  HADD2.F32 R5, -RZ, R10.reuse.H1_H1 ;  /* 0x3000000aff057230 */ /* 0x100fe20000004100 */
[----:B------:R-:W-:Y:S01]  /*14070*/  F2FP.F16.E4M3.UNPACK_B R4, R4.H1 ;  /* 0x00000004ff04723e */ /* 0x000fe200030006ff */
[----:B------:R-:W-:Y:S02]  /*14080*/  HADD2.F32 R9, -RZ, R21.H0_H0 ;  /* 0x20000015ff097230 */ /* 0x000fe40000004100 */
[C---:B------:R-:W-:Y:S01]  /*14090*/  FFMA.FTZ R25, R3.reuse, R14, -R8 ;  /* 0x0000000e03197223 */ /* 0x040fe20000010808 */
[----:B------:R-:W-:Y:S01]  /*140a0*/  FFMA.FTZ R24, R3, R24, R15 ;  /* 0x0000001803187223 */ /* 0x000fe2000001000f */
[----:B------:R-:W-:Y:S02]  /*140b0*/  HADD2.F32 R8, -RZ, R13.H0_H0 ;  /* 0x2000000dff087230 */ /* 0x000fe40000004100 */
        /* <DEDUP_REMOVED lines=59> */
.L_x_2418:
        /* <DEDUP_REMOVED lines=31> */
[----:B0-----:R-:W4:Y:S02]  /*14660*/  SHFL.IDX PT, R21, R21, RZ, 0x1e1f ;  /* 0x001e1fff15157589 */ /* 0x001f2400000e0000 */
.L_x_2668:
        /* <DEDUP_REMOVED lines=16> */
[----:B------:R-:W3:Y:S04]  /*14770*/  LDL R41, [R1+0xc] ;  /* 0x00000c0001297983 */ /* 0x000ee80000100800 */
[----:B------:R-:W3:Y:S01]  /*14780*/  LDL R40, [R1+0x18] ;  /* 0x0000180001287983 */ /* 0x000ee20000100800 */
        /* <DEDUP_REMOVED lines=11> */
[----:B------:R-:W-:Y:S02]  /*14840*/  @!P2 SHF.R.S32.HI R5, RZ, 0x1f, R18 ;  /* 0x0000001fff05a819 */ /* 0x000fe40000011412 */
[C---:B--2---:R-:W-:Y:S02]  /*14850*/  @!P2 IADD3 R36, P3, R18.reuse, R3, RZ ;  /* 0x000000031224a210 */ /* 0x044fe40007f7e0ff */
[----:B----4-:R-:W-:-:S03]  /*14860*/  @!P2 IADD3 R38, P4, R18, R21, RZ ;  /* 0x000000151226a210 */ /* 0x010fc60007f9e0ff */
[--C-:B-1----:R-:W-:Y:S02]  /*14870*/  @!P2 IMAD.X R37, R0, 0x1, R5.reuse, P3 ;  /* 0x000000010025a824 */ /* 0x102fe400018e0605 */
[----:B---3--:R-:W-:Y:S01]  /*14880*/  @!P2 IMAD.X R39, R20, 0x1, R5, P4 ;  /* 0x000000011427a824 */ /* 0x008fe200020e0605 */
[----:B------:R-:W-:Y:S02]  /*14890*/  CS2R R8, SRZ ;  /* 0x0000000000087805 */ /* 0x000fe4000001ff00 */
[----:B------:R-:W-:Y:S02]  /*148a0*/  CS2R R10, SRZ ;  /* 0x00000000000a7805 */ /* 0x000fe4000001ff00 */
[----:B------:R-:W-:Y:S02]  /*148b0*/  CS2R R32, SRZ ;  /* 0x0000000000207805 */ /* 0x000fe4000001ff00 */
[----:B------:R-:W-:Y:S02]  /*148c0*/  CS2R R34, SRZ ;  /* 0x0000000000227805 */ /* 0x000fe4000001ff00 */
[----:B------:R-:W-:-:S02]  /*148d0*/  CS2R R12, SRZ ;  /* 0x00000000000c7805 */ /* 0x000fc4000001ff00 */
[----:B------:R-:W-:Y:S01]  /*148e0*/  CS2R R14, SRZ ;  /* 0x00000000000e7805 */ /* 0x000fe2000001ff00 */
[----:B------:R0:W5:Y:S01]  /*148f0*/  @!P2 LD.E.128 R24, desc[UR54][R36.64] ;  /* 0x000000362418a980 */ /* 0x000162000c101d00 */
[----:B------:R-:W-:Y:S02]  /*14900*/  @!P1 IMAD.SHL.U32 R42, R41, 0x10, RZ ;  /* 0x00000010292a9824 */ /* 0x000fe400078e00ff */
[----:B------:R-:W-:-:S03]  /*14910*/  @!P0 IMAD.SHL.U32 R48, R40, 0x10, RZ ;  /* 0x0000001028308824 */ /* 0x000fc600078e00ff */
[----:B------:R-:W-:Y:S02]  /*14920*/  @!P1 SHF.R.S32.HI R5, RZ, 0x1f, R42 ;  /* 0x0000001fff059819 */ /* 0x000fe4000001142a */
[-C--:B------:R-:W-:Y:S02]  /*14930*/  @!P1 IADD3 R40, P5, R3, R42.reuse, RZ ;  /* 0x0000002a03289210 */ /* 0x080fe40007fbe0ff */
[----:B------:R-:W-:Y:S02]  /*14940*/  @!P1 IADD3 R42, P4, R21, R42, RZ ;  /* 0x0000002a152a9210 */ /* 0x000fe40007f9e0ff */
[-C--:B------:R-:W-:Y:S01]  /*14950*/  @!P0 IADD3 R46, P3, R3, R48.reuse, RZ ;  /* 0x00000030032e8210 */ /* 0x080fe20007f7e0ff */
[--C-:B------:R-:W-:Y:S01]  /*14960*/  @!P1 IMAD.X R41, R0, 0x1, R5.reuse, P5 ;  /* 0x0000000100299824 */ /* 0x100fe200028e0605 */
[----:B------:R-:W-:Y:S01]  /*14970*/  @!P0 SHF.R.S32.HI R3, RZ, 0x1f, R48 ;  /* 0x0000001fff038819 */ /* 0x000fe20000011430 */
[----:B------:R-:W-:Y:S01]  /*14980*/  @!P1 IMAD.X R43, R20, 0x1, R5, P4 ;  /* 0x00000001142b9824 */ /* 0x000fe200020e0605 */
[----:B------:R-:W-:-:S02]  /*14990*/  @!P0 IADD3 R48, P5, R21, R48, RZ ;  /* 0x0000003015308210 */ /* 0x000fc40007fbe0ff */
[----:B------:R-:W-:Y:S01]  /*149a0*/  CS2R R4, SRZ ;  /* 0x0000000000047805 */ /* 0x000fe2000001ff00 */
[----:B------:R0:W5:Y:S01]  /*149b0*/  @!P1 LD.E.128 R28, desc[UR54][R40.64] ;  /* 0x00000036281c9980 */ /* 0x000162000c101d00 */
[----:B------:R-:W-:Y:S01]  /*149c0*/  @!P0 IMAD.X R47, R0, 0x1, R3, P3 ;  /* 0x00000001002f8824 */ /* 0x000fe200018e0603 */
[----:B------:R-:W-:Y:S02]  /*149d0*/  @!P0 IADD3.X R49, R20, R3, RZ, P5, !PT ;  /* 0x0000000314318210 */ /* 0x000fe40002ffe4ff */
[----:B------:R0:W5:Y:S04]  /*149e0*/  @!P1 LD.E.128 R8, desc[UR54][R42.64] ;  /* 0x000000362a089980 */ /* 0x000168000c101d00 */
[----:B------:R0:W5:Y:S04]  /*149f0*/  @!P2 LD.E.128 R4, desc[UR54][R38.64] ;  /* 0x000000362604a980 */ /* 0x000168000c101d00 */
[----:B------:R0:W5:Y:S04]  /*14a00*/  @!P0 LD.E.128 R32, desc[UR54][R46.64] ;  /* 0x000000362e208980 */ /* 0x000168000c101d00 */
[----:B------:R0:W5:Y:S02]  /*14a10*/  @!P0 LD.E.128 R12, desc[UR54][R48.64] ;  /* 0x00000036300c8980 */ /* 0x000164000c101d00 */
.L_x_2437:
[----:B------:R-:W-:Y:S05]  /*14a20*/  BSYNC B1 ;  /* 0x0000000000017941 */ /* 0x000fea0003800000 */
.L_x_2436:
[----:B------:R-:W-:Y:S01]  /*14a30*/  ULEA.HI UR4, UR43, UR43, URZ, 0x1 ;  /* 0x0000002b2b047291 */ /* 0x000fe2000f8f083f */
[----:B--2---:R-:W-:Y:S01]  /*14a40*/  VIADDMNMX R3, R45, -R204, 0x80, PT ;  /* 0x000000802d037446 */ /* 0x004fe200038009cc */
[----:B------:R-:W-:Y:S02]  /*14a50*/  BSSY B1, `(.L_x_2438) ;  /* 0x0000008000017945 */ /* 0x000fe40003800000 */
[----:B------:R-:W-:Y:S01]  /*14a60*/  ULOP3.LUT UR4, UR4, 0xfffffffe, URZ, 0xc0, !UPT ;  /* 0xfffffffe04047892 */ /* 0x000fe2000f8ec03f */
[----:B------:R-:W-:-:S03]  /*14a70*/  ISETP.GE.AND P1, PT, R188, R3, PT ;  /* 0x00000003bc00720c */ /* 0x000fc60003f26270 */
[----:B------:R-:W-:-:S06]  /*14a80*/  UIADD3 UR4, UR43, -UR4, URZ ;  /* 0x800000042b047290 */ /* 0x000fcc000fffe03f */
[----:B----4-:R-:W-:-:S05]  /*14a90*/  IMAD.U32 R21, RZ, RZ, UR4 ;  /* 0x00000004ff157e24 */ /* 0x010fca000f8e00ff */
[----:B------:R-:W-:-:S04]  /*14aa0*/  SHF.L.U32 R21, R21, 0x1f, RZ ;  /* 0x0000001f15157819 */ /* 0x000fc800000006ff */
[----:B------:R-:W2:Y:S02]  /*14ab0*/  SYNCS.PHASECHK.TRANS64.TRYWAIT P0, [R16+URZ+0x29800], R21 ;  /* 0x02980015100075a7 */ /* 0x000ea4000800017f */
[----:B--2---:R-:W-:Y:S05]  /*14ac0*/  @!P0 BRA `(.L_x_2439) ;  /* 0x000001a4007c8947 */ /* 0x004fea0003800000 */
.L_x_2669:
[----:B------:R-:W-:Y:S05]  /*14ad0*/  BSYNC B1 ;  /* 0x0000000000017941 */ /* 0x000fea0003800000 */
.L_x_2438:
[----:B------:R-:W-:Y:S05]  /*14ae0*/  @P1 BRA `(.L_x_2424) ;  /* 0x0000002c00f41947 */ /* 0x000fea0003800000 */
[----:B------:R-:W4:Y:S01]  /*14af0*/  LDC R3, c[0x0][0x3f4] ;  /* 0x0000fd00ff037b82 */ /* 0x000f220000000800 */
[C---:B-1----:R-:W-:Y:S01]  /*14b00*/  VIADD R0, R18.reuse, 0x20 ;  /* 0x0000002012007836 */ /* 0x042fe20000000000 */
[----:B------:R-:W-:Y:S01]  /*14b10*/  BSSY B1, `(.L_x_2440) ;  /* 0x00000fe000017945 */ /* 0x000fe20003800000 */
[C---:B---3--:R-:W-:Y:S01]  /*14b20*/  VIADD R20, R18.reuse, 0x40 ;  /* 0x0000004012147836 */ /* 0x048fe20000000000 */
[-C--:B----4-:R-:W-:Y:S02]  /*14b30*/  ISETP.GE.AND P0, PT, R18, R3.reuse, PT ;  /* 0x000000031200720c */ /* 0x090fe40003f06270 */
[-C--:B------:R-:W-:Y:S02]  /*14b40*/  ISETP.GE.AND P1, PT, R0, R3.reuse, PT ;  /* 0x000000030000720c */ /* 0x080fe40003f26270 */
[----:B------:R-:W-:-:S09]  /*14b50*/  ISETP.GE.AND P2, PT, R20, R3, PT ;  /* 0x000000031400720c */ /* 0x000fd20003f46270 */
[----:B------:R-:W-:Y:S05]  /*14b60*/  @P0 BRA `(.L_x_2441) ;  /* 0x0000000c00e00947 */ /* 0x000fea0003800000 */
[----:B0-----:R-:W3:Y:S04]  /*14b70*/  LDL R40, [R1+0x10] ;  /* 0x0000100001287983 */ /* 0x001ee80000100800 */
[----:B------:R-:W4:Y:S01]  /*14b80*/  LDL R67, [R1+0x64] ;  /* 0x0000640001437983 */ /* 0x000f220000100800 */
[----:B-----5:R-:W-:Y:S02]  /*14b90*/  SHF.R.U32.HI R0, RZ, 0x8, R24 ;  /* 0x00000008ff007819 */ /* 0x020fe40000011618 */
[----:B------:R-:W-:Y:S02]  /*14ba0*/  LOP3.LUT R20, R24, 0xff, RZ, 0xc0, !PT ;  /* 0x000000ff18147812 */ /* 0x000fe400078ec0ff */
[----:B--2---:R-:W-:Y:S02]  /*14bb0*/  LOP3.LUT R21, R0, 0xff, RZ, 0xc0, !PT ;  /* 0x000000ff00157812 */ /* 0x004fe400078ec0ff */
[----:B------:R-:W-:-:S02]  /*14bc0*/  SHF.R.U32.HI R37, RZ, 0x8, R25 ;  /* 0x00000008ff257819 */ /* 0x000fc40000011619 */
[----:B------:R-:W-:Y:S02]  /*14bd0*/  PRMT R45, R21, 0x7604, R20 ;  /* 0x00007604152d7816 */ /* 0x000fe40000000014 */
[----:B------:R-:W-:Y:S02]  /*14be0*/  SHF.R.U32.HI R39, RZ, 0x8, R26 ;  /* 0x00000008ff277819 */ /* 0x000fe4000001161a */
        /* <DEDUP_REMOVED lines=8> */
[----:B------:R-:W-:Y:S02]  /*14c70*/  LOP3.LUT R36, R27, 0xff, RZ, 0xc0, !PT ;  /* 0x000000ff1b247812 */ /* 0x000fe400078ec0ff */
[----:B------:R-:W-:-:S02]  /*14c80*/  LOP3.LUT R38, R4, 0xff, RZ, 0xc0, !PT ;  /* 0x000000ff04267812 */ /* 0x000fc400078ec0ff */
[----:B------:R-:W-:Y:S02]  /*14c90*/  LOP3.LUT R37, R37, 0xff, RZ, 0xc0, !PT ;  /* 0x000000ff25257812 */ /* 0x000fe400078ec0ff */
[----:B------:R-:W-:Y:S02]  /*14ca0*/  LOP3.LUT R39, R39, 0xff, RZ, 0xc0, !PT ;  /* 0x000000ff27277812 */ /* 0x000fe400078ec0ff */
[----:B------:R-:W-:Y:S02]  /*14cb0*/  SHF.R.U32.HI R53, RZ, 0x8, R7 ;  /* 0x00000008ff357819 */ /* 0x000fe40000011607 */
[----:B------:R-:W-:Y:S02]  /*14cc0*/  PRMT R51, R39, 0x7604, R38 ;  /* 0x0000760427337816 */ /* 0x000fe40000000026 */
[----:B------:R-:W-:Y:S02]  /*14cd0*/  LOP3.LUT R48, R5, 0xff, RZ, 0xc0, !PT ;  /* 0x000000ff05307812 */ /* 0x000fe400078ec0ff */
[----:B------:R-:W-:-:S02]  /*14ce0*/  LOP3.LUT R52, R7, 0xff, RZ, 0xc0, !PT ;  /* 0x000000ff07347812 */ /* 0x000fc400078ec0ff */
[----:B------:R-:W-:Y:S02]  /*14cf0*/  LOP3.LUT R53, R53, 0xff, RZ, 0xc0, !PT ;  /* 0x000000ff35357812 */ /* 0x000fe400078ec0ff */
[----:B------:R-:W-:Y:S02]  /*14d00*/  SHF.R.U32.HI R50, RZ, 0x8, R6 ;  /* 0x00000008ff327819 */ /* 0x000fe40000011606 */
[----:B------:R-:W-:Y:S02]  /*14d10*/  PRMT R52, R53, 0x7604, R52 ;  /* 0x0000760435347816 */ /* 0x000fe40000000034 */
[----:B------:R-:W-:Y:S02]  /*14d20*/  SHF.R.U32.HI R53, RZ, 0x10, R5 ;  /* 0x00000010ff357819 */ /* 0x000fe40000011605 */
[----:B------:R-:W-:Y:S02]  /*14d30*/  LOP3.LUT R49, R6, 0xff, RZ, 0xc0, !PT ;  /* 0x000000ff06317812 */ /* 0x000fe400078ec0ff */
[----:B------:R-:W-:Y:S01]  /*14d40*/  LOP3.LUT R50, R50, 0xff, RZ, 0xc0, !PT ;  /* 0x000000ff32327812 */ /* 0x000fe200078ec0ff */
[----:B------:R-:W-:Y:S01]  /*14d50*/  IMAD.U32 R53, R53, 0x10000, RZ ;  /* 0x0001000035357824 */ /* 0x000fe200078e00ff */
[----:B------:R-:W-:-:S02]  /*14d60*/  LOP3.LUT R45, R45, 0xff0000, R24, 0xf8, !PT ;  /* 0x00ff00002d2d7812 */ /* 0x000fc400078ef818 */
[----:B------:R-:W-:Y:S02]  /*14d70*/  PRMT R55, R50, 0x7604, R49 ;  /* 0x0000760432377816 */ /* 0x000fe40000000031 */
[----:B------:R-:W-:Y:S02]  /*14d80*/  SHF.R.U32.HI R49, RZ, 0x10, R27 ;  /* 0x00000010ff317819 */ /* 0x000fe4000001161b */
[----:B------:R-:W-:Y:S02]  /*14d90*/  LOP3.LUT R45, R45, 0xff000000, R24, 0xf8, !PT ;  /* 0xff0000002d2d7812 */ /* 0x000fe400078ef818 */
[----:B------:R-:W-:Y:S02]  /*14da0*/  SHF.L.U32 R49, R49, 0x10, RZ ;  /* 0x0000001031317819 */ /* 0x000fe400000006ff */
[----:B------:R-:W-:Y:S02]  /*14db0*/  LOP3.LUT R47, R47, 0xff0000, R26, 0xf8, !PT ;  /* 0x00ff00002f2f7812 */ /* 0x000fe400078ef81a */
[----:B------:R-:W-:-:S02]  /*14dc0*/  SHF.R.U32.HI R57, RZ, 0x10, R7 ;  /* 0x00000010ff397819 */ /* 0x000fc40000011607 */
[----:B------:R-:W-:-:S03]  /*14dd0*/  LOP3.LUT R51, R51, 0xff0000, R4, 0xf8, !PT ;  /* 0x00ff000033337812 */ /* 0x000fc600078ef804 */
[----:B------:R-:W-:-:S05]  /*14de0*/  IMAD.U32 R57, R57, 0x10000, RZ ;  /* 0x0001000039397824 */ /* 0x000fca00078e00ff */
[----:B------:R-:W-:Y:S02]  /*14df0*/  LOP3.LUT R59, R52, 0xff0000, R57, 0xf8, !PT ;  /* 0x00ff0000343b7812 */ /* 0x000fe400078ef839 */
[----:B------:R-:W-:Y:S02]  /*14e00*/  LOP3.LUT R57, R51, 0xff000000, R4, 0xf8, !PT ;  /* 0xff00000033397812 */ /* 0x000fe400078ef804 */
[----:B------:R-:W-:Y:S02]  /*14e10*/  LOP3.LUT R59, R59, 0xff000000, R7, 0xf8, !PT ;  /* 0xff0000003b3b7812 */ /* 0x000fe400078ef807 */
[----:B---3--:R-:W-:Y:S02]  /*14e20*/  LEA.HI R0, R3, R40, RZ, 0x1c ;  /* 0x0000002803007211 */ /* 0x008fe400078fe0ff */
[----:B------:R-:W-:Y:S02]  /*14e30*/  SHF.R.U32.HI R40, RZ, 0x8, R5 ;  /* 0x00000008ff287819 */ /* 0x000fe40000011605 */
[----:B------:R-:W-:-:S04]  /*14e40*/  SHF.R.S32.HI R21, RZ, 0x1f, R0 ;  /* 0x0000001fff157819 */ /* 0x000fc80000011400 */
[----:B------:R-:W-:Y:S01]  /*14e50*/  LEA.HI R20, R21, R0, RZ, 0x2 ;  /* 0x0000000015147211 */ /* 0x000fe200078f10ff */
[----:B------:R-:W-:-:S04]  /*14e60*/  IMAD.SHL.U32 R21, R0, 0x10, RZ ;  /* 0x0000001000157824 */ /* 0x000fc800078e00ff */
[----:B------:R-:W-:Y:S01]  /*14e70*/  IMAD.SHL.U32 R20, R20, 0x800, RZ ;  /* 0x0000080014147824 */ /* 0x000fe200078e00ff */
[----:B------:R-:W-:-:S04]  /*14e80*/  LOP3.LUT R0, R198, 0x30, R21, 0xf8, !PT ;  /* 0x00000030c6007812 */ /* 0x000fc800078ef815 */
[----:B------:R-:W-:Y:S02]  /*14e90*/  LOP3.LUT R0, R0, R199, RZ, 0x3c, !PT ;  /* 0x000000c700007212 */ /* 0x000fe400078e3cff */
[----:B------:R-:W-:Y:S02]  /*14ea0*/  LOP3.LUT R21, R20, 0xffffe000, RZ, 0xc0, !PT ;  /* 0xffffe00014157812 */ /* 0x000fe400078ec0ff */
[----:B------:R-:W-:Y:S02]  /*14eb0*/  PRMT R20, R37, 0x7604, R36 ;  /* 0x0000760425147816 */ /* 0x000fe40000000024 */
[----:B------:R-:W-:Y:S01]  /*14ec0*/  IADD3 R21, R0, R200, R21 ;  /* 0x000000c800157210 */ /* 0x000fe20007ffe015 */
[----:B----4-:R-:W0:Y:S01]  /*14ed0*/  LDS.128 R36, [R67+0x14400] ;  /* 0x0144000043247984 */ /* 0x010e220000000c00 */
[----:B------:R-:W-:Y:S02]  /*14ee0*/  LOP3.LUT R49, R20, 0xff0000, R49, 0xf8, !PT ;  /* 0x00ff000014317812 */ /* 0x000fe400078ef831 */
[----:B------:R-:W-:Y:S01]  /*14ef0*/  LOP3.LUT R20, R47, 0xff000000, R26, 0xf8, !PT ;  /* 0xff0000002f147812 */ /* 0x000fe200078ef81a */
[----:B------:R-:W-:Y:S01]  /*14f00*/  IMAD.IADD R0, R16, 0x1, R21 ;  /* 0x0000000110007824 */ /* 0x000fe200078e0215 */
[----:B------:R-:W-:-:S02]  /*14f10*/  LOP3.LUT R21, R40, 0xff, RZ, 0xc0, !PT ;  /* 0x000000ff28157812 */ /* 0x000fc400078ec0ff */
[----:B------:R-:W-:Y:S02]  /*14f20*/  LOP3.LUT R54, R49, 0xff000000, R27, 0xf8, !PT ;  /* 0xff00000031367812 */ /* 0x000fe400078ef81b */
[----:B------:R-:W1:Y:S01]  /*14f30*/  LDS.128 R40, [R0+0x14400] ;  /* 0x0144000000287984 */ /* 0x000e620000000c00 */
[----:B------:R-:W-:Y:S02]  /*14f40*/  PRMT R48, R21, 0x7604, R48 ;  /* 0x0000760415307816 */ /* 0x000fe40000000030 */
[----:B------:R-:W-:Y:S02]  /*14f50*/  SHF.R.U32.HI R21, RZ, 0x10, R25 ;  /* 0x00000010ff157819 */ /* 0x000fe40000011619 */
[----:B------:R-:W-:-:S03]  /*14f60*/  LOP3.LUT R53, R48, 0xff0000, R53, 0xf8, !PT ;  /* 0x00ff000030357812 */ /* 0x000fc600078ef835 */
[----:B------:R-:W-:-:S05]  /*14f70*/  IMAD.U32 R21, R21, 0x10000, RZ ;  /* 0x0001000015157824 */ /* 0x000fca00078e00ff */
[----:B------:R-:W-:-:S04]  /*14f80*/  LOP3.LUT R21, R46, 0xff0000, R21, 0xf8, !PT ;  /* 0x00ff00002e157812 */ /* 0x000fc800078ef815 */
[----:B------:R-:W-:Y:S02]  /*14f90*/  LOP3.LUT R24, R21, 0xff000000, R25, 0xf8, !PT ;  /* 0xff00000015187812 */ /* 0x000fe400078ef819 */
[--C-:B------:R-:W-:Y:S02]  /*14fa0*/  LOP3.LUT R21, R55, 0xff0000, R6.reuse, 0xf8, !PT ;  /* 0x00ff000037157812 */ /* 0x100fe400078ef806 */
[----:B------:R-:W-:Y:S02]  /*14fb0*/  LOP3.LUT R55, R53, 0xff000000, R5, 0xf8, !PT ;  /* 0xff00000035377812 */ /* 0x000fe400078ef805 */
[----:B------:R-:W-:Y:S02]  /*14fc0*/  LOP3.LUT R5, R21, 0xff000000, R6, 0xf8, !PT ;  /* 0xff00000015057812 */ /* 0x000fe400078ef806 */
[----:B------:R-:W-:Y:S02]  /*14fd0*/  F2FP.F16.E4M3.UNPACK_B R56, R55 ;  /* 0x00000037ff38723e */ /* 0x000fe400020006ff */
[----:B------:R-:W-:-:S02]  /*14fe0*/  F2FP.F16.E4M3.UNPACK_B R27, R24 ;  /* 0x00000018ff1b723e */ /* 0x000fc400020006ff */
[----:B------:R-:W-:Y:S02]  /*14ff0*/  F2FP.F16.E4M3.UNPACK_B R55, R55.H1 ;  /* 0x00000037ff37723e */ /* 0x000fe400030006ff */
[----:B0-----:R-:W-:Y:S02]  /*15000*/  F2FP.F16.E4M3.UNPACK_B R21, R37 ;  /* 0x00000025ff15723e */ /* 0x001fe400020006ff */
[-C--:B------:R-:W-:Y:S02]  /*15010*/  F2FP.F16.E4M3.UNPACK_B R48, R39.reuse ;  /* 0x00000027ff30723e */ /* 0x080fe400020006ff */
[----:B------:R-:W-:Y:S01]  /*15020*/  F2FP.F16.E4M3.UNPACK_B R49, R39.H1 ;  /* 0x00000027ff31723e */ /* 0x000fe200030006ff */
[----:B------:R-:W-:Y:S01]  /*15030*/  HADD2.F32 R39, -RZ, R56.H0_H0 ;  /* 0x20000038ff277230 */ /* 0x000fe20000004100 */
[-C--:B------:R-:W-:Y:S01]  /*15040*/  F2FP.F16.E4M3.UNPACK_B R46, R36.reuse ;  /* 0x00000024ff2e723e */ /* 0x080fe200020006ff */
[----:B------:R-:W-:Y:S01]  /*15050*/  HADD2.F32 R25, -RZ, R21.H0_H0 ;  /* 0x20000015ff197230 */ /* 0x000fe20000004100 */
[----:B------:R-:W-:Y:S01]  /*15060*/  F2FP.F16.E4M3.UNPACK_B R47, R36.H1 ;  /* 0x00000024ff2f723e */ /* 0x000fe200030006ff */
[----:B------:R-:W-:Y:S01]  /*15070*/  HADD2.F32 R36, -RZ, R27.H0_H0 ;  /* 0x2000001bff247230 */ /* 0x000fe20000004100 */
[----:B-1----:R-:W-:-:S02]  /*15080*/  F2FP.F16.E4M3.UNPACK_B R26, R41 ;  /* 0x00000029ff1a723e */ /* 0x002fc400020006ff */
[-C--:B------:R-:W-:Y:S02]  /*15090*/  F2FP.F16.E4M3.UNPACK_B R50, R40.reuse ;  /* 0x00000028ff32723e */ /* 0x080fe400020006ff */
[----:B------:R-:W-:Y:S01]  /*150a0*/  F2FP.F16.E4M3.UNPACK_B R51, R40.H1 ;  /* 0x00000028ff33723e */ /* 0x000fe200030006ff */
[--C-:B------:R-:W-:Y:S01]  /*150b0*/  HADD2.F32 R6, -RZ, R26.reuse.H0_H0 ;  /* 0x2000001aff067230 */ /* 0x100fe20000004100 */
[----:B------:R-:W-:Y:S01]  /*150c0*/  F2FP.F16.E4M3.UNPACK_B R41, R41.H1 ;  /* 0x00000029ff29723e */ /* 0x000fe200030006ff */
[----:B------:R-:W-:Y:S01]  /*150d0*/  HADD2.F32 R26, -RZ, R26.H1_H1 ;  /* 0x3000001aff1a7230 */ /* 0x000fe20000004100 */
[----:B------:R-:W-:Y:S02]  /*150e0*/  F2FP.F16.E4M3.UNPACK_B R52, R43 ;  /* 0x0000002bff34723e */ /* 0x000fe400020006ff */
[C---:B------:R-:W-:Y:S01]  /*150f0*/  FMUL.FTZ R40, R6.reuse, R39 ;  /* 0x0000002706287220 */ /* 0x040fe20000410000 */
[----:B------:R-:W-:Y:S01]  /*15100*/  FMUL.FTZ R58, R6, R36 ;  /* 0x00000024063a7220 */ /* 0x000fe20000410000 */
[----:B------:R-:W-:Y:S01]  /*15110*/  F2FP.F16.E4M3.UNPACK_B R53, R43.H1 ;  /* 0x0000002bff35723e */ /* 0x000fe200030006ff */
[----:B------:R-:W-:-:S02]  /*15120*/  HADD2.F32 R43, -RZ, R56.H1_H1 ;  /* 0x30000038ff2b7230 */ /* 0x000fc40000004100 */
[C---:B------:R-:W-:Y:S01]  /*15130*/  FFMA.FTZ R6, R25.reuse, R36, -R40 ;  /* 0x0000002419067223 */ /* 0x040fe20000010828 */
[----:B------:R-:W-:Y:S01]  /*15140*/  F2FP.F16.E4M3.UNPACK_B R36, R24.H1 ;  /* 0x00000018ff24723e */ /* 0x000fe200030006ff */
[----:B------:R-:W-:Y:S01]  /*15150*/  FFMA.FTZ R25, R25, R39, R58 ;  /* 0x0000002719197223 */ /* 0x000fe2000001003a */
[----:B------:R-:W-:Y:S01]  /*15160*/  F2FP.F16.E4M3.UNPACK_B R37, R37.H1 ;  /* 0x00000025ff25723e */ /* 0x000fe200030006ff */
[----:B------:R-:W-:Y:S02]  /*15170*/  HADD2.F32 R39, -RZ, R27.H1_H1 ;  /* 0x3000001bff277230 */ /* 0x000fe40000004100 */
[C---:B------:R-:W-:Y:S01]  /*15180*/  FMUL.FTZ R61, R26.reuse, R43 ;  /* 0x0000002b1a3d7220 */ /* 0x040fe20000410000 */
[----:B------:R-:W-:Y:S01]  /*15190*/  HADD2.F32 R24, -RZ, R21.H1_H1 ;  /* 0x30000015ff187230 */ /* 0x000fe20000004100 */
[-C--:B------:R-:W-:Y:S01]  /*151a0*/  F2FP.F16.E4M3.UNPACK_B R7, R42.reuse ;  /* 0x0000002aff07723e */ /* 0x080fe200020006ff */
[----:B------:R-:W-:Y:S02]  /*151b0*/  HADD2.F32 R56, -RZ, R55.H0_H0 ;  /* 0x20000037ff387230 */ /* 0x000fe40000004100 */
[----:B------:R-:W-:Y:S01]  /*151c0*/  FMUL.FTZ R26, R26, R39 ;  /* 0x000000271a1a7220 */ /* 0x000fe20000410000 */
[----:B------:R-:W-:Y:S01]  /*151d0*/  HADD2.F32 R21, -RZ, R41.H0_H0 ;  /* 0x20000029ff157230 */ /* 0x000fe20000004100 */
[----:B------:R-:W-:Y:S01]  /*151e0*/  F2FP.F16.E4M3.UNPACK_B R42, R42.H1 ;  /* 0x0000002aff2a723e */ /* 0x000fe200030006ff */
[----:B------:R-:W-:Y:S01]  /*151f0*/  HADD2.F32 R40, -RZ, R36.H0_H0 ;  /* 0x20000024ff287230 */ /* 0x000fe20000004100 */
[----:B------:R-:W-:Y:S01]  /*15200*/  F2FP.F16.E4M3.UNPACK_B R4, R38 ;  /* 0x00000026ff04723e */ /* 0x000fe200020006ff */
[----:B------:R-:W-:-:S02]  /*15210*/  HADD2.F32 R27, -RZ, R37.H0_H0 ;  /* 0x20000025ff1b7230 */ /* 0x000fc40000004100 */
[C---:B------:R-:W-:Y:S01]  /*15220*/  FMUL.FTZ R58, R21.reuse, R56 ;  /* 0x00000038153a7220 */ /* 0x040fe20000410000 */
[----:B------:R-:W-:Y:S02]  /*15230*/  HADD2.F32 R41, -RZ, R41.H1_H1 ;  /* 0x30000029ff297230 */ /* 0x000fe40000004100 */
[-C--:B------:R-:W-:Y:S01]  /*15240*/  FMUL.FTZ R63, R21, R40.reuse ;  /* 0x00000028153f7220 */ /* 0x080fe20000410000 */
[C---:B------:R-:W-:Y:S01]  /*15250*/  FFMA.FTZ R21, R24.reuse, R39, -R61 ;  /* 0x0000002718157223 */ /* 0x040fe2000001083d */
[----:B------:R-:W-:Y:S01]  /*15260*/  FFMA.FTZ R24, R24, R43, R26 ;  /* 0x0000002b18187223 */ /* 0x000fe2000001001a */
[C---:B------:R-:W-:Y:S01]  /*15270*/  FFMA.FTZ R26, R27.reuse, R40, -R58 ;  /* 0x000000281b1a7223 */ /* 0x040fe2000001083a */
[-C--:B------:R-:W-:Y:S01]  /*15280*/  F2FP.F16.E4M3.UNPACK_B R58, R59.reuse ;  /* 0x0000003bff3a723e */ /* 0x080fe200020006ff */
[----:B------:R-:W-:Y:S01]  /*15290*/  FFMA.FTZ R27, R27, R56, R63 ;  /* 0x000000381b1b7223 */ /* 0x000fe2000001003f */
[-C--:B------:R-:W-:Y:S01]  /*152a0*/  F2FP.F16.E4M3.UNPACK_B R43, R54.reuse ;  /* 0x00000036ff2b723e */ /* 0x080fe200020006ff */
[----:B------:R-:W-:Y:S01]  /*152b0*/  HADD2.F32 R39, -RZ, R36.H1_H1 ;  /* 0x30000024ff277230 */ /* 0x000fe20000004100 */
[----:B------:R-:W-:Y:S01]  /*152c0*/  F2FP.F16.E4M3.UNPACK_B R59, R59.H1 ;  /* 0x0000003bff3b723e */ /* 0x000fe200030006ff */
[----:B------:R-:W-:Y:S01]  /*152d0*/  HADD2.F32 R56, -RZ, R55.H1_H1 ;  /* 0x30000037ff387230 */ /* 0x000fe20000004100 */
[----:B------:R-:W-:Y:S01]  /*152e0*/  F2FP.F16.E4M3.UNPACK_B R54, R54.H1 ;  /* 0x00000036ff36723e */ /* 0x000fe200030006ff */
[----:B------:R-:W-:Y:S01]  /*152f0*/  HADD2.F32 R36, -RZ, R37.H1_H1 ;  /* 0x30000025ff247230 */ /* 0x000fe20000004100 */
[----:B------:R-:W-:Y:S01]  /*15300*/  F2FP.F16.E4M3.UNPACK_B R38, R38.H1 ;  /* 0x00000026ff26723e */ /* 0x000fe200030006ff */
[----:B------:R-:W-:-:S02]  /*15310*/  HADD2.F32 R60, -RZ, R58.H0_H0 ;  /* 0x2000003aff3c7230 */ /* 0x000fc40000004100 */
[C---:B------:R-:W-:Y:S01]  /*15320*/  FMUL.FTZ R61, R41.reuse, R56 ;  /* 0x00000038293d7220 */ /* 0x040fe20000410000 */
[----:B------:R-:W-:Y:S02]  /*15330*/  HADD2.F32 R37, -RZ, R52.H0_H0 ;  /* 0x20000034ff257230 */ /* 0x000fe40000004100 */
[----:B------:R-:W-:Y:S01]  /*15340*/  FMUL.FTZ R41, R41, R39 ;  /* 0x0000002729297220 */ /* 0x000fe20000410000 */
[--C-:B------:R-:W-:Y:S02]  /*15350*/  HADD2.F32 R55, -RZ, R43.reuse.H0_H0 ;  /* 0x2000002bff377230 */ /* 0x100fe40000004100 */
[----:B------:R-:W-:Y:S02]  /*15360*/  HADD2.F32 R40, -RZ, R48.H0_H0 ;  /* 0x20000030ff287230 */ /* 0x000fe40000004100 */
[C---:B------:R-:W-:Y:S01]  /*15370*/  FMUL.FTZ R63, R37.reuse, R60 ;  /* 0x0000003c253f7220 */ /* 0x040fe20000410000 */
[----:B------:R-:W-:Y:S02]  /*15380*/  HADD2.F32 R58, -RZ, R58.H1_H1 ;  /* 0x3000003aff3a7230 */ /* 0x000fe40000004100 */
[----:B------:R-:W-:Y:S01]  /*15390*/  FMUL.FTZ R65, R37, R55 ;  /* 0x0000003725417220 */ /* 0x000fe20000410000 */
[C---:B------:R-:W-:Y:S01]  /*153a0*/  FFMA.FTZ R37, R36.reuse, R39, -R61 ;  /* 0x0000002724257223 */ /* 0x040fe2000001083d */
[----:B------:R-:W-:Y:S01]  /*153b0*/  FFMA.FTZ R36, R36, R56, R41 ;  /* 0x0000003824247223 */ /* 0x000fe20000010029 */
[C---:B------:R-:W-:Y:S01]  /*153c0*/  FFMA.FTZ R39, R40.reuse, R55, -R63 ;  /* 0x0000003728277223 */ /* 0x040fe2000001083f */
[----:B------:R-:W-:Y:S01]  /*153d0*/  FFMA.FTZ R40, R40, R60, R65 ;  /* 0x0000003c28287223 */ /* 0x000fe20000010041 */
[----:B------:R-:W-:-:S02]  /*153e0*/  HADD2.F32 R55, -RZ, R43.H1_H1 ;  /* 0x3000002bff377230 */ /* 0x000fc40000004100 */
[----:B------:R-:W-:Y:S01]  /*153f0*/  HADD2.F32 R41, -RZ, R48.H1_H1 ;  /* 0x30000030ff297230 */ /* 0x000fe20000004100 */
[----:B------:R-:W-:Y:S01]  /*15400*/  F2FP.SATFINITE.E4M3.F32.PACK_AB_MERGE_C R27, R36, R27, RZ ;  /* 0x0000001b241b723e */ /* 0x000fe200048070ff */
[----:B------:R-:W-:Y:S02]  /*15410*/  HADD2.F32 R52, -RZ, R52.H1_H1 ;  /* 0x30000034ff347230 */ /* 0x000fe40000004100 */
[----:B------:R-:W-:Y:S01]  /*15420*/  HADD2.F32 R60, -RZ, R59.H0_H0 ;  /* 0x2000003bff3c7230 */ /* 0x000fe20000004100 */
[----:B------:R-:W-:Y:S01]  /*15430*/  F2FP.SATFINITE.E4M3.F32.PACK_AB_MERGE_C R25, R24, R25, R27 ;  /* 0x000000191819723e */ /* 0x000fe2000480701b */
        /* <DEDUP_REMOVED lines=8> */
[----:B------:R-:W-:Y:S01]  /*154c0*/  FFMA.FTZ R48, R41, R55, -R62 ;  /* 0x0000003729307223 */ /* 0x000fe2000001083e */
[C---:B------:R-:W-:Y:S01]  /*154d0*/  FFMA.FTZ R63, R43.reuse, R56, -R52 ;  /* 0x000000382b3f7223 */ /* 0x040fe20000010834 */
[----:B------:R-:W-:Y:S01]  /*154e0*/  F2FP.F16.E4M3.UNPACK_B R55, R57.H1 ;  /* 0x00000039ff37723e */ /* 0x000fe200030006ff */
[----:B------:R-:W-:Y:S01]  /*154f0*/  FFMA.FTZ R65, R43, R60, R65 ;  /* 0x0000003c2b417223 */ /* 0x000fe20000010041 */
[----:B------:R-:W-:Y:S01]  /*15500*/  HADD2.F32 R60, -RZ, R59.H1_H1 ;  /* 0x3000003bff3c7230 */ /* 0x000fe20000004100 */
[----:B------:R-:W-:Y:S01]  /*15510*/  F2FP.F16.E4M3.UNPACK_B R52, R45.H1 ;  /* 0x0000002dff34723e */ /* 0x000fe200030006ff */
[----:B------:R-:W-:Y:S01]  /*15520*/  FFMA.FTZ R61, R41, R58, R61 ;  /* 0x0000003a293d7223 */ /* 0x000fe2000001003d */
[----:B------:R-:W-:Y:S01]  /*15530*/  HADD2.F32 R56, -RZ, R54.H1_H1 ;  /* 0x30000036ff387230 */ /* 0x000fe20000004100 */
[----:B------:R-:W-:Y:S01]  /*15540*/  F2FP.F16.E4M3.UNPACK_B R57, R57 ;  /* 0x00000039ff39723e */ /* 0x000fe200020006ff */
        /* <DEDUP_REMOVED lines=8> */
[----:B------:R-:W-:-:S02]  /*155d0*/  HADD2.F32 R41, -RZ, R47.H0_H0 ;  /* 0x2000002fff297230 */ /* 0x000fc40000004100 */
[C---:B------:R-:W-:Y:S01]  /*155e0*/  FMUL.FTZ R62, R43.reuse, R58 ;  /* 0x0000003a2b3e7220 */ /* 0x040fe20000410000 */
[----:B------:R-:W-:Y:S02]  /*155f0*/  HADD2.F32 R56, -RZ, R55.H1_H1 ;  /* 0x30000037ff387230 */ /* 0x000fe40000004100 */
[----:B------:R-:W-:Y:S01]  /*15600*/  FMUL.FTZ R43, R43, R54 ;  /* 0x000000362b2b7220 */ /* 0x000fe20000410000 */
[----:B------:R-:W-:Y:S01]  /*15610*/  HADD2.F32 R51, -RZ, R51.H1_H1 ;  /* 0x30000033ff337230 */ /* 0x000fe20000004100 */
[----:B------:R-:W-:Y:S01]  /*15620*/  F2FP.F16.E4M3.UNPACK_B R45, R45 ;  /* 0x0000002dff2d723e */ /* 0x000fe200020006ff */
[----:B------:R-:W-:Y:S02]  /*15630*/  HADD2.F32 R52, -RZ, R52.H1_H1 ;  /* 0x30000034ff347230 */ /* 0x000fe40000004100 */
[----:B------:R-:W-:Y:S01]  /*15640*/  FFMA.FTZ R53, R41, R58, R43 ;  /* 0x0000003a29357223 */ /* 0x000fe2000001002b */
[----:B------:R-:W-:Y:S02]  /*15650*/  HADD2.F32 R47, -RZ, R47.H1_H1 ;  /* 0x3000002fff2f7230 */ /* 0x000fe40000004100 */
[----:B------:R-:W-:Y:S01]  /*15660*/  FMUL.FTZ R58, R51, R56 ;  /* 0x00000038333a7220 */ /* 0x000fe20000410000 */
[----:B------:R-:W-:Y:S01]  /*15670*/  FFMA.FTZ R62, R41, R54, -R62 ;  /* 0x00000036293e7223 */ /* 0x000fe2000001083e */
[----:B------:R-:W-:Y:S01]  /*15680*/  FMUL.FTZ R41, R51, R52 ;  /* 0x0000003433297220 */ /* 0x000fe20000410000 */
[----:B------:R-:W-:-:S02]  /*15690*/  HADD2.F32 R54, -RZ, R57.H0_H0 ;  /* 0x20000039ff367230 */ /* 0x000fc40000004100 */
[C---:B------:R-:W-:Y:S01]  /*156a0*/  FFMA.FTZ R51, R47.reuse, R52, -R58 ;  /* 0x000000342f337223 */ /* 0x040fe2000001083a */
[----:B------:R-:W-:Y:S02]  /*156b0*/  HADD2.F32 R43, -RZ, R50.H0_H0 ;  /* 0x20000032ff2b7230 */ /* 0x000fe40000004100 */
        /* <DEDUP_REMOVED lines=13> */
[----:B------:R-:W-:Y:S01]  /*15790*/  F2FP.F16.E4M3.UNPACK_B R41, R20.H1 ;  /* 0x00000014ff29723e */ /* 0x000fe200030006ff */
        /* <DEDUP_REMOVED lines=17> */
[----:B------:R-:W-:Y:S01]  /*158b0*/  F2FP.SATFINITE.E4M3.F32.PACK_AB_MERGE_C R65, R66, R65, RZ ;  /* 0x000000414241723e */ /* 0x000fe200048070ff */
[C---:B------:R-:W-:Y:S01]  /*158c0*/  FFMA.FTZ R52, R41.reuse, R46, -R52 ;  /* 0x0000002e29347223 */ /* 0x040fe20000010834 */
[----:B------:R-:W-:Y:S01]  /*158d0*/  FFMA.FTZ R54, R41, R50, R54 ;  /* 0x0000003229367223 */ /* 0x000fe20000010036 */
[C---:B------:R-:W-:Y:S01]  /*158e0*/  FFMA.FTZ R55, R38.reuse, R45, -R43 ;  /* 0x0000002d26377223 */ /* 0x040fe2000001082b */
[----:B------:R-:W-:Y:S01]  /*158f0*/  FFMA.FTZ R59, R38, R47, R42 ;  /* 0x0000002f263b7223 */ /* 0x000fe2000001002a */
[--C-:B------:R-:W-:Y:S01]  /*15900*/  HADD2.F32 R38, -RZ, R20.reuse.H0_H0 ;  /* 0x20000014ff267230 */ /* 0x100fe20000004100 */
[----:B------:R-:W-:Y:S01]  /*15910*/  F2FP.SATFINITE.E4M3.F32.PACK_AB_MERGE_C R53, R60, R53, RZ ;  /* 0x000000353c35723e */ /* 0x000fe200048070ff */
[----:B------:R-:W-:Y:S01]  /*15920*/  HADD2.F32 R41, -RZ, R20.H1_H1 ;  /* 0x30000014ff297230 */ /* 0x000fe20000004100 */
[----:B------:R-:W-:Y:S01]  /*15930*/  F2FP.SATFINITE.E4M3.F32.PACK_AB_MERGE_C R52, R55, R52, RZ ;  /* 0x000000343734723e */ /* 0x000fe200048070ff */
[----:B------:R-:W-:Y:S01]  /*15940*/  HADD2.F32 R42, -RZ, R5.H0_H0 ;  /* 0x20000005ff2a7230 */ /* 0x000fe20000004100 */
[----:B------:R-:W-:Y:S01]  /*15950*/  F2FP.SATFINITE.E4M3.F32.PACK_AB_MERGE_C R27, R61, R40, R65 ;  /* 0x000000283d1b723e */ /* 0x000fe20004807041 */
[----:B------:R-:W-:Y:S01]  /*15960*/  HADD2.F32 R20, -RZ, R7.H0_H0 ;  /* 0x20000007ff147230 */ /* 0x000fe20000004100 */
[----:B------:R-:W-:Y:S01]  /*15970*/  F2FP.SATFINITE.E4M3.F32.PACK_AB_MERGE_C R24, R57, R58, R53 ;  /* 0x0000003a3918723e */ /* 0x000fe20004807035 */
[----:B------:R-:W-:-:S02]  /*15980*/  HADD2.F32 R43, -RZ, R5.H1_H1 ;  /* 0x30000005ff2b7230 */ /* 0x000fc40000004100 */
        /* <DEDUP_REMOVED lines=19> */
[----:B------:R-:W-:-:S03]  /*15ac0*/  F2FP.SATFINITE.E4M3.F32.PACK_AB_MERGE_C R26, R20, R45, R26 ;  /* 0x0000002d141a723e */ /* 0x000fc6000480701a */
[----:B------:R1:W-:Y:S04]  /*15ad0*/  STS.128 [R67+0x14400], R4 ;  /* 0x0144000443007388 */ /* 0x0003e80000000c00 */
[----:B------:R1:W-:Y:S02]  /*15ae0*/  STS.128 [R0+0x14400], R24 ;  /* 0x0144001800007388 */ /* 0x0003e40000000c00 */
.L_x_2441:
[----:B------:R-:W-:Y:S05]  /*15af0*/  BSYNC B1 ;  /* 0x0000000000017941 */ /* 0x000fea0003800000 */
.L_x_2440:
[----:B------:R-:W-:Y:S04]  /*15b00*/  BSSY B1, `(.L_x_2442) ;  /* 0x0000102000017945 */ /* 0x000fe80003800000 */
[----:B------:R-:W-:Y:S05]  /*15b10*/  @P1 BRA `(.L_x_2443) ;  /* 0x0000001000001947 */ /* 0x000fea0003800000 */
[----:B------:R-:W3:Y:S04]  /*15b20*/  LDL R20, [R1+0xc] ;  /* 0x00000c0001147983 */ /* 0x000ee80000100800 */
[----:B------:R-:W4:Y:S01]  /*15b30*/  LDL R59, [R1+0x60] ;  /* 0x00006000013b7983 */ /* 0x000f220000100800 */
[----:B-1---5:R-:W-:Y:S02]  /*15b40*/  SHF.R.U32.HI R0, RZ, 0x8, R28 ;  /* 0x00000008ff007819 */ /* 0x022fe4000001161c */
[----:B------:R-:W-:Y:S02]  /*15b50*/  LOP3.LUT R5, R28, 0xff, RZ, 0xc0, !PT ;  /* 0x000000ff1c057812 */ /* 0x000fe400078ec0ff */
[----:B------:R-:W-:Y:S02]  /*15b60*/  LOP3.LUT R4, R0, 0xff, RZ, 0xc0, !PT ;  /* 0x000000ff00047812 */ /* 0x000fe400078ec0ff */
[----:B--2---:R-:W-:-:S02]  /*15b70*/  LOP3.LUT R21, R31, 0xff, RZ, 0xc0, !PT ;  /* 0x000000ff1f157812 */ /* 0x004fc400078ec0ff */
[----:B0-----:R-:W-:Y:S02]  /*15b80*/  PRMT R37, R4, 0x7604, R5 ;  /* 0x0000760404257816 */ /* 0x001fe40000000005 */
[----:B------:R-:W-:Y:S02]  /*15b90*/  SHF.R.U32.HI R24, RZ, 0x8, R8 ;  /* 0x00000008ff187819 */ /* 0x000fe40000011608 */
[----:B------:R-:W-:Y:S02]  /*15ba0*/  SHF.R.U32.HI R6, RZ, 0x8, R29 ;  /* 0x00000008ff067819 */ /* 0x000fe4000001161d */
[----:B------:R-:W-:Y:S02]  /*15bb0*/  LOP3.LUT R25, R8, 0xff, RZ, 0xc0, !PT ;  /* 0x000000ff08197812 */ /* 0x000fe400078ec0ff */
[----:B------:R-:W-:Y:S02]  /*15bc0*/  LOP3.LUT R24, R24, 0xff, RZ, 0xc0, !PT ;  /* 0x000000ff18187812 */ /* 0x000fe400078ec0ff */
[----:B------:R-:W-:-:S02]  /*15bd0*/  LOP3.LUT R7, R29, 0xff, RZ, 0xc0, !PT ;  /* 0x000000ff1d077812 */ /* 0x000fc400078ec0ff */
[----:B------:R-:W-:Y:S02]  /*15be0*/  LOP3.LUT R6, R6, 0xff, RZ, 0xc0, !PT ;  /* 0x000000ff06067812 */ /* 0x000fe400078ec0ff */
[----:B------:R-:W-:Y:S02]  /*15bf0*/  PRMT R43, R24, 0x7604, R25 ;  /* 0x00007604182b7816 */ /* 0x000fe40000000019 */
[----:B------:R-:W-:Y:S02]  /*15c00*/  LOP3.LUT R25, R9, 0xff, RZ, 0xc0, !PT ;  /* 0x000000ff09197812 */ /* 0x000fe400078ec0ff */
[----:B------:R-:W-:Y:S02]  /*15c10*/  SHF.R.U32.HI R24, RZ, 0x8, R11 ;  /* 0x00000008ff187819 */ /* 0x000fe4000001160b */
[----:B------:R-:W-:Y:S02]  /*15c20*/  PRMT R36, R6, 0x7604, R7 ;  /* 0x0000760406247816 */ /* 0x000fe40000000007 */
[----:B------:R-:W-:-:S02]  /*15c30*/  SHF.R.U32.HI R6, RZ, 0x8, R30 ;  /* 0x00000008ff067819 */ /* 0x000fc4000001161e */
[----:B------:R-:W-:Y:S02]  /*15c40*/  LOP3.LUT R27, R10, 0xff, RZ, 0xc0, !PT ;  /* 0x000000ff0a1b7812 */ /* 0x000fe400078ec0ff */
[----:B------:R-:W-:Y:S02]  /*15c50*/  LOP3.LUT R24, R24, 0xff, RZ, 0xc0, !PT ;  /* 0x000000ff18187812 */ /* 0x000fe400078ec0ff */
[----:B------:R-:W-:Y:S02]  /*15c60*/  LOP3.LUT R47, R11, 0xff, RZ, 0xc0, !PT ;  /* 0x000000ff0b2f7812 */ /* 0x000fe400078ec0ff */
[----:B------:R-:W-:Y:S02]  /*15c70*/  LOP3.LUT R7, R30, 0xff, RZ, 0xc0, !PT ;  /* 0x000000ff1e077812 */ /* 0x000fe400078ec0ff */
[----:B------:R-:W-:Y:S02]  /*15c80*/  LOP3.LUT R6, R6, 0xff, RZ, 0xc0, !PT ;  /* 0x000000ff06067812 */ /* 0x000fe400078ec0ff */
[----:B------:R-:W-:-:S02]  /*15c90*/  PRMT R55, R24, 0x7604, R47 ;  /* 0x0000760418377816 */ /* 0x000fc4000000002f */
[----:B------:R-:W-:Y:S02]  /*15ca0*/  PRMT R39, R6, 0x7604, R7 ;  /* 0x0000760406277816 */ /* 0x000fe40000000007 */
[----:B------:R-:W-:Y:S02]  /*15cb0*/  SHF.R.U32.HI R40, RZ, 0x10, R31 ;  /* 0x00000010ff287819 */ /* 0x000fe4000001161f */
[----:B------:R-:W-:Y:S02]  /*15cc0*/  SHF.R.U32.HI R38, RZ, 0x10, R30 ;  /* 0x00000010ff267819 */ /* 0x000fe4000001161e */
[----:B------:R-:W-:Y:S02]  /*15cd0*/  LOP3.LUT R40, R40, 0xff, RZ, 0xc0, !PT ;  /* 0x000000ff28287812 */ /* 0x000fe400078ec0ff */
[----:B------:R-:W-:-:S04]  /*15ce0*/  LOP3.LUT R38, R38, 0xff, RZ, 0xc0, !PT ;  /* 0x000000ff26267812 */ /* 0x000fc800078ec0ff */
[----:B------:R-:W-:Y:S02]  /*15cf0*/  PRMT R39, R38, 0x7054, R39 ;  /* 0x0000705426277816 */ /* 0x000fe40000000027 */
[----:B------:R-:W-:-:S04]  /*15d00*/  SHF.R.U32.HI R38, RZ, 0x10, R10 ;  /* 0x00000010ff267819 */ /* 0x000fc8000001160a */
[----:B------:R-:W-:Y:S02]  /*15d10*/  LOP3.LUT R38, R38, 0xff, RZ, 0xc0, !PT ;  /* 0x000000ff26267812 */ /* 0x000fe400078ec0ff */
[----:B---3--:R-:W-:Y:S02]  /*15d20*/  LEA.HI R0, R3, R20, RZ, 0x1c ;  /* 0x0000001403007211 */ /* 0x008fe400078fe0ff */
[----:B------:R-:W-:Y:S02]  /*15d30*/  SHF.R.U32.HI R20, RZ, 0x8, R31 ;  /* 0x00000008ff147819 */ /* 0x000fe4000001161f */
[----:B------:R-:W-:Y:S02]  /*15d40*/  SHF.R.S32.HI R5, RZ, 0x1f, R0 ;  /* 0x0000001fff057819 */ /* 0x000fe40000011400 */
[----:B------:R-:W-:Y:S02]  /*15d50*/  LOP3.LUT R20, R20, 0xff, RZ, 0xc0, !PT ;  /* 0x000000ff14147812 */ /* 0x000fe400078ec0ff */
[----:B------:R-:W-:Y:S01]  /*15d60*/  LEA.HI R4, R5, R0, RZ, 0x2 ;  /* 0x0000000005047211 */ /* 0x000fe200078f10ff */
[----:B------:R-:W-:Y:S01]  /*15d70*/  IMAD.SHL.U32 R5, R0, 0x10, RZ ;  /* 0x0000001000057824 */ /* 0x000fe200078e00ff */
[----:B------:R-:W-:-:S02]  /*15d80*/  PRMT R41, R20, 0x7604, R21 ;  /* 0x0000760414297816 */ /* 0x000fc40000000015 */
[----:B------:R-:W-:Y:S01]  /*15d90*/  SHF.R.U32.HI R20, RZ, 0x8, R10 ;  /* 0x00000008ff147819 */ /* 0x000fe2000001160a */
[----:B------:R-:W-:Y:S01]  /*15da0*/  IMAD.SHL.U32 R4, R4, 0x800, RZ ;  /* 0x0000080004047824 */ /* 0x000fe200078e00ff */
[----:B------:R-:W-:Y:S02]  /*15db0*/  LOP3.LUT R0, R198, 0x30, R5, 0xf8, !PT ;  /* 0x00000030c6007812 */ /* 0x000fe400078ef805 */
[----:B------:R-:W-:Y:S02]  /*15dc0*/  LOP3.LUT R20, R20, 0xff, RZ, 0xc0, !PT ;  /* 0x000000ff14147812 */ /* 0x000fe400078ec0ff */
[----:B------:R-:W-:Y:S02]  /*15dd0*/  LOP3.LUT R0, R0, R199, RZ, 0x3c, !PT ;  /* 0x000000c700007212 */ /* 0x000fe400078e3cff */
[----:B------:R-:W-:Y:S02]  /*15de0*/  LOP3.LUT R5, R4, 0xffffe000, RZ, 0xc0, !PT ;  /* 0xffffe00004057812 */ /* 0x000fe400078ec0ff */
[----:B------:R-:W-:-:S02]  /*15df0*/  PRMT R49, R20, 0x7604, R27 ;  /* 0x0000760414317816 */ /* 0x000fc4000000001b */
[----:B------:R-:W-:Y:S02]  /*15e00*/  IADD3 R21, R0, R200, R5 ;  /* 0x000000c800157210 */ /* 0x000fe40007ffe005 */
[----:B------:R-:W-:Y:S01]  /*15e10*/  SHF.R.U32.HI R0, RZ, 0x8, R9 ;  /* 0x00000008ff007819 */ /* 0x000fe20000011609 */
[----:B----4-:R-:W-:Y:S01]  /*15e20*/  LDS.128 R4, [R59+0x14400] ;  /* 0x014400003b047984 */ /* 0x010fe20000000c00 */
[----:B------:R-:W-:Y:S02]  /*15e30*/  SHF.R.U32.HI R20, RZ, 0x10, R28 ;  /* 0x00000010ff147819 */ /* 0x000fe4000001161c */
[----:B------:R-:W-:Y:S02]  /*15e40*/  LOP3.LUT R0, R0, 0xff, RZ, 0xc0, !PT ;  /* 0x000000ff00007812 */ /* 0x000fe400078ec0ff */
[----:B------:R-:W-:Y:S02]  /*15e50*/  LOP3.LUT R20, R20, 0xff, RZ, 0xc0, !PT ;  /* 0x000000ff14147812 */ /* 0x000fe400078ec0ff */
[----:B------:R-:W-:Y:S01]  /*15e60*/  PRMT R45, R0, 0x7604, R25 ;  /* 0x00007604002d7816 */ /* 0x000fe20000000019 */
[----:B------:R-:W-:Y:S01]  /*15e70*/  IMAD.IADD R0, R16, 0x1, R21 ;  /* 0x0000000110007824 */ /* 0x000fe200078e0215 */
[----:B------:R-:W-:-:S02]  /*15e80*/  SHF.R.U32.HI R21, RZ, 0x10, R29 ;  /* 0x00000010ff157819 */ /* 0x000fc4000001161d */
[----:B------:R-:W-:Y:S02]  /*15e90*/  PRMT R41, R40, 0x7054, R41 ;  /* 0x0000705428297816 */ /* 0x000fe40000000029 */
[----:B------:R-:W0:Y:S01]  /*15ea0*/  LDS.128 R24, [R0+0x14400] ;  /* 0x0144000000187984 */ /* 0x000e220000000c00 */
[----:B------:R-:W-:Y:S02]  /*15eb0*/  LOP3.LUT R21, R21, 0xff, RZ, 0xc0, !PT ;  /* 0x000000ff15157812 */ /* 0x000fe400078ec0ff */
[----:B------:R-:W-:Y:S02]  /*15ec0*/  SHF.R.U32.HI R40, RZ, 0x10, R11 ;  /* 0x00000010ff287819 */ /* 0x000fe4000001160b */
[----:B------:R-:W-:Y:S02]  /*15ed0*/  PRMT R21, R21, 0x7054, R36 ;  /* 0x0000705415157816 */ /* 0x000fe40000000024 */
[----:B------:R-:W-:Y:S02]  /*15ee0*/  SHF.R.U32.HI R36, RZ, 0x10, R9 ;  /* 0x00000010ff247819 */ /* 0x000fe40000011609 */
[----:B------:R-:W-:-:S02]  /*15ef0*/  PRMT R37, R20, 0x7054, R37 ;  /* 0x0000705414257816 */ /* 0x000fc40000000025 */
[----:B------:R-:W-:Y:S02]  /*15f00*/  LOP3.LUT R36, R36, 0xff, RZ, 0xc0, !PT ;  /* 0x000000ff24247812 */ /* 0x000fe400078ec0ff */
[----:B------:R-:W-:Y:S02]  /*15f10*/  SHF.R.U32.HI R20, RZ, 0x10, R8 ;  /* 0x00000010ff147819 */ /* 0x000fe40000011608 */
[----:B------:R-:W-:Y:S02]  /*15f20*/  LOP3.LUT R40, R40, 0xff, RZ, 0xc0, !PT ;  /* 0x000000ff28287812 */ /* 0x000fe400078ec0ff */
[----:B------:R-:W-:Y:S02]  /*15f30*/  PRMT R51, R36, 0x7054, R45 ;  /* 0x0000705424337816 */ /* 0x000fe4000000002d */
[----:B------:R-:W-:Y:S02]  /*15f40*/  LOP3.LUT R20, R20, 0xff, RZ, 0xc0, !PT ;  /* 0x000000ff14147812 */ /* 0x000fe400078ec0ff */
[----:B------:R-:W-:-:S02]  /*15f50*/  PRMT R55, R40, 0x7054, R55 ;  /* 0x0000705428377816 */ /* 0x000fc40000000037 */
[----:B------:R-:W-:Y:S02]  /*15f60*/  LOP3.LUT R51, R51, 0xff000000, R9, 0xf8, !PT ;  /* 0xff00000033337812 */ /* 0x000fe400078ef809 */
[----:B------:R-:W-:Y:S02]  /*15f70*/  LOP3.LUT R21, R21, 0xff000000, R29, 0xf8, !PT ;  /* 0xff00000015157812 */ /* 0x000fe400078ef81d */
[----:B------:R-:W-:Y:S02]  /*15f80*/  PRMT R47, R20, 0x7054, R43 ;  /* 0x00007054142f7816 */ /* 0x000fe4000000002b */
[----:B------:R-:W-:Y:S02]  /*15f90*/  PRMT R53, R38, 0x7054, R49 ;  /* 0x0000705426357816 */ /* 0x000fe40000000031 */
[----:B------:R-:W-:Y:S02]  /*15fa0*/  LOP3.LUT R55, R55, 0xff000000, R11, 0xf8, !PT ;  /* 0xff00000037377812 */ /* 0x000fe400078ef80b */
[----:B------:R-:W-:-:S02]  /*15fb0*/  LOP3.LUT R20, R39, 0xff000000, R30, 0xf8, !PT ;  /* 0xff00000027147812 */ /* 0x000fc400078ef81e */
[----:B------:R-:W-:Y:S02]  /*15fc0*/  F2FP.F16.E4M3.UNPACK_B R46, R51 ;  /* 0x00000033ff2e723e */ /* 0x000fe400020006ff */
[----:B------:R-:W-:Y:S02]  /*15fd0*/  F2FP.F16.E4M3.UNPACK_B R30, R21 ;  /* 0x00000015ff1e723e */ /* 0x000fe400020006ff */
[----:B------:R-:W-:Y:S01]  /*15fe0*/  LOP3.LUT R49, R47, 0xff000000, R8, 0xf8, !PT ;  /* 0xff0000002f317812 */ /* 0x000fe200078ef808 */
[----:B------:R-:W-:Y:S01]  /*15ff0*/  HADD2.F32 R48, -RZ, R46.H0_H0 ;  /* 0x2000002eff307230 */ /* 0x000fe20000004100 */
[----:B0-----:R-:W-:Y:S01]  /*16000*/  F2FP.F16.E4M3.UNPACK_B R11, R25 ;  /* 0x00000019ff0b723e */ /* 0x001fe200020006ff */
[----:B------:R-:W-:Y:S01]  /*16010*/  HADD2.F32 R42, -RZ, R30.H0_H0 ;  /* 0x2000001eff2a7230 */ /* 0x000fe20000004100 */
[----:B------:R-:W-:Y:S01]  /*16020*/  LOP3.LUT R45, R37, 0xff000000, R28, 0xf8, !PT ;  /* 0xff000000252d7812 */ /* 0x000fe200078ef81c */
[----:B------:R-:W-:Y:S01]  /*16030*/  HADD2.F32 R46, -RZ, R46.H1_H1 ;  /* 0x3000002eff2e7230 */ /* 0x000fe20000004100 */
[----:B------:R-:W-:Y:S01]  /*16040*/  LOP3.LUT R8, R53, 0xff000000, R10, 0xf8, !PT ;  /* 0xff00000035087812 */ /* 0x000fe200078ef80a */
[----:B------:R-:W-:Y:S01]  /*16050*/  HADD2.F32 R30, -RZ, R30.H1_H1 ;  /* 0x3000001eff1e7230 */ /* 0x000fe20000004100 */
[----:B------:R-:W-:-:S02]  /*16060*/  F2FP.F16.E4M3.UNPACK_B R10, R5 ;  /* 0x00000005ff0a723e */ /* 0x000fc400020006ff */
[----:B------:R-:W-:Y:S01]  /*16070*/  F2FP.F16.E4M3.UNPACK_B R28, R5.H1 ;  /* 0x00000005ff1c723e */ /* 0x000fe200030006ff */
[--C-:B------:R-:W-:Y:S01]  /*16080*/  HADD2.F32 R5, -RZ, R11.reuse.H0_H0 ;  /* 0x2000000bff057230 */ /* 0x100fe20000004100 */
[----:B------:R-:W-:Y:S01]  /*16090*/  LOP3.LUT R43, R41, 0xff000000, R31, 0xf8, !PT ;  /* 0xff000000292b7812 */ /* 0x000fe200078ef81f */
[--C-:B------:R-:W-:Y:S01]  /*160a0*/  HADD2.F32 R9, -RZ, R10.reuse.H0_H0 ;  /* 0x2000000aff097230 */ /* 0x100fe20000004100 */
[-C--:B------:R-:W-:Y:S01]  /*160b0*/  F2FP.F16.E4M3.UNPACK_B R39, R24.reuse ;  /* 0x00000018ff27723e */ /* 0x080fe200020006ff */
[----:B------:R-:W-:Y:S01]  /*160c0*/  HADD2.F32 R11, -RZ, R11.H1_H1 ;  /* 0x3000000bff0b7230 */ /* 0x000fe20000004100 */
[----:B------:R-:W-:Y:S01]  /*160d0*/  F2FP.F16.E4M3.UNPACK_B R40, R24.H1 ;  /* 0x00000018ff28723e */ /* 0x000fe200030006ff */
[C---:B------:R-:W-:Y:S01]  /*160e0*/  FMUL.FTZ R24, R5.reuse, R48 ;  /* 0x0000003005187220 */ /* 0x040fe20000410000 */
[-C--:B------:R-:W-:Y:S02]  /*160f0*/  F2FP.F16.E4M3.UNPACK_B R38, R27.reuse ;  /* 0x0000001bff26723e */ /* 0x080fe400020006ff */
[----:B------:R-:W-:Y:S01]  /*16100*/  F2FP.F16.E4M3.UNPACK_B R41, R27.H1 ;  /* 0x0000001bff29723e */ /* 0x000fe200030006ff */
[-C--:B------:R-:W-:Y:S01]  /*16110*/  FMUL.FTZ R27, R5, R42.reuse ;  /* 0x0000002a051b7220 */ /* 0x080fe20000410000 */
[----:B------:R-:W-:Y:S01]  /*16120*/  FFMA.FTZ R5, R9, R42, -R24 ;  /* 0x0000002a09057223 */ /* 0x000fe20000010818 */
[----:B------:R-:W-:Y:S01]  /*16130*/  F2FP.F16.E4M3.UNPACK_B R25, R25.H1 ;  /* 0x00000019ff19723e */ /* 0x000fe200030006ff */
[----:B------:R-:W-:-:S02]  /*16140*/  HADD2.F32 R24, -RZ, R10.H1_H1 ;  /* 0x3000000aff187230 */ /* 0x000fc40000004100 */
[----:B------:R-:W-:Y:S01]  /*16150*/  FFMA.FTZ R9, R9, R48, R27 ;  /* 0x0000003009097223 */ /* 0x000fe2000001001b */
[----:B------:R-:W-:Y:S01]  /*16160*/  F2FP.F16.E4M3.UNPACK_B R51, R51.H1 ;  /* 0x00000033ff33723e */ /* 0x000fe200030006ff */
[C---:B------:R-:W-:Y:S01]  /*16170*/  FMUL.FTZ R53, R11.reuse, R46 ;  /* 0x0000002e0b357220 */ /* 0x040fe20000410000 */
[----:B------:R-:W-:Y:S01]  /*16180*/  F2FP.F16.E4M3.UNPACK_B R27, R21.H1 ;  /* 0x00000015ff1b723e */ /* 0x000fe200030006ff */
        /* <DEDUP_REMOVED lines=10> */
[C---:B------:R-:W-:Y:S01]  /*16230*/  FFMA.FTZ R10, R24.reuse, R30, -R53 ;  /* 0x0000001e180a7223 */ /* 0x040fe20000010835 */
[----:B------:R-:W-:Y:S01]  /*16240*/  FFMA.FTZ R24, R24, R46, R11 ;  /* 0x0000002e18187223 */ /* 0x000fe2000001000b */
[C---:B------:R-:W-:Y:S01]  /*16250*/  FFMA.FTZ R11, R21.reuse, R42, -R48 ;  /* 0x0000002a150b7223 */ /* 0x040fe20000010830 */
[----:B------:R-:W-:Y:S01]  /*16260*/  F2FP.F16.E4M3.UNPACK_B R48, R55 ;  /* 0x00000037ff30723e */ /* 0x000fe200020006ff */
[----:B------:R-:W-:Y:S01]  /*16270*/  FFMA.FTZ R21, R21, R47, R50 ;  /* 0x0000002f15157223 */ /* 0x000fe20000010032 */
[----:B------:R-:W-:Y:S01]  /*16280*/  F2FP.F16.E4M3.UNPACK_B R46, R43 ;  /* 0x0000002bff2e723e */ /* 0x000fe200020006ff */
[----:B------:R-:W-:Y:S01]  /*16290*/  HADD2.F32 R30, -RZ, R28.H1_H1 ;  /* 0x3000001cff1e7230 */ /* 0x000fe20000004100 */
[----:B------:R-:W-:Y:S01]  /*162a0*/  F2FP.F16.E4M3.UNPACK_B R55, R55.H1 ;  /* 0x00000037ff37723e */ /* 0x000fe200030006ff */
[----:B------:R-:W-:Y:S01]  /*162b0*/  HADD2.F32 R25, -RZ, R25.H1_H1 ;  /* 0x30000019ff197230 */ /* 0x000fe20000004100 */
[-C--:B------:R-:W-:Y:S01]  /*162c0*/  F2FP.F16.E4M3.UNPACK_B R31, R4.reuse.H1 ;  /* 0x00000004ff1f723e */ /* 0x080fe200030006ff */
[----:B------:R-:W-:Y:S01]  /*162d0*/  HADD2.F32 R50, -RZ, R48.H0_H0 ;  /* 0x20000030ff327230 */ /* 0x000fe20000004100 */
[----:B------:R-:W-:Y:S01]  /*162e0*/  F2FP.F16.E4M3.UNPACK_B R29, R4 ;  /* 0x00000004ff1d723e */ /* 0x000fe200020006ff */
[----:B------:R-:W-:-:S02]  /*162f0*/  HADD2.F32 R28, -RZ, R38.H0_H0 ;  /* 0x20000026ff1c7230 */ /* 0x000fc40000004100 */
[C---:B------:R-:W-:Y:S01]  /*16300*/  FMUL.FTZ R53, R25.reuse, R51 ;  /* 0x0000003319357220 */ /* 0x040fe20000410000 */
[----:B------:R-:W-:Y:S01]  /*16310*/  HADD2.F32 R42, -RZ, R27.H1_H1 ;  /* 0x3000001bff2a7230 */ /* 0x000fe20000004100 */
[----:B------:R-:W-:Y:S01]  /*16320*/  F2FP.F16.E4M3.UNPACK_B R4, R6 ;  /* 0x00000006ff04723e */ /* 0x000fe200020006ff */
[----:B------:R-:W-:Y:S02]  /*16330*/  HADD2.F32 R47, -RZ, R46.H0_H0 ;  /* 0x2000002eff2f7230 */ /* 0x000fe40000004100 */
[C---:B------:R-:W-:Y:S01]  /*16340*/  FMUL.FTZ R54, R28.reuse, R50 ;  /* 0x000000321c367220 */ /* 0x040fe20000410000 */
[--C-:B------:R-:W-:Y:S02]  /*16350*/  HADD2.F32 R27, -RZ, R36.reuse.H0_H0 ;  /* 0x20000024ff1b7230 */ /* 0x100fe40000004100 */
[-C--:B------:R-:W-:Y:S01]  /*16360*/  FMUL.FTZ R52, R25, R42.reuse ;  /* 0x0000002a19347220 */ /* 0x080fe20000410000 */
[----:B------:R-:W-:Y:S02]  /*16370*/  HADD2.F32 R36, -RZ, R36.H1_H1 ;  /* 0x30000024ff247230 */ /* 0x000fe40000004100 */
[-C--:B------:R-:W-:Y:S01]  /*16380*/  FMUL.FTZ R57, R28, R47.reuse ;  /* 0x0000002f1c397220 */ /* 0x080fe20000410000 */
[C---:B------:R-:W-:Y:S01]  /*16390*/  FFMA.FTZ R28, R30.reuse, R42, -R53 ;  /* 0x0000002a1e1c7223 */ /* 0x040fe20000010835 */
[----:B------:R-:W-:Y:S01]  /*163a0*/  FFMA.FTZ R25, R27, R47, -R54 ;  /* 0x0000002f1b197223 */ /* 0x000fe20000010836 */
[----:B------:R-:W-:Y:S01]  /*163b0*/  FFMA.FTZ R30, R30, R51, R52 ;  /* 0x000000331e1e7223 */ /* 0x000fe20000010034 */
[----:B------:R-:W-:Y:S01]  /*163c0*/  HADD2.F32 R47, -RZ, R46.H1_H1 ;  /* 0x3000002eff2f7230 */ /* 0x000fe20000004100 */
[----:B------:R-:W-:Y:S01]  /*163d0*/  F2FP.F16.E4M3.UNPACK_B R46, R43.H1 ;  /* 0x0000002bff2e723e */ /* 0x000fe200030006ff */
[----:B------:R-:W-:-:S02]  /*163e0*/  HADD2.F32 R51, -RZ, R48.H1_H1 ;  /* 0x30000030ff337230 */ /* 0x000fc40000004100 */
[----:B------:R-:W-:Y:S01]  /*163f0*/  FFMA.FTZ R27, R27, R50, R57 ;  /* 0x000000321b1b7223 */ /* 0x000fe20000010039 */
[----:B------:R-:W-:Y:S01]  /*16400*/  HADD2.F32 R42, -RZ, R38.H1_H1 ;  /* 0x30000026ff2a7230 */ /* 0x000fe20000004100 */
[----:B------:R-:W-:Y:S01]  /*16410*/  F2FP.F16.E4M3.UNPACK_B R7, R6.H1 ;  /* 0x00000006ff07723e */ /* 0x000fe200030006ff */
        /* <DEDUP_REMOVED lines=8> */
[C---:B------:R-:W-:Y:S01]  /*164a0*/  FFMA.FTZ R54, R36.reuse, R47, -R53 ;  /* 0x0000002f24367223 */ /* 0x040fe20000010835 */
[-C--:B------:R-:W-:Y:S01]  /*164b0*/  FMUL.FTZ R43, R43, R48.reuse ;  /* 0x000000302b2b7220 */ /* 0x080fe20000410000 */
[----:B------:R-:W-:Y:S01]  /*164c0*/  FFMA.FTZ R56, R36, R51, R42 ;  /* 0x0000003324387223 */ /* 0x000fe2000001002a */
[----:B------:R-:W-:Y:S01]  /*164d0*/  F2FP.F16.E4M3.UNPACK_B R47, R49.H1 ;  /* 0x00000031ff2f723e */ /* 0x000fe200030006ff */
[C---:B------:R-:W-:Y:S01]  /*164e0*/  FFMA.FTZ R57, R38.reuse, R48, -R57 ;  /* 0x0000003026397223 */ /* 0x040fe20000010839 */
[----:B------:R-:W-:Y:S01]  /*164f0*/  F2FP.F16.E4M3.UNPACK_B R42, R45.H1 ;  /* 0x0000002dff2a723e */ /* 0x000fe200030006ff */
[----:B------:R-:W-:Y:S01]  /*16500*/  FFMA.FTZ R58, R38, R50, R43 ;  /* 0x00000032263a7223 */ /* 0x000fe2000001002b */
[----:B------:R-:W-:Y:S01]  /*16510*/  HADD2.F32 R46, -RZ, R46.H1_H1 ;  /* 0x3000002eff2e7230 */ /* 0x000fe20000004100 */
[----:B------:R-:W-:Y:S01]  /*16520*/  F2FP.F16.E4M3.UNPACK_B R49, R49 ;  /* 0x00000031ff31723e */ /* 0x000fe200020006ff */
[----:B------:R-:W-:Y:S01]  /*16530*/  HADD2.F32 R48, -RZ, R55.H1_H1 ;  /* 0x30000037ff307230 */ /* 0x000fe20000004100 */
[----:B------:R-:W-:Y:S01]  /*16540*/  F2FP.F16.E4M3.UNPACK_B R45, R45 ;  /* 0x0000002dff2d723e */ /* 0x000fe200020006ff */
[----:B------:R-:W-:Y:S01]  /*16550*/  HADD2.F32 R41, -RZ, R41.H1_H1 ;  /* 0x30000029ff297230 */ /* 0x000fe20000004100 */
[----:B------:R-:W-:Y:S01]  /*16560*/  F2FP.F16.E4M3.UNPACK_B R26, R26.H1 ;  /* 0x0000001aff1a723e */ /* 0x000fe200030006ff */
[----:B------:R-:W-:Y:S01]  /*16570*/  HADD2.F32 R51, -RZ, R47.H0_H0 ;  /* 0x2000002fff337230 */ /* 0x000fe20000004100 */
[----:B------:R-:W-:Y:S01]  /*16580*/  F2FP.SATFINITE.E4M3.F32.PACK_AB_MERGE_C R11, R28, R11, RZ ;  /* 0x0000000b1c0b723e */ /* 0x000fe200048070ff */
[----:B------:R-:W-:-:S02]  /*16590*/  HADD2.F32 R38, -RZ, R40.H0_H0 ;  /* 0x20000028ff267230 */ /* 0x000fc40000004100 */
[C---:B------:R-:W-:Y:S01]  /*165a0*/  FMUL.FTZ R50, R41.reuse, R48 ;  /* 0x0000003029327220 */ /* 0x040fe20000410000 */
[----:B------:R-:W-:Y:S02]  /*165b0*/  HADD2.F32 R43, -RZ, R42.H0_H0 ;  /* 0x2000002aff2b7230 */ /* 0x000fe40000004100 */
[----:B------:R-:W-:Y:S01]  /*165c0*/  FMUL.FTZ R53, R41, R46 ;  /* 0x0000002e29357220 */ /* 0x000fe20000410000 */
[----:B------:R-:W-:Y:S02]  /*165d0*/  HADD2.F32 R37, -RZ, R37.H1_H1 ;  /* 0x30000025ff257230 */ /* 0x000fe40000004100 */
[C---:B------:R-:W-:Y:S01]  /*165e0*/  FMUL.FTZ R41, R38.reuse, R51 ;  /* 0x0000003326297220 */ /* 0x040fe20000410000 */
[----:B------:R-:W-:Y:S02]  /*165f0*/  HADD2.F32 R36, -RZ, R31.H0_H0 ;  /* 0x2000001fff247230 */ /* 0x000fe40000004100 */
        /* <DEDUP_REMOVED lines=12> */
[----:B------:R-:W-:Y:S01]  /*166c0*/  F2FP.F16.E4M3.UNPACK_B R41, R8.H1 ;  /* 0x00000008ff29723e */ /* 0x000fe200030006ff */
[----:B------:R-:W-:-:S02]  /*166d0*/  HADD2.F32 R36, -RZ, R39.H0_H0 ;  /* 0x20000027ff247230 */ /* 0x000fc40000004100 */
[C---:B------:R-:W-:Y:S01]  /*166e0*/  FFMA.FTZ R53, R31.reuse, R42, -R46 ;  /* 0x0000002a1f357223 */ /* 0x040fe2000001082e */
[----:B------:R-:W-:Y:S02]  /*166f0*/  HADD2.F32 R37, -RZ, R45.H0_H0 ;  /* 0x2000002dff257230 */ /* 0x000fe40000004100 */
[----:B------:R-:W-:Y:S01]  /*16700*/  FFMA.FTZ R52, R31, R47, R40 ;  /* 0x0000002f1f347223 */ /* 0x000fe20000010028 */
        /* <DEDUP_REMOVED lines=24> */
[----:B------:R-:W-:Y:S01]  /*16890*/  HADD2.F32 R37, -RZ, R37.H1_H1 ;  /* 0x30000025ff257230 */ /* 0x000fe20000004100 */
[----:B------:R-:W-:Y:S01]  /*168a0*/  F2FP.F16.E4M3.UNPACK_B R8, R8 ;  /* 0x00000008ff08723e */ /* 0x000fe200020006ff */
[----:B------:R-:W-:-:S02]  /*168b0*/  HADD2.F32 R7, -RZ, R7.H1_H1 ;  /* 0x30000007ff077230 */ /* 0x000fc40000004100 */
[C---:B------:R-:W-:Y:S01]  /*168c0*/  FMUL.FTZ R36, R26.reuse, R41 ;  /* 0x000000291a247220 */ /* 0x040fe20000410000 */
[----:B------:R-:W-:Y:S01]  /*168d0*/  FFMA.FTZ R48, R29, R38, R48 ;  /* 0x000000261d307223 */ /* 0x000fe20000010030 */
[-C--:B------:R-:W-:Y:S01]  /*168e0*/  FMUL.FTZ R26, R26, R37.reuse ;  /* 0x000000251a1a7220 */ /* 0x080fe20000410000 */
[----:B------:R-:W-:Y:S02]  /*168f0*/  HADD2.F32 R29, -RZ, R20.H1_H1 ;  /* 0x30000014ff1d7230 */ /* 0x000fe40000004100 */
[C---:B------:R-:W-:Y:S01]  /*16900*/  FFMA.FTZ R45, R7.reuse, R37, -R36 ;  /* 0x00000025072d7223 */ /* 0x040fe20000010824 */
[----:B------:R-:W-:Y:S02]  /*16910*/  HADD2.F32 R31, -RZ, R8.H1_H1 ;  /* 0x30000008ff1f7230 */ /* 0x000fe40000004100 */
[----:B------:R-:W-:Y:S01]  /*16920*/  FFMA.FTZ R47, R7, R41, R26 ;  /* 0x00000029072f7223 */ /* 0x000fe2000001001a */
[----:B------:R-:W-:Y:S01]  /*16930*/  HADD2.F32 R26, -RZ, R20.H0_H0 ;  /* 0x20000014ff1a7230 */ /* 0x000fe20000004100 */
[----:B------:R-:W-:Y:S01]  /*16940*/  F2FP.SATFINITE.E4M3.F32.PACK_AB_MERGE_C R21, R30, R21, RZ ;  /* 0x000000151e15723e */ /* 0x000fe200048070ff */
[----:B------:R-:W-:Y:S01]  /*16950*/  HADD2.F32 R20, -RZ, R8.H0_H0 ;  /* 0x20000008ff147230 */ /* 0x000fe20000004100 */
[----:B------:R-:W-:Y:S01]  /*16960*/  F2FP.SATFINITE.E4M3.F32.PACK_AB_MERGE_C R40, R45, R40, RZ ;  /* 0x000000282d28723e */ /* 0x000fe200048070ff */
[--C-:B------:R-:W-:Y:S01]  /*16970*/  HADD2.F32 R7, -RZ, R6.reuse.H0_H0 ;  /* 0x20000006ff077230 */ /* 0x100fe20000004100 */
[----:B------:R-:W-:Y:S01]  /*16980*/  F2FP.SATFINITE.E4M3.F32.PACK_AB_MERGE_C R55, R55, R58, RZ ;  /* 0x0000003a3737723e */ /* 0x000fe200048070ff */
[----:B------:R-:W-:Y:S01]  /*16990*/  HADD2.F32 R8, -RZ, R6.H1_H1 ;  /* 0x30000006ff087230 */ /* 0x000fe20000004100 */
[----:B------:R-:W-:Y:S01]  /*169a0*/  F2FP.SATFINITE.E4M3.F32.PACK_AB_MERGE_C R47, R47, R48, RZ ;  /* 0x000000302f2f723e */ /* 0x000fe200048070ff */
[----:B------:R-:W-:-:S02]  /*169b0*/  HADD2.F32 R6, -RZ, R4.H0_H0 ;  /* 0x20000004ff067230 */ /* 0x000fc40000004100 */
[C---:B------:R-:W-:Y:S01]  /*169c0*/  FMUL.FTZ R37, R7.reuse, R20 ;  /* 0x0000001407257220 */ /* 0x040fe20000410000 */
[----:B------:R-:W-:Y:S02]  /*169d0*/  HADD2.F32 R4, -RZ, R4.H1_H1 ;  /* 0x30000004ff047230 */ /* 0x000fe40000004100 */
[-C--:B------:R-:W-:Y:S01]  /*169e0*/  FMUL.FTZ R7, R7, R26.reuse ;  /* 0x0000001a07077220 */ /* 0x080fe20000410000 */
        /* <DEDUP_REMOVED lines=14> */
[----:B------:R-:W-:Y:S01]  /*16ad0*/  F2FP.SATFINITE.E4M3.F32.PACK_AB_MERGE_C R11, R56, R27, R55 ;  /* 0x0000001b380b723e */ /* 0x000fe20004807037 */
[----:B------:R3:W-:Y:S01]  /*16ae0*/  STS.128 [R59+0x14400], R4 ;  /* 0x014400043b007388 */ /* 0x0007e20000000c00 */
[----:B------:R-:W-:Y:S02]  /*16af0*/  F2FP.SATFINITE.E4M3.F32.PACK_AB_MERGE_C R8, R43, R46, R8 ;  /* 0x0000002e2b08723e */ /* 0x000fe40004807008 */
[----:B------:R-:W-:-:S05]  /*16b00*/  F2FP.SATFINITE.E4M3.F32.PACK_AB_MERGE_C R10, R31, R20, R47 ;  /* 0x000000141f0a723e */ /* 0x000fca000480702f */
[----:B------:R3:W-:Y:S02]  /*16b10*/  STS.128 [R0+0x14400], R8 ;  /* 0x0144000800007388 */ /* 0x0007e40000000c00 */
.L_x_2443:
[----:B------:R-:W-:Y:S05]  /*16b20*/  BSYNC B1 ;  /* 0x0000000000017941 */ /* 0x000fea0003800000 */
.L_x_2442:
[----:B------:R-:W-:Y:S05]  /*16b30*/  @P2 BRA `(.L_x_2424) ;  /* 0x0000000c00e02947 */ /* 0x000fea0003800000 */
[----:B-1-3--:R-:W3:Y:S04]  /*16b40*/  LDL R0, [R1+0x18] ;  /* 0x0000180001007983 */ /* 0x00aee80000100800 */
[----:B0-----:R-:W4:Y:S01]  /*16b50*/  LDL R47, [R1+0x5c] ;  /* 0x00005c00012f7983 */ /* 0x001f220000100800 */
        /* <DEDUP_REMOVED lines=24> */
[----:B------:R-:W-:Y:S01]  /*16ce0*/  LOP3.LUT R27, R14, 0xff, RZ, 0xc0, !PT ;  /* 0x000000ff0e1b7812 */ /* 0x000fe200078ec0ff */
[----:B------:R-:W-:Y:S01]  /*16cf0*/  IMAD.U32 R31, R31, 0x10000, RZ ;  /* 0x000100001f1f7824 */ /* 0x000fe200078e00ff */
[----:B------:R-:W-:Y:S02]  /*16d00*/  LOP3.LUT R28, R28, 0xff, RZ, 0xc0, !PT ;  /* 0x000000ff1c1c7812 */ /* 0x000fe400078ec0ff */
[----:B------:R-:W-:Y:S02]  /*16d10*/  SHF.R.U32.HI R39, RZ, 0x10, R15 ;  /* 0x00000010ff277819 */ /* 0x000fe4000001160f */
[----:B------:R-:W-:-:S02]  /*16d20*/  PRMT R37, R28, 0x7604, R27 ;  /* 0x000076041c257816 */ /* 0x000fc4000000001b */
[----:B------:R-:W-:Y:S01]  /*16d30*/  SHF.R.U32.HI R27, RZ, 0x10, R35 ;  /* 0x00000010ff1b7819 */ /* 0x000fe20000011623 */
[----:B------:R-:W-:Y:S01]  /*16d40*/  IMAD.U32 R39, R39, 0x10000, RZ ;  /* 0x0001000027277824 */ /* 0x000fe200078e00ff */
[----:B------:R-:W-:Y:S02]  /*16d50*/  LOP3.LUT R25, R25, 0xff0000, R34, 0xf8, !PT ;  /* 0x00ff000019197812 */ /* 0x000fe400078ef822 */
[--C-:B------:R-:W-:Y:S01]  /*16d60*/  LOP3.LUT R29, R29, 0xff0000, R12.reuse, 0xf8, !PT ;  /* 0x00ff00001d1d7812 */ /* 0x100fe200078ef80c */
[----:B------:R-:W-:Y:S01]  /*16d70*/  IMAD.U32 R27, R27, 0x10000, RZ ;  /* 0x000100001b1b7824 */ /* 0x000fe200078e00ff */
[----:B------:R-:W-:Y:S02]  /*16d80*/  LOP3.LUT R41, R30, 0xff0000, R39, 0xf8, !PT ;  /* 0x00ff00001e297812 */ /* 0x000fe400078ef827 */
[----:B------:R-:W-:Y:S02]  /*16d90*/  LOP3.LUT R39, R29, 0xff000000, R12, 0xf8, !PT ;  /* 0xff0000001d277812 */ /* 0x000fe400078ef80c */
[----:B------:R-:W-:-:S02]  /*16da0*/  LOP3.LUT R41, R41, 0xff000000, R15, 0xf8, !PT ;  /* 0xff00000029297812 */ /* 0x000fc400078ef80f */
[----:B---3--:R-:W-:Y:S02]  /*16db0*/  LEA.HI R3, R3, R0, RZ, 0x1c ;  /* 0x0000000003037211 */ /* 0x008fe400078fe0ff */
[----:B------:R-:W-:-:S04]  /*16dc0*/  LOP3.LUT R0, R32, 0xff, RZ, 0xc0, !PT ;  /* 0x000000ff20007812 */ /* 0x000fc800078ec0ff */
[----:B--2---:R-:W-:Y:S02]  /*16dd0*/  PRMT R21, R5, 0x7604, R0 ;  /* 0x0000760405157816 */ /* 0x004fe40000000000 */
[----:B------:R-:W-:Y:S02]  /*16de0*/  SHF.R.S32.HI R0, RZ, 0x1f, R3 ;  /* 0x0000001fff007819 */ /* 0x000fe40000011403 */
[----:B------:R-:W-:Y:S02]  /*16df0*/  LOP3.LUT R5, R35, 0xff, RZ, 0xc0, !PT ;  /* 0x000000ff23057812 */ /* 0x000fe400078ec0ff */
[----:B------:R-:W-:Y:S01]  /*16e00*/  LEA.HI R4, R0, R3, RZ, 0x2 ;  /* 0x0000000300047211 */ /* 0x000fe200078f10ff */
[----:B------:R-:W-:Y:S01]  /*16e10*/  IMAD.SHL.U32 R3, R3, 0x10, RZ ;  /* 0x0000001003037824 */ /* 0x000fe200078e00ff */
[----:B------:R-:W-:Y:S02]  /*16e20*/  PRMT R24, R6, 0x7604, R5 ;  /* 0x0000760406187816 */ /* 0x000fe40000000005 */
[----:B------:R-:W-:Y:S01]  /*16e30*/  LOP3.LUT R21, R21, 0xff0000, R32, 0xf8, !PT ;  /* 0x00ff000015157812 */ /* 0x000fe200078ef820 */
[----:B------:R-:W-:Y:S01]  /*16e40*/  IMAD.SHL.U32 R4, R4, 0x800, RZ ;  /* 0x0000080004047824 */ /* 0x000fe200078e00ff */
[----:B------:R-:W-:-:S02]  /*16e50*/  LOP3.LUT R0, R198, 0x30, R3, 0xf8, !PT ;  /* 0x00000030c6007812 */ /* 0x000fc400078ef803 */
[----:B------:R-:W-:Y:S02]  /*16e60*/  LOP3.LUT R36, R21, 0xff000000, R32, 0xf8, !PT ;  /* 0xff00000015247812 */ /* 0x000fe400078ef820 */
[----:B------:R-:W-:Y:S02]  /*16e70*/  LOP3.LUT R0, R0, R199, RZ, 0x3c, !PT ;  /* 0x000000c700007212 */ /* 0x000fe400078e3cff */
[----:B------:R-:W-:Y:S02]  /*16e80*/  LOP3.LUT R3, R4, 0xffffe000, RZ, 0xc0, !PT ;  /* 0xffffe00004037812 */ /* 0x000fe400078ec0ff */
[----:B----4-:R-:W0:Y:S01]  /*16e90*/  LDS.128 R4, [R47+0x14400] ;  /* 0x014400002f047984 */ /* 0x010e220000000c00 */
[----:B------:R-:W-:Y:S02]  /*16ea0*/  LOP3.LUT R21, R37, 0xff0000, R14, 0xf8, !PT ;  /* 0x00ff000025157812 */ /* 0x000fe400078ef80e */
[----:B------:R-:W-:Y:S02]  /*16eb0*/  IADD3 R3, R0, R200, R3 ;  /* 0x000000c800037210 */ /* 0x000fe40007ffe003 */
[----:B------:R-:W-:-:S02]  /*16ec0*/  LOP3.LUT R27, R24, 0xff0000, R27, 0xf8, !PT ;  /* 0x00ff0000181b7812 */ /* 0x000fc400078ef81b */
[----:B------:R-:W-:Y:S02]  /*16ed0*/  IADD3 R0, R16, R3, RZ ;  /* 0x0000000310007210 */ /* 0x000fe40007ffe0ff */
[----:B------:R-:W-:Y:S02]  /*16ee0*/  LOP3.LUT R3, R8, 0xff, RZ, 0xc0, !PT ;  /* 0x000000ff08037812 */ /* 0x000fe400078ec0ff */
[----:B------:R-:W-:Y:S01]  /*16ef0*/  LOP3.LUT R35, R27, 0xff000000, R35, 0xf8, !PT ;  /* 0xff0000001b237812 */ /* 0x000fe200078ef823 */
[----:B------:R-:W1:Y:S01]  /*16f00*/  LDS.128 R8, [R0+0x14400] ;  /* 0x0144000000087984 */ /* 0x000e620000000c00 */
[----:B------:R-:W-:Y:S02]  /*16f10*/  PRMT R26, R3, 0x7604, R26 ;  /* 0x00007604031a7816 */ /* 0x000fe4000000001a */
[----:B------:R-:W-:Y:S02]  /*16f20*/  SHF.R.U32.HI R3, RZ, 0x10, R33 ;  /* 0x00000010ff037819 */ /* 0x000fe40000011621 */
[----:B------:R-:W-:-:S02]  /*16f30*/  LOP3.LUT R31, R26, 0xff0000, R31, 0xf8, !PT ;  /* 0x00ff00001a1f7812 */ /* 0x000fc400078ef81f */
[----:B------:R-:W-:Y:S01]  /*16f40*/  LOP3.LUT R12, R21, 0xff000000, R14, 0xf8, !PT ;  /* 0xff000000150c7812 */ /* 0x000fe200078ef80e */
[----:B------:R-:W-:Y:S01]  /*16f50*/  IMAD.U32 R3, R3, 0x10000, RZ ;  /* 0x0001000003037824 */ /* 0x000fe200078e00ff */
[----:B------:R-:W-:-:S04]  /*16f60*/  LOP3.LUT R37, R31, 0xff000000, R13, 0xf8, !PT ;  /* 0xff0000001f257812 */ /* 0x000fc800078ef80d */
[----:B------:R-:W-:Y:S02]  /*16f70*/  LOP3.LUT R3, R20, 0xff0000, R3, 0xf8, !PT ;  /* 0x00ff000014037812 */ /* 0x000fe400078ef803 */
[----:B------:R-:W-:Y:S02]  /*16f80*/  F2FP.F16.E4M3.UNPACK_B R40, R37 ;  /* 0x00000025ff28723e */ /* 0x000fe400020006ff */
[----:B------:R-:W-:Y:S02]  /*16f90*/  LOP3.LUT R33, R3, 0xff000000, R33, 0xf8, !PT ;  /* 0xff00000003217812 */ /* 0x000fe400078ef821 */
[----:B------:R-:W-:Y:S01]  /*16fa0*/  LOP3.LUT R3, R25, 0xff000000, R34, 0xf8, !PT ;  /* 0xff00000019037812 */ /* 0x000fe200078ef822 */
[--C-:B------:R-:W-:Y:S01]  /*16fb0*/  HADD2.F32 R42, -RZ, R40.reuse.H0_H0 ;  /* 0x20000028ff2a7230 */ /* 0x100fe20000004100 */
[----:B------:R-:W-:Y:S01]  /*16fc0*/  F2FP.F16.E4M3.UNPACK_B R34, R33 ;  /* 0x00000021ff22723e */ /* 0x000fe200020006ff */
[----:B------:R-:W-:Y:S01]  /*16fd0*/  HADD2.F32 R40, -RZ, R40.H1_H1 ;  /* 0x30000028ff287230 */ /* 0x000fe20000004100 */
[----:B------:R-:W-:-:S02]  /*16fe0*/  F2FP.F16.E4M3.UNPACK_B R37, R37.H1 ;  /* 0x00000025ff25723e */ /* 0x000fc400030006ff */
[----:B------:R-:W-:Y:S01]  /*16ff0*/  F2FP.F16.E4M3.UNPACK_B R33, R33.H1 ;  /* 0x00000021ff21723e */ /* 0x000fe200030006ff */
[--C-:B------:R-:W-:Y:S01]  /*17000*/  HADD2.F32 R38, -RZ, R34.reuse.H0_H0 ;  /* 0x20000022ff267230 */ /* 0x100fe20000004100 */
[-C--:B0-----:R-:W-:Y:S01]  /*17010*/  F2FP.F16.E4M3.UNPACK_B R13, R5.reuse ;  /* 0x00000005ff0d723e */ /* 0x081fe200020006ff */
[----:B------:R-:W-:Y:S01]  /*17020*/  HADD2.F32 R34, -RZ, R34.H1_H1 ;  /* 0x30000022ff227230 */ /* 0x000fe20000004100 */
[----:B------:R-:W-:Y:S02]  /*17030*/  F2FP.F16.E4M3.UNPACK_B R20, R5.H1 ;  /* 0x00000005ff14723e */ /* 0x000fe400030006ff */
[-C--:B------:R-:W-:Y:S01]  /*17040*/  F2FP.F16.E4M3.UNPACK_B R24, R7.reuse ;  /* 0x00000007ff18723e */ /* 0x080fe200020006ff */
[--C-:B------:R-:W-:Y:S01]  /*17050*/  HADD2.F32 R21, -RZ, R13.reuse.H0_H0 ;  /* 0x2000000dff157230 */ /* 0x100fe20000004100 */
[----:B------:R-:W-:Y:S01]  /*17060*/  F2FP.F16.E4M3.UNPACK_B R25, R7.H1 ;  /* 0x00000007ff19723e */ /* 0x000fe200030006ff */
[----:B------:R-:W-:Y:S01]  /*17070*/  HADD2.F32 R13, -RZ, R13.H1_H1 ;  /* 0x3000000dff0d7230 */ /* 0x000fe20000004100 */
[----:B------:R-:W-:-:S02]  /*17080*/  F2FP.F16.E4M3.UNPACK_B R14, R4 ;  /* 0x00000004ff0e723e */ /* 0x000fc400020006ff */
[----:B------:R-:W-:Y:S02]  /*17090*/  F2FP.F16.E4M3.UNPACK_B R15, R4.H1 ;  /* 0x00000004ff0f723e */ /* 0x000fe400030006ff */
[-C--:B-1----:R-:W-:Y:S02]  /*170a0*/  F2FP.F16.E4M3.UNPACK_B R28, R9.reuse ;  /* 0x00000009ff1c723e */ /* 0x082fe400020006ff */
[-C--:B------:R-:W-:Y:S02]  /*170b0*/  F2FP.F16.E4M3.UNPACK_B R26, R8.reuse ;  /* 0x00000008ff1a723e */ /* 0x080fe400020006ff */
[----:B------:R-:W-:Y:S01]  /*170c0*/  F2FP.F16.E4M3.UNPACK_B R27, R8.H1 ;  /* 0x00000008ff1b723e */ /* 0x000fe200030006ff */
[--C-:B------:R-:W-:Y:S01]  /*170d0*/  HADD2.F32 R5, -RZ, R28.reuse.H0_H0 ;  /* 0x2000001cff057230 */ /* 0x100fe20000004100 */
[----:B------:R-:W-:Y:S01]  /*170e0*/  F2FP.F16.E4M3.UNPACK_B R29, R9.H1 ;  /* 0x00000009ff1d723e */ /* 0x000fe200030006ff */
[----:B------:R-:W-:Y:S01]  /*170f0*/  HADD2.F32 R28, -RZ, R28.H1_H1 ;  /* 0x3000001cff1c7230 */ /* 0x000fe20000004100 */
[----:B------:R-:W-:-:S02]  /*17100*/  F2FP.F16.E4M3.UNPACK_B R31, R11 ;  /* 0x0000000bff1f723e */ /* 0x000fc400020006ff */
[C---:B------:R-:W-:Y:S01]  /*17110*/  FMUL.FTZ R8, R5.reuse, R42 ;  /* 0x0000002a05087220 */ /* 0x040fe20000410000 */
[-C--:B------:R-:W-:Y:S01]  /*17120*/  FMUL.FTZ R9, R5, R38.reuse ;  /* 0x0000002605097220 */ /* 0x080fe20000410000 */
[----:B------:R-:W-:Y:S01]  /*17130*/  F2FP.F16.E4M3.UNPACK_B R32, R11.H1 ;  /* 0x0000000bff20723e */ /* 0x000fe200030006ff */
[----:B------:R-:W-:Y:S02]  /*17140*/  HADD2.F32 R11, -RZ, R33.H0_H0 ;  /* 0x20000021ff0b7230 */ /* 0x000fe40000004100 */
[C---:B------:R-:W-:Y:S01]  /*17150*/  FFMA.FTZ R5, R21.reuse, R38, -R8 ;  /* 0x0000002615057223 */ /* 0x040fe20000010808 */
[-C--:B------:R-:W-:Y:S01]  /*17160*/  F2FP.F16.E4M3.UNPACK_B R4, R6.reuse ;  /* 0x00000006ff04723e */ /* 0x080fe200020006ff */
[----:B------:R-:W-:Y:S01]  /*17170*/  HADD2.F32 R38, -RZ, R37.H0_H0 ;  /* 0x20000025ff267230 */ /* 0x000fe20000004100 */
[----:B------:R-:W-:Y:S01]  /*17180*/  F2FP.F16.E4M3.UNPACK_B R7, R6.H1 ;  /* 0x00000006ff07723e */ /* 0x000fe200030006ff */
[----:B------:R-:W-:Y:S01]  /*17190*/  HADD2.F32 R8, -RZ, R29.H0_H0 ;  /* 0x2000001dff087230 */ /* 0x000fe20000004100 */
[----:B------:R-:W-:Y:S01]  /*171a0*/  F2FP.F16.E4M3.UNPACK_B R6, R10 ;  /* 0x0000000aff06723e */ /* 0x000fe200020006ff */
[C---:B------:R-:W-:Y:S01]  /*171b0*/  FMUL.FTZ R43, R28.reuse, R34 ;  /* 0x000000221c2b7220 */ /* 0x040fe20000410000 */
[----:B------:R-:W-:Y:S01]  /*171c0*/  F2FP.F16.E4M3.UNPACK_B R30, R10.H1 ;  /* 0x0000000aff1e723e */ /* 0x000fe200030006ff */
[----:B------:R-:W-:Y:S01]  /*171d0*/  FMUL.FTZ R10, R28, R40 ;  /* 0x000000281c0a7220 */ /* 0x000fe20000410000 */
[----:B------:R-:W-:Y:S01]  /*171e0*/  FFMA.FTZ R9, R21, R42, R9 ;  /* 0x0000002a15097223 */ /* 0x000fe20000010009 */
[C---:B------:R-:W-:Y:S01]  /*171f0*/  FMUL.FTZ R28, R8.reuse, R38 ;  /* 0x00000026081c7220 */ /* 0x040fe20000410000 */
[----:B------:R-:W-:Y:S01]  /*17200*/  FMUL.FTZ R45, R8, R11 ;  /* 0x0000000b082d7220 */ /* 0x000fe20000410000 */
[----:B------:R-:W-:-:S02]  /*17210*/  HADD2.F32 R21, -RZ, R20.H0_H0 ;  /* 0x20000014ff157230 */ /* 0x000fc40000004100 */
[C---:B------:R-:W-:Y:S01]  /*17220*/  FFMA.FTZ R8, R13.reuse, R34, -R10 ;  /* 0x000000220d087223 */ /* 0x040fe2000001080a */
[----:B------:R-:W-:Y:S01]  /*17230*/  FFMA.FTZ R10, R13, R40, R43 ;  /* 0x000000280d0a7223 */ /* 0x000fe2000001002b */
[----:B------:R-:W-:Y:S01]  /*17240*/  F2FP.F16.E4M3.UNPACK_B R40, R41 ;  /* 0x00000029ff28723e */ /* 0x000fe200020006ff */
[----:B------:R-:W-:Y:S01]  /*17250*/  HADD2.F32 R29, -RZ, R29.H1_H1 ;  /* 0x3000001dff1d7230 */ /* 0x000fe20000004100 */
[----:B------:R-:W-:Y:S01]  /*17260*/  F2FP.F16.E4M3.UNPACK_B R34, R35 ;  /* 0x00000023ff22723e */ /* 0x000fe200020006ff */
[C---:B------:R-:W-:Y:S01]  /*17270*/  FFMA.FTZ R13, R21.reuse, R38, R45 ;  /* 0x00000026150d7223 */ /* 0x040fe2000001002d */
[----:B------:R-:W-:Y:S01]  /*17280*/  FFMA.FTZ R11, R21, R11, -R28 ;  /* 0x0000000b150b7223 */ /* 0x000fe2000001081c */
[----:B------:R-:W-:Y:S01]  /*17290*/  HADD2.F32 R38, -RZ, R37.H1_H1 ;  /* 0x30000025ff267230 */ /* 0x000fe20000004100 */
[----:B------:R-:W-:Y:S01]  /*172a0*/  F2FP.F16.E4M3.UNPACK_B R35, R35.H1 ;  /* 0x00000023ff23723e */ /* 0x000fe200030006ff */
[----:B------:R-:W-:Y:S01]  /*172b0*/  HADD2.F32 R42, -RZ, R40.H0_H0 ;  /* 0x20000028ff2a7230 */ /* 0x000fe20000004100 */
[----:B------:R-:W-:Y:S01]  /*172c0*/  F2FP.F16.E4M3.UNPACK_B R41, R41.H1 ;  /* 0x00000029ff29723e */ /* 0x000fe200030006ff */
[----:B------:R-:W-:-:S02]  /*172d0*/  HADD2.F32 R28, -RZ, R31.H0_H0 ;  /* 0x2000001fff1c7230 */ /* 0x000fc40000004100 */
[C---:B------:R-:W-:Y:S01]  /*172e0*/  FMUL.FTZ R43, R29.reuse, R38 ;  /* 0x000000261d2b7220 */ /* 0x040fe20000410000 */
[----:B------:R-:W-:Y:S02]  /*172f0*/  HADD2.F32 R37, -RZ, R34.H0_H0 ;  /* 0x20000022ff257230 */ /* 0x000fe40000004100 */
[----:B------:R-:W-:Y:S02]  /*17300*/  HADD2.F32 R33, -RZ, R33.H1_H1 ;  /* 0x30000021ff217230 */ /* 0x000fe40000004100 */
[C---:B------:R-:W-:Y:S01]  /*17310*/  FMUL.FTZ R50, R28.reuse, R42 ;  /* 0x0000002a1c327220 */ /* 0x040fe20000410000 */
[----:B------:R-:W-:Y:S02]  /*17320*/  HADD2.F32 R21, -RZ, R24.H0_H0 ;  /* 0x20000018ff157230 */ /* 0x000fe40000004100 */
[----:B------:R-:W-:Y:S01]  /*17330*/  FMUL.FTZ R45, R28, R37 ;  /* 0x000000251c2d7220 */ /* 0x000fe20000410000 */
[----:B------:R-:W-:Y:S02]  /*17340*/  HADD2.F32 R20, -RZ, R20.H1_H1 ;  /* 0x30000014ff147230 */ /* 0x000fe40000004100 */
[----:B------:R-:W-:Y:S01]  /*17350*/  FMUL.FTZ R29, R29, R33 ;  /* 0x000000211d1d7220 */ /* 0x000fe20000410000 */
[----:B------:R-:W-:-:S02]  /*17360*/  HADD2.F32 R28, -RZ, R35.H0_H0 ;  /* 0x20000023ff1c7230 */ /* 0x000fc40000004100 */
[C---:B------:R-:W-:Y:S01]  /*17370*/  FFMA.FTZ R50, R21.reuse, R37, -R50 ;  /* 0x0000002515327223 */ /* 0x040fe20000010832 */
[----:B------:R-:W-:Y:S01]  /*17380*/  FFMA.FTZ R45, R21, R42, R45 ;  /* 0x0000002a152d7223 */ /* 0x000fe2000001002d */
[----:B------:R-:W-:Y:S02]  /*17390*/  HADD2.F32 R21, -RZ, R32.H0_H0 ;  /* 0x20000020ff157230 */ /* 0x000fe40000004100 */
[C---:B------:R-:W-:Y:S01]  /*173a0*/  FFMA.FTZ R46, R20.reuse, R33, -R43 ;  /* 0x00000021142e7223 */ /* 0x040fe2000001082b */
[----:B------:R-:W-:Y:S01]  /*173b0*/  FFMA.FTZ R48, R20, R38, R29 ;  /* 0x0000002614307223 */ /* 0x000fe2000001001d */
[----:B------:R-:W-:Y:S02]  /*173c0*/  HADD2.F32 R40, -RZ, R40.H1_H1 ;  /* 0x30000028ff287230 */ /* 0x000fe40000004100 */
[----:B------:R-:W-:Y:S02]  /*173d0*/  HADD2.F32 R31, -RZ, R31.H1_H1 ;  /* 0x3000001fff1f7230 */ /* 0x000fe40000004100 */
[----:B------:R-:W-:Y:S01]  /*173e0*/  FMUL.FTZ R38, R21, R28 ;  /* 0x0000001c15267220 */ /* 0x000fe20000410000 */
[----:B------:R-:W-:Y:S01]  /*173f0*/  HADD2.F32 R34, -RZ, R34.H1_H1 ;  /* 0x30000022ff227230 */ /* 0x000fe20000004100 */
[----:B------:R-:W-:Y:S01]  /*17400*/  F2FP.SATFINITE.E4M3.F32.PACK_AB_MERGE_C R11, R46, R11, RZ ;  /* 0x0000000b2e0b723e */ /* 0x000fe200048070ff */
[----:B------:R-:W-:-:S02]  /*17410*/  HADD2.F32 R29, -RZ, R41.H0_H0 ;  /* 0x20000029ff1d7230 */ /* 0x000fc40000004100 */
[C---:B------:R-:W-:Y:S01]  /*17420*/  FMUL.FTZ R33, R31.reuse, R40 ;  /* 0x000000281f217220 */ /* 0x040fe20000410000 */
[----:B------:R-:W-:Y:S02]  /*17430*/  HADD2.F32 R20, -RZ, R25.H0_H0 ;  /* 0x20000019ff147230 */ /* 0x000fe40000004100 */
[-C--:B------:R-:W-:Y:S01]  /*17440*/  FMUL.FTZ R31, R31, R34.reuse ;  /* 0x000000221f1f7220 */ /* 0x080fe20000410000 */
[----:B------:R-:W-:Y:S02]  /*17450*/  HADD2.F32 R24, -RZ, R24.H1_H1 ;  /* 0x30000018ff187230 */ /* 0x000fe40000004100 */
[-C--:B------:R-:W-:Y:S01]  /*17460*/  FMUL.FTZ R43, R21, R29.reuse ;  /* 0x0000001d152b7220 */ /* 0x080fe20000410000 */
[----:B------:R-:W-:Y:S02]  /*17470*/  HADD2.F32 R21, -RZ, R27.H0_H0 ;  /* 0x2000001bff157230 */ /* 0x000fe40000004100 */
[----:B------:R-:W-:Y:S01]  /*17480*/  FFMA.FTZ R42, R20, R29, R38 ;  /* 0x0000001d142a7223 */ /* 0x000fe20000010026 */
[-C--:B------:R-:W-:Y:S01]  /*17490*/  F2FP.F16.E4M3.UNPACK_B R29, R39.reuse.H1 ;  /* 0x00000027ff1d723e */ /* 0x080fe200030006ff */
[C---:B------:R-:W-:Y:S01]  /*174a0*/  FFMA.FTZ R37, R24.reuse, R34, -R33 ;  /* 0x0000002218257223 */ /* 0x040fe20000010821 */
[----:B------:R-:W-:Y:S01]  /*174b0*/  FFMA.FTZ R40, R24, R40, R31 ;  /* 0x0000002818287223 */ /* 0x000fe2000001001f */
[----:B------:R-:W-:Y:S01]  /*174c0*/  F2FP.F16.E4M3.UNPACK_B R24, R36.H1 ;  /* 0x00000024ff18723e */ /* 0x000fe200030006ff */
[----:B------:R-:W-:Y:S01]  /*174d0*/  FFMA.FTZ R43, R20, R28, -R43 ;  /* 0x0000001c142b7223 */ /* 0x000fe2000001082b */
[----:B------:R-:W-:Y:S01]  /*174e0*/  HADD2.F32 R31, -RZ, R29.H0_H0 ;  /* 0x2000001dff1f7230 */ /* 0x000fe20000004100 */
[----:B------:R-:W-:Y:S01]  /*174f0*/  F2FP.F16.E4M3.UNPACK_B R39, R39 ;  /* 0x00000027ff27723e */ /* 0x000fe200020006ff */
[----:B------:R-:W-:Y:S01]  /*17500*/  HADD2.F32 R35, -RZ, R35.H1_H1 ;  /* 0x30000023ff237230 */ /* 0x000fe20000004100 */
[----:B------:R-:W-:Y:S01]  /*17510*/  F2FP.F16.E4M3.UNPACK_B R36, R36 ;  /* 0x00000024ff24723e */ /* 0x000fe200020006ff */
[----:B------:R-:W-:-:S02]  /*17520*/  HADD2.F32 R41, -RZ, R41.H1_H1 ;  /* 0x30000029ff297230 */ /* 0x000fc40000004100 */
[C---:B------:R-:W-:Y:S01]  /*17530*/  FMUL.FTZ R33, R21.reuse, R31 ;  /* 0x0000001f15217220 */ /* 0x040fe20000410000 */
[----:B------:R-:W-:Y:S01]  /*17540*/  HADD2.F32 R32, -RZ, R32.H1_H1 ;  /* 0x30000020ff207230 */ /* 0x000fe20000004100 */
[----:B------:R-:W-:Y:S01]  /*17550*/  F2FP.SATFINITE.E4M3.F32.PACK_AB_MERGE_C R13, R48, R13, RZ ;  /* 0x0000000d300d723e */ /* 0x000fe200048070ff */
[----:B------:R-:W-:Y:S01]  /*17560*/  HADD2.F32 R28, -RZ, R24.H0_H0 ;  /* 0x20000018ff1c7230 */ /* 0x000fe20000004100 */
[----:B------:R-:W-:Y:S01]  /*17570*/  F2FP.SATFINITE.E4M3.F32.PACK_AB_MERGE_C R5, R8, R5, R11 ;  /* 0x000000050805723e */ /* 0x000fe2000480700b */
[----:B------:R-:W-:Y:S02]  /*17580*/  HADD2.F32 R20, -RZ, R15.H0_H0 ;  /* 0x2000000fff147230 */ /* 0x000fe40000004100 */
[C---:B------:R-:W-:Y:S01]  /*17590*/  FMUL.FTZ R34, R32.reuse, R41 ;  /* 0x0000002920227220 */ /* 0x040fe20000410000 */
[----:B------:R-:W-:Y:S01]  /*175a0*/  FMUL.FTZ R38, R32, R35 ;  /* 0x0000002320267220 */ /* 0x000fe20000410000 */
[----:B------:R-:W-:Y:S01]  /*175b0*/  FMUL.FTZ R32, R21, R28 ;  /* 0x0000001c15207220 */ /* 0x000fe20000410000 */
[----:B------:R-:W-:-:S02]  /*175c0*/  HADD2.F32 R27, -RZ, R27.H1_H1 ;  /* 0x3000001bff1b7230 */ /* 0x000fc40000004100 */
[C---:B------:R-:W-:Y:S01]  /*175d0*/  FFMA.FTZ R33, R20.reuse, R28, -R33 ;  /* 0x0000001c14217223 */ /* 0x040fe20000010821 */
[----:B------:R-:W-:Y:S02]  /*175e0*/  HADD2.F32 R28, -RZ, R29.H1_H1 ;  /* 0x3000001dff1c7230 */ /* 0x000fe40000004100 */
[----:B------:R-:W-:Y:S01]  /*175f0*/  FFMA.FTZ R31, R20, R31, R32 ;  /* 0x0000001f141f7223 */ /* 0x000fe20000010020 */
[----:B------:R-:W-:Y:S01]  /*17600*/  HADD2.F32 R25, -RZ, R25.H1_H1 ;  /* 0x30000019ff197230 */ /* 0x000fe20000004100 */
[----:B------:R-:W-:Y:S01]  /*17610*/  F2FP.SATFINITE.E4M3.F32.PACK_AB_MERGE_C R9, R10, R9, R13 ;  /* 0x000000090a09723e */ /* 0x000fe2000480700d */
[----:B------:R-:W-:Y:S02]  /*17620*/  HADD2.F32 R24, -RZ, R24.H1_H1 ;  /* 0x30000018ff187230 */ /* 0x000fe40000004100 */
[----:B------:R-:W-:Y:S01]  /*17630*/  FMUL.FTZ R32, R27, R28 ;  /* 0x0000001c1b207220 */ /* 0x000fe20000410000 */
[----:B------:R-:W-:Y:S02]  /*17640*/  HADD2.F32 R15, -RZ, R15.H1_H1 ;  /* 0x3000000fff0f7230 */ /* 0x000fe40000004100 */
[C---:B------:R-:W-:Y:S01]  /*17650*/  FFMA.FTZ R52, R25.reuse, R35, -R34 ;  /* 0x0000002319347223 */ /* 0x040fe20000010822 */
[----:B------:R-:W-:Y:S01]  /*17660*/  FFMA.FTZ R41, R25, R41, R38 ;  /* 0x0000002919297223 */ /* 0x000fe20000010026 */
[----:B------:R-:W-:Y:S01]  /*17670*/  FMUL.FTZ R27, R27, R24 ;  /* 0x000000181b1b7220 */ /* 0x000fe20000410000 */
[----:B------:R-:W-:-:S02]  /*17680*/  HADD2.F32 R25, -RZ, R39.H0_H0 ;  /* 0x20000027ff197230 */ /* 0x000fc40000004100 */
[C---:B------:R-:W-:Y:S01]  /*17690*/  FFMA.FTZ R34, R15.reuse, R24, -R32 ;  /* 0x000000180f227223 */ /* 0x040fe20000010820 */
[----:B------:R-:W-:Y:S02]  /*176a0*/  HADD2.F32 R20, -RZ, R26.H0_H0 ;  /* 0x2000001aff147230 */ /* 0x000fe40000004100 */
[----:B------:R-:W-:Y:S01]  /*176b0*/  FFMA.FTZ R38, R15, R28, R27 ;  /* 0x0000001c0f267223 */ /* 0x000fe2000001001b */
[----:B------:R-:W-:Y:S01]  /*176c0*/  HADD2.F32 R21, -RZ, R36.H0_H0 ;  /* 0x20000024ff157230 */ /* 0x000fe20000004100 */
[----:B------:R-:W-:Y:S01]  /*176d0*/  F2FP.SATFINITE.E4M3.F32.PACK_AB_MERGE_C R41, R41, R42, RZ ;  /* 0x0000002a2929723e */ /* 0x000fe200048070ff */
        /* <DEDUP_REMOVED lines=10> */
[C---:B------:R-:W-:Y:S01]  /*17780*/  FMUL.FTZ R29, R26.reuse, R39 ;  /* 0x000000271a1d7220 */ /* 0x040fe20000410000 */
[----:B------:R-:W-:Y:S01]  /*17790*/  F2FP.F16.E4M3.UNPACK_B R20, R3.H1 ;  /* 0x00000003ff14723e */ /* 0x000fe200030006ff */
[-C--:B------:R-:W-:Y:S01]  /*177a0*/  FMUL.FTZ R32, R26, R21.reuse ;  /* 0x000000151a207220 */ /* 0x080fe20000410000 */
[----:B------:R-:W-:Y:S02]  /*177b0*/  HADD2.F32 R25, -RZ, R24.H0_H0 ;  /* 0x20000018ff197230 */ /* 0x000fe40000004100 */
[----:B------:R-:W-:Y:S01]  /*177c0*/  FFMA.FTZ R26, R14, R21, -R29 ;  /* 0x000000150e1a7223 */ /* 0x000fe2000001081d */
[----:B------:R-:W-:-:S02]  /*177d0*/  HADD2.F32 R15, -RZ, R30.H0_H0 ;  /* 0x2000001eff0f7230 */ /* 0x000fc40000004100 */
[----:B------:R-:W-:Y:S01]  /*177e0*/  FFMA.FTZ R39, R14, R39, R32 ;  /* 0x000000270e277223 */ /* 0x000fe20000010020 */
[--C-:B------:R-:W-:Y:S01]  /*177f0*/  HADD2.F32 R21, -RZ, R20.reuse.H0_H0 ;  /* 0x20000014ff157230 */ /* 0x100fe20000004100 */
[----:B------:R-:W-:Y:S01]  /*17800*/  F2FP.F16.E4M3.UNPACK_B R3, R3 ;  /* 0x00000003ff03723e */ /* 0x000fe200020006ff */
[--C-:B------:R-:W-:Y:S02]  /*17810*/  HADD2.F32 R14, -RZ, R7.reuse.H0_H0 ;  /* 0x20000007ff0e7230 */ /* 0x100fe40000004100 */
[C---:B------:R-:W-:Y:S01]  /*17820*/  FMUL.FTZ R29, R15.reuse, R25 ;  /* 0x000000190f1d7220 */ /* 0x040fe20000410000 */
[----:B------:R-:W-:Y:S02]  /*17830*/  HADD2.F32 R20, -RZ, R20.H1_H1 ;  /* 0x30000014ff147230 */ /* 0x000fe40000004100 */
[-C--:B------:R-:W-:Y:S01]  /*17840*/  FMUL.FTZ R15, R15, R21.reuse ;  /* 0x000000150f0f7220 */ /* 0x080fe20000410000 */
[----:B------:R-:W-:Y:S02]  /*17850*/  HADD2.F32 R24, -RZ, R24.H1_H1 ;  /* 0x30000018ff187230 */ /* 0x000fe40000004100 */
[----:B------:R-:W-:Y:S01]  /*17860*/  FFMA.FTZ R29, R14, R21, -R29 ;  /* 0x000000150e1d7223 */ /* 0x000fe2000001081d */
[----:B------:R-:W-:Y:S01]  /*17870*/  HADD2.F32 R30, -RZ, R30.H1_H1 ;  /* 0x3000001eff1e7230 */ /* 0x000fe20000004100 */
[----:B------:R-:W-:Y:S01]  /*17880*/  F2FP.SATFINITE.E4M3.F32.PACK_AB_MERGE_C R31, R38, R31, RZ ;  /* 0x0000001f261f723e */ /* 0x000fe200048070ff */
[----:B------:R-:W-:Y:S01]  /*17890*/  HADD2.F32 R7, -RZ, R7.H1_H1 ;  /* 0x30000007ff077230 */ /* 0x000fe20000004100 */
[----:B------:R-:W-:-:S02]  /*178a0*/  F2FP.SATFINITE.E4M3.F32.PACK_AB_MERGE_C R11, R40, R45, R41 ;  /* 0x0000002d280b723e */ /* 0x000fc40004807029 */
        /* <DEDUP_REMOVED lines=8> */
[----:B------:R-:W-:Y:S01]  /*17930*/  HADD2.F32 R20, -RZ, R14.H0_H0 ;  /* 0x2000000eff147230 */ /* 0x000fe20000004100 */
[----:B------:R-:W-:Y:S01]  /*17940*/  F2FP.SATFINITE.E4M3.F32.PACK_AB_MERGE_C R29, R32, R29, RZ ;  /* 0x0000001d201d723e */ /* 0x000fe200048070ff */
[--C-:B------:R-:W-:Y:S01]  /*17950*/  HADD2.F32 R12, -RZ, R3.reuse.H0_H0 ;  /* 0x20000003ff0c7230 */ /* 0x100fe20000004100 */
[----:B------:R-:W-:Y:S01]  /*17960*/  F2FP.SATFINITE.E4M3.F32.PACK_AB_MERGE_C R30, R35, R30, RZ ;  /* 0x0000001e231e723e */ /* 0x000fe200048070ff */
[----:B------:R-:W-:-:S02]  /*17970*/  HADD2.F32 R15, -RZ, R3.H1_H1 ;  /* 0x30000003ff0f7230 */ /* 0x000fc40000004100 */
[----:B------:R-:W-:Y:S02]  /*17980*/  HADD2.F32 R21, -RZ, R14.H1_H1 ;  /* 0x3000000eff157230 */ /* 0x000fe40000004100 */
        /* <DEDUP_REMOVED lines=13> */
[----:B------:R-:W-:Y:S02]  /*17a60*/  F2FP.SATFINITE.E4M3.F32.PACK_AB_MERGE_C R7, R37, R50, R7 ;  /* 0x000000322507723e */ /* 0x000fe40004807007 */
[----:B------:R-:W-:Y:S02]  /*17a70*/  F2FP.SATFINITE.E4M3.F32.PACK_AB_MERGE_C R4, R26, R27, R4 ;  /* 0x0000001b1a04723e */ /* 0x000fe40004807004 */
[----:B------:R-:W-:Y:S02]  /*17a80*/  F2FP.SATFINITE.E4M3.F32.PACK_AB_MERGE_C R6, R25, R6, R29 ;  /* 0x000000061906723e */ /* 0x000fe4000480701d */
[----:B------:R-:W-:-:S03]  /*17a90*/  F2FP.SATFINITE.E4M3.F32.PACK_AB_MERGE_C R10, R24, R3, R30 ;  /* 0x00000003180a723e */ /* 0x000fc6000480701e */
[----:B------:R0:W-:Y:S04]  /*17aa0*/  STS.128 [R47+0x14400], R4 ;  /* 0x014400042f007388 */ /* 0x0001e80000000c00 */
[----:B------:R0:W-:Y:S02]  /*17ab0*/  STS.128 [R0+0x14400], R8 ;  /* 0x0144000800007388 */ /* 0x0001e40000000c00 */
.L_x_2424:
[----:B------:R-:W-:Y:S05]  /*17ac0*/  BSYNC B0 ;  /* 0x0000000000007941 */ /* 0x000fea0003800000 */
.L_x_2417:
        /* <DEDUP_REMOVED lines=8> */
.L_x_2415:
[----:B0--3--:R-:W-:-:S05]  /*17b50*/  IMAD.U32 R0, RZ, RZ, UR53 ;  /* 0x00000035ff007e24 */ /* 0x009fca000f8e00ff */
[----:B------:R-:W-:-:S13]  /*17b60*/  ISETP.NE.AND P1, PT, R0, 0x3, PT ;  /* 0x000000030000780c */ /* 0x000fda0003f25270 */
[----:B------:R-:W-:Y:S05]  /*17b70*/  @!P1 BRA `(.L_x_2444) ;  /* 0x0000000000049947 */ /* 0x000fea0003800000 */
[----:B------:R-:W-:Y:S01]  /*17b80*/  BPT.TRAP 0x1 ;  /* 0x000000040000795c */ /* 0x000fe20000300000 */
.L_x_2444:
[----:B-1----:R-:W-:Y:S01]  /*17b90*/  IMAD R3, R189, 0x8, R16 ;  /* 0x00000008bd037824 */ /* 0x002fe200078e0210 */
[----:B------:R-:W-:-:S04]  /*17ba0*/  SHF.L.U32 R0, R190, 0x1f, RZ ;  /* 0x0000001fbe007819 */ /* 0x000fc800000006ff */
[----:B------:R0:W1:Y:S01]  /*17bb0*/  SYNCS.PHASECHK.TRANS64.TRYWAIT P0, [R3+URZ+0x29830], R0 ;  /* 0x02983000030075a7 */ /* 0x000062000800017f */
[----:B------:R-:W-:Y:S05]  /*17bc0*/  @!P1 BRA `(.L_x_2445) ;  /* 0x0000000000049947 */ /* 0x000fea0003800000 */
[----:B------:R-:W-:Y:S01]  /*17bd0*/  BPT.TRAP 0x1 ;  /* 0x000000040000795c */ /* 0x000fe20000300000 */
.L_x_2445:
[----:B--2--5:R-:W2:Y:S02]  /*17be0*/  S2R R4, SR_TID.X ;  /* 0x0000000000047919 */ /* 0x024ea40000002100 */
[----:B--2---:R-:W-:-:S04]  /*17bf0*/  LOP3.LUT R4, R4, 0x7f, RZ, 0xc0, !PT ;  /* 0x0000007f04047812 */ /* 0x004fc800078ec0ff */
[----:B------:R-:W-:Y:S01]  /*17c00*/  ISETP.NE.AND P2, PT, R4, RZ, PT ;  /* 0x000000ff0400720c */ /* 0x000fe20003f45270 */
[----:B-1----:R-:W-:-:S12]  /*17c10*/  @P0 BRA `(.L_x_2446) ;  /* 0x0000000000080947 */ /* 0x002fd80003800000 */
[----:B------:R-:W1:Y:S02]  /*17c20*/  SYNCS.PHASECHK.TRANS64.TRYWAIT P0, [R3+URZ+0x29830], R0 ;  /* 0x02983000030075a7 */ /* 0x000e64000800017f */
[----:B-1----:R-:W-:Y:S05]  /*17c30*/  @!P0 BRA `(.L_x_2447) ;  /* 0x0000017400348947 */ /* 0x002fea0003800000 */
.L_x_2446:
[----:B------:R-:W-:Y:S05]  /*17c40*/  WARPSYNC.ALL ;  /* 0x0000000000007948 */ /* 0x000fea0003800000 */
[----:B01----:R-:W-:Y:S01]  /*17c50*/  VIADD R0, R16, 0x1a400 ;  /* 0x0001a40010007836 */ /* 0x003fe20000000000 */
[----:B------:R-:W-:Y:S01]  /*17c60*/  R2UR UR24, R44 ;  /* 0x000000002c1872ca */ /* 0x000fe200000e0000 */
[----:B------:R-:W-:Y:S01]  /*17c70*/  WARPGROUP.ARRIVE ;  /* 0x00000000000079c5 */ /* 0x000fe20000000000 */
[----:B------:R-:W-:Y:S01]  /*17c80*/  MOV R7, 0x80000020 ;  /* 0x8000002000077802 */ /* 0x000fe20000000f00 */
        /* <DEDUP_REMOVED lines=15> */
[----:B------:R-:W-:Y:S01]  /*17d80*/  UMOV UR13, UR25 ;  /* 0x00000019000d7c82 */ /* 0x000fe20008000000 */
[----:B------:R-:W-:Y:S01]  /*17d90*/  R2UR UR11, R11 ;  /* 0x000000000b0b72ca */ /* 0x000fe200000e0000 */
[----:B------:R-:W-:Y:S01]  /*17da0*/  UMOV UR4, UR24 ;  /* 0x0000001800047c82 */ /* 0x000fe20008000000 */
[C---:B------:R-:W-:Y:S01]  /*17db0*/  VIADD R8, R6.reuse, 0x80 ;  /* 0x0000008006087836 */ /* 0x040fe20000000000 */
[C---:B------:R-:W-:Y:S01]  /*17dc0*/  R2UR UR26, R6.reuse ;  /* 0x00000000061a72ca */ /* 0x040fe200000e0000 */
[----:B------:R-:W-:Y:S01]  /*17dd0*/  UMOV UR16, UR24 ;  /* 0x0000001800107c82 */ /* 0x000fe20008000000 */
[----:B------:R-:W-:Y:S01]  /*17de0*/  VIADD R10, R6, 0x180 ;  /* 0x00000180060a7836 */ /* 0x000fe20000000000 */
[----:B------:R-:W-:Y:S01]  /*17df0*/  UMOV UR8, UR24 ;  /* 0x0000001800087c82 */ /* 0x000fe20008000000 */
[----:B------:R-:W-:Y:S01]  /*17e00*/  R2UR UR6, R8 ;  /* 0x00000000080672ca */ /* 0x000fe200000e0000 */
[----:B------:R-:W-:Y:S01]  /*17e10*/  VIADD R8, R6, 0x100 ;  /* 0x0000010006087836 */ /* 0x000fe20000000000 */
[----:B------:R-:W-:Y:S01]  /*17e20*/  UMOV UR12, UR24 ;  /* 0x00000018000c7c82 */ /* 0x000fe20008000000 */
[----:B------:R-:W-:Y:S01]  /*17e30*/  R2UR UR10, R10 ;  /* 0x000000000a0a72ca */ /* 0x000fe200000e0000 */
[----:B------:R-:W-:Y:S01]  /*17e40*/  IMAD.MOV.U32 R9, RZ, RZ, -0x7fffffe0 ;  /* 0x80000020ff097424 */ /* 0x000fe200078e00ff */
[----:B------:R-:W-:Y:S01]  /*17e50*/  IADD3 R10, R6, 0x2, RZ ;  /* 0x00000002060a7810 */ /* 0x000fe20007ffe0ff */
[----:B------:R-:W-:Y:S01]  /*17e60*/  IMAD.MOV.U32 R11, RZ, RZ, -0x7fffffe0 ;  /* 0x80000020ff0b7424 */ /* 0x000fe200078e00ff */
[----:B------:R-:W-:Y:S01]  /*17e70*/  R2UR UR18, R8 ;  /* 0x00000000081272ca */ /* 0x000fe200000e0000 */
[----:B------:R-:W-:Y:S01]  /*17e80*/  VIADD R8, R6, 0x200 ;  /* 0x0000020006087836 */ /* 0x000fe20000000000 */
[----:B------:R-:W-:Y:S01]  /*17e90*/  QGMMA.64x32x32.F32.E4M3.E4M3 R88, gdesc[UR24], RZ, !UPT, gsb0 ;  /* 0x00600000185879f3 */ /* 0x000fe2000c0008ff */
[----:B------:R-:W-:Y:S01]  /*17ea0*/  R2UR UR15, R9 ;  /* 0x00000000090f72ca */ /* 0x000fe200000e0000 */
[----:B------:R-:W-:Y:S01]  /*17eb0*/  IMAD.MOV.U32 R9, RZ, RZ, -0x7fffffe0 ;  /* 0x80000020ff097424 */ /* 0x000fe200078e00ff */
[----:B------:R-:W0:Y:S01]  /*17ec0*/  LDC R0, c[0x0][0x448] ;  /* 0x00011200ff007b82 */ /* 0x000e220000000800 */
[----:B------:R-:W-:Y:S01]  /*17ed0*/  R2UR UR14, R8 ;  /* 0x00000000080e72ca */ /* 0x000fe200000e0000 */
[----:B------:R-:W-:-:S02]  /*17ee0*/  VIADD R8, R6, 0x82 ;  /* 0x0000008206087836 */ /* 0x000fc40000000000 */
[----:B----4-:R-:W-:Y:S02]  /*17ef0*/  IMAD.IADD R14, R211, 0x1, R204 ;  /* 0x00000001d30e7824 */ /* 0x010fe400078e02cc */
[----:B------:R-:W-:-:S05]  /*17f00*/  @!P2 VIADD R3, R3, 0x29840 ;  /* 0x000298400303a836 */ /* 0x000fca0000000000 */
[----:B------:R-:W-:Y:S02]  /*17f10*/  @!P2 PRMT R3, RZ, 0x654, R3 ;  /* 0x00000654ff03a816 */ /* 0x000fe40000000003 */
[----:B0-----:R-:W-:-:S13]  /*17f20*/  ISETP.NE.AND P0, PT, R0, 0x1, PT ;  /* 0x000000010000780c */ /* 0x001fda0003f05270 */
[----:B------:R-:W0:Y:S01]  /*17f30*/  @P0 LDC R7, c[0x0][0x44c] ;  /* 0x00011300ff070b82 */ /* 0x000e220000000800 */
[----:B------:R-:W-:Y:S02]  /*17f40*/  WARPGROUP.DEPBAR.LE gsb0, 0x0 ;  /* 0x00008000000079c5 */ /* 0x000fe40000010000 */
[----:B------:R-:W-:Y:S01]  /*17f50*/  WARPGROUP.ARRIVE ;  /* 0x00000000000079c5 */ /* 0x000fe20000000000 */
[----:B0-----:R-:W-:-:S05]  /*17f60*/  @P0 IMAD.HI.U32 R0, R14, R7, RZ ;  /* 0x000000070e000227 */ /* 0x001fca00078e00ff */
[----:B------:R-:W-:Y:S01]  /*17f70*/  QGMMA.64x32x32.F32.E4M3.E4M3 R72, gdesc[UR4], RZ, !UPT, gsb0 ;  /* 0x00600000044879f3 */ /* 0x000fe2000c0008ff */
[----:B------:R-:W-:Y:S01]  /*17f80*/  R2UR UR6, R10 ;  /* 0x000000000a0672ca */ /* 0x000fe200000e0000 */
[----:B------:R-:W-:Y:S01]  /*17f90*/  UIADD3 UR4, UR24, 0x2, URZ ;  /* 0x0000000218047890 */ /* 0x000fe2000fffe03f */
[----:B------:R-:W-:Y:S01]  /*17fa0*/  R2UR UR7, R11 ;  /* 0x000000000b0772ca */ /* 0x000fe200000e0000 */
[----:B------:R-:W-:Y:S01]  /*17fb0*/  UMOV UR5, 0x80000020 ;  /* 0x8000002000057882 */ /* 0x000fe20000000000 */
[----:B------:R-:W-:Y:S02]  /*17fc0*/  VIADD R10, R6, 0x102 ;  /* 0x00000102060a7836 */ /* 0x000fe40000000000 */
[----:B------:R-:W-:Y:S02]  /*17fd0*/  IMAD.MOV.U32 R11, RZ, RZ, -0x7fffffe0 ;  /* 0x80000020ff0b7424 */ /* 0x000fe400078e00ff */
[----:B------:R-:W-:-:S05]  /*17fe0*/  IMAD R7, R104, -0xa0, RZ ;  /* 0xffffff6068077824 */ /* 0x000fca00078e02ff */
[----:B------:R-:W-:-:S04]  /*17ff0*/  IADD3 R7, -R208, 0xa1, R7 ;  /* 0x000000a1d0077810 */ /* 0x000fc80007ffe107 */
[----:B------:R-:W-:Y:S01]  /*18000*/  IADD3 R105, -R205, R7, R206 ;  /* 0x00000007cd697210 */ /* 0x000fe20007ffe1ce */
[----:B------:R-:W-:Y:S02]  /*18010*/  WARPGROUP.DEPBAR.LE gsb0, 0x0 ;  /* 0x00008000000079c5 */ /* 0x000fe40000010000 */
[----:B------:R-:W-:-:S06]  /*18020*/  WARPGROUP.ARRIVE ;  /* 0x00000000000079c5 */ /* 0x000fcc0000000000 */
[----:B------:R-:W-:Y:S01]  /*18030*/  QGMMA.64x32x32.F32.E4M3.E4M3 R56, gdesc[UR16], RZ, !UPT, gsb0 ;  /* 0x00600000103879f3 */ /* 0x000fe2000c0008ff */
[----:B------:R-:W-:Y:S01]  /*18040*/  UMOV UR16, UR4 ;  /* 0x0000000400107c82 */ /* 0x000fe20008000000 */
[----:B------:R-:W-:Y:S01]  /*18050*/  UMOV UR17, UR5 ;  /* 0x0000000500117c82 */ /* 0x000fe20008000000 */
[----:B------:R-:W-:Y:S02]  /*18060*/  WARPGROUP.DEPBAR.LE gsb0, 0x0 ;  /* 0x00008000000079c5 */ /* 0x000fe40000010000 */
[----:B------:R-:W-:-:S06]  /*18070*/  WARPGROUP.ARRIVE ;  /* 0x00000000000079c5 */ /* 0x000fcc0000000000 */
[----:B------:R-:W-:Y:S01]  /*18080*/  QGMMA.64x32x32.F32.E4M3.E4M3 R40, gdesc[UR8], RZ, !UPT, gsb0 ;  /* 0x00600000082879f3 */ /* 0x000fe2000c0008ff */
[----:B------:R-:W-:Y:S01]  /*18090*/  UIADD3 UR8, UR24, 0x200, URZ ;  /* 0x0000020018087890 */ /* 0x000fe2000fffe03f */
[----:B------:R-:W-:Y:S02]  /*180a0*/  UMOV UR9, 0x80000020 ;  /* 0x8000002000097882 */ /* 0x000fe40000000000 */
[----:B------:R-:W-:-:S04]  /*180b0*/  UMOV UR21, UR9 ;  /* 0x0000000900157c82 */ /* 0x000fc80008000000 */
[----:B------:R-:W-:Y:S01]  /*180c0*/  UMOV UR20, UR8 ;  /* 0x0000000800147c82 */ /* 0x000fe20008000000 */
        /* <DEDUP_REMOVED lines=23> */
[----:B------:R-:W-:Y:S02]  /*18240*/  R2UR UR6, R10 ;  /* 0x000000000a0672ca */ /* 0x000fe400000e0000 */
[----:B------:R-:W-:Y:S01]  /*18250*/  R2UR UR7, R11 ;  /* 0x000000000b0772ca */ /* 0x000fe200000e0000 */
        /* <DEDUP_REMOVED lines=12> */
[----:B------:R-:W-:Y:S01]  /*18320*/  UIADD3 UR12, UR24, 0x202, URZ ;  /* 0x00000202180c7890 */ /* 0x000fe2000fffe03f */
[----:B------:R-:W-:Y:S02]  /*18330*/  UMOV UR13, 0x80000020 ;  /* 0x80000020000d7882 */ /* 0x000fe40000000000 */
[----:B------:R-:W-:-:S04]  /*18340*/  UMOV UR29, UR13 ;  /* 0x0000000d001d7c82 */ /* 0x000fc80008000000 */
        /* <DEDUP_REMOVED lines=16> */
[----:B------:R-:W-:-:S03]  /*18450*/  IMAD.MOV.U32 R9, RZ, RZ, -0x7fffffe0 ;  /* 0x80000020ff097424 */ /* 0x000fc600078e00ff */
[----:B------:R-:W-:Y:S01]  /*18460*/  R2UR UR14, R8 ;  /* 0x00000000080e72ca */ /* 0x000fe200000e0000 */
[----:B------:R-:W-:Y:S01]  /*18470*/  VIADD R8, R6, 0x302 ;  /* 0x0000030206087836 */ /* 0x000fe20000000000 */
[----:B------:R-:W-:Y:S02]  /*18480*/  R2UR UR15, R9 ;  /* 0x00000000090f72ca */ /* 0x000fe400000e0000 */
[----:B------:R-:W-:Y:S01]  /*18490*/  MOV R9, 0x80000020 ;  /* 0x8000002000097802 */ /* 0x000fe20000000f00 */
        /* <DEDUP_REMOVED lines=35> */
[----:B------:R-:W-:Y:S02]  /*186d0*/  R2UR UR23, R9 ;  /* 0x00000000091772ca */ /* 0x000fe400000e0000 */
[----:B------:R-:W-:Y:S02]  /*186e0*/  MOV R9, 0x80000020 ;  /* 0x8000002000097802 */ /* 0x000fe40000000f00 */
[----:B------:R-:W-:Y:S01]  /*186f0*/  R2UR UR18, R8 ;  /* 0x00000000081272ca */ /* 0x000fe200000e0000 */
[----:B------:R-:W-:Y:S01]  /*18700*/  VIADD R8, R6, 0x580 ;  /* 0x0000058006087836 */ /* 0x000fe20000000000 */
[----:B------:R-:W-:Y:S01]  /*18710*/  R2UR UR19, R9 ;  /* 0x00000000091372ca */ /* 0x000fe200000e0000 */
[----:B------:R-:W-:Y:S01]  /*18720*/  IMAD.MOV.U32 R9, RZ, RZ, -0x7fffffe0 ;  /* 0x80000020ff097424 */ /* 0x000fe200078e00ff */
[----:B------:R-:W-:-:S02]  /*18730*/  WARPGROUP.DEPBAR.LE gsb0, 0x0 ;  /* 0x00008000000079c5 */ /* 0x000fc40000010000 */
        /* <DEDUP_REMOVED lines=46> */
[----:B------:R-:W-:Y:S02]  /*18a20*/  R2UR UR35, R11 ;  /* 0x000000000b2372ca */ /* 0x000fe400000e0000 */
[----:B------:R-:W0:Y:S02]  /*18a30*/  @P0 LDC R11, c[0x0][0x450] ;  /* 0x00011400ff0b0b82 */ /* 0x000e240000000800 */
[----:B0-----:R-:W-:Y:S01]  /*18a40*/  @P0 SHF.R.U32.HI R14, RZ, R11, R0 ;  /* 0x0000000bff0e0219 */ /* 0x001fe20000011600 */
[----:B------:R-:W-:-:S04]  /*18a50*/  IMAD R11, R104, -0xa0, R206 ;  /* 0xffffff60680b7824 */ /* 0x000fc800078e02ce */
[----:B------:R-:W0:Y:S01]  /*18a60*/  SHFL.IDX PT, R0, R14, RZ, 0x1c1f ;  /* 0x001c1fff0e007589 */ /* 0x000e2200000e0000 */
[----:B------:R-:W-:Y:S01]  /*18a70*/  IADD3 R20, -R208, 0xa0, R11 ;  /* 0x000000a0d0147810 */ /* 0x000fe20007ffe10b */
[----:B------:R-:W-:Y:S02]  /*18a80*/  WARPGROUP.DEPBAR.LE gsb0, 0x0 ;  /* 0x00008000000079c5 */ /* 0x000fe40000010000 */
[----:B------:R-:W-:Y:S01]  /*18a90*/  WARPGROUP.ARRIVE ;  /* 0x00000000000079c5 */ /* 0x000fe20000000000 */
[----:B0-----:R-:W-:-:S05]  /*18aa0*/  VIADDMNMX R0, R0, R105, R20, PT ;  /* 0x0000006900007246 */ /* 0x001fca0003800114 */
[----:B------:R-:W-:Y:S01]  /*18ab0*/  QGMMA.64x32x32.F32.E4M3.E4M3 R56, gdesc[UR16], R56, gsb0 ;  /* 0x00600000103879f3 */ /* 0x000fe20008000838 */
[C---:B------:R-:W-:Y:S02]  /*18ac0*/  ISETP.GT.AND P4, PT, R0.reuse, RZ, PT ;  /* 0x000000ff0000720c */ /* 0x040fe40003f84270 */
[C---:B------:R-:W-:Y:S02]  /*18ad0*/  ISETP.GT.AND P5, PT, R0.reuse, 0x1, PT ;  /* 0x000000010000780c */ /* 0x040fe40003fa4270 */
[----:B------:R-:W-:Y:S01]  /*18ae0*/  ISETP.GT.AND P3, PT, R0, 0x8, PT ;  /* 0x000000080000780c */ /* 0x000fe20003f64270 */
        /* <DEDUP_REMOVED lines=17> */
[----:B------:R-:W-:-:S04]  /*18c00*/  ISETP.GT.AND P4, PT, R0, 0x9, PT ;  /* 0x000000090000780c */ /* 0x000fc80003f84270 */
[----:B------:R-:W-:Y:S01]  /*18c10*/  QGMMA.64x32x32.F32.E4M3.E4M3 R72, gdesc[UR20], R72, gsb0 ;  /* 0x00600000144879f3 */ /* 0x000fe20008000848 */
[----:B------:R-:W-:Y:S02]  /*18c20*/  R2UR UR22, R8 ;  /* 0x00000000081672ca */ /* 0x000fe400000e0000 */
[----:B------:R-:W-:Y:S01]  /*18c30*/  R2UR UR23, R9 ;  /* 0x00000000091772ca */ /* 0x000fe200000e0000 */
[----:B------:R-:W-:Y:S01]  /*18c40*/  IMAD.MOV.U32 R9, RZ, RZ, -0x7fffffe0 ;  /* 0x80000020ff097424 */ /* 0x000fe200078e00ff */
[C---:B------:R-:W-:Y:S01]  /*18c50*/  IADD3 R8, R6.reuse, 0x682, RZ ;  /* 0x0000068206087810 */ /* 0x040fe20007ffe0ff */
[----:B------:R-:W-:Y:S01]  /*18c60*/  VIADD R6, R6, 0x702 ;  /* 0x0000070206067836 */ /* 0x000fe20000000000 */
        /* <DEDUP_REMOVED lines=13> */
[----:B------:R-:W-:Y:S02]  /*18d40*/  ISETP.GT.AND P3, PT, R0, 0x20, PT ;  /* 0x000000200000780c */ /* 0x000fe40003f64270 */
[----:B------:R-:W-:-:S02]  /*18d50*/  FSEL R100, R101, -INF , P4 ;  /* 0xff80000065647808 */ /* 0x000fc40002000000 */
[----:B------:R-:W-:Y:S01]  /*18d60*/  ISETP.GT.AND P4, PT, R0, 0x21, PT ;  /* 0x000000210000780c */ /* 0x000fe20003f84270 */
[----:B------:R-:W-:Y:S02]  /*18d70*/  WARPGROUP.DEPBAR.LE gsb0, 0x0 ;  /* 0x00008000000079c5 */ /* 0x000fe40000010000 */
[----:B------:R-:W-:Y:S01]  /*18d80*/  WARPGROUP.ARRIVE ;  /* 0x00000000000079c5 */ /* 0x000fe20000000000 */
[----:B------:R-:W-:Y:S02]  /*18d90*/  FSEL R92, R72, -INF , P3 ;  /* 0xff800000485c7808 */ /* 0x000fe40001800000 */
[----:B------:R-:W-:Y:S02]  /*18da0*/  ISETP.GT.AND P3, PT, R0, 0x28, PT ;  /* 0x000000280000780c */ /* 0x000fe40003f64270 */
[----:B------:R-:W-:Y:S01]  /*18db0*/  FSEL R88, R73, -INF , P4 ;  /* 0xff80000049587808 */ /* 0x000fe20002000000 */
[----:B------:R-:W-:Y:S01]  /*18dc0*/  QGMMA.64x32x32.F32.E4M3.E4M3 R56, gdesc[UR20], R56, gsb0 ;  /* 0x00600000143879f3 */ /* 0x000fe20008000838 */
[----:B------:R-:W-:-:S02]  /*18dd0*/  R2UR UR22, R8 ;  /* 0x00000000081672ca */ /* 0x000fc400000e0000 */
[----:B------:R-:W-:Y:S02]  /*18de0*/  R2UR UR23, R9 ;  /* 0x00000000091772ca */ /* 0x000fe400000e0000 */
[----:B------:R-:W-:Y:S02]  /*18df0*/  FMNMX.FTZ R8, R110, R7, !PT ;  /* 0x000000076e087209 */ /* 0x000fe40007810000 */
[----:B------:R-:W-:Y:S02]  /*18e00*/  ISETP.GT.AND P4, PT, R0, 0x29, PT ;  /* 0x000000290000780c */ /* 0x000fe40003f84270 */
[----:B------:R-:W-:Y:S02]  /*18e10*/  FMNMX.FTZ R7, R107, R8, !PT ;  /* 0x000000086b077209 */ /* 0x000fe40007810000 */
[----:B------:R-:W-:Y:S02]  /*18e20*/  FSEL R76, R76, -INF , P3 ;  /* 0xff8000004c4c7808 */ /* 0x000fe40001800000 */
[----:B------:R-:W-:-:S02]  /*18e30*/  FMNMX.FTZ R7, R100, R7, !PT ;  /* 0x0000000764077209 */ /* 0x000fc40007810000 */
[----:B------:R-:W-:Y:S02]  /*18e40*/  ISETP.GT.AND P3, PT, R0, 0x30, PT ;  /* 0x000000300000780c */ /* 0x000fe40003f64270 */
[----:B------:R-:W-:Y:S02]  /*18e50*/  FMNMX.FTZ R7, R92, R7, !PT ;  /* 0x000000075c077209 */ /* 0x000fe40007810000 */
[----:B------:R-:W-:Y:S02]  /*18e60*/  FSEL R72, R77, -INF , P4 ;  /* 0xff8000004d487808 */ /* 0x000fe40002000000 */
[----:B------:R-:W-:Y:S02]  /*18e70*/  FMNMX.FTZ R7, R88, R7, !PT ;  /* 0x0000000758077209 */ /* 0x000fe40007810000 */
[----:B------:R-:W-:Y:S02]  /*18e80*/  ISETP.GT.AND P4, PT, R0, 0x31, PT ;  /* 0x000000310000780c */ /* 0x000fe40003f84270 */
[----:B------:R-:W-:-:S02]  /*18e90*/  FMNMX.FTZ R7, R76, R7, !PT ;  /* 0x000000074c077209 */ /* 0x000fc40007810000 */
[----:B------:R-:W-:Y:S02]  /*18ea0*/  FSEL R80, R80, -INF , P3 ;  /* 0xff80000050507808 */ /* 0x000fe40001800000 */
[----:B------:R-:W-:Y:S01]  /*18eb0*/  FMNMX.FTZ R9, R72, R7, !PT ;  /* 0x0000000748097209 */ /* 0x000fe20007810000 */
[----:B------:R-:W-:Y:S01]  /*18ec0*/  IMAD.MOV.U32 R7, RZ, RZ, -0x7fffffe0 ;  /* 0x80000020ff077424 */ /* 0x000fe200078e00ff */
[----:B------:R-:W-:Y:S02]  /*18ed0*/  ISETP.GT.AND P3, PT, R0, 0x38, PT ;  /* 0x000000380000780c */ /* 0x000fe40003f64270 */
[----:B------:R-:W-:Y:S02]  /*18ee0*/  FSEL R12, R81, -INF , P4 ;  /* 0xff800000510c7808 */ /* 0x000fe40002000000 */
[----:B------:R-:W-:Y:S02]  /*18ef0*/  FMNMX.FTZ R9, R80, R9, !PT ;  /* 0x0000000950097209 */ /* 0x000fe40007810000 */
[----:B------:R-:W-:-:S02]  /*18f00*/  ISETP.GT.AND P4, PT, R0, 0x39, PT ;  /* 0x000000390000780c */ /* 0x000fc40003f84270 */
[----:B------:R-:W-:Y:S02]  /*18f10*/  FSEL R84, R84, -INF , P3 ;  /* 0xff80000054547808 */ /* 0x000fe40001800000 */
[----:B------:R-:W-:Y:S02]  /*18f20*/  FMNMX.FTZ R9, R12, R9, !PT ;  /* 0x000000090c097209 */ /* 0x000fe40007810000 */
[----:B------:R-:W-:Y:S02]  /*18f30*/  ISETP.GT.AND P3, PT, R0, 0x40, PT ;  /* 0x000000400000780c */ /* 0x000fe40003f64270 */
[----:B------:R-:W-:Y:S01]  /*18f40*/  FMNMX.FTZ R9, R84, R9, !PT ;  /* 0x0000000954097209 */ /* 0x000fe20007810000 */
[----:B------:R-:W-:Y:S02]  /*18f50*/  WARPGROUP.DEPBAR.LE gsb0, 0x0 ;  /* 0x00008000000079c5 */ /* 0x000fe40000010000 */
[----:B------:R-:W-:Y:S01]  /*18f60*/  WARPGROUP.ARRIVE ;  /* 0x00000000000079c5 */ /* 0x000fe20000000000 */
[----:B------:R-:W-:-:S02]  /*18f70*/  FSEL R56, R56, -INF , P3 ;  /* 0xff80000038387808 */ /* 0x000fc40001800000 */
[----:B------:R-:W-:-:S03]  /*18f80*/  ISETP.GT.AND P3, PT, R0, 0x48, PT ;  /* 0x000000480000780c */ /* 0x000fc60003f64270 */
[----:B------:R-:W-:Y:S01]  /*18f90*/  QGMMA.64x32x32.F32.E4M3.E4M3 R40, gdesc[UR20], R40, gsb0 ;  /* 0x00600000142879f3 */ /* 0x000fe20008000828 */
[----:B------:R-:W-:Y:S02]  /*18fa0*/  R2UR UR22, R6 ;  /* 0x00000000061672ca */ /* 0x000fe400000e0000 */
[----:B------:R-:W-:Y:S02]  /*18fb0*/  R2UR UR23, R7 ;  /* 0x00000000071772ca */ /* 0x000fe400000e0000 */
[----:B------:R-:W-:Y:S02]  /*18fc0*/  FSEL R6, R85, -INF , P4 ;  /* 0xff80000055067808 */ /* 0x000fe40002000000 */
[----:B------:R-:W-:Y:S02]  /*18fd0*/  ISETP.GT.AND P4, PT, R0, 0x41, PT ;  /* 0x000000410000780c */ /* 0x000fe40003f84270 */
[----:B------:R-:W-:Y:S02]  /*18fe0*/  FMNMX.FTZ R9, R6, R9, !PT ;  /* 0x0000000906097209 */ /* 0x000fe40007810000 */
        /* <DEDUP_REMOVED lines=21> */
[----:B------:R-:W-:Y:S01]  /*19140*/  FMNMX.FTZ R8, R69, R8, !PT ;  /* 0x0000000845087209 */ /* 0x000fe20007810000 */
[----:B------:R-:W-:Y:S02]  /*19150*/  WARPGROUP.DEPBAR.LE gsb0, 0x0 ;  /* 0x00008000000079c5 */ /* 0x000fe40000010000 */
[----:B------:R-:W-:Y:S01]  /*19160*/  WARPGROUP.ARRIVE ;  /* 0x00000000000079c5 */ /* 0x000fe20000000000 */
[----:B------:R-:W-:Y:S02]  /*19170*/  FSEL R11, R40, -INF , P3 ;  /* 0xff800000280b7808 */ /* 0x000fe40001800000 */
[----:B------:R-:W-:-:S02]  /*19180*/  ISETP.GT.AND P3, PT, R0, 0x68, PT ;  /* 0x000000680000780c */ /* 0x000fc40003f64270 */
[----:B------:R-:W-:Y:S01]  /*19190*/  FSEL R41, R41, -INF , P4 ;  /* 0xff80000029297808 */ /* 0x000fe20002000000 */
[----:B------:R-:W-:Y:S01]  /*191a0*/  QGMMA.64x32x32.F32.E4M3.E4M3 R24, gdesc[UR20], R24, gsb0 ;  /* 0x00600000141879f3 */ /* 0x000fe20008000818 */
[----:B------:R-:W-:Y:S02]  /*191b0*/  FMNMX.FTZ R8, R11, R8, !PT ;  /* 0x000000080b087209 */ /* 0x000fe40007810000 */
[----:B------:R-:W-:Y:S02]  /*191c0*/  ISETP.GT.AND P4, PT, R0, 0x69, PT ;  /* 0x000000690000780c */ /* 0x000fe40003f84270 */
[----:B------:R-:W-:Y:S02]  /*191d0*/  FSEL R13, R44, -INF , P3 ;  /* 0xff8000002c0d7808 */ /* 0x000fe40001800000 */
[----:B------:R-:W-:Y:S01]  /*191e0*/  FMNMX.FTZ R8, R41, R8, !PT ;  /* 0x0000000829087209 */ /* 0x000fe20007810000 */
[----:B------:R-:W0:Y:S01]  /*191f0*/  SHFL.IDX PT, R44, R14, 0x1, 0x1c1f ;  /* 0x003c1f000e2c7f89 */ /* 0x000e2200000e0000 */
        /* <DEDUP_REMOVED lines=16> */
[----:B------:R-:W-:Y:S02]  /*19300*/  FMNMX.FTZ R8, R53, R8, !PT ;  /* 0x0000000835087209 */ /* 0x000fe40007810000 */
[----:B0-----:R-:W-:-:S04]  /*19310*/  VIADDMNMX R44, R44, R105, R20, PT ;  /* 0x000000692c2c7246 */ /* 0x001fc80003800114 */
[----:B------:R-:W-:-:S04]  /*19320*/  ISETP.GT.AND P5, PT, R44, 0x1, PT ;  /* 0x000000012c00780c */ /* 0x000fc80003fa4270 */
[----:B------:R-:W-:Y:S01]  /*19330*/  FSEL R91, R91, -INF , P5 ;  /* 0xff8000005b5b7808 */ /* 0x000fe20002800000 */
[----:B------:R-:W-:Y:S02]  /*19340*/  WARPGROUP.DEPBAR.LE gsb0, 0x0 ;  /* 0x00008000000079c5 */ /* 0x000fe40000010000 */
[----:B------:R-:W-:Y:S01]  /*19350*/  FSEL R57, R24, -INF , P3 ;  /* 0xff80000018397808 */ /* 0x000fe20001800000 */
[----:B------:R0:W-:Y:S01]  /*19360*/  @!P2 SYNCS.ARRIVE.TRANS64.RED.A1T0 RZ, [R3+URZ], RZ ;  /* 0x000000ff03ffa9a7 */ /* 0x0001e2000810043f */
        /* <DEDUP_REMOVED lines=21> */
[----:B------:R-:W-:-:S05]  /*194c0*/  FMNMX.FTZ R8, R37, R8, !PT ;  /* 0x0000000825087209 */ /* 0x000fca0007810000 */
[----:B------:R-:W1:Y:S02]  /*194d0*/  SHFL.BFLY PT, R93, R8, 0x2, 0x1f ;  /* 0x0c401f00085d7f89 */ /* 0x000e6400000e0000 */
[----:B-1----:R-:W-:-:S05]  /*194e0*/  FMNMX.FTZ R24, R8, R93, !PT ;  /* 0x0000005d08187209 */ /* 0x002fca0007810000 */
[----:B------:R-:W1:Y:S02]  /*194f0*/  SHFL.BFLY PT, R93, R24, 0x1, 0x1f ;  /* 0x0c201f00185d7f89 */ /* 0x000e6400000e0000 */
[----:B-1----:R-:W-:-:S04]  /*19500*/  FMNMX.FTZ R0, R24, R93, !PT ;  /* 0x0000005d18007209 */ /* 0x002fc80007810000 */
[----:B------:R-:W-:Y:S01]  /*19510*/  FSETP.NEU.FTZ.AND P3, PT, R0, -INF , PT ;  /* 0xff8000000000780b */ /* 0x000fe20003f7d000 */
[----:B------:R-:W-:-:S05]  /*19520*/  FFMA.FTZ R93, R2, R0, -8 ;  /* 0xc1000000025d7423 */ /* 0x000fca0000010000 */
[----:B------:R-:W-:Y:S02]  /*19530*/  FSEL R93, R93, RZ, P3 ;  /* 0x000000ff5d5d7208 */ /* 0x000fe40001800000 */
[----:B------:R-:W-:-:S03]  /*19540*/  ISETP.GT.AND P3, PT, R44, 0x8, PT ;  /* 0x000000082c00780c */ /* 0x000fc60003f64270 */
[--C-:B------:R-:W-:Y:S01]  /*19550*/  FFMA.FTZ R14, R2, R107, -R93.reuse ;  /* 0x0000006b020e7223 */ /* 0x100fe2000001085d */
[----:B------:R-:W-:Y:S01]  /*19560*/  FSEL R107, R90, -INF , P4 ;  /* 0xff8000005a6b7808 */ /* 0x000fe20002000000 */
[--C-:B------:R-:W-:Y:S01]  /*19570*/  FFMA.FTZ R36, R2, R12, -R93.reuse ;  /* 0x0000000c02247223 */ /* 0x100fe2000001085d */
[----:B------:R-:W-:Y:S01]  /*19580*/  ISETP.GT.AND P4, PT, R44, 0x9, PT ;  /* 0x000000092c00780c */ /* 0x000fe20003f84270 */
[--C-:B------:R-:W-:Y:S01]  /*19590*/  FFMA.FTZ R40, R2, R65, -R93.reuse ;  /* 0x0000004102287223 */ /* 0x100fe2000001085d */
        /* <DEDUP_REMOVED lines=27> */
[C-C-:B------:R-:W-:Y:S01]  /*19750*/  FFMA.FTZ R88, R2.reuse, R88, -R93.reuse ;  /* 0x0000005802587223 */ /* 0x140fe2000001085d */
[----:B------:R-:W-:Y:S01]  /*19760*/  FSEL R117, R103, -INF , P4 ;  /* 0xff80000067757808 */ /* 0x000fe20002000000 */
[--C-:B------:R-:W-:Y:S01]  /*19770*/  FFMA.FTZ R76, R2, R76, -R93.reuse ;  /* 0x0000004c024c7223 */ /* 0x100fe2000001085d */
[----:B------:R-:W-:Y:S01]  /*19780*/  ISETP.GT.AND P3, PT, R44, 0x20, PT ;  /* 0x000000202c00780c */ /* 0x000fe20003f64270 */
[----:B------:R-:W1:Y:S01]  /*19790*/  MUFU.EX2 R101, R101 ;  /* 0x0000006500657308 */ /* 0x000e620000000800 */
        /* <DEDUP_REMOVED lines=24> */
[----:B------:R-:W-:Y:S02]  /*19920*/  ISETP.GT.AND P4, PT, R44, 0x31, PT ;  /* 0x000000312c00780c */ /* 0x000fe40003f84270 */
[----:B------:R-:W-:Y:S02]  /*19930*/  FSEL R125, R82, -INF , P3 ;  /* 0xff800000527d7808 */ /* 0x000fe40001800000 */
[----:B------:R-:W-:Y:S01]  /*19940*/  FMNMX.FTZ R32, R79, R28, !PT ;  /* 0x0000001c4f207209 */ /* 0x000fe20007810000 */
[----:B------:R-:W2:Y:S01]  /*19950*/  MUFU.EX2 R111, R111 ;  /* 0x0000006f006f7308 */ /* 0x000ea20000000800 */
[----:B------:R-:W-:-:S02]  /*19960*/  ISETP.GT.AND P3, PT, R44, 0x38, PT ;  /* 0x000000382c00780c */ /* 0x000fc40003f64270 */
[----:B------:R-:W-:Y:S02]  /*19970*/  FSEL R83, R83, -INF , P4 ;  /* 0xff80000053537808 */ /* 0x000fe40002000000 */
[----:B------:R-:W-:Y:S02]  /*19980*/  FMNMX.FTZ R32, R125, R32, !PT ;  /* 0x000000207d207209 */ /* 0x000fe40007810000 */
[----:B------:R-:W-:Y:S01]  /*19990*/  ISETP.GT.AND P4, PT, R44, 0x39, PT ;  /* 0x000000392c00780c */ /* 0x000fe20003f84270 */
[----:B------:R-:W-:Y:S01]  /*199a0*/  MUFU.EX2 R28, R80 ;  /* 0x00000050001c7308 */ /* 0x000fe20000000800 */
[----:B------:R-:W-:Y:S02]  /*199b0*/  FSEL R127, R86, -INF , P3 ;  /* 0xff800000567f7808 */ /* 0x000fe40001800000 */
[----:B------:R-:W-:Y:S02]  /*199c0*/  FMNMX.FTZ R32, R83, R32, !PT ;  /* 0x0000002053207209 */ /* 0x000fe40007810000 */
[----:B------:R-:W-:-:S02]  /*199d0*/  FSEL R129, R87, -INF , P4 ;  /* 0xff80000057817808 */ /* 0x000fc40002000000 */
[C---:B------:R-:W-:Y:S01]  /*199e0*/  ISETP.GT.AND P3, PT, R44.reuse, 0x40, PT ;  /* 0x000000402c00780c */ /* 0x040fe20003f64270 */
[----:B------:R3:W-:Y:S01]  /*199f0*/  MUFU.EX2 R87, R36 ;  /* 0x0000002400577308 */ /* 0x0007e20000000800 */
[----:B------:R-:W-:Y:S02]  /*19a00*/  FMNMX.FTZ R32, R127, R32, !PT ;  /* 0x000000207f207209 */ /* 0x000fe40007810000 */
[----:B------:R-:W-:Y:S02]  /*19a10*/  ISETP.GT.AND P4, PT, R44, 0x41, PT ;  /* 0x000000412c00780c */ /* 0x000fe40003f84270 */
[----:B------:R-:W-:Y:S02]  /*19a20*/  FSEL R131, R58, -INF , P3 ;  /* 0xff8000003a837808 */ /* 0x000fe40001800000 */
[----:B------:R-:W-:Y:S01]  /*19a30*/  FMNMX.FTZ R12, R129, R32, !PT ;  /* 0x00000020810c7209 */ /* 0x000fe20007810000 */
[----:B------:R-:W-:Y:S01]  /*19a40*/  MUFU.EX2 R20, R92 ;  /* 0x0000005c00147308 */ /* 0x000fe20000000800 */
[----:B------:R-:W-:Y:S01]  /*19a50*/  ISETP.GT.AND P3, PT, R44, 0x48, PT ;  /* 0x000000482c00780c */ /* 0x000fe20003f64270 */
[C-C-:B---3--:R-:W-:Y:S01]  /*19a60*/  FFMA.FTZ R36, R2.reuse, R6, -R93.reuse ;  /* 0x0000000602247223 */ /* 0x148fe2000001085d */
[----:B------:R-:W-:Y:S01]  /*19a70*/  FSEL R59, R59, -INF , P4 ;  /* 0xff8000003b3b7808 */ /* 0x000fe20002000000 */
[----:B------:R-:W-:Y:S01]  /*19a80*/  FFMA.FTZ R6, R2, R56, -R93 ;  /* 0x0000003802067223 */ /* 0x000fe2000001085d */
[----:B------:R-:W-:-:S02]  /*19a90*/  FMNMX.FTZ R12, R131, R12, !PT ;  /* 0x0000000c830c7209 */ /* 0x000fc40007810000 */
[----:B------:R-:W-:Y:S01]  /*19aa0*/  ISETP.GT.AND P4, PT, R44, 0x49, PT ;  /* 0x000000492c00780c */ /* 0x000fe20003f84270 */
[----:B------:R-:W-:Y:S01]  /*19ab0*/  MUFU.EX2 R32, R84 ;  /* 0x0000005400207308 */ /* 0x000fe20000000800 */
[----:B------:R-:W-:Y:S02]  /*19ac0*/  FSEL R133, R62, -INF , P3 ;  /* 0xff8000003e857808 */ /* 0x000fe40001800000 */
        /* <DEDUP_REMOVED lines=8> */
[----:B------:R3:W4:Y:S01]  /*19b50*/  MUFU.EX2 R63, R36 ;  /* 0x00000024003f7308 */ /* 0x0007220000000800 */
[----:B------:R-:W-:Y:S02]  /*19b60*/  ISETP.GT.AND P3, PT, R44, 0x58, PT ;  /* 0x000000582c00780c */ /* 0x000fe40003f64270 */
[----:B------:R-:W-:Y:S01]  /*19b70*/  FSEL R141, R67, -INF , P4 ;  /* 0xff800000438d7808 */ /* 0x000fe20002000000 */
[----:B------:R-:W-:-:S01]  /*19b80*/  FFMA.FTZ R67, R2, R89, -R93 ;  /* 0x0000005902437223 */ /* 0x000fc2000001085d */
[----:B------:R-:W-:-:S02]  /*19b90*/  FMNMX.FTZ R12, R137, R12, !PT ;  /* 0x0000000c890c7209 */ /* 0x000fc40007810000 */
[----:B------:R-:W-:Y:S01]  /*19ba0*/  ISETP.GT.AND P4, PT, R44, 0x59, PT ;  /* 0x000000592c00780c */ /* 0x000fe20003f84270 */
[----:B------:R-:W-:Y:S01]  /*19bb0*/  MUFU.EX2 R24, R76 ;  /* 0x0000004c00187308 */ /* 0x000fe20000000800 */
[----:B------:R-:W-:Y:S01]  /*19bc0*/  FSEL R139, R70, -INF , P3 ;  /* 0xff800000468b7808 */ /* 0x000fe20001800000 */
[----:B---3--:R-:W-:Y:S01]  /*19bd0*/  FFMA.FTZ R36, R2, R77, -R93 ;  /* 0x0000004d02247223 */ /* 0x008fe2000001085d */
[----:B------:R-:W-:Y:S02]  /*19be0*/  FMNMX.FTZ R12, R141, R12, !PT ;  /* 0x0000000c8d0c7209 */ /* 0x000fe40007810000 */
[----:B------:R-:W-:Y:S02]  /*19bf0*/  FSEL R71, R71, -INF , P4 ;  /* 0xff80000047477808 */ /* 0x000fe40002000000 */
[----:B------:R-:W-:Y:S01]  /*19c00*/  ISETP.GT.AND P3, PT, R44, 0x60, PT ;  /* 0x000000602c00780c */ /* 0x000fe20003f64270 */
[----:B------:R-:W3:Y:S01]  /*19c10*/  MUFU.EX2 R123, R123 ;  /* 0x0000007b007b7308 */ /* 0x000ee20000000800 */
[----:B------:R-:W-:-:S02]  /*19c20*/  FMNMX.FTZ R12, R139, R12, !PT ;  /* 0x0000000c8b0c7209 */ /* 0x000fc40007810000 */
[----:B------:R-:W-:Y:S02]  /*19c30*/  ISETP.GT.AND P4, PT, R44, 0x61, PT ;  /* 0x000000612c00780c */ /* 0x000fe40003f84270 */
        /* <DEDUP_REMOVED lines=9> */
[----:B------:R-:W-:Y:S02]  /*19cd0*/  ISETP.GT.AND P4, PT, R44, 0x69, PT ;  /* 0x000000692c00780c */ /* 0x000fe40003f84270 */
[----:B------:R-:W-:Y:S01]  /*19ce0*/  FSEL R143, R46, -INF , P3 ;  /* 0xff8000002e8f7808 */ /* 0x000fe20001800000 */
[C-C-:B------:R-:W-:Y:S01]  /*19cf0*/  FFMA.FTZ R46, R2.reuse, R29, -R93.reuse ;  /* 0x0000001d022e7223 */ /* 0x140fe2000001085d */
[----:B------:R-:W-:Y:S01]  /*19d00*/  FMNMX.FTZ R12, R77, R12, !PT ;  /* 0x0000000c4d0c7209 */ /* 0x000fe20007810000 */
[----:B------:R-:W-:Y:S01]  /*19d10*/  FFMA.FTZ R29, R2, R81, -R93 ;  /* 0x00000051021d7223 */ /* 0x000fe2000001085d */
[----:B------:R-:W-:Y:S01]  /*19d20*/  ISETP.GT.AND P3, PT, R44, 0x70, PT ;  /* 0x000000702c00780c */ /* 0x000fe20003f64270 */
[----:B------:R-:W-:Y:S01]  /*19d30*/  MUFU.EX2 R67, R67 ;  /* 0x0000004300437308 */ /* 0x000fe20000000800 */
[----:B------:R-:W-:Y:S02]  /*19d40*/  FSEL R47, R47, -INF , P4 ;  /* 0xff8000002f2f7808 */ /* 0x000fe40002000000 */
[----:B------:R-:W-:-:S02]  /*19d50*/  FMNMX.FTZ R12, R143, R12, !PT ;  /* 0x0000000c8f0c7209 */ /* 0x000fc40007810000 */
[----:B------:R-:W-:Y:S02]  /*19d60*/  ISETP.GT.AND P4, PT, R44, 0x71, PT ;  /* 0x000000712c00780c */ /* 0x000fe40003f84270 */
[----:B------:R-:W-:Y:S01]  /*19d70*/  FSEL R61, R50, -INF , P3 ;  /* 0xff800000323d7808 */ /* 0x000fe20001800000 */
[----:B------:R-:W-:-:S01]  /*19d80*/  FFMA.FTZ R50, R2, R37, -R93 ;  /* 0x0000002502327223 */ /* 0x000fc2000001085d */
[----:B------:R-:W-:Y:S01]  /*19d90*/  FMNMX.FTZ R12, R47, R12, !PT ;  /* 0x0000000c2f0c7209 */ /* 0x000fe20007810000 */
[----:B------:R-:W-:Y:S01]  /*19da0*/  MUFU.EX2 R36, R36 ;  /* 0x0000002400247308 */ /* 0x000fe20000000800 */
[----:B------:R-:W-:Y:S02]  /*19db0*/  ISETP.GT.AND P3, PT, R44, 0x78, PT ;  /* 0x000000782c00780c */ /* 0x000fe40003f64270 */
[----:B------:R-:W-:Y:S02]  /*19dc0*/  FSEL R51, R51, -INF , P4 ;  /* 0xff80000033337808 */ /* 0x000fe40002000000 */
[----:B------:R-:W-:-:S02]  /*19dd0*/  FMNMX.FTZ R12, R61, R12, !PT ;  /* 0x0000000c3d0c7209 */ /* 0x000fc40007810000 */
[----:B------:R-:W-:Y:S01]  /*19de0*/  ISETP.GT.AND P4, PT, R44, 0x79, PT ;  /* 0x000000792c00780c */ /* 0x000fe20003f84270 */
[----:B------:R-:W5:Y:S01]  /*19df0*/  MUFU.EX2 R43, R43 ;  /* 0x0000002b002b7308 */ /* 0x000f620000000800 */
[----:B------:R-:W-:Y:S02]  /*19e00*/  FSEL R145, R54, -INF , P3 ;  /* 0xff80000036917808 */ /* 0x000fe40001800000 */
[----:B------:R-:W-:Y:S02]  /*19e10*/  FMNMX.FTZ R12, R51, R12, !PT ;  /* 0x0000000c330c7209 */ /* 0x000fe40007810000 */
[----:B------:R-:W-:Y:S02]  /*19e20*/  FSEL R55, R55, -INF , P4 ;  /* 0xff80000037377808 */ /* 0x000fe40002000000 */
[----:B------:R-:W-:Y:S01]  /*19e30*/  ISETP.GT.AND P3, PT, R44, 0x80, PT ;  /* 0x000000802c00780c */ /* 0x000fe20003f64270 */
[----:B------:R-:W-:Y:S01]  /*19e40*/  MUFU.EX2 R7, R7 ;  /* 0x0000000700077308 */ /* 0x000fe20000000800 */
[----:B------:R-:W-:-:S02]  /*19e50*/  FMNMX.FTZ R12, R145, R12, !PT ;  /* 0x0000000c910c7209 */ /* 0x000fc40007810000 */
[----:B------:R-:W-:Y:S02]  /*19e60*/  ISETP.GT.AND P4, PT, R44, 0x81, PT ;  /* 0x000000812c00780c */ /* 0x000fe40003f84270 */
[----:B------:R-:W-:Y:S01]  /*19e70*/  FSEL R65, R26, -INF , P3 ;  /* 0xff8000001a417808 */ /* 0x000fe20001800000 */
[----:B------:R-:W-:Y:S01]  /*19e80*/  FFMA.FTZ R26, R2, R69, -R93 ;  /* 0x00000045021a7223 */ /* 0x000fe2000001085d */
[----:B------:R-:W-:Y:S01]  /*19e90*/  FMNMX.FTZ R12, R55, R12, !PT ;  /* 0x0000000c370c7209 */ /* 0x000fe20007810000 */
[----:B------:R-:W-:Y:S01]  /*19ea0*/  MUFU.EX2 R40, R40 ;  /* 0x0000002800287308 */ /* 0x000fe20000000800 */
[----:B------:R-:W-:Y:S02]  /*19eb0*/  ISETP.GT.AND P3, PT, R44, 0x88, PT ;  /* 0x000000882c00780c */ /* 0x000fe40003f64270 */
[----:B------:R-:W-:Y:S02]  /*19ec0*/  FSEL R147, R27, -INF , P4 ;  /* 0xff8000001b937808 */ /* 0x000fe40002000000 */
[----:B------:R-:W-:-:S02]  /*19ed0*/  FMNMX.FTZ R12, R65, R12, !PT ;  /* 0x0000000c410c7209 */ /* 0x000fc40007810000 */
[----:B------:R-:W-:Y:S01]  /*19ee0*/  ISETP.GT.AND P4, PT, R44, 0x89, PT ;  /* 0x000000892c00780c */ /* 0x000fe20003f84270 */
[----:B------:R-:W-:Y:S01]  /*19ef0*/  MUFU.EX2 R9, R9 ;  /* 0x0000000900097308 */ /* 0x000fe20000000800 */
[----:B------:R-:W-:Y:S01]  /*19f00*/  FSEL R149, R30, -INF , P3 ;  /* 0xff8000001e957808 */ /* 0x000fe20001800000 */
[----:B------:R-:W-:Y:S01]  /*19f10*/  FFMA.FTZ R30, R2, R41, -R93 ;  /* 0x00000029021e7223 */ /* 0x000fe2000001085d */
[----:B------:R-:W-:Y:S02]  /*19f20*/  FMNMX.FTZ R12, R147, R12, !PT ;  /* 0x0000000c930c7209 */ /* 0x000fe40007810000 */
[----:B------:R-:W-:Y:S02]  /*19f30*/  ISETP.GT.AND P3, PT, R44, 0x90, PT ;  /* 0x000000902c00780c */ /* 0x000fe40003f64270 */
[----:B------:R-:W-:Y:S01]  /*19f40*/  FSEL R31, R31, -INF , P4 ;  /* 0xff8000001f1f7808 */ /* 0x000fe20002000000 */
[----:B------:R-:W0:Y:S01]  /*19f50*/  MUFU.EX2 R26, R26 ;  /* 0x0000001a001a7308 */ /* 0x000e220000000800 */
        /* <DEDUP_REMOVED lines=10> */
[----:B------:R-:W-:-:S01]  /*1a000*/  FFMA.FTZ R44, R2, R25, -R93 ;  /* 0x00000019022c7223 */ /* 0x000fc2000001085d */
[----:B------:R-:W-:Y:S01]  /*1a010*/  FSEL R151, R38, -INF , P3 ;  /* 0xff80000026977808 */ /* 0x000fe20001800000 */
[----:B------:R-:W-:-:S01]  /*1a020*/  FFMA.FTZ R38, R2, R49, -R93 ;  /* 0x0000003102267223 */ /* 0x000fc2000001085d */
[----:B------:R-:W-:Y:S01]  /*1a030*/  FMNMX.FTZ R12, R35, R12, !PT ;  /* 0x0000000c230c7209 */ /* 0x000fe20007810000 */
[----:B------:R-:W-:-:S01]  /*1a040*/  FFMA.FTZ R25, R2, R73, -R93 ;  /* 0x0000004902197223 */ /* 0x000fc2000001085d */
[----:B------:R-:W-:Y:S01]  /*1a050*/  FSEL R39, R39, -INF , P4 ;  /* 0xff80000027277808 */ /* 0x000fe20002000000 */
[----:B------:R-:W-:Y:S01]  /*1a060*/  MUFU.EX2 R30, R30 ;  /* 0x0000001e001e7308 */ /* 0x000fe20000000800 */
[----:B------:R-:W-:Y:S02]  /*1a070*/  FMNMX.FTZ R12, R151, R12, !PT ;  /* 0x0000000c970c7209 */ /* 0x000fe40007810000 */
[----:B-1----:R-:W-:-:S02]  /*1a080*/  F2FP.SATFINITE.E4M3.F32.PACK_AB_MERGE_C R184, R101, R8, RZ ;  /* 0x0000000865b8723e */ /* 0x002fc400048070ff */
[----:B------:R-:W-:Y:S02]  /*1a090*/  FMNMX.FTZ R12, R39, R12, !PT ;  /* 0x0000000c270c7209 */ /* 0x000fe40007810000 */
[----:B--2---:R-:W-:Y:S01]  /*1a0a0*/  F2FP.SATFINITE.E4M3.F32.PACK_AB_MERGE_C R186, R111, R14, RZ ;  /* 0x0000000e6fba723e */ /* 0x004fe200048070ff */
[----:B------:R-:W-:Y:S01]  /*1a0b0*/  MUFU.EX2 R13, R13 ;  /* 0x0000000d000d7308 */ /* 0x000fe20000000800 */
[----:B------:R-:W-:Y:S01]  /*1a0c0*/  F2FP.SATFINITE.E4M3.F32.PACK_AB_MERGE_C R184, R97, R4, R184 ;  /* 0x0000000461b8723e */ /* 0x000fe200048070b8 */
[----:B------:R-:W1:Y:S01]  /*1a0d0*/  SHFL.BFLY PT, R27, R12, 0x2, 0x1f ;  /* 0x0c401f000c1b7f89 */ /* 0x000e6200000e0000 */
[----:B----4-:R-:W-:Y:S02]  /*1a0e0*/  F2FP.SATFINITE.E4M3.F32.PACK_AB_MERGE_C R182, R63, R32, RZ ;  /* 0x000000203fb6723e */ /* 0x010fe400048070ff */
[----:B---3--:R-:W-:Y:S02]  /*1a0f0*/  F2FP.SATFINITE.E4M3.F32.PACK_AB_MERGE_C R180, R123, R24, RZ ;  /* 0x000000187bb4723e */ /* 0x008fe400048070ff */
[----:B------:R-:W-:Y:S01]  /*1a100*/  F2FP.SATFINITE.E4M3.F32.PACK_AB_MERGE_C R186, R105, R10, R186 ;  /* 0x0000000a69ba723e */ /* 0x000fe200048070ba */
[----:B------:R-:W2:Y:S01]  /*1a110*/  MUFU.EX2 R34, R34 ;  /* 0x0000002200227308 */ /* 0x000ea20000000800 */
[----:B------:R-:W-:-:S02]  /*1a120*/  F2FP.SATFINITE.E4M3.F32.PACK_AB_MERGE_C R180, R103, R20, R180 ;  /* 0x0000001467b4723e */ /* 0x000fc400048070b4 */
[----:B-----5:R-:W-:Y:S02]  /*1a130*/  F2FP.SATFINITE.E4M3.F32.PACK_AB_MERGE_C R176, R43, R36, RZ ;  /* 0x000000242bb0723e */ /* 0x020fe400048070ff */
[----:B0-----:R-:W-:Y:S02]  /*1a140*/  F2FP.SATFINITE.E4M3.F32.PACK_AB_MERGE_C R178, R26, R9, RZ ;  /* 0x000000091ab2723e */ /* 0x001fe400048070ff */
[----:B------:R-:W-:Y:S01]  /*1a150*/  F2FP.SATFINITE.E4M3.F32.PACK_AB_MERGE_C R176, R67, R6, R176 ;  /* 0x0000000643b0723e */ /* 0x000fe200048070b0 */
[----:B------:R-:W-:Y:S01]  /*1a160*/  MUFU.EX2 R15, R15 ;  /* 0x0000000f000f7308 */ /* 0x000fe20000000800 */
[----:B------:R-:W-:Y:S02]  /*1a170*/  F2FP.SATFINITE.E4M3.F32.PACK_AB_MERGE_C R178, R40, R7, R178 ;  /* 0x0000000728b2723e */ /* 0x000fe400048070b2 */
[----:B------:R-:W-:-:S05]  /*1a180*/  F2FP.SATFINITE.E4M3.F32.PACK_AB_MERGE_C R182, R87, R28, R182 ;  /* 0x0000001c57b6723e */ /* 0x000fca00048070b6 */
[----:B------:R-:W-:Y:S01]  /*1a190*/  MUFU.EX2 R38, R38 ;  /* 0x0000002600267308 */ /* 0x000fe20000000800 */
[----:B--2---:R-:W-:Y:S02]  /*1a1a0*/  F2FP.SATFINITE.E4M3.F32.PACK_AB_MERGE_C R172, R34, R13, RZ ;  /* 0x0000000d22ac723e */ /* 0x004fe400048070ff */
[----:B-1----:R-:W-:Y:S01]  /*1a1b0*/  FMNMX.FTZ R41, R12, R27, !PT ;  /* 0x0000001b0c297209 */ /* 0x002fe20007810000 */
[----:B------:R-:W-:-:S01]  /*1a1c0*/  FFMA.FTZ R27, R2, R57, -R93 ;  /* 0x00000039021b7223 */ /* 0x000fc2000001085d */
[----:B------:R-:W-:-:S03]  /*1a1d0*/  F2FP.SATFINITE.E4M3.F32.PACK_AB_MERGE_C R172, R30, R11, R172 ;  /* 0x0000000b1eac723e */ /* 0x000fc600048070ac */
[----:B------:R-:W0:Y:S01]  /*1a1e0*/  SHFL.BFLY PT, R12, R41, 0x1, 0x1f ;  /* 0x0c201f00290c7f89 */ /* 0x000e2200000e0000 */
[----:B------:R-:W-:Y:S08]  /*1a1f0*/  MUFU.EX2 R42, R42 ;  /* 0x0000002a002a7308 */ /* 0x000ff00000000800 */
[----:B------:R-:W1:Y:S08]  /*1a200*/  MUFU.EX2 R21, R21 ;  /* 0x0000001500157308 */ /* 0x000e700000000800 */
[----:B------:R-:W-:Y:S01]  /*1a210*/  MUFU.EX2 R27, R27 ;  /* 0x0000001b001b7308 */ /* 0x000fe20000000800 */
[----:B0-----:R-:W-:-:S07]  /*1a220*/  FMNMX.FTZ R12, R41, R12, !PT ;  /* 0x0000000c290c7209 */ /* 0x001fce0007810000 */
[----:B------:R-:W-:Y:S01]  /*1a230*/  MUFU.EX2 R44, R44 ;  /* 0x0000002c002c7308 */ /* 0x000fe20000000800 */
[----:B-1----:R-:W-:Y:S02]  /*1a240*/  F2FP.SATFINITE.E4M3.F32.PACK_AB_MERGE_C R174, R21, R42, RZ ;  /* 0x0000002a15ae723e */ /* 0x002fe400048070ff */
[----:B------:R-:W-:Y:S01]  /*1a250*/  FSETP.NEU.FTZ.AND P3, PT, R12, -INF , PT ;  /* 0xff8000000c00780b */ /* 0x000fe20003f7d000 */
[----:B------:R-:W-:-:S01]  /*1a260*/  FFMA.FTZ R52, R2, R12, -8 ;  /* 0xc100000002347423 */ /* 0x000fc2000001000c */
[----:B------:R-:W-:-:S03]  /*1a270*/  F2FP.SATFINITE.E4M3.F32.PACK_AB_MERGE_C R174, R38, R15, R174 ;  /* 0x0000000f26ae723e */ /* 0x000fc600048070ae */
[----:B------:R-:W-:Y:S01]  /*1a280*/  MUFU.EX2 R25, R25 ;  /* 0x0000001900197308 */ /* 0x000fe20000000800 */
[----:B------:R-:W-:-:S05]  /*1a290*/  FSEL R52, R52, RZ, P3 ;  /* 0x000000ff34347208 */ /* 0x000fca0001800000 */
        /* <DEDUP_REMOVED lines=8> */
[----:B------:R-:W-:Y:S01]  /*1a320*/  FFMA.FTZ R78, R2, R77, -R52 ;  /* 0x0000004d024e7223 */ /* 0x000fe20000010834 */
[----:B------:R-:W-:-:S01]  /*1a330*/  FADD.FTZ R77, R4, R97 ;  /* 0x00000061044d7221 */ /* 0x000fc20000010000 */
[C-C-:B------:R-:W-:Y:S01]  /*1a340*/  FFMA.FTZ R62, R2.reuse, R117, -R52.reuse ;  /* 0x00000075023e7223 */ /* 0x140fe20000010834 */
[----:B------:R-:W-:-:S01]  /*1a350*/  FFMA.FTZ R80, R2, R47, -R52 ;  /* 0x0000002f02507223 */ /* 0x000fc20000010834 */
[----:B------:R-:W-:Y:S01]  /*1a360*/  FFMA.FTZ R49, R2, R119, -R52 ;  /* 0x0000007702317223 */ /* 0x000fe20000010834 */
[----:B------:R-:W-:-:S01]  /*1a370*/  FADD.FTZ R84, R8, R77 ;  /* 0x0000004d08547221 */ /* 0x000fc20000010000 */
[----:B------:R-:W0:Y:S01]  /*1a380*/  MUFU.EX2 R54, R54 ;  /* 0x0000003600367308 */ /* 0x000e220000000800 */
[----:B------:R-:W-:-:S01]  /*1a390*/  FFMA.FTZ R77, R2, R51, -R52 ;  /* 0x00000033024d7223 */ /* 0x000fc20000010834 */
[----:B------:R-:W-:Y:S01]  /*1a3a0*/  FFMA.FTZ R60, R2, R75, -R52 ;  /* 0x0000004b023c7223 */ /* 0x000fe20000010834 */
[----:B------:R-:W-:-:S01]  /*1a3b0*/  FADD.FTZ R51, R101, R84 ;  /* 0x0000005465337221 */ /* 0x000fc20000010000 */
[C-C-:B------:R-:W-:Y:S01]  /*1a3c0*/  FFMA.FTZ R68, R2.reuse, R121, -R52.reuse ;  /* 0x0000007902447223 */ /* 0x140fe20000010834 */
[----:B------:R-:W-:-:S01]  /*1a3d0*/  FFMA.FTZ R73, R2, R79, -R52 ;  /* 0x0000004f02497223 */ /* 0x000fc20000010834 */
[----:B------:R-:W-:Y:S01]  /*1a3e0*/  FFMA.FTZ R64, R2, R83, -R52 ;  /* 0x0000005302407223 */ /* 0x000fe20000010834 */
[----:B------:R-:W-:-:S01]  /*1a3f0*/  FADD.FTZ R84, R10, R51 ;  /* 0x000000330a547221 */ /* 0x000fc20000010000 */
[----:B------:R-:W1:Y:S01]  /*1a400*/  MUFU.EX2 R41, R41 ;  /* 0x0000002900297308 */ /* 0x000e620000000800 */
[----:B------:R-:W-:-:S01]  /*1a410*/  FFMA.FTZ R57, R2, R125, -R52 ;  /* 0x0000007d02397223 */ /* 0x000fc20000010834 */
[----:B------:R-:W-:Y:S01]  /*1a420*/  FFMA.FTZ R72, R2, R127, -R52 ;  /* 0x0000007f02487223 */ /* 0x000fe20000010834 */
[----:B------:R-:W-:-:S01]  /*1a430*/  FADD.FTZ R51, R105, R84 ;  /* 0x0000005469337221 */ /* 0x000fc20000010000 */
[C-C-:B------:R-:W-:Y:S01]  /*1a440*/  FFMA.FTZ R79, R2.reuse, R129, -R52.reuse ;  /* 0x00000081024f7223 */ /* 0x140fe20000010834 */
[----:B------:R-:W-:-:S01]  /*1a450*/  FFMA.FTZ R66, R2, R131, -R52 ;  /* 0x0000008302427223 */ /* 0x000fc20000010834 */
[----:B------:R-:W-:Y:S01]  /*1a460*/  FFMA.FTZ R59, R2, R59, -R52 ;  /* 0x0000003b023b7223 */ /* 0x000fe20000010834 */
[----:B------:R-:W-:-:S01]  /*1a470*/  FADD.FTZ R84, R14, R51 ;  /* 0x000000330e547221 */ /* 0x000fc20000010000 */
[----:B------:R-:W2:Y:S01]  /*1a480*/  MUFU.EX2 R58, R58 ;  /* 0x0000003a003a7308 */ /* 0x000ea20000000800 */
[----:B0-----:R-:W-:-:S01]  /*1a490*/  FADD.FTZ R82, R37, R54 ;  /* 0x0000003625527221 */ /* 0x001fc20000010000 */
[----:B------:R-:W-:Y:S01]  /*1a4a0*/  FFMA.FTZ R51, R2, R31, -R52 ;  /* 0x0000001f02337223 */ /* 0x000fe20000010834 */
[----:B------:R-:W-:-:S01]  /*1a4b0*/  FADD.FTZ R31, R111, R84 ;  /* 0x000000546f1f7221 */ /* 0x000fc20000010000 */
[C-C-:B------:R-:W-:Y:S01]  /*1a4c0*/  FFMA.FTZ R74, R2.reuse, R133, -R52.reuse ;  /* 0x00000085024a7223 */ /* 0x140fe20000010834 */
[----:B------:R-:W-:-:S01]  /*1a4d0*/  FFMA.FTZ R81, R2, R135, -R52 ;  /* 0x0000008702517223 */ /* 0x000fc20000010834 */
[----:B------:R-:W-:Y:S01]  /*1a4e0*/  FFMA.FTZ R70, R2, R137, -R52 ;  /* 0x0000008902467223 */ /* 0x000fe20000010834 */
[----:B------:R-:W-:-:S01]  /*1a4f0*/  FADD.FTZ R84, R20, R31 ;  /* 0x0000001f14547221 */ /* 0x000fc20000010000 */
        /* <DEDUP_REMOVED lines=20> */
[----:B------:R-:W-:Y:S01]  /*1a640*/  FFMA.FTZ R39, R2, R39, -R52 ;  /* 0x0000002702277223 */ /* 0x000fe20000010834 */
[----:B------:R-:W-:-:S03]  /*1a650*/  F2FP.SATFINITE.E4M3.F32.PACK_AB_MERGE_C R185, R58, R41, RZ ;  /* 0x000000293ab9723e */ /* 0x000fc600048070ff */
[----:B------:R-:W0:Y:S01]  /*1a660*/  MUFU.EX2 R62, R62 ;  /* 0x0000003e003e7308 */ /* 0x000e220000000800 */
[----:B-1----:R-:W-:-:S01]  /*1a670*/  FADD.FTZ R82, R56, R47 ;  /* 0x0000002f38527221 */ /* 0x002fc20000010000 */
[----:B------:R-:W-:-:S06]  /*1a680*/  F2FP.SATFINITE.E4M3.F32.PACK_AB_MERGE_C R185, R54, R37, R185 ;  /* 0x0000002536b9723e */ /* 0x000fcc00048070b9 */
[----:B------:R-:W1:Y:S01]  /*1a690*/  MUFU.EX2 R49, R49 ;  /* 0x0000003100317308 */ /* 0x000e620000000800 */
[----:B--2---:R-:W-:-:S07]  /*1a6a0*/  FADD.FTZ R83, R53, R82 ;  /* 0x0000005235537221 */ /* 0x004fce0000010000 */
        /* <DEDUP_REMOVED lines=8> */
[----:B------:R-:W-:Y:S01]  /*1a730*/  FADD.FTZ R41, R123, R52 ;  /* 0x000000347b297221 */ /* 0x000fe20000010000 */
[----:B------:R-:W-:-:S03]  /*1a740*/  CS2R R82, SRZ ;  /* 0x0000000000527805 */ /* 0x000fc6000001ff00 */
[----:B------:R-:W-:Y:S02]  /*1a750*/  FADD.FTZ R52, R28, R41 ;  /* 0x000000291c347221 */ /* 0x000fe40000010000 */
[----:B------:R-:W1:Y:S01]  /*1a760*/  MUFU.EX2 R73, R73 ;  /* 0x0000004900497308 */ /* 0x000e620000000800 */
[----:B--2---:R-:W-:-:S01]  /*1a770*/  FADD.FTZ R85, R60, R31 ;  /* 0x0000001f3c557221 */ /* 0x004fc20000010000 */
[----:B------:R-:W-:Y:S01]  /*1a780*/  FADD.FTZ R53, R87, R52 ;  /* 0x0000003457357221 */ /* 0x000fe20000010000 */
[----:B------:R-:W-:-:S05]  /*1a790*/  CS2R R86, SRZ ;  /* 0x0000000000567805 */ /* 0x000fca000001ff00 */
[----:B------:R-:W2:Y:S01]  /*1a7a0*/  MUFU.EX2 R57, R57 ;  /* 0x0000003900397308 */ /* 0x000ea20000000800 */
[----:B0-----:R-:W-:-:S01]  /*1a7b0*/  FADD.FTZ R8, R68, R85 ;  /* 0x0000005544087221 */ /* 0x001fc20000010000 */
[----:B------:R-:W-:-:S06]  /*1a7c0*/  CS2R R84, SRZ ;  /* 0x0000000000547805 */ /* 0x000fcc000001ff00 */
[----:B------:R-:W0:Y:S01]  /*1a7d0*/  MUFU.EX2 R64, R64 ;  /* 0x0000004000407308 */ /* 0x000e220000000800 */
[----:B-1----:R-:W-:-:S01]  /*1a7e0*/  FADD.FTZ R14, R73, R8 ;  /* 0x00000008490e7221 */ /* 0x002fc20000010000 */
[----:B------:R-:W-:-:S04]  /*1a7f0*/  F2FP.SATFINITE.E4M3.F32.PACK_AB_MERGE_C R181, R73, R68, RZ ;  /* 0x0000004449b5723e */ /* 0x000fc800048070ff */
[----:B------:R-:W-:Y:S02]  /*1a800*/  F2FP.SATFINITE.E4M3.F32.PACK_AB_MERGE_C R181, R60, R49, R181 ;  /* 0x000000313cb5723e */ /* 0x000fe400048070b5 */
[----:B------:R-:W1:Y:S01]  /*1a810*/  MUFU.EX2 R72, R72 ;  /* 0x0000004800487308 */ /* 0x000e620000000800 */
[----:B--2---:R-:W-:-:S01]  /*1a820*/  FADD.FTZ R41, R57, R14 ;  /* 0x0000000e39297221 */ /* 0x004fc20000010000 */
[----:B------:R-:W-:Y:S01]  /*1a830*/  FADD.FTZ R14, R32, R53 ;  /* 0x00000035200e7221 */ /* 0x000fe20000010000 */
[----:B------:R-:W-:-:S03]  /*1a840*/  CS2R R52, SRZ ;  /* 0x0000000000347805 */ /* 0x000fc6000001ff00 */
[----:B------:R-:W-:Y:S02]  /*1a850*/  FADD.FTZ R63, R63, R14 ;  /* 0x0000000e3f3f7221 */ /* 0x000fe40000010000 */
[----:B------:R-:W2:Y:S01]  /*1a860*/  MUFU.EX2 R79, R79 ;  /* 0x0000004f004f7308 */ /* 0x000ea20000000800 */
[----:B0-----:R-:W-:-:S01]  /*1a870*/  FADD.FTZ R41, R64, R41 ;  /* 0x0000002940297221 */ /* 0x001fc20000010000 */
[----:B------:R-:W-:Y:S01]  /*1a880*/  FADD.FTZ R14, R6, R63 ;  /* 0x0000003f060e7221 */ /* 0x000fe20000010000 */
[----:B------:R-:W-:-:S03]  /*1a890*/  CS2R R62, SRZ ;  /* 0x00000000003e7805 */ /* 0x000fc6000001ff00 */
[----:B------:R-:W-:Y:S02]  /*1a8a0*/  FADD.FTZ R37, R67, R14 ;  /* 0x0000000e43257221 */ /* 0x000fe40000010000 */
[----:B------:R-:W0:Y:S01]  /*1a8b0*/  MUFU.EX2 R66, R66 ;  /* 0x0000004200427308 */ /* 0x000e220000000800 */
[----:B-1----:R-:W-:-:S01]  /*1a8c0*/  FADD.FTZ R4, R72, R41 ;  /* 0x0000002948047221 */ /* 0x002fc20000010000 */
[----:B------:R-:W-:-:S04]  /*1a8d0*/  FADD.FTZ R10, R36, R37 ;  /* 0x00000025240a7221 */ /* 0x000fc80000010000 */
[----:B------:R-:W-:Y:S02]  /*1a8e0*/  FADD.FTZ R20, R43, R10 ;  /* 0x0000000a2b147221 */ /* 0x000fe40000010000 */
[----:B------:R-:W1:Y:S01]  /*1a8f0*/  MUFU.EX2 R59, R59 ;  /* 0x0000003b003b7308 */ /* 0x000e620000000800 */
[C---:B--2---:R-:W-:Y:S01]  /*1a900*/  F2FP.SATFINITE.E4M3.F32.PACK_AB_MERGE_C R183, R79.reuse, R72, RZ ;  /* 0x000000484fb7723e */ /* 0x044fe200048070ff */
[----:B------:R-:W-:Y:S01]  /*1a910*/  FADD.FTZ R79, R79, R4 ;  /* 0x000000044f4f7221 */ /* 0x000fe20000010000 */
[----:B------:R-:W-:-:S01]  /*1a920*/  FADD.FTZ R37, R7, R20 ;  /* 0x0000001407257221 */ /* 0x000fc20000010000 */
[----:B------:R-:W-:Y:S02]  /*1a930*/  CS2R R72, SRZ ;  /* 0x0000000000487805 */ /* 0x000fe4000001ff00 */
[----:B------:R-:W-:Y:S02]  /*1a940*/  F2FP.SATFINITE.E4M3.F32.PACK_AB_MERGE_C R183, R64, R57, R183 ;  /* 0x0000003940b7723e */ /* 0x000fe400048070b7 */
[----:B------:R-:W-:Y:S01]  /*1a950*/  CS2R R56, SRZ ;  /* 0x0000000000387805 */ /* 0x000fe2000001ff00 */
[----:B------:R-:W-:-:S01]  /*1a960*/  FADD.FTZ R20, R40, R37 ;  /* 0x0000002528147221 */ /* 0x000fc20000010000 */
[----:B------:R-:W2:Y:S01]  /*1a970*/  MUFU.EX2 R74, R74 ;  /* 0x0000004a004a7308 */ /* 0x000ea20000000800 */
[----:B0-----:R-:W-:-:S07]  /*1a980*/  FADD.FTZ R24, R66, R79 ;  /* 0x0000004f42187221 */ /* 0x001fce0000010000 */
[----:B------:R-:W0:Y:S01]  /*1a990*/  MUFU.EX2 R81, R81 ;  /* 0x0000005100517308 */ /* 0x000e220000000800 */
[----:B-1----:R-:W-:-:S02]  /*1a9a0*/  FADD.FTZ R41, R59, R24 ;  /* 0x000000183b297221 */ /* 0x002fc40000010000 */
[----:B------:R-:W1:Y:S05]  /*1a9b0*/  @P0 LDC R24, c[0x0][0x450] ;  /* 0x00011400ff180b82 */ /* 0x000e6a0000000800 */
[----:B------:R-:W3:Y:S01]  /*1a9c0*/  MUFU.EX2 R70, R70 ;  /* 0x0000004600467308 */ /* 0x000ee20000000800 */
[----:B--2---:R-:W-:-:S01]  /*1a9d0*/  FADD.FTZ R14, R74, R41 ;  /* 0x000000294a0e7221 */ /* 0x004fc20000010000 */
[----:B------:R-:W-:-:S04]  /*1a9e0*/  FADD.FTZ R41, R9, R20 ;  /* 0x0000001409297221 */ /* 0x000fc80000010000 */
[----:B------:R-:W-:Y:S01]  /*1a9f0*/  FADD.FTZ R26, R26, R41 ;  /* 0x000000291a1a7221 */ /* 0x000fe20000010000 */
[----:B------:R-:W-:Y:S01]  /*1aa00*/  CS2R R40, SRZ ;  /* 0x0000000000287805 */ /* 0x000fe2000001ff00 */
[----:B------:R-:W2:Y:S01]  /*1aa10*/  MUFU.EX2 R75, R75 ;  /* 0x0000004b004b7308 */ /* 0x000ea20000000800 */
[C---:B0-----:R-:W-:Y:S01]  /*1aa20*/  F2FP.SATFINITE.E4M3.F32.PACK_AB_MERGE_C R177, R81.reuse, R74, RZ ;  /* 0x0000004a51b1723e */ /* 0x041fe200048070ff */
[----:B------:R-:W-:Y:S01]  /*1aa30*/  FADD.FTZ R81, R81, R14 ;  /* 0x0000000e51517221 */ /* 0x000fe20000010000 */
[----:B------:R-:W-:-:S01]  /*1aa40*/  FADD.FTZ R9, R11, R26 ;  /* 0x0000001a0b097221 */ /* 0x000fc20000010000 */
[----:B------:R-:W-:Y:S01]  /*1aa50*/  IMAD.MOV.U32 R11, RZ, RZ, R204 ;  /* 0x000000ffff0b7224 */ /* 0x000fe200078e00cc */
[----:B------:R-:W-:Y:S02]  /*1aa60*/  F2FP.SATFINITE.E4M3.F32.PACK_AB_MERGE_C R177, R59, R66, R177 ;  /* 0x000000423bb1723e */ /* 0x000fe400048070b1 */
[----:B------:R-:W-:Y:S02]  /*1aa70*/  CS2R R58, SRZ ;  /* 0x00000000003a7805 */ /* 0x000fe4000001ff00 */
[----:B------:R-:W-:Y:S01]  /*1aa80*/  CS2R R66, SRZ ;  /* 0x0000000000427805 */ /* 0x000fe2000001ff00 */
[----:B------:R-:W0:Y:S01]  /*1aa90*/  MUFU.EX2 R76, R76 ;  /* 0x0000004c004c7308 */ /* 0x000e220000000800 */
[----:B---3--:R-:W-:-:S07]  /*1aaa0*/  FADD.FTZ R14, R70, R81 ;  /* 0x00000051460e7221 */ /* 0x008fce0000010000 */
[----:B------:R-:W3:Y:S01]  /*1aab0*/  MUFU.EX2 R71, R71 ;  /* 0x0000004700477308 */ /* 0x000ee20000000800 */
[----:B--2---:R-:W-:-:S07]  /*1aac0*/  FADD.FTZ R37, R75, R14 ;  /* 0x0000000e4b257221 */ /* 0x004fce0000010000 */
[----:B------:R-:W2:Y:S01]  /*1aad0*/  MUFU.EX2 R3, R3 ;  /* 0x0000000300037308 */ /* 0x000ea20000000800 */
[----:B0-----:R-:W-:-:S07]  /*1aae0*/  FADD.FTZ R6, R76, R37 ;  /* 0x000000254c067221 */ /* 0x001fce0000010000 */
[----:B------:R-:W0:Y:S01]  /*1aaf0*/  MUFU.EX2 R78, R78 ;  /* 0x0000004e004e7308 */ /* 0x000e220000000800 */
[----:B---3--:R-:W-:-:S01]  /*1ab00*/  FADD.FTZ R14, R71, R6 ;  /* 0x00000006470e7221 */ /* 0x008fc20000010000 */
[----:B------:R-:W-:-:S04]  /*1ab10*/  F2FP.SATFINITE.E4M3.F32.PACK_AB_MERGE_C R179, R71, R76, RZ ;  /* 0x0000004c47b3723e */ /* 0x000fc800048070ff */
[----:B------:R-:W-:Y:S02]  /*1ab20*/  F2FP.SATFINITE.E4M3.F32.PACK_AB_MERGE_C R179, R75, R70, R179 ;  /* 0x000000464bb3723e */ /* 0x000fe400048070b3 */
[----:B------:R-:W-:Y:S01]  /*1ab30*/  CS2R R70, SRZ ;  /* 0x0000000000467805 */ /* 0x000fe2000001ff00 */
[----:B------:R-:W3:Y:S01]  /*1ab40*/  MUFU.EX2 R47, R143 ;  /* 0x0000008f002f7308 */ /* 0x000ee20000000800 */
[----:B--2---:R-:W-:-:S01]  /*1ab50*/  FADD.FTZ R37, R3, R14 ;  /* 0x0000000e03257221 */ /* 0x004fc20000010000 */
[----:B------:R-:W-:Y:S01]  /*1ab60*/  FADD.FTZ R14, R30, R9 ;  /* 0x000000091e0e7221 */ /* 0x000fe20000010000 */
[----:B------:R-:W-:-:S03]  /*1ab70*/  CS2R R74, SRZ ;  /* 0x00000000004a7805 */ /* 0x000fc6000001ff00 */
[----:B------:R-:W-:Y:S02]  /*1ab80*/  FADD.FTZ R7, R13, R14 ;  /* 0x0000000e0d077221 */ /* 0x000fe40000010000 */
[----:B------:R-:W2:Y:S01]  /*1ab90*/  MUFU.EX2 R80, R80 ;  /* 0x0000005000507308 */ /* 0x000ea20000000800 */
[----:B0-----:R-:W-:-:S01]  /*1aba0*/  FADD.FTZ R20, R78, R37 ;  /* 0x000000254e147221 */ /* 0x001fc20000010000 */
[----:B------:R-:W-:Y:S01]  /*1abb0*/  FADD.FTZ R34, R34, R7 ;  /* 0x0000000722227221 */ /* 0x000fe20000010000 */
[----:B------:R-:W0:Y:S05]  /*1abc0*/  @P0 LDC R37, c[0x0][0x44c] ;  /* 0x00011300ff250b82 */ /* 0x000e2a0000000800 */
[----:B------:R4:W5:Y:S01]  /*1abd0*/  MUFU.EX2 R31, R61 ;  /* 0x0000003d001f7308 */ /* 0x0009620000000800 */
[----:B---3--:R-:W-:-:S07]  /*1abe0*/  FADD.FTZ R9, R47, R20 ;  /* 0x000000142f097221 */ /* 0x008fce0000010000 */
[----:B------:R3:W1:Y:S01]  /*1abf0*/  MUFU.EX2 R8, R77 ;  /* 0x0000004d00087308 */ /* 0x0006620000000800 */
[C---:B--2---:R-:W-:Y:S01]  /*1ac00*/  F2FP.SATFINITE.E4M3.F32.PACK_AB_MERGE_C R173, R80.reuse, R47, RZ ;  /* 0x0000002f50ad723e */ /* 0x044fe200048070ff */
[----:B------:R-:W-:Y:S01]  /*1ac10*/  FADD.FTZ R80, R80, R9 ;  /* 0x0000000950507221 */ /* 0x000fe20000010000 */
[----:B----4-:R-:W-:Y:S02]  /*1ac20*/  CS2R R60, SRZ ;  /* 0x00000000003c7805 */ /* 0x010fe4000001ff00 */
[----:B------:R-:W-:Y:S01]  /*1ac30*/  F2FP.SATFINITE.E4M3.F32.PACK_AB_MERGE_C R173, R78, R3, R173 ;  /* 0x000000034ead723e */ /* 0x000fe200048070ad */
[----:B------:R-:W-:-:S01]  /*1ac40*/  FADD.FTZ R3, R15, R34 ;  /* 0x000000220f037221 */ /* 0x000fc20000010000 */
[----:B------:R-:W-:Y:S01]  /*1ac50*/  CS2R R78, SRZ ;  /* 0x00000000004e7805 */ /* 0x000fe2000001ff00 */
[----:B------:R-:W-:Y:S01]  /*1ac60*/  MUFU.EX2 R145, R145 ;  /* 0x0000009100917308 */ /* 0x000fe20000000800 */
[----:B-----5:R-:W-:-:S01]  /*1ac70*/  FADD.FTZ R7, R31, R80 ;  /* 0x000000501f077221 */ /* 0x020fc20000010000 */
[----:B------:R-:W-:Y:S01]  /*1ac80*/  FADD.FTZ R3, R38, R3 ;  /* 0x0000000326037221 */ /* 0x000fe20000010000 */
[----:B0-----:R-:W-:Y:S01]  /*1ac90*/  @P0 IMAD.HI.U32 R13, R204, R37, RZ ;  /* 0x00000025cc0d0227 */ /* 0x001fe200078e00ff */
[----:B------:R-:W-:-:S02]  /*1aca0*/  CS2R R36, SRZ ;  /* 0x0000000000247805 */ /* 0x000fc4000001ff00 */
[----:B---3--:R-:W-:Y:S01]  /*1acb0*/  CS2R R76, SRZ ;  /* 0x00000000004c7805 */ /* 0x008fe2000001ff00 */
[----:B------:R-:W-:Y:S01]  /*1acc0*/  FADD.FTZ R42, R42, R3 ;  /* 0x000000032a2a7221 */ /* 0x000fe20000010000 */
[----:B------:R-:W-:Y:S01]  /*1acd0*/  CS2R R80, SRZ ;  /* 0x0000000000507805 */ /* 0x000fe2000001ff00 */
[----:B------:R0:W2:Y:S01]  /*1ace0*/  MUFU.EX2 R4, R55 ;  /* 0x0000003700047308 */ /* 0x0000a20000000800 */
[----:B-1----:R-:W-:-:S01]  /*1acf0*/  FADD.FTZ R20, R8, R7 ;  /* 0x0000000708147221 */ /* 0x002fc20000010000 */
[----:B------:R-:W-:Y:S01]  /*1ad00*/  FADD.FTZ R42, R21, R42 ;  /* 0x0000002a152a7221 */ /* 0x000fe20000010000 */
[----:B------:R-:W-:-:S03]  /*1ad10*/  @P0 SHF.R.U32.HI R11, RZ, R24, R13 ;  /* 0x00000018ff0b0219 */ /* 0x000fc6000001160d */
[----:B------:R-:W-:Y:S01]  /*1ad20*/  FADD.FTZ R3, R27, R42 ;  /* 0x0000002a1b037221 */ /* 0x000fe20000010000 */
[----:B------:R-:W-:Y:S01]  /*1ad30*/  CS2R R42, SRZ ;  /* 0x00000000002a7805 */ /* 0x000fe2000001ff00 */
[----:B------:R-:W1:Y:S01]  /*1ad40*/  MUFU.EX2 R65, R65 ;  /* 0x0000004100417308 */ /* 0x000e620000000800 */
[----:B0-----:R-:W-:-:S07]  /*1ad50*/  CS2R R54, SRZ ;  /* 0x0000000000367805 */ /* 0x001fce000001ff00 */
[----:B------:R-:W0:Y:S01]  /*1ad60*/  MUFU.EX2 R10, R147 ;  /* 0x00000093000a7308 */ /* 0x000e220000000800 */
[----:B--2---:R-:W-:Y:S01]  /*1ad70*/  F2FP.SATFINITE.E4M3.F32.PACK_AB_MERGE_C R175, R4, R145, RZ ;  /* 0x0000009104af723e */ /* 0x004fe200048070ff */
[----:B------:R-:W-:-:S03]  /*1ad80*/  FADD.FTZ R145, R145, R20 ;  /* 0x0000001491917221 */ /* 0x000fc60000010000 */
[----:B------:R-:W-:Y:S01]  /*1ad90*/  F2FP.SATFINITE.E4M3.F32.PACK_AB_MERGE_C R175, R8, R31, R175 ;  /* 0x0000001f08af723e */ /* 0x000fe200048070af */
[----:B------:R-:W-:-:S01]  /*1ada0*/  FADD.FTZ R4, R4, R145 ;  /* 0x0000009104047221 */ /* 0x000fc20000010000 */
[----:B------:R-:W-:Y:S01]  /*1adb0*/  CS2R R30, SRZ ;  /* 0x00000000001e7805 */ /* 0x000fe2000001ff00 */
[----:B------:R-:W2:Y:S02]  /*1adc0*/  MUFU.EX2 R149, R149 ;  /* 0x0000009500957308 */ /* 0x000ea40000000800 */
[----:B-1----:R-:W-:-:S01]  /*1add0*/  FADD.FTZ R7, R65, R4 ;  /* 0x0000000441077221 */ /* 0x002fc20000010000 */
[----:B------:R-:W-:-:S05]  /*1ade0*/  FADD.FTZ R4, R44, R3 ;  /* 0x000000032c047221 */ /* 0x000fca0000010000 */
[----:B------:R-:W1:Y:S01]  /*1adf0*/  MUFU.EX2 R46, R46 ;  /* 0x0000002e002e7308 */ /* 0x000e620000000800 */
[----:B0-----:R-:W-:-:S07]  /*1ae00*/  FADD.FTZ R20, R10, R7 ;  /* 0x000000070a147221 */ /* 0x001fce0000010000 */
[----:B------:R-:W0:Y:S01]  /*1ae10*/  MUFU.EX2 R6, R51 ;  /* 0x0000003300067308 */ /* 0x000e220000000800 */
[----:B--2---:R-:W-:-:S07]  /*1ae20*/  FADD.FTZ R3, R149, R20 ;  /* 0x0000001495037221 */ /* 0x004fce0000010000 */
[----:B------:R-:W-:Y:S01]  /*1ae30*/  MUFU.EX2 R33, R33 ;  /* 0x0000002100217308 */ /* 0x000fe20000000800 */
[----:B-1----:R-:W-:Y:S01]  /*1ae40*/  F2FP.SATFINITE.E4M3.F32.PACK_AB_MERGE_C R9, R46, R25, RZ ;  /* 0x000000192e09723e */ /* 0x002fe200048070ff */
[----:B------:R-:W-:Y:S01]  /*1ae50*/  FADD.FTZ R25, R25, R4 ;  /* 0x0000000419197221 */ /* 0x000fe20000010000 */
[----:B------:R-:W-:Y:S02]  /*1ae60*/  IADD3 R4, R11, R206, -R205 ;  /* 0x000000ce0b047210 */ /* 0x000fe40007ffe8cd */
[----:B------:R-:W-:Y:S01]  /*1ae70*/  F2FP.SATFINITE.E4M3.F32.PACK_AB_MERGE_C R168, R44, R27, R9 ;  /* 0x0000001b2ca8723e */ /* 0x000fe20004807009 */
[----:B------:R-:W-:-:S01]  /*1ae80*/  FADD.FTZ R46, R46, R25 ;  /* 0x000000192e2e7221 */ /* 0x000fc20000010000 */
[----:B------:R-:W-:Y:S01]  /*1ae90*/  CS2R R24, SRZ ;  /* 0x0000000000187805 */ /* 0x000fe2000001ff00 */
[----:B------:R-:W1:Y:S01]  /*1aea0*/  MUFU.EX2 R50, R50 ;  /* 0x0000003200327308 */ /* 0x000e620000000800 */
[C---:B0-----:R-:W-:Y:S01]  /*1aeb0*/  F2FP.SATFINITE.E4M3.F32.PACK_AB_MERGE_C R149, R6.reuse, R149, RZ ;  /* 0x000000950695723e */ /* 0x041fe200048070ff */
[----:B------:R-:W-:Y:S01]  /*1aec0*/  FADD.FTZ R6, R6, R3 ;  /* 0x0000000306067221 */ /* 0x000fe20000010000 */
[----:B------:R-:W-:-:S02]  /*1aed0*/  CS2R R26, SRZ ;  /* 0x00000000001a7805 */ /* 0x000fc4000001ff00 */
[----:B------:R-:W-:Y:S02]  /*1aee0*/  CS2R R44, SRZ ;  /* 0x00000000002c7805 */ /* 0x000fe4000001ff00 */
[----:B------:R-:W-:Y:S01]  /*1aef0*/  F2FP.SATFINITE.E4M3.F32.PACK_AB_MERGE_C R169, R10, R65, R149 ;  /* 0x000000410aa9723e */ /* 0x000fe20004807095 */
[----:B------:R-:W-:Y:S01]  /*1af00*/  IMAD.HI R10, R4, 0x66666667, RZ ;  /* 0x66666667040a7827 */ /* 0x000fe200078e02ff */
[----:B------:R-:W-:Y:S01]  /*1af10*/  CS2R R64, SRZ ;  /* 0x0000000000407805 */ /* 0x000fe2000001ff00 */
[----:B------:R-:W0:Y:S08]  /*1af20*/  MUFU.EX2 R69, R69 ;  /* 0x0000004500457308 */ /* 0x000e300000000800 */
[----:B------:R-:W2:Y:S01]  /*1af30*/  MUFU.EX2 R29, R29 ;  /* 0x0000001d001d7308 */ /* 0x000ea20000000800 */
[----:B-1----:R-:W-:-:S07]  /*1af40*/  F2FP.SATFINITE.E4M3.F32.PACK_AB_MERGE_C R9, R50, R33, RZ ;  /* 0x000000213209723e */ /* 0x002fce00048070ff */
[----:B------:R-:W1:Y:S01]  /*1af50*/  MUFU.EX2 R48, R48 ;  /* 0x0000003000307308 */ /* 0x000e620000000800 */
[----:B0-----:R-:W-:-:S07]  /*1af60*/  FADD.FTZ R7, R69, R6 ;  /* 0x0000000645077221 */ /* 0x001fce0000010000 */
[----:B------:R0:W3:Y:S01]  /*1af70*/  MUFU.EX2 R14, R35 ;  /* 0x00000023000e7308 */ /* 0x0000e20000000800 */
[----:B--2---:R-:W-:-:S01]  /*1af80*/  FADD.FTZ R3, R29, R46 ;  /* 0x0000002e1d037221 */ /* 0x004fc20000010000 */
[----:B------:R-:W-:-:S06]  /*1af90*/  CS2R R46, SRZ ;  /* 0x00000000002e7805 */ /* 0x000fcc000001ff00 */
[----:B------:R-:W2:Y:S01]  /*1afa0*/  MUFU.EX2 R151, R151 ;  /* 0x0000009700977308 */ /* 0x000ea20000000800 */
[C---:B-1----:R-:W-:Y:S01]  /*1afb0*/  F2FP.SATFINITE.E4M3.F32.PACK_AB_MERGE_C R170, R48.reuse, R29, R9 ;  /* 0x0000001d30aa723e */ /* 0x042fe20004807009 */
[----:B------:R-:W-:Y:S01]  /*1afc0*/  FADD.FTZ R4, R48, R3 ;  /* 0x0000000330047221 */ /* 0x000fe20000010000 */
[----:B------:R-:W-:Y:S02]  /*1afd0*/  SHF.R.U32.HI R9, RZ, 0x1f, R10 ;  /* 0x0000001fff097819 */ /* 0x000fe4000001160a */
[----:B------:R-:W-:Y:S02]  /*1afe0*/  CS2R R28, SRZ ;  /* 0x00000000001c7805 */ /* 0x000fe4000001ff00 */
[----:B0-----:R-:W-:Y:S01]  /*1aff0*/  CS2R R34, SRZ ;  /* 0x0000000000227805 */ /* 0x001fe2000001ff00 */
[----:B------:R-:W-:Y:S01]  /*1b000*/  FADD.FTZ R33, R33, R4 ;  /* 0x0000000421217221 */ /* 0x000fe20000010000 */
[----:B------:R-:W-:Y:S01]  /*1b010*/  CS2R R48, SRZ ;  /* 0x0000000000307805 */ /* 0x000fe2000001ff00 */
[----:B------:R0:W1:Y:S01]  /*1b020*/  MUFU.EX2 R8, R39 ;  /* 0x0000002700087308 */ /* 0x0000620000000800 */
[----:B---3--:R-:W-:-:S01]  /*1b030*/  FADD.FTZ R6, R14, R7 ;  /* 0x000000070e067221 */ /* 0x008fc20000010000 */
[----:B------:R-:W-:Y:S01]  /*1b040*/  FADD.FTZ R4, R50, R33 ;  /* 0x0000002132047221 */ /* 0x000fe20000010000 */
[----:B------:R-:W-:-:S02]  /*1b050*/  CS2R R32, SRZ ;  /* 0x0000000000207805 */ /* 0x000fc4000001ff00 */
[----:B------:R-:W-:Y:S01]  /*1b060*/  CS2R R50, SRZ ;  /* 0x0000000000327805 */ /* 0x000fe2000001ff00 */
[----:B--2---:R-:W-:-:S01]  /*1b070*/  FADD.FTZ R3, R151, R6 ;  /* 0x0000000697037221 */ /* 0x004fc20000010000 */
[----:B------:R-:W-:Y:S01]  /*1b080*/  LEA.HI.SX32 R6, R10, R9, 0x1a ;  /* 0x000000090a067211 */ /* 0x000fe200078fd2ff */
[----:B------:R-:W-:Y:S01]  /*1b090*/  VIADD R9, R104, 0xfffffffe ;  /* 0xfffffffe68097836 */ /* 0x000fe20000000000 */
[----:B0-----:R-:W-:Y:S02]  /*1b0a0*/  CS2R R38, SRZ ;  /* 0x0000000000267805 */ /* 0x001fe4000001ff00 */
[----:B------:R-:W-:Y:S02]  /*1b0b0*/  VIMNMX R6, R203, R6, !PT ;  /* 0x00000006cb067248 */ /* 0x000fe40007fe0100 */
[C---:B-1----:R-:W-:Y:S01]  /*1b0c0*/  F2FP.SATFINITE.E4M3.F32.PACK_AB_MERGE_C R7, R8.reuse, R151, RZ ;  /* 0x000000970807723e */ /* 0x042fe200048070ff */
[----:B------:R-:W-:-:S01]  /*1b0d0*/  FADD.FTZ R3, R8, R3 ;  /* 0x0000000308037221 */ /* 0x000fc20000010000 */
[----:B------:R-:W-:-:S02]  /*1b0e0*/  ISETP.GE.AND P2, PT, R9, R6, PT ;  /* 0x000000060900720c */ /* 0x000fc40003f46270 */
[----:B------:R-:W-:Y:S02]  /*1b0f0*/  F2FP.SATFINITE.E4M3.F32.PACK_AB_MERGE_C R171, R14, R69, R7 ;  /* 0x000000450eab723e */ /* 0x000fe40004807007 */
[----:B------:R-:W-:-:S09]  /*1b100*/  CS2R R68, SRZ ;  /* 0x0000000000447805 */ /* 0x000fd2000001ff00 */
[----:B------:R-:W-:Y:S05]  /*1b110*/  @!P2 BRA `(.L_x_2448) ;  /* 0x0000003c00e0a947 */ /* 0x000fea0003800000 */
[----:B------:R-:W-:Y:S01]  /*1b120*/  IMAD.MOV.U32 R7, RZ, RZ, R12 ;  /* 0x000000ffff077224 */ /* 0x000fe200078e000c */
[----:B------:R-:W-:Y:S01]  /*1b130*/  MOV R8, R0 ;  /* 0x0000000000087202 */ /* 0x000fe20000000f00 */
        /* <DEDUP_REMOVED lines=33> */
.L_x_2459:
        /* <DEDUP_REMOVED lines=8> */
.L_x_2450:
        /* <DEDUP_REMOVED lines=8> */
.L_x_2451:
[----:B------:R-:W-:Y:S04]  /*1b450*/  BSSY B0, `(.L_x_2449) ;  /* 0x0000004000007945 */ /* 0x000fe80003800000 */
[----:B-1----:R-:W-:Y:S05]  /*1b460*/  @P3 BRA `(.L_x_2452) ;  /* 0x0000000000083947 */ /* 0x002fea0003800000 */
[----:B------:R-:W1:Y:S02]  /*1b470*/  SYNCS.PHASECHK.TRANS64.TRYWAIT P3, [R11+URZ+0x29830], R0 ;  /* 0x029830000b0075a7 */ /* 0x000e64000806017f */
[----:B-1----:R-:W-:Y:S05]  /*1b480*/  @!P3 BRA `(.L_x_2453) ;  /* 0x0000013c0034b947 */ /* 0x002fea0003800000 */
.L_x_2452:
[----:B------:R-:W-:Y:S05]  /*1b490*/  BSYNC B0 ;  /* 0x0000000000007941 */ /* 0x000fea0003800000 */
.L_x_2449:
        /* <DEDUP_REMOVED lines=19> */
[----:B------:R-:W-:Y:S01]  /*1b5d0*/  IADD3 R14, R12, 0x100, RZ ;  /* 0x000001000c0e7810 */ /* 0x000fe20007ffe0ff */
[----:B------:R-:W-:Y:S01]  /*1b5e0*/  IMAD.MOV.U32 R21, RZ, RZ, -0x7fffffe0 ;  /* 0x80000020ff157424 */ /* 0x000fe200078e00ff */
[----:B------:R-:W-:Y:S01]  /*1b5f0*/  R2UR UR46, R88 ;  /* 0x00000000582e72ca */ /* 0x000fe200000e0000 */
[----:B------:R-:W-:Y:S01]  /*1b600*/  UMOV UR33, UR25 ;  /* 0x0000001900217c82 */ /* 0x000fe20008000000 */
[----:B------:R-:W-:Y:S01]  /*1b610*/  R2UR UR26, R14 ;  /* 0x000000000e1a72ca */ /* 0x000fe200000e0000 */
[----:B------:R-:W-:Y:S01]  /*1b620*/  VIADD R88, R12, 0x200 ;  /* 0x000002000c587836 */ /* 0x000fe20000000000 */
[----:B------:R-:W-:Y:S01]  /*1b630*/  R2UR UR27, R15 ;  /* 0x000000000f1b72ca */ /* 0x000fe200000e0000 */
[----:B------:R-:W-:Y:S01]  /*1b640*/  UMOV UR28, UR24 ;  /* 0x00000018001c7c82 */ /* 0x000fe20008000000 */
[----:B------:R-:W-:Y:S01]  /*1b650*/  R2UR UR34, R20 ;  /* 0x00000000142272ca */ /* 0x000fe200000e0000 */
[----:B------:R-:W-:Y:S01]  /*1b660*/  UMOV UR29, UR25 ;  /* 0x00000019001d7c82 */ /* 0x000fe20008000000 */
[----:B0-----:R-:W-:Y:S01]  /*1b670*/  SHF.R.U32.HI R0, RZ, 0x7, R0 ;  /* 0x00000007ff007819 */ /* 0x001fe20000011600 */
[C---:B------:R-:W-:Y:S01]  /*1b680*/  VIADD R14, R12.reuse, 0x2 ;  /* 0x000000020c0e7836 */ /* 0x040fe20000000000 */
[----:B------:R-:W-:Y:S01]  /*1b690*/  R2UR UR35, R21 ;  /* 0x00000000152372ca */ /* 0x000fe200000e0000 */
[----:B------:R-:W-:Y:S01]  /*1b6a0*/  VIADD R20, R12, 0x82 ;  /* 0x000000820c147836 */ /* 0x000fe20000000000 */
[----:B------:R-:W-:Y:S01]  /*1b6b0*/  R2UR UR30, R88 ;  /* 0x00000000581e72ca */ /* 0x000fe200000e0000 */
[----:B------:R-:W-:Y:S01]  /*1b6c0*/  VIADD R0, R0, 0x8 ;  /* 0x0000000800007836 */ /* 0x000fe20000000000 */
[----:B------:R-:W-:Y:S01]  /*1b6d0*/  R2UR UR31, R89 ;  /* 0x00000000591f72ca */ /* 0x000fe200000e0000 */
[----:B------:R-:W-:Y:S01]  /*1b6e0*/  IMAD.MOV.U32 R21, RZ, RZ, -0x7fffffe0 ;  /* 0x80000020ff157424 */ /* 0x000fe200078e00ff */
[----:B------:R-:W-:Y:S01]  /*1b6f0*/  R2UR UR6, R14 ;  /* 0x000000000e0672ca */ /* 0x000fe200000e0000 */
[----:B------:R-:W-:Y:S01]  /*1b700*/  IMAD.MOV.U32 R13, RZ, RZ, -0x7fffffe0 ;  /* 0x80000020ff0d7424 */ /* 0x000fe200078e00ff */
[----:B------:R0:W-:Y:S01]  /*1b710*/  BAR.SYNC.DEFER_BLOCKING R0, 0x100 ;  /* 0x000400000000751d */ /* 0x0001e20000010000 */
[----:B------:R-:W-:Y:S01]  /*1b720*/  R2UR UR7, R15 ;  /* 0x000000000f0772ca */ /* 0x000fe200000e0000 */
[----:B------:R-:W-:Y:S01]  /*1b730*/  IMAD.MOV.U32 R15, RZ, RZ, -0x7fffffe0 ;  /* 0x80000020ff0f7424 */ /* 0x000fe200078e00ff */
[----:B------:R-:W-:-:S03]  /*1b740*/  IADD3 R14, R12, 0x102, RZ ;  /* 0x000001020c0e7810 */ /* 0x000fc60007ffe0ff */
        /* <DEDUP_REMOVED lines=102> */
[----:B------:R-:W-:Y:S01]  /*1bdb0*/  VIADD R14, R12, 0x402 ;  /* 0x000004020c0e7836 */ /* 0x000fe20000000000 */
[----:B------:R-:W-:Y:S01]  /*1bdc0*/  MOV R15, 0x80000020 ;  /* 0x80000020000f7802 */ /* 0x000fe20000000f00 */
        /* <DEDUP_REMOVED lines=64> */
[----:B------:R-:W-:Y:S01]  /*1c1d0*/  MOV R15, 0x80000020 ;  /* 0x80000020000f7802 */ /* 0x000fe20000000f00 */
        /* <DEDUP_REMOVED lines=55> */
.L_x_2455:
[----:B------:R-:W-:Y:S01]  /*1c550*/  SHF.L.U32 R0, R10, 0x1f, RZ ;  /* 0x0000001f0a007819 */ /* 0x000fe200000006ff */
[----:B------:R-:W-:-:S04]  /*1c560*/  IMAD R10, R189, 0x8, R16 ;  /* 0x00000008bd0a7824 */ /* 0x000fc800078e0210 */
[----:B------:R0:W1:Y:S01]  /*1c570*/  SYNCS.PHASECHK.TRANS64.TRYWAIT P2, [R10+URZ+0x29850], R0 ;  /* 0x029850000a0075a7 */ /* 0x000062000804017f */
[----:B------:R-:W-:Y:S05]  /*1c580*/  @!P1 BRA `(.L_x_2456) ;  /* 0x0000000000049947 */ /* 0x000fea0003800000 */
[----:B------:R-:W-:Y:S01]  /*1c590*/  BPT.TRAP 0x1 ;  /* 0x000000040000795c */ /* 0x000fe20000300000 */
.L_x_2456:
[----:B-1----:R-:W-:Y:S05]  /*1c5a0*/  @P2 BRA `(.L_x_2454) ;  /* 0x0000000000082947 */ /* 0x002fea0003800000 */
[----:B------:R-:W1:Y:S02]  /*1c5b0*/  SYNCS.PHASECHK.TRANS64.TRYWAIT P2, [R10+URZ+0x29850], R0 ;  /* 0x029850000a0075a7 */ /* 0x000e64000804017f */
[----:B-1----:R-:W-:Y:S05]  /*1c5c0*/  @!P2 BRA `(.L_x_2457) ;  /* 0x0000012800f8a947 */ /* 0x002fea0003800000 */
.L_x_2454:
[----:B01----:R-:W-:Y:S01]  /*1c5d0*/  IADD3 R0, R16, 0x400, RZ ;  /* 0x0000040010007810 */ /* 0x003fe20007ffe0ff */
[----:B------:R-:W-:Y:S01]  /*1c5e0*/  IMAD.MOV.U32 R13, RZ, RZ, -0x3ffffff0 ;  /* 0xc0000010ff0d7424 */ /* 0x000fe200078e00ff */
[----:B------:R-:W-:Y:S05]  /*1c5f0*/  WARPSYNC.ALL ;  /* 0x0000000000007948 */ /* 0x000fea0003800000 */
[----:B------:R-:W-:Y:S01]  /*1c600*/  SHF.R.U32.HI R0, RZ, 0x4, R0 ;  /* 0x00000004ff007819 */ /* 0x000fe20000011600 */
[----:B------:R-:W-:Y:S01]  /*1c610*/  WARPGROUP.ARRIVE ;  /* 0x00000000000079c5 */ /* 0x000fe20000000000 */
[----:B------:R-:W-:Y:S01]  /*1c620*/  R2UR UR7, R13 ;  /* 0x000000000d0772ca */ /* 0x000fe200000e0000 */
[----:B------:R-:W-:Y:S01]  /*1c630*/  IMAD.MOV.U32 R15, RZ, RZ, -0x3ffffff0 ;  /* 0xc0000010ff0f7424 */ /* 0x000fe200078e00ff */
[----:B------:R-:W-:Y:S01]  /*1c640*/  LOP3.LUT R0, R0, 0x3fff, RZ, 0xc0, !PT ;  /* 0x00003fff00007812 */ /* 0x000fe200078ec0ff */
[----:B------:R-:W0:Y:S01]  /*1c650*/  @P0 LDC R10, c[0x0][0x44c] ;  /* 0x00011300ff0a0b82 */ /* 0x000e220000000800 */
[----:B------:R-:W-:-:S02]  /*1c660*/  IADD3 R13, R211, R204, RZ ;  /* 0x000000ccd30d7210 */ /* 0x000fc40007ffe0ff */
[----:B------:R-:W-:-:S05]  /*1c670*/  LOP3.LUT R0, R0, 0x10000, RZ, 0xfc, !PT ;  /* 0x0001000000007812 */ /* 0x000fca00078efcff */
[----:B------:R-:W-:Y:S02]  /*1c680*/  IMAD R12, R189, 0x500, R0 ;  /* 0x00000500bd0c7824 */ /* 0x000fe400078e0200 */
[----:B------:R-:W1:Y:S02]  /*1c690*/  @P0 LDC R0, c[0x0][0x450] ;  /* 0x00011400ff000b82 */ /* 0x000e640000000800 */
[C---:B------:R-:W-:Y:S01]  /*1c6a0*/  VIADD R14, R12.reuse, 0x100 ;  /* 0x000001000c0e7836 */ /* 0x040fe20000000000 */
[----:B------:R-:W-:-:S13]  /*1c6b0*/  R2UR UR6, R12 ;  /* 0x000000000c0672ca */ /* 0x000fda00000e0000 */
[----:B------:R-:W-:Y:S01]  /*1c6c0*/  QGMMA.64x128x32.F32.E4M3.E4M3 R24, R184, gdesc[UR4], R24, gsb0 ;  /* 0x01e00004b8187df3 */ /* 0x000fe20008000818 */
[----:B------:R-:W-:Y:S01]  /*1c6d0*/  R2UR UR6, R14 ;  /* 0x000000000e0672ca */ /* 0x000fe200000e0000 */
[----:B------:R-:W-:Y:S01]  /*1c6e0*/  VIADD R14, R12, 0x200 ;  /* 0x000002000c0e7836 */ /* 0x000fe20000000000 */
[----:B------:R-:W-:Y:S01]  /*1c6f0*/  R2UR UR7, R15 ;  /* 0x000000000f0772ca */ /* 0x000fe200000e0000 */
[----:B------:R-:W-:Y:S01]  /*1c700*/  IMAD.MOV.U32 R15, RZ, RZ, -0x3ffffff0 ;  /* 0xc0000010ff0f7424 */ /* 0x000fe200078e00ff */
[----:B------:R-:W-:Y:S02]  /*1c710*/  WARPGROUP.DEPBAR.LE gsb0, 0x0 ;  /* 0x00008000000079c5 */ /* 0x000fe40000010000 */
[----:B------:R-:W-:-:S06]  /*1c720*/  WARPGROUP.ARRIVE ;  /* 0x00000000000079c5 */ /* 0x000fcc0000000000 */
[----:B------:R-:W2:Y:S03]  /*1c730*/  S2R R187, SR_TID.X ;  /* 0x0000000000bb7919 */ /* 0x000ea60000002100 */
[----:B------:R-:W-:Y:S01]  /*1c740*/  QGMMA.64x128x32.F32.E4M3.E4M3 R24, R180, gdesc[UR4], R24, gsb0 ;  /* 0x01e00004b4187df3 */ /* 0x000fe20008000818 */
[----:B------:R-:W-:Y:S01]  /*1c750*/  R2UR UR6, R14 ;  /* 0x000000000e0672ca */ /* 0x000fe200000e0000 */
[C---:B------:R-:W-:Y:S01]  /*1c760*/  VIADD R14, R12.reuse, 0x300 ;  /* 0x000003000c0e7836 */ /* 0x040fe20000000000 */
[----:B------:R-:W-:Y:S01]  /*1c770*/  R2UR UR7, R15 ;  /* 0x000000000f0772ca */ /* 0x000fe200000e0000 */
[----:B------:R-:W-:Y:S02]  /*1c780*/  IMAD.MOV.U32 R15, RZ, RZ, -0x3ffffff0 ;  /* 0xc0000010ff0f7424 */ /* 0x000fe400078e00ff */
[----:B------:R-:W-:Y:S01]  /*1c790*/  VIADD R12, R12, 0x400 ;  /* 0x000004000c0c7836 */ /* 0x000fe20000000000 */
[----:B--2---:R-:W-:Y:S01]  /*1c7a0*/  LOP3.LUT R187, R187, 0x7f, RZ, 0xc0, !PT ;  /* 0x0000007fbbbb7812 */ /* 0x004fe200078ec0ff */
[----:B------:R-:W-:-:S02]  /*1c7b0*/  WARPGROUP.DEPBAR.LE gsb0, 0x0 ;  /* 0x00008000000079c5 */ /* 0x000fc40000010000 */
[----:B------:R-:W-:-:S06]  /*1c7c0*/  WARPGROUP.ARRIVE ;  /* 0x00000000000079c5 */ /* 0x000fcc0000000000 */
[----:B------:R-:W-:Y:S01]  /*1c7d0*/  QGMMA.64x128x32.F32.E4M3.E4M3 R24, R176, gdesc[UR4], R24, gsb0 ;  /* 0x01e00004b0187df3 */ /* 0x000fe20008000818 */
[----:B------:R-:W-:Y:S01]  /*1c7e0*/  R2UR UR6, R14 ;  /* 0x000000000e0672ca */ /* 0x000fe200000e0000 */
[----:B0-----:R-:W-:Y:S01]  /*1c7f0*/  @P0 IMAD.HI.U32 R14, R13, R10, RZ ;  /* 0x0000000a0d0e0227 */ /* 0x001fe200078e00ff */
[----:B------:R-:W-:-:S03]  /*1c800*/  R2UR UR7, R15 ;  /* 0x000000000f0772ca */ /* 0x000fc600000e0000 */
[----:B------:R-:W-:Y:S01]  /*1c810*/  IMAD.MOV.U32 R10, RZ, RZ, R13 ;  /* 0x000000ffff0a7224 */ /* 0x000fe200078e000d */
[----:B-1----:R-:W-:Y:S01]  /*1c820*/  @P0 SHF.R.U32.HI R10, RZ, R0, R14 ;  /* 0x00000000ff0a0219 */ /* 0x002fe2000001160e */
[----:B------:R-:W-:-:S04]  /*1c830*/  IMAD R13, R9, -0xa0, RZ ;  /* 0xffffff60090d7824 */ /* 0x000fc800078e02ff */
[----:B------:R-:W0:Y:S01]  /*1c840*/  SHFL.IDX PT, R0, R10, RZ, 0x1c1f ;  /* 0x001c1fff0a007589 */ /* 0x000e2200000e0000 */
[----:B------:R-:W-:-:S04]  /*1c850*/  IADD3 R13, -R208, 0x1, R13 ;  /* 0x00000001d00d7810 */ /* 0x000fc80007ffe10d */
[----:B------:R-:W-:-:S05]  /*1c860*/  IADD3 R14, -R205, R13, R206 ;  /* 0x0000000dcd0e7210 */ /* 0x000fca0007ffe1ce */
[----:B0-----:R-:W-:-:S05]  /*1c870*/  IMAD.IADD R0, R14, 0x1, R0 ;  /* 0x000000010e007824 */ /* 0x001fca00078e0200 */
[C---:B------:R-:W-:Y:S02]  /*1c880*/  ISETP.GT.AND P2, PT, R0.reuse, RZ, PT ;  /* 0x000000ff0000720c */ /* 0x040fe40003f44270 */
[----:B------:R-:W-:Y:S02]  /*1c890*/  ISETP.GT.AND P3, PT, R0, 0x1, PT ;  /* 0x000000010000780c */ /* 0x000fe40003f64270 */
        /* <DEDUP_REMOVED lines=48> */
[----:B------:R-:W-:Y:S01]  /*1cba0*/  FMNMX.FTZ R13, R149, R13, !PT ;  /* 0x0000000d950d7209 */ /* 0x000fe20007810000 */
[----:B------:R-:W-:Y:S02]  /*1cbb0*/  WARPGROUP.DEPBAR.LE gsb0, 0x0 ;  /* 0x00008000000079c5 */ /* 0x000fe40000010000 */
[----:B------:R-:W-:Y:S01]  /*1cbc0*/  ISETP.GT.AND P2, PT, R0, 0x48, PT ;  /* 0x000000480000780c */ /* 0x000fe20003f44270 */
[----:B------:R-:W-:Y:S01]  /*1cbd0*/  WARPGROUP.ARRIVE ;  /* 0x00000000000079c5 */ /* 0x000fe20000000000 */
[----:B------:R-:W-:Y:S02]  /*1cbe0*/  FSEL R121, R121, -INF , P3 ;  /* 0xff80000079797808 */ /* 0x000fe40001800000 */
[----:B------:R-:W-:-:S02]  /*1cbf0*/  FMNMX.FTZ R13, R120, R13, !PT ;  /* 0x0000000d780d7209 */ /* 0x000fc40007810000 */
[----:B------:R-:W-:Y:S01]  /*1cc00*/  ISETP.GT.AND P3, PT, R0, 0x49, PT ;  /* 0x000000490000780c */ /* 0x000fe20003f64270 */
[----:B------:R-:W-:Y:S01]  /*1cc10*/  QGMMA.64x128x32.F32.E4M3.E4M3 R24, R172, gdesc[UR4], R24, gsb0 ;  /* 0x01e00004ac187df3 */ /* 0x000fe20008000818 */
        /* <DEDUP_REMOVED lines=64> */
[----:B------:R-:W-:-:S02]  /*1d020*/  R2UR UR6, R12 ;  /* 0x000000000c0672ca */ /* 0x000fc400000e0000 */
[----:B------:R-:W-:Y:S01]  /*1d030*/  FMNMX.FTZ R0, R101, R0, !PT ;  /* 0x0000000065007209 */ /* 0x000fe20007810000 */
[----:B------:R-:W0:Y:S04]  /*1d040*/  SHFL.IDX PT, R12, R10, 0x1, 0x1c1f ;  /* 0x003c1f000a0c7f89 */ /* 0x000e2800000e0000 */
[----:B------:R-:W1:Y:S01]  /*1d050*/  SHFL.BFLY PT, R13, R0, 0x2, 0x1f ;  /* 0x0c401f00000d7f89 */ /* 0x000e6200000e0000 */
[----:B------:R-:W-:Y:S02]  /*1d060*/  WARPGROUP.DEPBAR.LE gsb0, 0x0 ;  /* 0x00008000000079c5 */ /* 0x000fe40000010000 */
[----:B------:R-:W-:Y:S01]  /*1d070*/  WARPGROUP.ARRIVE ;  /* 0x00000000000079c5 */ /* 0x000fe20000000000 */
[----:B0-----:R-:W-:Y:S01]  /*1d080*/  IMAD.IADD R12, R14, 0x1, R12 ;  /* 0x000000010e0c7824 */ /* 0x001fe200078e020c */
[----:B-1----:R-:W-:Y:S01]  /*1d090*/  FMNMX.FTZ R0, R0, R13, !PT ;  /* 0x0000000d00007209 */ /* 0x002fe20007810000 */
[----:B------:R-:W-:-:S03]  /*1d0a0*/  IMAD.MOV.U32 R13, RZ, RZ, -0x3ffffff0 ;  /* 0xc0000010ff0d7424 */ /* 0x000fc600078e00ff */
[C---:B------:R-:W-:Y:S02]  /*1d0b0*/  ISETP.GT.AND P4, PT, R12.reuse, RZ, PT ;  /* 0x000000ff0c00720c */ /* 0x040fe40003f84270 */
[----:B------:R-:W-:Y:S01]  /*1d0c0*/  ISETP.GT.AND P3, PT, R12, 0x1, PT ;  /* 0x000000010c00780c */ /* 0x000fe20003f64270 */
[----:B------:R-:W0:Y:S01]  /*1d0d0*/  SHFL.BFLY PT, R15, R0, 0x1, 0x1f ;  /* 0x0c201f00000f7f89 */ /* 0x000e2200000e0000 */
[----:B------:R-:W-:Y:S02]  /*1d0e0*/  R2UR UR7, R13 ;  /* 0x000000000d0772ca */ /* 0x000fe400000e0000 */
[----:B------:R-:W-:Y:S02]  /*1d0f0*/  FSEL R154, R154, -INF , P4 ;  /* 0xff8000009a9a7808 */ /* 0x000fe40002000000 */
[----:B------:R-:W-:Y:S02]  /*1d100*/  ISETP.GT.AND P5, PT, R12, 0x8, PT ;  /* 0x000000080c00780c */ /* 0x000fe40003fa4270 */
[----:B------:R-:W-:-:S02]  /*1d110*/  FSEL R155, R155, -INF , P3 ;  /* 0xff8000009b9b7808 */ /* 0x000fc40001800000 */
[----:B------:R-:W-:Y:S02]  /*1d120*/  ISETP.GT.AND P4, PT, R12, 0x9, PT ;  /* 0x000000090c00780c */ /* 0x000fe40003f84270 */
[----:B------:R-:W-:Y:S02]  /*1d130*/  FSEL R158, R158, -INF , P5 ;  /* 0xff8000009e9e7808 */ /* 0x000fe40002800000 */
[C---:B------:R-:W-:Y:S01]  /*1d140*/  ISETP.GT.AND P3, PT, R12.reuse, 0x10, PT ;  /* 0x000000100c00780c */ /* 0x040fe20003f64270 */
[----:B------:R-:W-:Y:S01]  /*1d150*/  QGMMA.64x128x32.F32.E4M3.E4M3 R24, R168, gdesc[UR4], R24, gsb0 ;  /* 0x01e00004a8187df3 */ /* 0x000fe20008000818 */
[----:B------:R-:W-:Y:S02]  /*1d160*/  FSEL R159, R159, -INF , P4 ;  /* 0xff8000009f9f7808 */ /* 0x000fe40002000000 */
[----:B------:R-:W-:Y:S02]  /*1d170*/  ISETP.GT.AND P5, PT, R12, 0x11, PT ;  /* 0x000000110c00780c */ /* 0x000fe40003fa4270 */
[----:B------:R-:W-:-:S02]  /*1d180*/  FSEL R162, R162, -INF , P3 ;  /* 0xff800000a2a27808 */ /* 0x000fc40001800000 */
[----:B------:R-:W-:Y:S02]  /*1d190*/  ISETP.GT.AND P4, PT, R12, 0x18, PT ;  /* 0x000000180c00780c */ /* 0x000fe40003f84270 */
[----:B------:R-:W-:Y:S02]  /*1d1a0*/  FSEL R163, R163, -INF , P5 ;  /* 0xff800000a3a37808 */ /* 0x000fe40002800000 */
[----:B0-----:R-:W-:Y:S02]  /*1d1b0*/  FMNMX.FTZ R0, R0, R15, !PT ;  /* 0x0000000f00007209 */ /* 0x001fe40007810000 */
[----:B------:R-:W-:Y:S02]  /*1d1c0*/  ISETP.GT.AND P3, PT, R12, 0x19, PT ;  /* 0x000000190c00780c */ /* 0x000fe40003f64270 */
[----:B------:R-:W-:Y:S01]  /*1d1d0*/  FSETP.NEU.FTZ.AND P2, PT, R0, -INF , PT ;  /* 0xff8000000000780b */ /* 0x000fe20003f5d000 */
[----:B------:R-:W-:-:S01]  /*1d1e0*/  FFMA.FTZ R13, R2, R0, -8 ;  /* 0xc1000000020d7423 */ /* 0x000fc20000010000 */
[----:B------:R-:W-:-:S02]  /*1d1f0*/  FSEL R166, R166, -INF , P4 ;  /* 0xff800000a6a67808 */ /* 0x000fc40002000000 */
[----:B------:R-:W-:Y:S02]  /*1d200*/  FSEL R167, R167, -INF , P3 ;  /* 0xff800000a7a77808 */ /* 0x000fe40001800000 */
[----:B------:R-:W-:Y:S02]  /*1d210*/  FSEL R13, R13, RZ, P2 ;  /* 0x000000ff0d0d7208 */ /* 0x000fe40001000000 */
[C---:B------:R-:W-:Y:S02]  /*1d220*/  ISETP.GT.AND P4, PT, R12.reuse, 0x20, PT ;  /* 0x000000200c00780c */ /* 0x040fe40003f84270 */
[----:B------:R-:W-:Y:S01]  /*1d230*/  ISETP.GT.AND P3, PT, R12, 0x21, PT ;  /* 0x000000210c00780c */ /* 0x000fe20003f64270 */
[----:B------:R-:W-:-:S01]  /*1d240*/  FFMA.FTZ R21, R2, R157, -R13 ;  /* 0x0000009d02157223 */ /* 0x000fc2000001080d */
[----:B------:R-:W-:Y:S01]  /*1d250*/  FMNMX.FTZ R157, R154, R7, !PT ;  /* 0x000000079a9d7209 */ /* 0x000fe20007810000 */
[----:B------:R-:W-:-:S01]  /*1d260*/  FFMA.FTZ R152, R2, R152, -R13 ;  /* 0x0000009802987223 */ /* 0x000fc2000001080d */
[----:B------:R-:W-:Y:S01]  /*1d270*/  ISETP.GT.AND P5, PT, R12, 0x28, PT ;  /* 0x000000280c00780c */ /* 0x000fe20003fa4270 */
[----:B------:R-:W-:-:S01]  /*1d280*/  FFMA.FTZ R15, R2, R153, -R13 ;  /* 0x00000099020f7223 */ /* 0x000fc2000001080d */
[----:B------:R-:W-:Y:S01]  /*1d290*/  FMNMX.FTZ R157, R155, R157, !PT ;  /* 0x0000009d9b9d7209 */ /* 0x000fe20007810000 */
[----:B------:R0:W-:Y:S01]  /*1d2a0*/  MUFU.EX2 R10, R152 ;  /* 0x00000098000a7308 */ /* 0x0001e20000000800 */
[----:B------:R-:W-:Y:S01]  /*1d2b0*/  FSEL R139, R139, -INF , P3 ;  /* 0xff8000008b8b7808 */ /* 0x000fe20001800000 */
[--C-:B------:R-:W-:Y:S01]  /*1d2c0*/  FFMA.FTZ R20, R2, R156, -R13.reuse ;  /* 0x0000009c02147223 */ /* 0x100fe2000001080d */
[----:B------:R-:W-:Y:S01]  /*1d2d0*/  FMNMX.FTZ R157, R158, R157, !PT ;  /* 0x0000009d9e9d7209 */ /* 0x000fe20007810000 */
[--C-:B------:R-:W-:Y:S01]  /*1d2e0*/  FFMA.FTZ R14, R2, R161, -R13.reuse ;  /* 0x000000a1020e7223 */ /* 0x100fe2000001080d */
[----:B------:R-:W-:Y:S01]  /*1d2f0*/  FSEL R142, R142, -INF , P5 ;  /* 0xff8000008e8e7808 */ /* 0x000fe20002800000 */
[C-C-:B------:R-:W-:Y:S01]  /*1d300*/  FFMA.FTZ R153, R2.reuse, R164, -R13.reuse ;  /* 0x000000a402997223 */ /* 0x140fe2000001080d */
[----:B------:R-:W-:Y:S01]  /*1d310*/  FMNMX.FTZ R157, R159, R157, !PT ;  /* 0x0000009d9f9d7209 */ /* 0x000fe20007810000 */
[C-C-:B------:R-:W-:Y:S01]  /*1d320*/  FFMA.FTZ R156, R2.reuse, R165, -R13.reuse ;  /* 0x000000a5029c7223 */ /* 0x140fe2000001080d */
[----:B0-----:R-:W-:-:S01]  /*1d330*/  FFMA.FTZ R152, R2, R160, -R13 ;  /* 0x000000a002987223 */ /* 0x001fc2000001080d */
[--C-:B------:R-:W-:Y:S01]  /*1d340*/  FFMA.FTZ R160, R2, R140, -R13.reuse ;  /* 0x0000008c02a07223 */ /* 0x100fe2000001080d */
[----:B------:R-:W-:Y:S01]  /*1d350*/  FMNMX.FTZ R157, R162, R157, !PT ;  /* 0x0000009da29d7209 */ /* 0x000fe20007810000 */
[--C-:B------:R-:W-:Y:S01]  /*1d360*/  FFMA.FTZ R136, R2, R136, -R13.reuse ;  /* 0x0000008802887223 */ /* 0x100fe2000001080d */
[----:B------:R-:W-:Y:S01]  /*1d370*/  FSEL R140, R138, -INF , P4 ;  /* 0xff8000008a8c7808 */ /* 0x000fe20002000000 */
[--C-:B------:R-:W-:Y:S01]  /*1d380*/  FFMA.FTZ R137, R2, R137, -R13.reuse ;  /* 0x0000008902897223 */ /* 0x100fe2000001080d */
[----:B------:R-:W-:Y:S01]  /*1d390*/  FMNMX.FTZ R157, R163, R157, !PT ;  /* 0x0000009da39d7209 */ /* 0x000fe20007810000 */
[----:B------:R0:W-:Y:S01]  /*1d3a0*/  MUFU.EX2 R138, R160 ;  /* 0x000000a0008a7308 */ /* 0x0001e20000000800 */
[----:B------:R-:W-:Y:S01]  /*1d3b0*/  ISETP.GT.AND P4, PT, R12, 0x29, PT ;  /* 0x000000290c00780c */ /* 0x000fe20003f84270 */
[--C-:B------:R-:W-:Y:S01]  /*1d3c0*/  FFMA.FTZ R141, R2, R141, -R13.reuse ;  /* 0x0000008d028d7223 */ /* 0x100fe2000001080d */
[----:B------:R-:W-:Y:S01]  /*1d3d0*/  FMNMX.FTZ R157, R166, R157, !PT ;  /* 0x0000009da69d7209 */ /* 0x000fe20007810000 */
[--C-:B------:R-:W-:Y:S01]  /*1d3e0*/  FFMA.FTZ R144, R2, R144, -R13.reuse ;  /* 0x0000009002907223 */ /* 0x100fe2000001080d */
[----:B------:R-:W-:Y:S01]  /*1d3f0*/  ISETP.GT.AND P3, PT, R12, 0x30, PT ;  /* 0x000000300c00780c */ /* 0x000fe20003f64270 */
[C-C-:B------:R-:W-:Y:S01]  /*1d400*/  FFMA.FTZ R145, R2.reuse, R145, -R13.reuse ;  /* 0x0000009102917223 */ /* 0x140fe2000001080d */
[----:B------:R-:W-:Y:S01]  /*1d410*/  FMNMX.FTZ R157, R167, R157, !PT ;  /* 0x0000009da79d7209 */ /* 0x000fe20007810000 */
[C-C-:B------:R-:W-:Y:S01]  /*1d420*/  FFMA.FTZ R149, R2.reuse, R149, -R13.reuse ;  /* 0x0000009502957223 */ /* 0x140fe2000001080d */
[----:B------:R-:W-:Y:S01]  /*1d430*/  FSEL R143, R143, -INF , P4 ;  /* 0xff8000008f8f7808 */ /* 0x000fe20002000000 */
[--C-:B0-----:R-:W-:Y:S01]  /*1d440*/  FFMA.FTZ R160, R2, R148, -R13.reuse ;  /* 0x0000009402a07223 */ /* 0x101fe2000001080d */
[----:B------:R-:W-:Y:S01]  /*1d450*/  FMNMX.FTZ R157, R140, R157, !PT ;  /* 0x0000009d8c9d7209 */ /* 0x000fe20007810000 */
[--C-:B------:R-:W-:Y:S01]  /*1d460*/  FFMA.FTZ R120, R2, R120, -R13.reuse ;  /* 0x0000007802787223 */ /* 0x100fe2000001080d */
[----:B------:R-:W-:Y:S01]  /*1d470*/  ISETP.GT.AND P5, PT, R12, 0x31, PT ;  /* 0x000000310c00780c */ /* 0x000fe20003fa4270 */
[C-C-:B------:R-:W-:Y:S01]  /*1d480*/  FFMA.FTZ R121, R2.reuse, R121, -R13.reuse ;  /* 0x0000007902797223 */ /* 0x140fe2000001080d */
[----:B------:R-:W-:Y:S01]  /*1d490*/  FMNMX.FTZ R157, R139, R157, !PT ;  /* 0x0000009d8b9d7209 */ /* 0x000fe20007810000 */
[--C-:B------:R-:W-:Y:S01]  /*1d4a0*/  FFMA.FTZ R125, R2, R125, -R13.reuse ;  /* 0x0000007d027d7223 */ /* 0x100fe2000001080d */
[----:B------:R-:W-:Y:S01]  /*1d4b0*/  FSEL R146, R146, -INF , P3 ;  /* 0xff80000092927808 */ /* 0x000fe20001800000 */
        /* <DEDUP_REMOVED lines=10> */
[--C-:B------:R-:W-:Y:S01]  /*1d560*/  FFMA.FTZ R109, R2, R109, -R13.reuse ;  /* 0x0000006d026d7223 */ /* 0x100fe2000001080d */
[----:B------:R-:W-:Y:S01]  /*1d570*/  ISETP.GT.AND P3, PT, R12, 0x39, PT ;  /* 0x000000390c00780c */ /* 0x000fe20003f64270 */
[--C-:B------:R-:W-:Y:S01]  /*1d580*/  FFMA.FTZ R112, R2, R112, -R13.reuse ;  /* 0x0000007002707223 */ /* 0x100fe2000001080d */
[----:B------:R-:W-:Y:S01]  /*1d590*/  FSEL R150, R150, -INF , P4 ;  /* 0xff80000096967808 */ /* 0x000fe20002000000 */
[C-C-:B------:R-:W-:Y:S01]  /*1d5a0*/  FFMA.FTZ R113, R2.reuse, R113, -R13.reuse ;  /* 0x0000007102717223 */ /* 0x140fe2000001080d */
[----:B------:R-:W-:Y:S01]  /*1d5b0*/  FMNMX.FTZ R157, R147, R157, !PT ;  /* 0x0000009d939d7209 */ /* 0x000fe20007810000 */
[C-C-:B------:R-:W-:Y:S01]  /*1d5c0*/  FFMA.FTZ R116, R2.reuse, R116, -R13.reuse ;  /* 0x0000007402747223 */ /* 0x140fe2000001080d */
[----:B------:R-:W-:Y:S01]  /*1d5d0*/  FSEL R151, R151, -INF , P3 ;  /* 0xff80000097977808 */ /* 0x000fe20001800000 */
[--C-:B------:R-:W-:Y:S01]  /*1d5e0*/  FFMA.FTZ R117, R2, R117, -R13.reuse ;  /* 0x0000007502757223 */ /* 0x100fe2000001080d */
[----:B------:R-:W-:Y:S01]  /*1d5f0*/  ISETP.GT.AND P4, PT, R12, 0x40, PT ;  /* 0x000000400c00780c */ /* 0x000fe20003f84270 */
[--C-:B------:R-:W-:Y:S01]  /*1d600*/  FFMA.FTZ R88, R2, R88, -R13.reuse ;  /* 0x0000005802587223 */ /* 0x100fe2000001080d */
[----:B------:R-:W-:Y:S01]  /*1d610*/  FMNMX.FTZ R157, R150, R157, !PT ;  /* 0x0000009d969d7209 */ /* 0x000fe20007810000 */
[--C-:B------:R-:W-:Y:S01]  /*1d620*/  FFMA.FTZ R89, R2, R89, -R13.reuse ;  /* 0x0000005902597223 */ /* 0x100fe2000001080d */
[----:B------:R-:W-:Y:S01]  /*1d630*/  ISETP.GT.AND P3, PT, R12, 0x41, PT ;  /* 0x000000410c00780c */ /* 0x000fe20003f64270 */
[--C-:B------:R-:W-:Y:S01]  /*1d640*/  FFMA.FTZ R92, R2, R92, -R13.reuse ;  /* 0x0000005c025c7223 */ /* 0x100fe2000001080d */
[----:B------:R-:W-:Y:S01]  /*1d650*/  FSEL R148, R122, -INF , P4 ;  /* 0xff8000007a947808 */ /* 0x000fe20002000000 */
[--C-:B------:R-:W-:Y:S01]  /*1d660*/  FFMA.FTZ R93, R2, R93, -R13.reuse ;  /* 0x0000005d025d7223 */ /* 0x100fe2000001080d */
[----:B------:R-:W-:Y:S01]  /*1d670*/  FMNMX.FTZ R157, R151, R157, !PT ;  /* 0x0000009d979d7209 */ /* 0x000fe20007810000 */
[----:B------:R0:W-:Y:S01]  /*1d680*/  MUFU.EX2 R122, R160 ;  /* 0x000000a0007a7308 */ /* 0x0001e20000000800 */
[----:B------:R-:W-:Y:S01]  /*1d690*/  ISETP.GT.AND P5, PT, R12, 0x48, PT ;  /* 0x000000480c00780c */ /* 0x000fe20003fa4270 */
[C-C-:B------:R-:W-:Y:S01]  /*1d6a0*/  FFMA.FTZ R96, R2.reuse, R96, -R13.reuse ;  /* 0x0000006002607223 */ /* 0x140fe2000001080d */
[----:B------:R-:W-:Y:S01]  /*1d6b0*/  FSEL R123, R123, -INF , P3 ;  /* 0xff8000007b7b7808 */ /* 0x000fe20001800000 */
[--C-:B------:R-:W-:Y:S01]  /*1d6c0*/  FFMA.FTZ R97, R2, R97, -R13.reuse ;  /* 0x0000006102617223 */ /* 0x100fe2000001080d */
[----:B------:R-:W-:Y:S01]  /*1d6d0*/  FMNMX.FTZ R157, R148, R157, !PT ;  /* 0x0000009d949d7209 */ /* 0x000fe20007810000 */
[--C-:B------:R-:W-:Y:S01]  /*1d6e0*/  FFMA.FTZ R100, R2, R100, -R13.reuse ;  /* 0x0000006402647223 */ /* 0x100fe2000001080d */
[----:B------:R-:W-:Y:S01]  /*1d6f0*/  ISETP.GT.AND P4, PT, R12, 0x49, PT ;  /* 0x000000490c00780c */ /* 0x000fe20003f84270 */
[----:B------:R-:W-:Y:S01]  /*1d700*/  MUFU.EX2 R15, R15 ;  /* 0x0000000f000f7308 */ /* 0x000fe20000000800 */
[----:B------:R-:W-:Y:S01]  /*1d710*/  FSEL R126, R126, -INF , P5 ;  /* 0xff8000007e7e7808 */ /* 0x000fe20002800000 */
[----:B0-----:R-:W-:Y:S01]  /*1d720*/  FFMA.FTZ R160, R2, R124, -R13 ;  /* 0x0000007c02a07223 */ /* 0x001fe2000001080d */
[----:B------:R-:W-:-:S02]  /*1d730*/  FMNMX.FTZ R157, R123, R157, !PT ;  /* 0x0000009d7b9d7209 */ /* 0x000fc40007810000 */
[----:B------:R-:W-:Y:S02]  /*1d740*/  ISETP.GT.AND P3, PT, R12, 0x50, PT ;  /* 0x000000500c00780c */ /* 0x000fe40003f64270 */
[----:B------:R-:W-:Y:S01]  /*1d750*/  FSEL R127, R127, -INF , P4 ;  /* 0xff8000007f7f7808 */ /* 0x000fe20002000000 */
[----:B------:R-:W-:Y:S01]  /*1d760*/  MUFU.EX2 R20, R20 ;  /* 0x0000001400147308 */ /* 0x000fe20000000800 */
[----:B------:R-:W-:Y:S02]  /*1d770*/  FMNMX.FTZ R157, R126, R157, !PT ;  /* 0x0000009d7e9d7209 */ /* 0x000fe40007810000 */
[----:B------:R-:W-:Y:S02]  /*1d780*/  ISETP.GT.AND P5, PT, R12, 0x51, PT ;  /* 0x000000510c00780c */ /* 0x000fe40003fa4270 */
[----:B------:R-:W-:Y:S02]  /*1d790*/  FSEL R130, R130, -INF , P3 ;  /* 0xff80000082827808 */ /* 0x000fe40001800000 */
[----:B------:R-:W-:Y:S01]  /*1d7a0*/  FMNMX.FTZ R157, R127, R157, !PT ;  /* 0x0000009d7f9d7209 */ /* 0x000fe20007810000 */
[----:B------:R-:W-:Y:S01]  /*1d7b0*/  MUFU.EX2 R21, R21 ;  /* 0x0000001500157308 */ /* 0x000fe20000000800 */
        /* <DEDUP_REMOVED lines=8> */
[----:B------:R-:W-:Y:S01]  /*1d840*/  ISETP.GT.AND P4, PT, R12, 0x60, PT ;  /* 0x000000600c00780c */ /* 0x000fe20003f84270 */
[----:B------:R-:W-:Y:S01]  /*1d850*/  MUFU.EX2 R14, R14 ;  /* 0x0000000e000e7308 */ /* 0x000fe20000000800 */
[----:B------:R-:W-:Y:S02]  /*1d860*/  FMNMX.FTZ R157, R134, R157, !PT ;  /* 0x0000009d869d7209 */ /* 0x000fe40007810000 */
[----:B------:R-:W-:Y:S02]  /*1d870*/  ISETP.GT.AND P3, PT, R12, 0x61, PT ;  /* 0x000000610c00780c */ /* 0x000fe40003f64270 */
[----:B------:R-:W-:Y:S02]  /*1d880*/  FSEL R124, R106, -INF , P4 ;  /* 0xff8000006a7c7808 */ /* 0x000fe40002000000 */
[----:B------:R-:W-:Y:S01]  /*1d890*/  FMNMX.FTZ R157, R135, R157, !PT ;  /* 0x0000009d879d7209 */ /* 0x000fe20007810000 */
[----:B------:R0:W-:Y:S01]  /*1d8a0*/  MUFU.EX2 R106, R160 ;  /* 0x000000a0006a7308 */ /* 0x0001e20000000800 */
[----:B------:R-:W-:Y:S01]  /*1d8b0*/  ISETP.GT.AND P5, PT, R12, 0x68, PT ;  /* 0x000000680c00780c */ /* 0x000fe20003fa4270 */
[----:B------:R-:W-:-:S02]  /*1d8c0*/  WARPGROUP.DEPBAR.LE gsb0, 0x0 ;  /* 0x00008000000079c5 */ /* 0x000fc40000010000 */
[----:B------:R-:W-:Y:S02]  /*1d8d0*/  FSEL R107, R107, -INF , P3 ;  /* 0xff8000006b6b7808 */ /* 0x000fe40001800000 */
[----:B------:R-:W-:Y:S02]  /*1d8e0*/  FMNMX.FTZ R157, R124, R157, !PT ;  /* 0x0000009d7c9d7209 */ /* 0x000fe40007810000 */
[----:B------:R-:W-:Y:S01]  /*1d8f0*/  ISETP.GT.AND P4, PT, R12, 0x69, PT ;  /* 0x000000690c00780c */ /* 0x000fe20003f84270 */
[----:B0-----:R-:W-:Y:S01]  /*1d900*/  FFMA.FTZ R160, R2, R132, -R13 ;  /* 0x0000008402a07223 */ /* 0x001fe2000001080d */
[----:B------:R-:W-:Y:S01]  /*1d910*/  FSEL R110, R110, -INF , P5 ;  /* 0xff8000006e6e7808 */ /* 0x000fe20002800000 */
[----:B------:R-:W-:Y:S01]  /*1d920*/  MUFU.EX2 R153, R153 ;  /* 0x0000009900997308 */ /* 0x000fe20000000800 */
[----:B------:R-:W-:Y:S02]  /*1d930*/  FMNMX.FTZ R157, R107, R157, !PT ;  /* 0x0000009d6b9d7209 */ /* 0x000fe40007810000 */
[----:B------:R-:W-:-:S02]  /*1d940*/  ISETP.GT.AND P3, PT, R12, 0x70, PT ;  /* 0x000000700c00780c */ /* 0x000fc40003f64270 */
[----:B------:R-:W-:Y:S02]  /*1d950*/  FSEL R111, R111, -INF , P4 ;  /* 0xff8000006f6f7808 */ /* 0x000fe40002000000 */
        /* <DEDUP_REMOVED lines=13> */
[----:B------:R-:W-:Y:S02]  /*1da30*/  FSEL R119, R119, -INF , P3 ;  /* 0xff80000077777808 */ /* 0x000fe40001800000 */
        /* <DEDUP_REMOVED lines=31> */
[----:B------:R-:W-:-:S07]  /*1dc30*/  FSEL R103, R103, -INF , P3 ;  /* 0xff80000067677808 */ /* 0x000fce0001800000 */
[----:B------:R-:W-:Y:S01]  /*1dc40*/  MUFU.EX2 R120, R120 ;  /* 0x0000007800787308 */ /* 0x000fe20000000800 */
[----:B0-----:R-:W-:-:S04]  /*1dc50*/  FMNMX.FTZ R12, R105, R157, !PT ;  /* 0x0000009d690c7209 */ /* 0x001fc80007810000 */
[----:B------:R-:W-:-:S03]  /*1dc60*/  FMNMX.FTZ R12, R103, R12, !PT ;  /* 0x0000000c670c7209 */ /* 0x000fc60007810000 */
[----:B------:R-:W-:Y:S02]  /*1dc70*/  MUFU.EX2 R121, R121 ;  /* 0x0000007900797308 */ /* 0x000fe40000000800 */
[----:B------:R-:W0:Y:S06]  /*1dc80*/  SHFL.BFLY PT, R157, R12, 0x2, 0x1f ;  /* 0x0c401f000c9d7f89 */ /* 0x000e2c00000e0000 */
        /* <DEDUP_REMOVED lines=14> */
[--C-:B------:R-:W-:Y:S01]  /*1dd70*/  FFMA.FTZ R160, R2, R163, -R101.reuse ;  /* 0x000000a302a07223 */ /* 0x100fe20000010865 */
[----:B------:R-:W-:Y:S01]  /*1dd80*/  FSEL R163, R0, RZ, P2 ;  /* 0x000000ff00a37208 */ /* 0x000fe20001000000 */
[C-C-:B------:R-:W-:Y:S01]  /*1dd90*/  FFMA.FTZ R126, R2.reuse, R126, -R101.reuse ;  /* 0x0000007e027e7223 */ /* 0x140fe20000010865 */
[----:B------:R-:W-:-:S01]  /*1dda0*/  FFMA.FTZ R154, R2, R154, -R101 ;  /* 0x0000009a029a7223 */ /* 0x000fc20000010865 */
[C-C-:B------:R-:W-:Y:S01]  /*1ddb0*/  FFMA.FTZ R155, R2.reuse, R155, -R101.reuse ;  /* 0x0000009b029b7223 */ /* 0x140fe20000010865 */
[----:B------:R-:W-:-:S01]  /*1ddc0*/  FFMA.FTZ R157, R2, R158, -R101 ;  /* 0x0000009e029d7223 */ /* 0x000fc20000010865 */
[----:B------:R-:W-:Y:S01]  /*1ddd0*/  FADD.FTZ R163, -R163, R8 ;  /* 0x00000008a3a37221 */ /* 0x000fe20000010100 */
[----:B------:R-:W-:-:S01]  /*1dde0*/  FFMA.FTZ R158, R2, R159, -R101 ;  /* 0x0000009f029e7223 */ /* 0x000fc20000010865 */
[----:B------:R0:W-:Y:S01]  /*1ddf0*/  MUFU.EX2 R8, R126 ;  /* 0x0000007e00087308 */ /* 0x0001e20000000800 */
[----:B------:R-:W-:-:S01]  /*1de00*/  FFMA.FTZ R159, R2, R162, -R101 ;  /* 0x000000a2029f7223 */ /* 0x000fc20000010865 */
[C---:B------:R-:W-:Y:S01]  /*1de10*/  FMUL.FTZ R163, R2.reuse, R163 ;  /* 0x000000a302a37220 */ /* 0x040fe20000410000 */
[----:B------:R-:W-:-:S01]  /*1de20*/  FFMA.FTZ R161, R2, R166, -R101 ;  /* 0x000000a602a17223 */ /* 0x000fc20000010865 */
[C-C-:B------:R-:W-:Y:S01]  /*1de30*/  FFMA.FTZ R162, R2.reuse, R167, -R101.reuse ;  /* 0x000000a702a27223 */ /* 0x140fe20000010865 */
[----:B------:R-:W-:-:S01]  /*1de40*/  FFMA.FTZ R140, R2, R140, -R101 ;  /* 0x0000008c028c7223 */ /* 0x000fc20000010865 */
[C-C-:B------:R-:W-:Y:S01]  /*1de50*/  FFMA.FTZ R139, R2.reuse, R139, -R101.reuse ;  /* 0x0000008b028b7223 */ /* 0x140fe20000010865 */
[----:B------:R-:W-:-:S01]  /*1de60*/  FFMA.FTZ R142, R2, R142, -R101 ;  /* 0x0000008e028e7223 */ /* 0x000fc20000010865 */
[----:B------:R-:W-:Y:S01]  /*1de70*/  MUFU.EX2 R154, R154 ;  /* 0x0000009a009a7308 */ /* 0x000fe20000000800 */
[----:B0-----:R-:W-:Y:S01]  /*1de80*/  FSEL R126, R12, RZ, P3 ;  /* 0x000000ff0c7e7208 */ /* 0x001fe20001800000 */
[C-C-:B------:R-:W-:Y:S01]  /*1de90*/  FFMA.FTZ R143, R2.reuse, R143, -R101.reuse ;  /* 0x0000008f028f7223 */ /* 0x140fe20000010865 */
[----:B------:R-:W-:-:S01]  /*1dea0*/  FFMA.FTZ R146, R2, R146, -R101 ;  /* 0x0000009202927223 */ /* 0x000fc20000010865 */
[C-C-:B------:R-:W-:Y:S01]  /*1deb0*/  FFMA.FTZ R147, R2.reuse, R147, -R101.reuse ;  /* 0x0000009302937223 */ /* 0x140fe20000010865 */
[----:B------:R-:W-:-:S01]  /*1dec0*/  FFMA.FTZ R150, R2, R150, -R101 ;  /* 0x0000009602967223 */ /* 0x000fc20000010865 */
[----:B------:R-:W-:Y:S01]  /*1ded0*/  FADD.FTZ R7, -R126, R7 ;  /* 0x000000077e077221 */ /* 0x000fe20000010100 */
[----:B------:R-:W-:-:S01]  /*1dee0*/  FFMA.FTZ R151, R2, R151, -R101 ;  /* 0x0000009702977223 */ /* 0x000fc20000010865 */
[----:B------:R-:W0:Y:S01]  /*1def0*/  MUFU.EX2 R126, R163 ;  /* 0x000000a3007e7308 */ /* 0x000e220000000800 */
[----:B------:R-:W-:-:S01]  /*1df00*/  FFMA.FTZ R148, R2, R148, -R101 ;  /* 0x0000009402947223 */ /* 0x000fc20000010865 */
[C---:B------:R-:W-:Y:S01]  /*1df10*/  FMUL.FTZ R7, R2.reuse, R7 ;  /* 0x0000000702077220 */ /* 0x040fe20000410000 */
        /* <DEDUP_REMOVED lines=15> */
[C-C-:B------:R-:W-:Y:S01]  /*1e010*/  FFMA.FTZ R118, R2.reuse, R118, -R101.reuse ;  /* 0x0000007602767223 */ /* 0x140fe20000010865 */
[----:B------:R-:W-:-:S01]  /*1e020*/  FFMA.FTZ R119, R2, R119, -R101 ;  /* 0x0000007702777223 */ /* 0x000fc20000010865 */
[----:B------:R-:W-:Y:S01]  /*1e030*/  FFMA.FTZ R132, R2, R132, -R101 ;  /* 0x0000008402847223 */ /* 0x000fe20000010865 */
[----:B------:R-:W-:-:S01]  /*1e040*/  FADD.FTZ R4, R15, R4 ;  /* 0x000000040f047221 */ /* 0x000fc20000010000 */
[----:B------:R-:W-:Y:S01]  /*1e050*/  FFMA.FTZ R91, R2, R91, -R101 ;  /* 0x0000005b025b7223 */ /* 0x000fe20000010865 */
[----:B------:R-:W-:Y:S01]  /*1e060*/  ISETP.NE.AND P2, PT, R187, RZ, PT ;  /* 0x000000ffbb00720c */ /* 0x000fe20003f45270 */
[----:B------:R-:W0:Y:S01]  /*1e070*/  MUFU.EX2 R157, R157 ;  /* 0x0000009d009d7308 */ /* 0x000e220000000800 */
[----:B-1----:R-:W-:-:S01]  /*1e080*/  FFMA.FTZ R3, R7, R3, R154 ;  /* 0x0000000307037223 */ /* 0x002fc2000001009a */
[----:B------:R-:W-:Y:S01]  /*1e090*/  FADD.FTZ R4, R20, R4 ;  /* 0x0000000414047221 */ /* 0x000fe20000010000 */
[----:B------:R-:W1:Y:S01]  /*1e0a0*/  S2R R187, SR_TID.X ;  /* 0x0000000000bb7919 */ /* 0x000e620000002100 */
[----:B------:R-:W-:-:S01]  /*1e0b0*/  FFMA.FTZ R94, R2, R94, -R101 ;  /* 0x0000005e025e7223 */ /* 0x000fc20000010865 */
[----:B------:R-:W-:Y:S01]  /*1e0c0*/  FFMA.FTZ R95, R2, R95, -R101 ;  /* 0x0000005f025f7223 */ /* 0x000fe20000010865 */
[----:B------:R-:W-:-:S01]  /*1e0d0*/  FADD.FTZ R4, R21, R4 ;  /* 0x0000000415047221 */ /* 0x000fc20000010000 */
[----:B------:R-:W-:Y:S01]  /*1e0e0*/  FFMA.FTZ R98, R2, R98, -R101 ;  /* 0x0000006202627223 */ /* 0x000fe20000010865 */
[----:B------:R-:W3:Y:S01]  /*1e0f0*/  MUFU.EX2 R158, R158 ;  /* 0x0000009e009e7308 */ /* 0x000ee20000000800 */
[----:B--2---:R-:W-:-:S01]  /*1e100*/  FADD.FTZ R3, R155, R3 ;  /* 0x000000039b037221 */ /* 0x004fc20000010000 */
[----:B------:R-:W-:Y:S01]  /*1e110*/  FADD.FTZ R4, R152, R4 ;  /* 0x0000000498047221 */ /* 0x000fe20000010000 */
[----:B------:R-:W-:-:S01]  /*1e120*/  FFMA.FTZ R99, R2, R99, -R101 ;  /* 0x0000006302637223 */ /* 0x000fc20000010865 */
[C-C-:B------:R-:W-:Y:S01]  /*1e130*/  FFMA.FTZ R105, R2.reuse, R105, -R101.reuse ;  /* 0x0000006902697223 */ /* 0x140fe20000010865 */
[----:B------:R-:W-:-:S01]  /*1e140*/  FFMA.FTZ R101, R2, R103, -R101 ;  /* 0x0000006702657223 */ /* 0x000fc20000010865 */
[----:B------:R-:W-:-:S02]  /*1e150*/  FADD.FTZ R4, R14, R4 ;  /* 0x000000040e047221 */ /* 0x000fc40000010000 */
[----:B------:R-:W2:Y:S01]  /*1e160*/  MUFU.EX2 R159, R159 ;  /* 0x0000009f009f7308 */ /* 0x000ea20000000800 */
[----:B0-----:R-:W-:-:S01]  /*1e170*/  FADD.FTZ R3, R157, R3 ;  /* 0x000000039d037221 */ /* 0x001fc20000010000 */
[----:B------:R-:W-:-:S04]  /*1e180*/  FADD.FTZ R4, R153, R4 ;  /* 0x0000000499047221 */ /* 0x000fc80000010000 */
[----:B------:R-:W-:Y:S02]  /*1e190*/  FADD.FTZ R4, R156, R4 ;  /* 0x000000049c047221 */ /* 0x000fe40000010000 */
[----:B------:R-:W0:Y:S01]  /*1e1a0*/  MUFU.EX2 R160, R160 ;  /* 0x000000a000a07308 */ /* 0x000e220000000800 */
[----:B---3--:R-:W-:-:S01]  /*1e1b0*/  FADD.FTZ R3, R158, R3 ;  /* 0x000000039e037221 */ /* 0x008fc20000010000 */
[----:B------:R-:W-:-:S04]  /*1e1c0*/  FADD.FTZ R4, R136, R4 ;  /* 0x0000000488047221 */ /* 0x000fc80000010000 */
[----:B------:R-:W-:Y:S02]  /*1e1d0*/  FADD.FTZ R4, R137, R4 ;  /* 0x0000000489047221 */ /* 0x000fe40000010000 */
[----:B------:R-:W3:Y:S01]  /*1e1e0*/  MUFU.EX2 R161, R161 ;  /* 0x000000a100a17308 */ /* 0x000ee20000000800 */
[----:B--2---:R-:W-:-:S01]  /*1e1f0*/  FADD.FTZ R3, R159, R3 ;  /* 0x000000039f037221 */ /* 0x004fc20000010000 */
[----:B------:R-:W-:Y:S01]  /*1e200*/  FADD.FTZ R4, R138, R4 ;  /* 0x000000048a047221 */ /* 0x000fe20000010000 */
[----:B-1----:R-:W-:-:S03]  /*1e210*/  SHF.R.U32.HI R187, RZ, 0x7, R187 ;  /* 0x00000007ffbb7819 */ /* 0x002fc600000116bb */
[----:B------:R-:W-:Y:S01]  /*1e220*/  FADD.FTZ R4, R141, R4 ;  /* 0x000000048d047221 */ /* 0x000fe20000010000 */
[----:B------:R-:W-:Y:S01]  /*1e230*/  IADD3 R163, -R187, 0xb, RZ ;  /* 0x0000000bbba37810 */ /* 0x000fe20007ffe1ff */
[----:B------:R-:W1:Y:S01]  /*1e240*/  MUFU.EX2 R162, R162 ;  /* 0x000000a200a27308 */ /* 0x000e620000000800 */
[----:B0-----:R-:W-:-:S01]  /*1e250*/  FADD.FTZ R3, R160, R3 ;  /* 0x00000003a0037221 */ /* 0x001fc20000010000 */
[----:B------:R-:W-:-:S04]  /*1e260*/  FADD.FTZ R4, R144, R4 ;  /* 0x0000000490047221 */ /* 0x000fc80000010000 */
[----:B------:R-:W-:Y:S02]  /*1e270*/  FADD.FTZ R4, R145, R4 ;  /* 0x0000000491047221 */ /* 0x000fe40000010000 */
[----:B------:R-:W0:Y:S01]  /*1e280*/  MUFU.EX2 R140, R140 ;  /* 0x0000008c008c7308 */ /* 0x000e220000000800 */
[----:B---3--:R-:W-:-:S01]  /*1e290*/  FADD.FTZ R3, R161, R3 ;  /* 0x00000003a1037221 */ /* 0x008fc20000010000 */
        /* <DEDUP_REMOVED lines=36> */
[----:B0-----:R-:W-:-:S04]  /*1e4e0*/  FADD.FTZ R3, R123, R3 ;  /* 0x000000037b037221 */ /* 0x001fc80000010000 */
[----:B------:R-:W-:-:S03]  /*1e4f0*/  FADD.FTZ R3, R8, R3 ;  /* 0x0000000308037221 */ /* 0x000fc60000010000 */
        /* <DEDUP_REMOVED lines=69> */
.L_x_2458:
[----:B------:R-:W-:Y:S01]  /*1e950*/  LEA R103, R189, R16, 0x3 ;  /* 0x00000010bd677211 */ /* 0x000fe200078e18ff */
[----:B------:R-:W-:Y:S01]  /*1e960*/  IMAD.U32 R163, RZ, RZ, UR37 ;  /* 0x00000025ffa37e24 */ /* 0x000fe2000f8e00ff */
[----:B------:R-:W-:Y:S01]  /*1e970*/  ISETP.GT.AND P2, PT, R9, R6, PT ;  /* 0x000000060900720c */ /* 0x000fe20003f44270 */
[-C--:B------:R-:W-:Y:S01]  /*1e980*/  FMUL.FTZ R26, R26, R7.reuse ;  /* 0x000000071a1a7220 */ /* 0x080fe20000410000 */
        /* <DEDUP_REMOVED lines=109> */
[----:B------:R-:W-:Y:S02]  /*1f060*/  IMAD.MOV.U32 R10, RZ, RZ, R190 ;  /* 0x000000ffff0a7224 */ /* 0x000fe400078e00be */
[----:B------:R-:W-:Y:S01]  /*1f070*/  IMAD.MOV.U32 R189, RZ, RZ, R11 ;  /* 0x000000ffffbd7224 */ /* 0x000fe200078e000b */
[----:B0-----:R-:W-:Y:S06]  /*1f080*/  @P2 BRA `(.L_x_2459) ;  /* 0xffffffc000b02947 */ /* 0x001fec000383ffff */
[----:B------:R-:W-:-:S07]  /*1f090*/  MOV R189, R11 ;  /* 0x0000000b00bd7202 */ /* 0x000fce0000000f00 */
.L_x_2448:
[----:B------:R-:W-:-:S13]  /*1f0a0*/  ISETP.GE.AND P0, PT, R9, R203, PT ;  /* 0x000000cb0900720c */ /* 0x000fda0003f06270 */
[----:B------:R-:W-:Y:S05]  /*1f0b0*/  @!P0 BRA `(.L_x_2460) ;  /* 0x0000003000848947 */ /* 0x000fea0003800000 */
[----:B------:R-:W-:Y:S02]  /*1f0c0*/  IMAD.MOV.U32 R6, RZ, RZ, R12 ;  /* 0x000000ffff067224 */ /* 0x000fe400078e000c */
[----:B------:R-:W-:Y:S02]  /*1f0d0*/  IMAD.MOV.U32 R7, RZ, RZ, R0 ;  /* 0x000000ffff077224 */ /* 0x000fe400078e0000 */
[----:B------:R-:W-:Y:S02]  /*1f0e0*/  IMAD.MOV.U32 R8, RZ, RZ, R190 ;  /* 0x000000ffff087224 */ /* 0x000fe400078e00be */
[----:B------:R-:W-:-:S07]  /*1f0f0*/  IMAD.MOV.U32 R10, RZ, RZ, R189 ;  /* 0x000000ffff0a7224 */ /* 0x000fce00078e00bd */
.L_x_2471:
[----:B------:R-:W-:Y:S01]  /*1f100*/  ISETP.NE.AND P2, PT, R197, RZ, PT ;  /* 0x000000ffc500720c */ /* 0x000fe20003f45270 */
[----:B------:R-:W-:Y:S01]  /*1f110*/  VIADD R189, R10, 0x1 ;  /* 0x000000010abd7836 */ /* 0x000fe20000000000 */
[----:B------:R-:W-:Y:S05]  /*1f120*/  YIELD ;  /* 0x0000000000007946 */ /* 0x000fea0003800000 */
[----:B------:R-:W-:-:S04]  /*1f130*/  ISETP.NE.AND P0, PT, R189, 0x2, PT ;  /* 0x00000002bd00780c */ /* 0x000fc80003f05270 */
[----:B------:R-:W-:Y:S02]  /*1f140*/  SEL R11, RZ, 0x1, P0 ;  /* 0x00000001ff0b7807 */ /* 0x000fe40000000000 */
[----:B------:R-:W-:Y:S02]  /*1f150*/  SEL R189, R189, RZ, P0 ;  /* 0x000000ffbdbd7207 */ /* 0x000fe40000000000 */
[----:B------:R-:W-:Y:S01]  /*1f160*/  LOP3.LUT R190, R8, R11, RZ, 0x3c, !PT ;  /* 0x0000000b08be7212 */ /* 0x000fe200078e3cff */
[----:B------:R-:W-:Y:S06]  /*1f170*/  @P2 BRA `(.L_x_2461) ;  /* 0x0000000000302947 */ /* 0x000fec0003800000 */
[----:B------:R-:W-:Y:S05]  /*1f180*/  @!P1 BRA `(.L_x_2462) ;  /* 0x0000000000049947 */ /* 0x000fea0003800000 */
[----:B------:R-:W-:Y:S01]  /*1f190*/  BPT.TRAP 0x1 ;  /* 0x000000040000795c */ /* 0x000fe20000300000 */
.L_x_2462:
[----:B------:R-:W-:Y:S01]  /*1f1a0*/  IMAD R0, R189, 0x8, R16 ;  /* 0x00000008bd007824 */ /* 0x000fe200078e0210 */
[----:B------:R-:W-:-:S04]  /*1f1b0*/  SHF.L.U32 R11, R190, 0x1f, RZ ;  /* 0x0000001fbe0b7819 */ /* 0x000fc800000006ff */
[----:B------:R0:W1:Y:S01]  /*1f1c0*/  SYNCS.PHASECHK.TRANS64.TRYWAIT P0, [R0+URZ+0x29830], R11 ;  /* 0x0298300b000075a7 */ /* 0x000062000800017f */
[----:B------:R-:W-:Y:S05]  /*1f1d0*/  @!P1 BRA `(.L_x_2463) ;  /* 0x0000000000049947 */ /* 0x000fea0003800000 */
[----:B------:R-:W-:Y:S01]  /*1f1e0*/  BPT.TRAP 0x1 ;  /* 0x000000040000795c */ /* 0x000fe20000300000 */
.L_x_2463:
[----:B------:R-:W-:Y:S04]  /*1f1f0*/  BSSY B0, `(.L_x_2461) ;  /* 0x0000004000007945 */ /* 0x000fe80003800000 */
[----:B-1----:R-:W-:Y:S05]  /*1f200*/  @P0 BRA `(.L_x_2464) ;  /* 0x0000000000080947 */ /* 0x002fea0003800000 */
[----:B------:R-:W1:Y:S02]  /*1f210*/  SYNCS.PHASECHK.TRANS64.TRYWAIT P0, [R0+URZ+0x29830], R11 ;  /* 0x0298300b000075a7 */ /* 0x000e64000800017f */
[----:B-1----:R-:W-:Y:S05]  /*1f220*/  @!P0 BRA `(.L_x_2465) ;  /* 0x000000fc00f48947 */ /* 0x002fea0003800000 */
.L_x_2464:
[----:B------:R-:W-:Y:S05]  /*1f230*/  BSYNC B0 ;  /* 0x0000000000007941 */ /* 0x000fea0003800000 */
.L_x_2461:
[----:B01----:R-:W0:Y:S01]  /*1f240*/  S2R R0, SR_TID.X ;  /* 0x0000000000007919 */ /* 0x003e220000002100 */
[----:B------:R-:W-:Y:S05]  /*1f250*/  WARPSYNC.ALL ;  /* 0x0000000000007948 */ /* 0x000fea0003800000 */
[----:B------:R-:W-:Y:S01]  /*1f260*/  IMAD R12, R189, 0x780, R5 ;  /* 0x00000780bd0c7824 */ /* 0x000fe200078e0205 */
[----:B------:R-:W-:Y:S01]  /*1f270*/  UMOV UR48, UR24 ;  /* 0x0000001800307c82 */ /* 0x000fe20008000000 */
[----:B------:R-:W-:Y:S01]  /*1f280*/  IMAD.MOV.U32 R13, RZ, RZ, -0x7fffffe0 ;  /* 0x80000020ff0d7424 */ /* 0x000fe200078e00ff */
[----:B------:R-:W-:Y:S01]  /*1f290*/  UMOV UR49, UR25 ;  /* 0x0000001900317c82 */ /* 0x000fe20008000000 */
[----:B------:R-:W-:Y:S01]  /*1f2a0*/  IMAD.MOV.U32 R89, RZ, RZ, -0x7fffffe0 ;  /* 0x80000020ff597424 */ /* 0x000fe200078e00ff */
[C---:B------:R-:W-:Y:S01]  /*1f2b0*/  R2UR UR50, R12.reuse ;  /* 0x000000000c3272ca */ /* 0x040fe200000e0000 */
[----:B------:R-:W-:Y:S01]  /*1f2c0*/  UMOV UR44, UR24 ;  /* 0x00000018002c7c82 */ /* 0x000fe20008000000 */
[----:B------:R-:W-:Y:S01]  /*1f2d0*/  R2UR UR51, R13 ;  /* 0x000000000d3372ca */ /* 0x000fe200000e0000 */
[----:B------:R-:W-:Y:S01]  /*1f2e0*/  UMOV UR45, UR25 ;  /* 0x00000019002d7c82 */ /* 0x000fe20008000000 */
[C---:B------:R-:W-:Y:S01]  /*1f2f0*/  IADD3 R88, R12.reuse, 0x80, RZ ;  /* 0x000000800c587810 */ /* 0x040fe20007ffe0ff */
[----:B------:R-:W-:Y:S01]  /*1f300*/  VIADD R14, R12, 0x100 ;  /* 0x000001000c0e7836 */ /* 0x000fe20000000000 */
[----:B------:R-:W-:Y:S01]  /*1f310*/  R2UR UR47, R89 ;  /* 0x00000000592f72ca */ /* 0x000fe200000e0000 */
[----:B------:R-:W-:Y:S01]  /*1f320*/  IMAD.MOV.U32 R15, RZ, RZ, -0x7fffffe0 ;  /* 0x80000020ff0f7424 */ /* 0x000fe200078e00ff */
[----:B------:R-:W-:Y:S01]  /*1f330*/  R2UR UR46, R88 ;  /* 0x00000000582e72ca */ /* 0x000fe200000e0000 */
[----:B------:R-:W-:Y:S01]  /*1f340*/  VIADD R20, R12, 0x180 ;  /* 0x000001800c147836 */ /* 0x000fe20000000000 */
        /* <DEDUP_REMOVED lines=8> */
[----:B------:R-:W-:Y:S01]  /*1f3d0*/  R2UR UR31, R89 ;  /* 0x00000000591f72ca */ /* 0x000fe200000e0000 */
[----:B------:R-:W-:Y:S01]  /*1f3e0*/  UMOV UR28, UR24 ;  /* 0x00000018001c7c82 */ /* 0x000fe20008000000 */
[----:B------:R-:W-:Y:S01]  /*1f3f0*/  UMOV UR29, UR25 ;  /* 0x00000019001d7c82 */ /* 0x000fe20008000000 */
[----:B0-----:R-:W-:Y:S01]  /*1f400*/  SHF.R.U32.HI R0, RZ, 0x7, R0 ;  /* 0x00000007ff007819 */ /* 0x001fe20000011600 */
[----:B------:R-:W-:Y:S01]  /*1f410*/  VIADD R20, R12, 0x82 ;  /* 0x000000820c147836 */ /* 0x000fe20000000000 */
[----:B------:R-:W-:Y:S01]  /*1f420*/  R2UR UR30, R88 ;  /* 0x00000000581e72ca */ /* 0x000fe200000e0000 */
[----:B------:R-:W-:Y:S01]  /*1f430*/  IMAD.MOV.U32 R21, RZ, RZ, -0x7fffffe0 ;  /* 0x80000020ff157424 */ /* 0x000fe200078e00ff */
[----:B------:R-:W-:Y:S01]  /*1f440*/  IADD3 R14, R12, 0x2, RZ ;  /* 0x000000020c0e7810 */ /* 0x000fe20007ffe0ff */
[----:B------:R-:W-:Y:S01]  /*1f450*/  VIADD R0, R0, 0x8 ;  /* 0x0000000800007836 */ /* 0x000fe20000000000 */
[----:B------:R-:W-:Y:S01]  /*1f460*/  R2UR UR7, R15 ;  /* 0x000000000f0772ca */ /* 0x000fe200000e0000 */
[----:B------:R-:W-:Y:S01]  /*1f470*/  IMAD.MOV.U32 R15, RZ, RZ, -0x7fffffe0 ;  /* 0x80000020ff0f7424 */ /* 0x000fe200078e00ff */
[----:B------:R-:W-:Y:S01]  /*1f480*/  R2UR UR6, R14 ;  /* 0x000000000e0672ca */ /* 0x000fe200000e0000 */
[----:B------:R-:W-:Y:S01]  /*1f490*/  VIADD R14, R12, 0x102 ;  /* 0x000001020c0e7836 */ /* 0x000fe20000000000 */
[----:B------:R0:W-:Y:S01]  /*1f4a0*/  BAR.SYNC.DEFER_BLOCKING R0, 0x100 ;  /* 0x000400000000751d */ /* 0x0001e20000010000 */
[----:B------:R-:W-:-:S05]  /*1f4b0*/  MOV R13, 0x80000020 ;  /* 0x80000020000d7802 */ /* 0x000fca0000000f00 */
        /* <DEDUP_REMOVED lines=30> */
[----:B------:R-:W-:Y:S01]  /*1f6a0*/  VIADD R14, R12, 0x202 ;  /* 0x000002020c0e7836 */ /* 0x000fe20000000000 */
[----:B------:R-:W-:-:S04]  /*1f6b0*/  MOV R15, 0x80000020 ;  /* 0x80000020000f7802 */ /* 0x000fc80000000f00 */
        /* <DEDUP_REMOVED lines=192> */
.L_x_2467:
[----:B------:R-:W-:Y:S01]  /*202c0*/  SHF.L.U32 R0, R8, 0x1f, RZ ;  /* 0x0000001f08007819 */ /* 0x000fe200000006ff */
[----:B------:R-:W-:-:S04]  /*202d0*/  IMAD R8, R10, 0x8, R16 ;  /* 0x000000080a087824 */ /* 0x000fc800078e0210 */
[----:B------:R0:W1:Y:S01]  /*202e0*/  SYNCS.PHASECHK.TRANS64.TRYWAIT P0, [R8+URZ+0x29850], R0 ;  /* 0x02985000080075a7 */ /* 0x000062000800017f */
[----:B------:R-:W-:Y:S05]  /*202f0*/  @!P1 BRA `(.L_x_2468) ;  /* 0x0000000000049947 */ /* 0x000fea0003800000 */
[----:B------:R-:W-:Y:S01]  /*20300*/  BPT.TRAP 0x1 ;  /* 0x000000040000795c */ /* 0x000fe20000300000 */
.L_x_2468:
[----:B-1----:R-:W-:Y:S05]  /*20310*/  @P0 BRA `(.L_x_2466) ;  /* 0x0000000000080947 */ /* 0x002fea0003800000 */
[----:B------:R-:W1:Y:S02]  /*20320*/  SYNCS.PHASECHK.TRANS64.TRYWAIT P0, [R8+URZ+0x29850], R0 ;  /* 0x02985000080075a7 */ /* 0x000e64000800017f */
[----:B-1----:R-:W-:Y:S05]  /*20330*/  @!P0 BRA `(.L_x_2469) ;  /* 0x000000ec00c48947 */ /* 0x002fea0003800000 */
.L_x_2466:
        /* <DEDUP_REMOVED lines=99> */
[----:B------:R-:W-:Y:S02]  /*20970*/  FMNMX.FTZ R0, R101, R0, !PT ;  /* 0x0000000065007209 */ /* 0x000fe40007810000 */
[----:B------:R-:W-:Y:S02]  /*20980*/  FMNMX.FTZ R8, R103, R8, !PT ;  /* 0x0000000867087209 */ /* 0x000fe40007810000 */
[----:B0-----:R-:W-:Y:S01]  /*20990*/  LOP3.LUT R205, R205, 0x7f, RZ, 0xc0, !PT ;  /* 0x0000007fcdcd7812 */ /* 0x001fe200078ec0ff */
[----:B------:R-:W-:Y:S01]  /*209a0*/  QGMMA.64x128x32.F32.E4M3.E4M3 R24, R180, gdesc[UR4], R24, gsb0 ;  /* 0x01e00004b4187df3 */ /* 0x000fe20008000818 */
[----:B------:R-:W-:Y:S01]  /*209b0*/  R2UR UR6, R14 ;  /* 0x000000000e0672ca */ /* 0x000fe200000e0000 */
[----:B------:R-:W0:Y:S01]  /*209c0*/  SHFL.BFLY PT, R11, R0, 0x2, 0x1f ;  /* 0x0c401f00000b7f89 */ /* 0x000e2200000e0000 */
[----:B------:R-:W-:Y:S01]  /*209d0*/  R2UR UR7, R15 ;  /* 0x000000000f0772ca */ /* 0x000fe200000e0000 */
[----:B------:R-:W-:Y:S01]  /*209e0*/  IMAD.MOV.U32 R15, RZ, RZ, -0x3ffffff0 ;  /* 0xc0000010ff0f7424 */ /* 0x000fe200078e00ff */
[C---:B------:R-:W-:Y:S01]  /*209f0*/  IADD3 R14, R12.reuse, 0x300, RZ ;  /* 0x000003000c0e7810 */ /* 0x040fe20007ffe0ff */
[----:B------:R-:W-:Y:S01]  /*20a00*/  VIADD R12, R12, 0x400 ;  /* 0x000004000c0c7836 */ /* 0x000fe20000000000 */
[----:B------:R-:W-:-:S02]  /*20a10*/  ISETP.NE.AND P0, PT, R205, RZ, PT ;  /* 0x000000ffcd00720c */ /* 0x000fc40003f05270 */
[----:B------:R-:W1:Y:S01]  /*20a20*/  S2R R205, SR_TID.X ;  /* 0x0000000000cd7919 */ /* 0x000e620000002100 */
[----:B0-----:R-:W-:Y:S02]  /*20a30*/  FMNMX.FTZ R0, R0, R11, !PT ;  /* 0x0000000b00007209 */ /* 0x001fe40007810000 */
[----:B-1----:R-:W-:Y:S01]  /*20a40*/  SHF.R.U32.HI R205, RZ, 0x7, R205 ;  /* 0x00000007ffcd7819 */ /* 0x002fe200000116cd */
        /* <DEDUP_REMOVED lines=9> */
[----:B------:R-:W-:Y:S01]  /*20ae0*/  FFMA.FTZ R11, R2, R0, -8 ;  /* 0xc1000000020b7423 */ /* 0x000fe20000010000 */
[----:B------:R-:W-:-:S03]  /*20af0*/  FADD.FTZ R7, -R0, R7 ;  /* 0x0000000700077221 */ /* 0x000fc60000010100 */
        /* <DEDUP_REMOVED lines=36> */
[----:B------:R-:W-:Y:S01]  /*20d40*/  FMUL.FTZ R7, R2, R7 ;  /* 0x0000000702077220 */ /* 0x000fe20000410000 */
[----:B------:R-:W-:Y:S08]  /*20d50*/  MUFU.EX2 R8, R8 ;  /* 0x0000000800087308 */ /* 0x000ff00000000800 */
[----:B------:R-:W0:Y:S08]  /*20d60*/  MUFU.EX2 R7, R7 ;  /* 0x0000000700077308 */ /* 0x000e300000000800 */
[----:B------:R-:W-:Y:S08]  /*20d70*/  MUFU.EX2 R15, R15 ;  /* 0x0000000f000f7308 */ /* 0x000ff00000000800 */
[----:B------:R-:W-:Y:S01]  /*20d80*/  MUFU.EX2 R20, R20 ;  /* 0x0000001400147308 */ /* 0x000fe20000000800 */
[----:B0-----:R-:W-:-:S07]  /*20d90*/  FFMA.FTZ R4, R7, R4, R8 ;  /* 0x0000000407047223 */ /* 0x001fce0000010008 */
[----:B------:R-:W-:Y:S08]  /*20da0*/  MUFU.EX2 R21, R21 ;  /* 0x0000001500157308 */ /* 0x000ff00000000800 */
[----:B------:R-:W-:Y:S01]  /*20db0*/  MUFU.EX2 R152, R152 ;  /* 0x0000009800987308 */ /* 0x000fe20000000800 */
[----:B------:R-:W-:Y:S02]  /*20dc0*/  WARPGROUP.DEPBAR.LE gsb0, 0x0 ;  /* 0x00008000000079c5 */ /* 0x000fe40000010000 */
[----:B------:R-:W-:-:S05]  /*20dd0*/  WARPGROUP.ARRIVE ;  /* 0x00000000000079c5 */ /* 0x000fca0000000000 */
[----:B------:R-:W-:Y:S01]  /*20de0*/  MUFU.EX2 R136, R136 ;  /* 0x0000008800887308 */ /* 0x000fe20000000800 */
[----:B------:R-:W-:Y:S01]  /*20df0*/  QGMMA.64x128x32.F32.E4M3.E4M3 R24, R172, gdesc[UR4], R24, gsb0 ;  /* 0x01e00004ac187df3 */ /* 0x000fe20008000818 */
[----:B------:R-:W-:Y:S02]  /*20e00*/  R2UR UR6, R12 ;  /* 0x000000000c0672ca */ /* 0x000fe400000e0000 */
[----:B------:R-:W0:Y:S01]  /*20e10*/  SHFL.BFLY PT, R12, R14, 0x1, 0x1f ;  /* 0x0c201f000e0c7f89 */ /* 0x000e2200000e0000 */
[----:B------:R-:W-:Y:S01]  /*20e20*/  R2UR UR7, R13 ;  /* 0x000000000d0772ca */ /* 0x000fe200000e0000 */
[C-C-:B------:R-:W-:Y:S01]  /*20e30*/  FFMA.FTZ R13, R2.reuse, R153, -R11.reuse ;  /* 0x00000099020d7223 */ /* 0x140fe2000001080b */
[----:B------:R-:W-:-:S01]  /*20e40*/  FFMA.FTZ R153, R2, R165, -R11 ;  /* 0x000000a502997223 */ /* 0x000fc2000001080b */
[----:B------:R-:W-:Y:S08]  /*20e50*/  MUFU.EX2 R137, R137 ;  /* 0x0000008900897308 */ /* 0x000ff00000000800 */
[----:B------:R-:W1:Y:S08]  /*20e60*/  MUFU.EX2 R13, R13 ;  /* 0x0000000d000d7308 */ /* 0x000e700000000800 */
[----:B------:R-:W-:Y:S01]  /*20e70*/  MUFU.EX2 R153, R153 ;  /* 0x0000009900997308 */ /* 0x000fe20000000800 */
[----:B0-----:R-:W-:Y:S01]  /*20e80*/  FMNMX.FTZ R12, R14, R12, !PT ;  /* 0x0000000c0e0c7209 */ /* 0x001fe20007810000 */
[C-C-:B------:R-:W-:Y:S01]  /*20e90*/  FFMA.FTZ R14, R2.reuse, R156, -R11.reuse ;  /* 0x0000009c020e7223 */ /* 0x140fe2000001080b */
[----:B------:R-:W-:-:S05]  /*20ea0*/  FFMA.FTZ R11, R2, R101, -R11 ;  /* 0x00000065020b7223 */ /* 0x000fca000001080b */
[----:B------:R-:W-:Y:S01]  /*20eb0*/  MUFU.EX2 R140, R140 ;  /* 0x0000008c008c7308 */ /* 0x000fe20000000800 */
[----:B------:R-:W-:-:S01]  /*20ec0*/  FADD.FTZ R6, -R12, R6 ;  /* 0x000000060c067221 */ /* 0x000fc20000010100 */
[----:B------:R-:W-:Y:S01]  /*20ed0*/  FFMA.FTZ R101, R2, R12, -8 ;  /* 0xc100000002657423 */ /* 0x000fe2000001000c */
[----:B-1----:R-:W-:-:S02]  /*20ee0*/  FADD.FTZ R4, R13, R4 ;  /* 0x000000040d047221 */ /* 0x002fc40000010000 */
[C---:B------:R-:W-:Y:S01]  /*20ef0*/  FMUL.FTZ R6, R2.reuse, R6 ;  /* 0x0000000602067220 */ /* 0x040fe20000410000 */
[----:B------:R-:W-:-:S01]  /*20f00*/  FFMA.FTZ R154, R2, R154, -R101 ;  /* 0x0000009a029a7223 */ /* 0x000fc20000010865 */
[C-C-:B------:R-:W-:Y:S01]  /*20f10*/  FFMA.FTZ R155, R2.reuse, R155, -R101.reuse ;  /* 0x0000009b029b7223 */ /* 0x140fe20000010865 */
[----:B------:R-:W-:-:S01]  /*20f20*/  FFMA.FTZ R156, R2, R158, -R101 ;  /* 0x0000009e029c7223 */ /* 0x000fc20000010865 */
[C-C-:B------:R-:W-:Y:S01]  /*20f30*/  FFMA.FTZ R157, R2.reuse, R159, -R101.reuse ;  /* 0x0000009f029d7223 */ /* 0x140fe20000010865 */
        /* <DEDUP_REMOVED lines=33> */
[----:B-1----:R-:W-:-:S01]  /*21150*/  FFMA.FTZ R3, R6, R3, R154 ;  /* 0x0000000306037223 */ /* 0x002fc2000001009a */
[----:B------:R-:W-:Y:S01]  /*21160*/  FADD.FTZ R4, R152, R4 ;  /* 0x0000000498047221 */ /* 0x000fe20000010000 */
[----:B------:R-:W-:-:S01]  /*21170*/  FFMA.FTZ R114, R2, R114, -R101 ;  /* 0x0000007202727223 */ /* 0x000fc20000010865 */
[C-C-:B------:R-:W-:Y:S01]  /*21180*/  FFMA.FTZ R115, R2.reuse, R115, -R101.reuse ;  /* 0x0000007302737223 */ /* 0x140fe20000010865 */
[----:B------:R-:W-:-:S01]  /*21190*/  FFMA.FTZ R118, R2, R118, -R101 ;  /* 0x0000007602767223 */ /* 0x000fc20000010865 */
[----:B------:R-:W-:Y:S01]  /*211a0*/  FADD.FTZ R4, R153, R4 ;  /* 0x0000000499047221 */ /* 0x000fe20000010000 */
[----:B------:R-:W-:-:S01]  /*211b0*/  FFMA.FTZ R119, R2, R119, -R101 ;  /* 0x0000007702777223 */ /* 0x000fc20000010865 */
[----:B------:R-:W1:Y:S01]  /*211c0*/  MUFU.EX2 R157, R157 ;  /* 0x0000009d009d7308 */ /* 0x000e620000000800 */
[----:B0-----:R-:W-:-:S01]  /*211d0*/  FADD.FTZ R3, R155, R3 ;  /* 0x000000039b037221 */ /* 0x001fc20000010000 */
[----:B------:R-:W-:Y:S01]  /*211e0*/  FADD.FTZ R4, R136, R4 ;  /* 0x0000000488047221 */ /* 0x000fe20000010000 */
[----:B------:R-:W-:-:S01]  /*211f0*/  FFMA.FTZ R90, R2, R90, -R101 ;  /* 0x0000005a025a7223 */ /* 0x000fc20000010865 */
[C-C-:B------:R-:W-:Y:S01]  /*21200*/  FFMA.FTZ R91, R2.reuse, R91, -R101.reuse ;  /* 0x0000005b025b7223 */ /* 0x140fe20000010865 */
[----:B------:R-:W-:-:S01]  /*21210*/  FFMA.FTZ R94, R2, R94, -R101 ;  /* 0x0000005e025e7223 */ /* 0x000fc20000010865 */
[----:B------:R-:W-:Y:S01]  /*21220*/  FADD.FTZ R4, R137, R4 ;  /* 0x0000000489047221 */ /* 0x000fe20000010000 */
[----:B------:R-:W-:-:S01]  /*21230*/  FFMA.FTZ R95, R2, R95, -R101 ;  /* 0x0000005f025f7223 */ /* 0x000fc20000010865 */
[----:B------:R-:W0:Y:S01]  /*21240*/  MUFU.EX2 R158, R158 ;  /* 0x0000009e009e7308 */ /* 0x000e220000000800 */
[----:B--2---:R-:W-:-:S01]  /*21250*/  FADD.FTZ R3, R156, R3 ;  /* 0x000000039c037221 */ /* 0x004fc20000010000 */
[----:B------:R-:W-:Y:S01]  /*21260*/  FADD.FTZ R4, R140, R4 ;  /* 0x000000048c047221 */ /* 0x000fe20000010000 */
[----:B------:R-:W-:-:S01]  /*21270*/  FFMA.FTZ R98, R2, R98, -R101 ;  /* 0x0000006202627223 */ /* 0x000fc20000010865 */
[C-C-:B------:R-:W-:Y:S01]  /*21280*/  FFMA.FTZ R99, R2.reuse, R99, -R101.reuse ;  /* 0x0000006302637223 */ /* 0x140fe20000010865 */
[----:B------:R-:W-:-:S01]  /*21290*/  FFMA.FTZ R102, R2, R102, -R101 ;  /* 0x0000006602667223 */ /* 0x000fc20000010865 */
[----:B------:R-:W-:Y:S01]  /*212a0*/  FFMA.FTZ R101, R2, R103, -R101 ;  /* 0x0000006702657223 */ /* 0x000fe20000010865 */
[----:B------:R-:W-:Y:S01]  /*212b0*/  IADD3 R162, -R205, 0xb, RZ ;  /* 0x0000000bcda27810 */ /* 0x000fe20007ffe1ff */
        /* <DEDUP_REMOVED lines=100> */
[----:B------:R-:W-:-:S04]  /*21900*/  @!P0 IMAD R3, R189, 0x8, R16 ;  /* 0x00000008bd038824 */ /* 0x000fc800078e0210 */
[----:B------:R-:W-:Y:S02]  /*21910*/  @!P0 VIADD R3, R3, 0x29840 ;  /* 0x0002984003038836 */ /* 0x000fe40000000000 */
[----:B------:R-:W2:Y:S01]  /*21920*/  MUFU.EX2 R88, R88 ;  /* 0x0000005800587308 */ /* 0x000ea20000000800 */
[----:B-1----:R-:W-:-:S02]  /*21930*/  FADD.FTZ R4, R117, R4 ;  /* 0x0000000475047221 */ /* 0x002fc40000010000 */
[----:B------:R-:W-:Y:S01]  /*21940*/  @!P0 PRMT R3, RZ, 0x654, R3 ;  /* 0x00000654ff038816 */ /* 0x000fe20000000003 */
[----:B------:R1:W-:Y:S06]  /*21950*/  BAR.ARV R162, 0x100 ;  /* 0x000400a20000751d */ /* 0x0003ec0000002000 */
[----:B------:R-:W3:Y:S01]  /*21960*/  MUFU.EX2 R90, R90 ;  /* 0x0000005a005a7308 */ /* 0x000ee20000000800 */
[----:B0-----:R-:W-:-:S01]  /*21970*/  FADD.FTZ R103, R119, R103 ;  /* 0x0000006777677221 */ /* 0x001fc20000010000 */
[----:B------:R0:W-:Y:S01]  /*21980*/  @!P0 SYNCS.ARRIVE.TRANS64.RED.A1T0 RZ, [R3+URZ], RZ ;  /* 0x000000ff03ff89a7 */ /* 0x0001e2000810043f */
[----:B--2---:R-:W-:-:S05]  /*21990*/  FADD.FTZ R4, R88, R4 ;  /* 0x0000000458047221 */ /* 0x004fca0000010000 */
[----:B------:R-:W2:Y:S08]  /*219a0*/  MUFU.EX2 R89, R89 ;  /* 0x0000005900597308 */ /* 0x000eb00000000800 */
[----:B------:R-:W4:Y:S01]  /*219b0*/  MUFU.EX2 R91, R91 ;  /* 0x0000005b005b7308 */ /* 0x000f220000000800 */
[----:B---3--:R-:W-:-:S07]  /*219c0*/  FADD.FTZ R103, R90, R103 ;  /* 0x000000675a677221 */ /* 0x008fce0000010000 */
[----:B------:R-:W3:Y:S01]  /*219d0*/  MUFU.EX2 R92, R92 ;  /* 0x0000005c005c7308 */ /* 0x000ee20000000800 */
[----:B--2---:R-:W-:-:S07]  /*219e0*/  FADD.FTZ R4, R89, R4 ;  /* 0x0000000459047221 */ /* 0x004fce0000010000 */
[----:B------:R-:W2:Y:S01]  /*219f0*/  MUFU.EX2 R94, R94 ;  /* 0x0000005e005e7308 */ /* 0x000ea20000000800 */
[----:B----4-:R-:W-:-:S07]  /*21a00*/  FADD.FTZ R103, R91, R103 ;  /* 0x000000675b677221 */ /* 0x010fce0000010000 */
        /* <DEDUP_REMOVED lines=18> */
[----:B------:R-:W0:Y:S01]  /*21b30*/  MUFU.EX2 R101, R101 ;  /* 0x0000006500657308 */ /* 0x000e220000000800 */
[----:B---3--:R-:W-:-:S01]  /*21b40*/  FADD.FTZ R103, R102, R103 ;  /* 0x0000006766677221 */ /* 0x008fc20000010000 */
[----:B--2---:R-:W-:-:S03]  /*21b50*/  FADD.FTZ R4, R11, R4 ;  /* 0x000000040b047221 */ /* 0x004fc60000010000 */
[----:B0-----:R-:W-:Y:S01]  /*21b60*/  FADD.FTZ R3, R101, R103 ;  /* 0x0000006765037221 */ /* 0x001fe20000010000 */
[----:B-1----:R-:W-:Y:S06]  /*21b70*/  @!P1 BRA `(.L_x_2470) ;  /* 0x0000000000049947 */ /* 0x002fec0003800000 */
[----:B------:R-:W-:Y:S01]  /*21b80*/  BPT.TRAP 0x1 ;  /* 0x000000040000795c */ /* 0x000fe20000300000 */
.L_x_2470:
[----:B------:R-:W-:Y:S01]  /*21b90*/  IMAD R10, R10, 0x8, R16 ;  /* 0x000000080a0a7824 */ /* 0x000fe200078e0210 */
[----:B------:R-:W-:Y:S01]  /*21ba0*/  ISETP.GT.AND P0, PT, R9, R203, PT ;  /* 0x000000cb0900720c */ /* 0x000fe20003f04270 */
[-C--:B------:R-:W-:Y:S01]  /*21bb0*/  FMUL.FTZ R24, R24, R7.reuse ;  /* 0x0000000718187220 */ /* 0x080fe20000410000 */
[----:B------:R-:W-:Y:S01]  /*21bc0*/  MOV R103, UR37 ;  /* 0x0000002500677c02 */ /* 0x000fe20008000f00 */
        /* <DEDUP_REMOVED lines=112> */
.L_x_2460:
[----:B------:R-:W-:Y:S05]  /*222d0*/  WARPSYNC.ALL ;  /* 0x0000000000007948 */ /* 0x000fea0003800000 */
[----:B------:R-:W-:Y:S06]  /*222e0*/  BAR.ARV 0x8, 0x180 ;  /* 0x0206000000007b1d */ /* 0x000fec0000002000 */
[----:B------:R-:W-:Y:S05]  /*222f0*/  @!P1 BRA `(.L_x_2472) ;  /* 0x0000000000049947 */ /* 0x000fea0003800000 */
[----:B------:R-:W-:Y:S01]  /*22300*/  BPT.TRAP 0x1 ;  /* 0x000000040000795c */ /* 0x000fe20000300000 */
.L_x_2472:
[----:B------:R-:W-:Y:S01]  /*22310*/  IMAD R20, R189, 0x8, R16 ;  /* 0x00000008bd147824 */ /* 0x000fe200078e0210 */
[----:B------:R-:W-:-:S04]  /*22320*/  SHF.L.U32 R5, R190, 0x1f, RZ ;  /* 0x0000001fbe057819 */ /* 0x000fc800000006ff */
[----:B------:R0:W1:Y:S01]  /*22330*/  SYNCS.PHASECHK.TRANS64.TRYWAIT P0, [R20+URZ+0x29850], R5 ;  /* 0x02985005140075a7 */ /* 0x000062000800017f */
[----:B------:R-:W-:Y:S05]  /*22340*/  @!P1 BRA `(.L_x_2473) ;  /* 0x0000000000049947 */ /* 0x000fea0003800000 */
[----:B------:R-:W-:Y:S01]  /*22350*/  BPT.TRAP 0x1 ;  /* 0x000000040000795c */ /* 0x000fe20000300000 */
.L_x_2473:
[----:B------:R-:W-:-:S05]  /*22360*/  VIADD R16, R16, 0x400 ;  /* 0x0000040010107836 */ /* 0x000fca0000000000 */
[----:B------:R-:W-:-:S04]  /*22370*/  SHF.R.U32.HI R16, RZ, 0x4, R16 ;  /* 0x00000004ff107819 */ /* 0x000fc80000011610 */
[----:B------:R-:W-:-:S04]  /*22380*/  LOP3.LUT R16, R16, 0x3fff, RZ, 0xc0, !PT ;  /* 0x00003fff10107812 */ /* 0x000fc800078ec0ff */
[----:B------:R-:W-:Y:S01]  /*22390*/  LOP3.LUT R16, R16, 0x10000, RZ, 0xfc, !PT ;  /* 0x0001000010107812 */ /* 0x000fe200078efcff */
[----:B-1----:R-:W-:Y:S06]  /*223a0*/  @P0 BRA `(.L_x_2474) ;  /* 0x0000000000080947 */ /* 0x002fec0003800000 */
[----:B------:R-:W1:Y:S02]  /*223b0*/  SYNCS.PHASECHK.TRANS64.TRYWAIT P0, [R20+URZ+0x29850], R5 ;  /* 0x02985005140075a7 */ /* 0x000e64000800017f */
[----:B-1----:R-:W-:Y:S05]  /*223c0*/  @!P0 BRA `(.L_x_2475) ;  /* 0x000000cc00b48947 */ /* 0x002fea0003800000 */
.L_x_2474:
[----:B------:R-:W-:Y:S01]  /*223d0*/  IMAD R6, R189, 0x500, R16 ;  /* 0x00000500bd067824 */ /* 0x000fe200078e0210 */
[----:B------:R-:W-:Y:S01]  /*223e0*/  MOV R7, 0xc0000010 ;  /* 0xc000001000077802 */ /* 0x000fe20000000f00 */
[----:B------:R-:W-:Y:S05]  /*223f0*/  WARPSYNC.ALL ;  /* 0x0000000000007948 */ /* 0x000fea0003800000 */
[C---:B------:R-:W-:Y:S01]  /*22400*/  R2UR UR6, R6.reuse ;  /* 0x00000000060672ca */ /* 0x040fe200000e0000 */
[----:B------:R-:W-:Y:S01]  /*22410*/  WARPGROUP.ARRIVE ;  /* 0x00000000000079c5 */ /* 0x000fe20000000000 */
[----:B------:R-:W-:Y:S01]  /*22420*/  R2UR UR7, R7 ;  /* 0x00000000070772ca */ /* 0x000fe200000e0000 */
[C---:B------:R-:W-:Y:S01]  /*22430*/  VIADD R8, R6.reuse, 0x100 ;  /* 0x0000010006087836 */ /* 0x040fe20000000000 */
[----:B------:R-:W-:Y:S01]  /*22440*/  ULDC.64 UR4, c[0x0][0x9a0] ;  /* 0x0002680000047ab9 */ /* 0x000fe20000000a00 */
[----:B------:R-:W-:Y:S01]  /*22450*/  IMAD.MOV.U32 R9, RZ, RZ, -0x3ffffff0 ;  /* 0xc0000010ff097424 */ /* 0x000fe200078e00ff */
[----:B------:R-:W-:Y:S01]  /*22460*/  ISETP.NE.U32.AND P0, PT, RZ, UR4, PT ;  /* 0x00000004ff007c0c */ /* 0x000fe2000bf05070 */
[----:B------:R-:W-:-:S02]  /*22470*/  VIADD R14, R6, 0x200 ;  /* 0x00000200060e7836 */ /* 0x000fc40000000000 */
[----:B------:R-:W-:Y:S01]  /*22480*/  IMAD.MOV.U32 R15, RZ, RZ, -0x3ffffff0 ;  /* 0xc0000010ff0f7424 */ /* 0x000fe200078e00ff */
[----:B------:R-:W-:-:S05]  /*22490*/  ISETP.NE.AND.EX P0, PT, RZ, UR5, PT, P0 ;  /* 0x00000005ff007c0c */ /* 0x000fca000bf05300 */
[----:B------:R-:W-:Y:S01]  /*224a0*/  QGMMA.64x128x32.F32.E4M3.E4M3 R24, R184, gdesc[UR4], R24, gsb0 ;  /* 0x01e00004b8187df3 */ /* 0x000fe20008000818 */
[----:B------:R-:W-:Y:S02]  /*224b0*/  R2UR UR6, R8 ;  /* 0x00000000080672ca */ /* 0x000fe400000e0000 */
[----:B------:R-:W-:-:S05]  /*224c0*/  R2UR UR7, R9 ;  /* 0x00000000090772ca */ /* 0x000fca00000e0000 */
        /* <DEDUP_REMOVED lines=17> */
[----:B------:R-:W-:Y:S01]  /*225e0*/  VIADD R8, R6, 0x300 ;  /* 0x0000030006087836 */ /* 0x000fe20000000000 */
[----:B------:R-:W-:Y:S01]  /*225f0*/  MOV R9, 0xc0000010 ;  /* 0xc000001000097802 */ /* 0x000fe20000000f00 */
[----:B------:R-:W-:Y:S02]  /*22600*/  WARPGROUP.DEPBAR.LE gsb0, 0x0 ;  /* 0x00008000000079c5 */ /* 0x000fe40000010000 */
[----:B------:R-:W-:-:S08]  /*22610*/  WARPGROUP.ARRIVE ;  /* 0x00000000000079c5 */ /* 0x000fd00000000000 */
        /* <DEDUP_REMOVED lines=14> */
[----:B------:R-:W0:Y:S04]  /*22700*/  SHFL.BFLY PT, R6, R9, 0x1, 0x1f ;  /* 0x0c201f0009067f89 */ /* 0x000e2800000e0000 */
        /* <DEDUP_REMOVED lines=31> */
.L_x_2476:
        /* <DEDUP_REMOVED lines=75> */
.L_x_2408:
        /* <DEDUP_REMOVED lines=22> */
[----:B--2---:R-:W-:-:S04]  /*22f10*/  LOP3.LUT P0, R4, R21, 0x3, RZ, 0xc0, !PT ;  /* 0x0000000315047812 */ /* 0x004fc8000780c0ff */
[----:B------:R0:W5:Y:S01]  /*22f20*/  LDG.E.CONSTANT R9, desc[UR54][R2.64] ;  /* 0x0000003602097981 */ /* 0x000162000c1e9900 */
[----:B------:R-:W-:-:S04]  /*22f30*/  ISETP.EQ.OR P0, PT, R4, 0x3, !P0 ;  /* 0x000000030400780c */ /* 0x000fc80004702670 */
        /* <DEDUP_REMOVED lines=8> */
[----:B------:R-:W-:Y:S02]  /*22fc0*/  LOP3.LUT R106, R107, 0x380, RZ, 0xc0, !PT ;  /* 0x000003806b6a7812 */ /* 0x000fe400078ec0ff */
[----:B------:R-:W-:Y:S02]  /*22fd0*/  LOP3.LUT R30, R31, 0x380, RZ, 0xc0, !PT ;  /* 0x000003801f1e7812 */ /* 0x000fe400078ec0ff */
[----:B0-----:R-:W-:Y:S02]  /*22fe0*/  IADD3 R3, P3, R32, 0x4000, RZ ;  /* 0x0000400020037810 */ /* 0x001fe40007f7e0ff */
[----:B------:R-:W-:-:S02]  /*22ff0*/  SHF.R.U64 R106, R106, 0x3, RZ ;  /* 0x000000036a6a7819 */ /* 0x000fc400000012ff */
[----:B------:R-:W-:Y:S02]  /*23000*/  SHF.R.U64 R30, R30, 0x3, RZ ;  /* 0x000000031e1e7819 */ /* 0x000fe400000012ff */
[----:B------:R-:W-:Y:S02]  /*23010*/  LOP3.LUT R20, R3, 0x380, RZ, 0xc0, !PT ;  /* 0x0000038003147812 */ /* 0x000fe400078ec0ff */
[----:B------:R-:W-:Y:S01]  /*23020*/  LOP3.LUT R106, R106, R107, RZ, 0x3c, !PT ;  /* 0x0000006b6a6a7212 */ /* 0x000fe200078e3cff */
[--C-:B------:R-:W-:Y:S01]  /*23030*/  IMAD.X R107, RZ, RZ, R33.reuse, P5 ;  /* 0x000000ffff6b7224 */ /* 0x100fe200028e0621 */
[----:B------:R-:W-:Y:S01]  /*23040*/  LOP3.LUT R30, R30, R31, RZ, 0x3c, !PT ;  /* 0x0000001f1e1e7212 */ /* 0x000fe200078e3cff */
[----:B------:R-:W-:Y:S01]  /*23050*/  IMAD.X R31, RZ, RZ, R33, P1 ;  /* 0x000000ffff1f7224 */ /* 0x000fe200008e0621 */
[----:B------:R-:W-:Y:S02]  /*23060*/  SHF.R.U64 R20, R20, 0x3, RZ ;  /* 0x0000000314147819 */ /* 0x000fe400000012ff */
[----:B------:R-:W-:-:S02]  /*23070*/  IADD3 R27, P2, R32, 0x4020, RZ ;  /* 0x00004020201b7810 */ /* 0x000fc40007f5e0ff */
[C---:B------:R-:W-:Y:S02]  /*23080*/  IADD3 R15, P5, R32.reuse, 0x40, RZ ;  /* 0x00000040200f7810 */ /* 0x040fe40007fbe0ff */
[C---:B------:R-:W-:Y:S02]  /*23090*/  IADD3 R11, P1, R32.reuse, 0x20, RZ ;  /* 0x00000020200b7810 */ /* 0x040fe40007f3e0ff */
[----:B------:R-:W-:Y:S02]  /*230a0*/  IADD3 R21, P4, R32, 0x60, RZ ;  /* 0x0000006020157810 */ /* 0x000fe40007f9e0ff */
[----:B------:R-:W-:Y:S02]  /*230b0*/  LOP3.LUT R20, R20, R3, RZ, 0x3c, !PT ;  /* 0x0000000314147212 */ /* 0x000fe400078e3cff */
        /* <DEDUP_REMOVED lines=19> */
[----:B------:R-:W-:Y:S02]  /*231f0*/  IADD3.X R21, RZ, R33, RZ, P3, !PT ;  /* 0x00000021ff157210 */ /* 0x000fe40001ffe4ff */
[----:B------:R-:W-:Y:S02]  /*23200*/  MOV R106, R106 ;  /* 0x0000006a006a7202 */ /* 0x000fe40000000f00 */
[----:B------:R-:W-:Y:S02]  /*23210*/  MOV R110, R32 ;  /* 0x00000020006e7202 */ /* 0x000fe40000000f00 */
[----:B------:R-:W-:Y:S02]  /*23220*/  MOV R105, R30 ;  /* 0x0000001e00697202 */ /* 0x000fe40000000f00 */
[----:B------:R-:W-:Y:S02]  /*23230*/  MOV R104, R26 ;  /* 0x0000001a00687202 */ /* 0x000fe40000000f00 */
[----:B------:R-:W-:-:S02]  /*23240*/  MOV R103, R20 ;  /* 0x0000001400677202 */ /* 0x000fc40000000f00 */
[----:B------:R-:W-:Y:S02]  /*23250*/  MOV R109, R14 ;  /* 0x0000000e006d7202 */ /* 0x000fe40000000f00 */
[----:B------:R-:W-:Y:S02]  /*23260*/  MOV R108, R10 ;  /* 0x0000000a006c7202 */ /* 0x000fe40000000f00 */
[----:B------:R-:W-:Y:S01]  /*23270*/  MOV R107, R2 ;  /* 0x00000002006b7202 */ /* 0x000fe20000000f00 */
[----:B------:R-:W-:Y:S06]  /*23280*/  BRA.DIV UR4, `(.L_x_2479) ;  /* 0x000000c204187947 */ /* 0x000fec000b800000 */
[----:B------:R-:W-:Y:S01]  /*23290*/  SEL R2, R112, R97, P0 ;  /* 0x0000006170027207 */ /* 0x000fe20000000000 */
[----:B-----5:R-:W-:Y:S01]  /*232a0*/  SHFL.IDX PT, R100, R100, R9, 0x1c1f ;  /* 0x001c1f0964647589 */ /* 0x020fe200000e0000 */
[----:B------:R-:W-:Y:S02]  /*232b0*/  SEL R78, R90, R93, P0 ;  /* 0x0000005d5a4e7207 */ /* 0x000fe40000000000 */
[----:B------:R-:W-:Y:S02]  /*232c0*/  SEL R49, R93, R90, P0 ;  /* 0x0000005a5d317207 */ /* 0x000fe40000000000 */
[----:B------:R-:W-:Y:S02]  /*232d0*/  SEL R97, R97, R112, P0 ;  /* 0x0000007061617207 */ /* 0x000fe40000000000 */
[----:B------:R-:W-:Y:S01]  /*232e0*/  SEL R86, R58, R81, P0 ;  /* 0x000000513a567207 */ /* 0x000fe20000000000 */
[----:B------:R-:W-:Y:S01]  /*232f0*/  SHFL.IDX PT, R78, R78, R9, 0x1c1f ;  /* 0x001c1f094e4e7589 */ /* 0x000fe200000e0000 */
[----:B------:R-:W-:-:S02]  /*23300*/  LOP3.LUT R10, R9, 0x2, RZ, 0x3c, !PT ;  /* 0x00000002090a7812 */ /* 0x000fc400078e3cff */
[----:B------:R-:W-:Y:S02]  /*23310*/  SEL R4, R40, R41, P0 ;  /* 0x0000002928047207 */ /* 0x000fe40000000000 */
        /* <DEDUP_REMOVED lines=70> */
[----:B------:R-:W3:Y:S01]  /*23780*/  SHFL.IDX PT, R0, R90, R9, 0x1c1f ;  /* 0x001c1f095a007589 */ /* 0x000ee200000e0000 */
        /* <DEDUP_REMOVED lines=10> */
[----:B0-----:R-:W-:Y:S01]  /*23830*/  SEL R96, R77, R2, P0 ;  /* 0x000000024d607207 */ /* 0x001fe20000000000 */
        /* <DEDUP_REMOVED lines=8> */
[----:B--2---:R-:W-:Y:S01]  /*238c0*/  SEL R99, R98, R47, P0 ;  /* 0x0000002f62637207 */ /* 0x004fe20000000000 */
[----:B------:R-:W-:Y:S01]  /*238d0*/  SHFL.IDX PT, R93, R26, R9, 0x1c1f ;  /* 0x001c1f091a5d7589 */ /* 0x000fe200000e0000 */
[----:B------:R-:W-:Y:S02]  /*238e0*/  SEL R97, R78, R49, P0 ;  /* 0x000000314e617207 */ /* 0x000fe40000000000 */
[----:B---3--:R-:W-:Y:S01]  /*238f0*/  SEL R79, R0, R21, P0 ;  /* 0x00000015004f7207 */ /* 0x008fe20000000000 */
[----:B------:R-:W-:Y:S01]  /*23900*/  SHFL.IDX PT, R44, R44, R9, 0x1c1f ;  /* 0x001c1f092c2c7589 */ /* 0x000fe200000e0000 */
[----:B------:R-:W-:Y:S02]  /*23910*/  SEL R4, R20, R41, P0 ;  /* 0x0000002914047207 */ /* 0x000fe40000000000 */
[----:B------:R-:W-:Y:S01]  /*23920*/  SEL R98, R47, R98, P0 ;  /* 0x000000622f627207 */ /* 0x000fe20000000000 */
[----:B------:R-:W-:Y:S01]  /*23930*/  SHFL.IDX PT, R42, R42, R9, 0x1c1f ;  /* 0x001c1f092a2a7589 */ /* 0x000fe200000e0000 */
[----:B----4-:R-:W-:-:S02]  /*23940*/  SEL R56, R65, R66, P0 ;  /* 0x0000004241387207 */ /* 0x010fc40000000000 */
        /* <DEDUP_REMOVED lines=11> */
[----:B------:R-:W-:-:S03]  /*23a00*/  IMAD.MOV.U32 R101, RZ, RZ, RZ ;  /* 0x000000ffff657224 */ /* 0x000fc600078e00ff */
[----:B------:R-:W-:Y:S04]  /*23a10*/  SHFL.IDX PT, R86, R86, R9, 0x1c1f ;  /* 0x001c1f0956567589 */ /* 0x000fe800000e0000 */
[----:B------:R-:W-:Y:S04]  /*23a20*/  SHFL.IDX PT, R58, R58, R9, 0x1c1f ;  /* 0x001c1f093a3a7589 */ /* 0x000fe800000e0000 */
[----:B------:R-:W0:Y:S04]  /*23a30*/  SHFL.IDX PT, R121, R121, R10, 0x1c1f ;  /* 0x001c1f0a79797589 */ /* 0x000e2800000e0000 */
[----:B------:R-:W2:Y:S04]  /*23a40*/  SHFL.IDX PT, R119, R119, R10, 0x1c1f ;  /* 0x001c1f0a77777589 */ /* 0x000ea800000e0000 */
[----:B------:R-:W-:Y:S04]  /*23a50*/  SHFL.IDX PT, R117, R117, R10, 0x1c1f ;  /* 0x001c1f0a75757589 */ /* 0x000fe800000e0000 */
[----:B------:R-:W3:Y:S04]  /*23a60*/  SHFL.IDX PT, R115, R115, R10, 0x1c1f ;  /* 0x001c1f0a73737589 */ /* 0x000ee800000e0000 */
[----:B------:R-:W4:Y:S04]  /*23a70*/  SHFL.IDX PT, R113, R113, R10, 0x1c1f ;  /* 0x001c1f0a71717589 */ /* 0x000f2800000e0000 */
[----:B------:R-:W1:Y:S04]  /*23a80*/  SHFL.IDX PT, R111, R111, R10, 0x1c1f ;  /* 0x001c1f0a6f6f7589 */ /* 0x000e6800000e0000 */
[----:B------:R-:W1:Y:S01]  /*23a90*/  SHFL.IDX PT, R123, R83, R10, 0x1c1f ;  /* 0x001c1f0a537b7589 */ /* 0x000e6200000e0000 */
[----:B0-----:R-:W-:-:S02]  /*23aa0*/  SEL R21, R40, R121, P0 ;  /* 0x0000007928157207 */ /* 0x001fc40000000000 */
[----:B------:R-:W-:Y:S01]  /*23ab0*/  SEL R40, R121, R40, P0 ;  /* 0x0000002879287207 */ /* 0x000fe20000000000 */
[----:B------:R0:W1:Y:S01]  /*23ac0*/  SHFL.IDX PT, R125, R81, R10, 0x1c1f ;  /* 0x001c1f0a517d7589 */ /* 0x00006200000e0000 */
[----:B--2---:R-:W-:Y:S02]  /*23ad0*/  SEL R41, R42, R119, P0 ;  /* 0x000000772a297207 */ /* 0x004fe40000000000 */
[----:B------:R-:W-:Y:S01]  /*23ae0*/  SEL R42, R119, R42, P0 ;  /* 0x0000002a772a7207 */ /* 0x000fe20000000000 */
[----:B------:R2:W1:Y:S04]  /*23af0*/  SHFL.IDX PT, R129, R43, R10, 0x1c1f ;  /* 0x001c1f0a2b817589 */ /* 0x00046800000e0000 */
[----:B------:R-:W-:Y:S01]  /*23b00*/  SHFL.IDX PT, R36, R33, R10, 0x1c1f ;  /* 0x001c1f0a21247589 */ /* 0x000fe200000e0000 */
[----:B---3--:R-:W-:-:S02]  /*23b10*/  SEL R45, R46, R115, P0 ;  /* 0x000000732e2d7207 */ /* 0x008fc40000000000 */
[----:B0-----:R-:W-:Y:S01]  /*23b20*/  SEL R81, R82, R85, P0 ;  /* 0x0000005552517207 */ /* 0x001fe20000000000 */
[----:B------:R-:W0:Y:S01]  /*23b30*/  SHFL.IDX PT, R38, R31, R10, 0x1c1f ;  /* 0x001c1f0a1f267589 */ /* 0x000e2200000e0000 */
[----:B------:R-:W-:Y:S02]  /*23b40*/  SEL R82, R85, R82, P0 ;  /* 0x0000005255527207 */ /* 0x000fe40000000000 */
[----:B--2---:R-:W-:Y:S01]  /*23b50*/  SEL R43, R44, R117, P0 ;  /* 0x000000752c2b7207 */ /* 0x004fe20000000000 */
[----:B------:R-:W-:Y:S01]  /*23b60*/  SHFL.IDX PT, R32, R37, R10, 0x1c1f ;  /* 0x001c1f0a25207589 */ /* 0x000fe200000e0000 */
[----:B----4-:R-:W-:Y:S02]  /*23b70*/  SEL R47, R48, R113, P0 ;  /* 0x00000071302f7207 */ /* 0x010fe40000000000 */
[----:B-1----:R-:W-:Y:S01]  /*23b80*/  SEL R49, R50, R111, P0 ;  /* 0x0000006f32317207 */ /* 0x002fe20000000000 */
[----:B------:R-:W1:Y:S01]  /*23b90*/  SHFL.IDX PT, R34, R35, R10, 0x1c1f ;  /* 0x001c1f0a23227589 */ /* 0x000e6200000e0000 */
[----:B------:R-:W-:-:S02]  /*23ba0*/  SEL R83, R84, R123, P0 ;  /* 0x0000007b54537207 */ /* 0x000fc40000000000 */
[----:B------:R-:W-:Y:S01]  /*23bb0*/  SEL R44, R117, R44, P0 ;  /* 0x0000002c752c7207 */ /* 0x000fe20000000000 */
[----:B------:R2:W3:Y:S01]  /*23bc0*/  SHFL.IDX PT, R28, R57, R10, 0x1c1f ;  /* 0x001c1f0a391c7589 */ /* 0x0004e200000e0000 */
[----:B------:R-:W-:Y:S02]  /*23bd0*/  SEL R85, R86, R125, P0 ;  /* 0x0000007d56557207 */ /* 0x000fe40000000000 */
[----:B------:R-:W-:Y:S01]  /*23be0*/  SEL R48, R113, R48, P0 ;  /* 0x0000003071307207 */ /* 0x000fe20000000000 */
[----:B------:R-:W4:Y:S01]  /*23bf0*/  SHFL.IDX PT, R30, R39, R10, 0x1c1f ;  /* 0x001c1f0a271e7589 */ /* 0x000f2200000e0000 */
[----:B------:R-:W-:Y:S02]  /*23c00*/  SEL R54, R58, R129, P0 ;  /* 0x000000813a367207 */ /* 0x000fe40000000000 */
[----:B------:R-:W-:Y:S01]  /*23c10*/  SEL R55, R129, R58, P0 ;  /* 0x0000003a81377207 */ /* 0x000fe20000000000 */
[----:B------:R-:W4:Y:S01]  /*23c20*/  SHFL.IDX PT, R24, R59, R10, 0x1c1f ;  /* 0x001c1f0a3b187589 */ /* 0x000f2200000e0000 */
[----:B------:R-:W-:-:S02]  /*23c30*/  SEL R46, R115, R46, P0 ;  /* 0x0000002e732e7207 */ /* 0x000fc40000000000 */
[----:B--2---:R-:W-:Y:S01]  /*23c40*/  SEL R57, R66, R65, P0 ;  /* 0x0000004142397207 */ /* 0x004fe20000000000 */
[----:B------:R-:W2:Y:S01]  /*23c50*/  SHFL.IDX PT, R26, R29, R10, 0x1c1f ;  /* 0x001c1f0a1d1a7589 */ /* 0x000ea200000e0000 */
[----:B------:R-:W-:Y:S02]  /*23c60*/  SEL R66, R67, R68, P0 ;  /* 0x0000004443427207 */ /* 0x000fe40000000000 */
[----:B------:R-:W-:Y:S01]  /*23c70*/  SEL R67, R68, R67, P0 ;  /* 0x0000004344437207 */ /* 0x000fe20000000000 */
[----:B------:R-:W-:Y:S01]  /*23c80*/  SHFL.IDX PT, R62, R62, R9, 0x1c1f ;  /* 0x001c1f093e3e7589 */ /* 0x000fe200000e0000 */
[----:B0-----:R-:W-:Y:S02]  /*23c90*/  SEL R70, R71, R38, P0 ;  /* 0x0000002647467207 */ /* 0x001fe40000000000 */
[----:B------:R-:W-:Y:S01]  /*23ca0*/  SEL R68, R69, R36, P0 ;  /* 0x0000002445447207 */ /* 0x000fe20000000000 */
[----:B------:R-:W0:Y:S01]  /*23cb0*/  SHFL.IDX PT, R63, R63, R10, 0x1c1f ;  /* 0x001c1f0a3f3f7589 */ /* 0x000e2200000e0000 */
[----:B-1----:R-:W-:-:S02]  /*23cc0*/  SEL R74, R75, R34, P0 ;  /* 0x000000224b4a7207 */ /* 0x002fc40000000000 */
[----:B------:R-:W-:Y:S01]  /*23cd0*/  SEL R72, R73, R32, P0 ;  /* 0x0000002049487207 */ /* 0x000fe20000000000 */
[----:B------:R1:W1:Y:S01]  /*23ce0*/  SHFL.IDX PT, R64, R64, R9, 0x1c1f ;  /* 0x001c1f0940407589 */ /* 0x00026200000e0000 */
[----:B---3--:R-:W-:Y:S02]  /*23cf0*/  SEL R76, R87, R28, P0 ;  /* 0x0000001c574c7207 */ /* 0x008fe40000000000 */
[----:B------:R-:W-:Y:S01]  /*23d00*/  SEL R50, R111, R50, P0 ;  /* 0x000000326f327207 */ /* 0x000fe20000000000 */
[----:B------:R3:W1:Y:S01]  /*23d10*/  SHFL.IDX PT, R8, R8, R9, 0x1c1f ;  /* 0x001c1f0908087589 */ /* 0x00066200000e0000 */
[----:B----4-:R-:W-:Y:S02]  /*23d20*/  SEL R90, R91, R30, P0 ;  /* 0x0000001e5b5a7207 */ /* 0x010fe40000000000 */
[----:B------:R-:W-:Y:S01]  /*23d30*/  SEL R84, R123, R84, P0 ;  /* 0x000000547b547207 */ /* 0x000fe20000000000 */
[----:B------:R3:W4:Y:S01]  /*23d40*/  SHFL.IDX PT, R27, R27, R10, 0x1c1f ;  /* 0x001c1f0a1b1b7589 */ /* 0x00072200000e0000 */
[----:B------:R-:W-:-:S02]  /*23d50*/  SEL R92, R93, R24, P0 ;  /* 0x000000185d5c7207 */ /* 0x000fc40000000000 */
[----:B------:R-:W-:Y:S01]  /*23d60*/  SEL R86, R125, R86, P0 ;  /* 0x000000567d567207 */ /* 0x000fe20000000000 */
[----:B------:R3:W1:Y:S01]  /*23d70*/  SHFL.IDX PT, R14, R25, R10, 0x1c1f ;  /* 0x001c1f0a190e7589 */ /* 0x00066200000e0000 */
[----:B--2---:R-:W-:Y:S02]  /*23d80*/  SEL R94, R95, R26, P0 ;  /* 0x0000001a5f5e7207 */ /* 0x004fe40000000000 */
[----:B------:R-:W-:Y:S02]  /*23d90*/  SEL R71, R38, R71, P0 ;  /* 0x0000004726477207 */ /* 0x000fe40000000000 */
[----:B------:R-:W-:Y:S02]  /*23da0*/  SEL R69, R36, R69, P0 ;  /* 0x0000004524457207 */ /* 0x000fe40000000000 */
[----:B------:R-:W-:Y:S02]  /*23db0*/  SEL R75, R34, R75, P0 ;  /* 0x0000004b224b7207 */ /* 0x000fe40000000000 */
[----:B0-----:R-:W-:-:S02]  /*23dc0*/  SEL R58, R62, R63, P0 ;  /* 0x0000003f3e3a7207 */ /* 0x001fc40000000000 */
[----:B------:R-:W-:Y:S02]  /*23dd0*/  SEL R59, R63, R62, P0 ;  /* 0x0000003e3f3b7207 */ /* 0x000fe40000000000 */
[----:B------:R-:W-:Y:S02]  /*23de0*/  SEL R73, R32, R73, P0 ;  /* 0x0000004920497207 */ /* 0x000fe40000000000 */
[----:B------:R-:W-:Y:S02]  /*23df0*/  SEL R91, R30, R91, P0 ;  /* 0x0000005b1e5b7207 */ /* 0x000fe40000000000 */
[----:B------:R-:W-:Y:S02]  /*23e00*/  SEL R87, R28, R87, P0 ;  /* 0x000000571c577207 */ /* 0x000fe40000000000 */
[----:B------:R-:W-:Y:S02]  /*23e10*/  SEL R95, R26, R95, P0 ;  /* 0x0000005f1a5f7207 */ /* 0x000fe40000000000 */
[----:B---34-:R-:W-:-:S07]  /*23e20*/  SEL R93, R24, R93, P0 ;  /* 0x0000005d185d7207 */ /* 0x018fce0000000000 */
.L_x_2734:
[----:B------:R-:W-:Y:S05]  /*23e30*/  WARPSYNC.ALL ;  /* 0x0000000000007948 */ /* 0x000fea0003800000 */
[----:B------:R-:W-:Y:S01]  /*23e40*/  BAR.SYNC.DEFER_BLOCKING 0x1, 0x100 ;  /* 0x0044000000007b1d */ /* 0x000fe20000010000 */
[----:B-1----:R-:W-:Y:S02]  /*23e50*/  SEL R62, R64, R14, P0 ;  /* 0x0000000e403e7207 */ /* 0x002fe40000000000 */
[----:B------:R-:W-:Y:S02]  /*23e60*/  SEL R63, R8, R27, P0 ;  /* 0x0000001b083f7207 */ /* 0x000fe40000000000 */
[----:B------:R-:W-:Y:S01]  /*23e70*/  SEL R65, R27, R8, P0 ;  /* 0x000000081b417207 */ /* 0x000fe20000000000 */
[----:B------:R-:W-:Y:S01]  /*23e80*/  ULDC.64 UR6, c[0x0][0xc08] ;  /* 0x0003020000067ab9 */ /* 0x000fe20000000a00 */
[----:B------:R-:W-:Y:S01]  /*23e90*/  SEL R64, R14, R64, P0 ;  /* 0x000000400e407207 */ /* 0x000fe20000000000 */
[----:B------:R-:W-:Y:S01]  /*23ea0*/  ULDC.64 UR4, c[0x0][0xc00] ;  /* 0x0003000000047ab9 */ /* 0x000fe20000000a00 */
[----:B------:R-:W-:-:S02]  /*23eb0*/  F2FP.BF16.F32.PACK_AB R8, R99, R102 ;  /* 0x000000666308723e */ /* 0x000fc400000010ff */
[----:B------:R-:W-:Y:S02]  /*23ec0*/  F2FP.BF16.F32.PACK_AB R9, R85, R52 ;  /* 0x000000345509723e */ /* 0x000fe400000010ff */
[----:B------:R-:W-:Y:S02]  /*23ed0*/  F2FP.BF16.F32.PACK_AB R10, R98, R100 ;  /* 0x00000064620a723e */ /* 0x000fe400000010ff */
[----:B------:R-:W-:Y:S02]  /*23ee0*/  F2FP.BF16.F32.PACK_AB R11, R86, R53 ;  /* 0x00000035560b723e */ /* 0x000fe400000010ff */
[----:B------:R-:W-:Y:S02]  /*23ef0*/  F2FP.BF16.F32.PACK_AB R12, R96, R97 ;  /* 0x00000061600c723e */ /* 0x000fe400000010ff */
[----:B------:R-:W-:Y:S02]  /*23f00*/  F2FP.BF16.F32.PACK_AB R13, R54, R56 ;  /* 0x00000038360d723e */ /* 0x000fe400000010ff */
[----:B------:R-:W-:-:S02]  /*23f10*/  F2FP.BF16.F32.PACK_AB R14, R77, R78 ;  /* 0x0000004e4d0e723e */ /* 0x000fc400000010ff */
[----:B------:R-:W-:Y:S01]  /*23f20*/  F2FP.BF16.F32.PACK_AB R15, R55, R57 ;  /* 0x00000039370f723e */ /* 0x000fe200000010ff */
[----:B------:R0:W-:Y:S01]  /*23f30*/  STSM.16.M88.4 [R110], R8 ;  /* 0x000000086e007844 */ /* 0x0001e20000000200 */
[----:B------:R-:W-:Y:S02]  /*23f40*/  F2FP.BF16.F32.PACK_AB R24, R79, R2 ;  /* 0x000000024f18723e */ /* 0x000fe400000010ff */
        /* <DEDUP_REMOVED lines=17> */
[----:B------:R-:W-:Y:S02]  /*24060*/  F2FP.BF16.F32.PACK_AB R38, R46, R48 ;  /* 0x000000302e26723e */ /* 0x000fe400000010ff */
[----:B------:R-:W-:Y:S02]  /*24070*/  F2FP.BF16.F32.PACK_AB R39, R87, R91 ;  /* 0x0000005b5727723e */ /* 0x000fe400000010ff */
[----:B0-----:R-:W-:-:S02]  /*24080*/  F2FP.BF16.F32.PACK_AB R8, R49, R51 ;  /* 0x000000333108723e */ /* 0x001fc400000010ff */
[----:B------:R-:W-:Y:S01]  /*24090*/  F2FP.BF16.F32.PACK_AB R9, R92, R94 ;  /* 0x0000005e5c09723e */ /* 0x000fe200000010ff */
[----:B------:R0:W-:Y:S01]  /*240a0*/  STSM.16.M88.4 [R104], R36 ;  /* 0x0000002468007844 */ /* 0x0001e20000000200 */
[----:B------:R-:W-:Y:S02]  /*240b0*/  F2FP.BF16.F32.PACK_AB R10, R50, R80 ;  /* 0x00000050320a723e */ /* 0x000fe400000010ff */
[----:B------:R-:W-:Y:S02]  /*240c0*/  F2FP.BF16.F32.PACK_AB R11, R93, R95 ;  /* 0x0000005f5d0b723e */ /* 0x000fe400000010ff */
[----:B-1----:R-:W-:Y:S02]  /*240d0*/  F2FP.BF16.F32.PACK_AB R12, R81, R83 ;  /* 0x00000053510c723e */ /* 0x002fe400000010ff */
        /* <DEDUP_REMOVED lines=9> */
[----:B--2---:R-:W-:Y:S02]  /*24170*/  IADD3 R24, P1, R218, UR4, RZ ;  /* 0x00000004da187c10 */ /* 0x004fe4000ff3e0ff */
[----:B------:R-:W-:-:S03]  /*24180*/  ISETP.NE.AND.EX P0, PT, RZ, UR5, PT, P0 ;  /* 0x00000005ff007c0c */ /* 0x000fc6000bf05300 */
[----:B0-----:R-:W0:Y:S01]  /*24190*/  LDC R104, c[0x0][0xbe8] ;  /* 0x0002fa00ff687b82 */ /* 0x001e220000000800 */
[----:B------:R-:W-:-:S05]  /*241a0*/  IADD3.X R25, R219, UR5, RZ, P1, !PT ;  /* 0x00000005db197c10 */ /* 0x000fca0008ffe4ff */
[----:B------:R-:W-:Y:S01]  /*241b0*/  @P3 IADD3 R218, P1, R218, UR6, RZ ;  /* 0x00000006dada3c10 */ /* 0x000fe2000ff3e0ff */
[----:B------:R-:W-:Y:S02]  /*241c0*/  ULDC UR6, c[0x0][0xa88] ;  /* 0x0002a20000067ab9 */ /* 0x000fe40000000800 */
[----:B------:R-:W-:Y:S01]  /*241d0*/  IMAD.U32 R103, RZ, RZ, UR6 ;  /* 0x00000006ff677e24 */ /* 0x000fe2000f8e00ff */
[----:B------:R-:W-:Y:S01]  /*241e0*/  @P3 IADD3.X R219, R219, UR7, RZ, P1, !PT ;  /* 0x00000007dbdb3c10 */ /* 0x000fe20008ffe4ff */
[----:B------:R2:W5:Y:S04]  /*241f0*/  @P0 LDG.E R101, desc[UR54][R24.64] ;  /* 0x0000003618650981 */ /* 0x000568000c1e1900 */
[----:B------:R2:W5:Y:S01]  /*24200*/  @P3 LDG.E R103, desc[UR54][R218.64] ;  /* 0x00000036da673981 */ /* 0x000562000c1e1900 */
[----:B-1----:R-:W-:Y:S01]  /*24210*/  IMAD.MOV.U32 R14, RZ, RZ, 0x9b8 ;  /* 0x000009b8ff0e7424 */ /* 0x002fe200078e00ff */
[----:B------:R-:W-:-:S02]  /*24220*/  ISETP.GT.AND P2, PT, R217, 0x1, PT ;  /* 0x00000001d900780c */ /* 0x000fc40003f44270 */
[----:B0-----:R-:W-:Y:S02]  /*24230*/  ISETP.NE.AND P1, PT, R104, 0x1, PT ;  /* 0x000000016800780c */ /* 0x001fe40003f25270 */
[----:B------:R-:W-:-:S04]  /*24240*/  SEL R14, R14, 0x978, P2 ;  /* 0x000009780e0e7807 */ /* 0x000fc80001000000 */
[----:B------:R2:W0:Y:S08]  /*24250*/  LDC.64 R8, c[0x0][R14+0x220] ;  /* 0x000088000e087b82 */ /* 0x0004300000000a00 */
[----:B------:R2:W1:Y:S08]  /*24260*/  LDC.64 R10, c[0x0][R14+0x218] ;  /* 0x000086000e0a7b82 */ /* 0x0004700000000a00 */
[----:B------:R2:W3:Y:S01]  /*24270*/  LDC.64 R12, c[0x0][R14+0x228] ;  /* 0x00008a000e0c7b82 */ /* 0x0004e20000000a00 */
[----:B------:R-:W-:Y:S05]  /*24280*/  @P3 BRA `(.L_x_2480) ;  /* 0x0000000000103947 */ /* 0x000fea0003800000 */
[----:B------:R-:W-:Y:S05]  /*24290*/  @!P0 BRA `(.L_x_2480) ;  /* 0x00000000000c8947 */ /* 0x000fea0003800000 */
[----:B------:R-:W4:Y:S04]  /*242a0*/  LDG.E R26, desc[UR54][R24.64] ;  /* 0x00000036181a7981 */ /* 0x000f28000c1e1900 */
[----:B-----5:R-:W4:Y:S02]  /*242b0*/  LDG.E R103, desc[UR54][R24.64+0x4] ;  /* 0x0000043618677981 */ /* 0x020f24000c1e1900 */
[----:B----4-:R-:W-:-:S07]  /*242c0*/  IMAD.IADD R103, R103, 0x1, -R26 ;  /* 0x0000000167677824 */ /* 0x010fce00078e0a1a */
.L_x_2480:
[----:B------:R-:W4:Y:S04]  /*242d0*/  LDL R28, [R1+0x68] ;  /* 0x00006800011c7983 */ /* 0x000f280000100800 */
[----:B------:R-:W4:Y:S01]  /*242e0*/  LDL R30, [R1+0x1c] ;  /* 0x00001c00011e7983 */ /* 0x000f220000100800 */
[----:B--2---:R-:W2:Y:S01]  /*242f0*/  LDC.64 R14, c[0x0][R14+0x210] ;  /* 0x000084000e0e7b82 */ /* 0x004ea20000000a00 */
[----:B------:R-:W-:Y:S01]  /*24300*/  ISETP.NE.U32.AND P0, PT, RZ, UR4, PT ;  /* 0x00000004ff007c0c */ /* 0x000fe2000bf05070 */
[-C--:B-1----:R-:W-:Y:S01]  /*24310*/  IMAD R29, R11, R209.reuse, RZ ;  /* 0x000000d10b1d7224 */ /* 0x082fe200078e02ff */
[----:B------:R-:W-:Y:S01]  /*24320*/  IADD3 R35, R211, R204, RZ ;  /* 0x000000ccd3237210 */ /* 0x000fe20007ffe0ff */
[----:B------:R-:W-:Y:S01]  /*24330*/  IMAD.WIDE.U32 R10, R10, R209, RZ ;  /* 0x000000d10a0a7225 */ /* 0x000fe200078e00ff */
[----:B------:R-:W-:-:S02]  /*24340*/  ISETP.NE.AND.EX P0, PT, RZ, UR5, PT, P0 ;  /* 0x00000005ff007c0c */ /* 0x000fc4000bf05300 */
[----:B-----5:R-:W-:Y:S01]  /*24350*/  SHF.R.S32.HI R106, RZ, 0x1f, R101 ;  /* 0x0000001fff6a7819 */ /* 0x020fe20000011465 */
[----:B------:R-:W1:Y:S01]  /*24360*/  @P1 LDC R26, c[0x0][0xbec] ;  /* 0x0002fb00ff1a1b82 */ /* 0x000e620000000800 */
[----:B------:R-:W-:Y:S01]  /*24370*/  SEL R105, R212, RZ, !P0 ;  /* 0x000000ffd4697207 */ /* 0x000fe20004000000 */
[----:B------:R-:W-:Y:S01]  /*24380*/  IMAD.IADD R11, R11, 0x1, R29 ;  /* 0x000000010b0b7824 */ /* 0x000fe200078e021d */
[----:B------:R-:W-:Y:S01]  /*24390*/  SEL R27, R220, RZ, !P0 ;  /* 0x000000ffdc1b7207 */ /* 0x000fe20004000000 */
[----:B------:R-:W-:Y:S02]  /*243a0*/  IMAD R103, R103, R104, RZ ;  /* 0x0000006867677224 */ /* 0x000fe400078e02ff */
[----:B0-----:R-:W-:Y:S02]  /*243b0*/  IMAD R9, R9, R105, RZ ;  /* 0x0000006909097224 */ /* 0x001fe400078e02ff */
[----:B------:R-:W0:Y:S02]  /*243c0*/  @P1 LDC R33, c[0x0][0xbf0] ;  /* 0x0002fc00ff211b82 */ /* 0x000e240000000800 */
[----:B------:R-:W-:Y:S01]  /*243d0*/  IMAD R31, R8, R27, R9 ;  /* 0x0000001b081f7224 */ /* 0x000fe200078e0209 */
[----:B------:R-:W-:Y:S01]  /*243e0*/  SEL R27, R222, RZ, P2 ;  /* 0x000000ffde1b7207 */ /* 0x000fe20001000000 */
[----:B------:R-:W-:-:S04]  /*243f0*/  IMAD.WIDE.U32 R8, R8, R105, RZ ;  /* 0x0000006908087225 */ /* 0x000fc800078e00ff */
[----:B------:R-:W2:Y:S01]  /*24400*/  LDC.64 R24, c[0x0][0xba8] ;  /* 0x0002ea00ff187b82 */ /* 0x000ea20000000a00 */
[----:B------:R-:W-:Y:S01]  /*24410*/  IADD3 R10, P0, P3, R8, R10, R101 ;  /* 0x0000000a080a7210 */ /* 0x000fe20007b1e065 */
[----:B------:R-:W-:Y:S02]  /*24420*/  IMAD.IADD R31, R9, 0x1, R31 ;  /* 0x00000001091f7824 */ /* 0x000fe400078e021f */
[----:B------:R-:W-:Y:S02]  /*24430*/  IMAD.MOV.U32 R9, RZ, RZ, R35 ;  /* 0x000000ffff097224 */ /* 0x000fe400078e0023 */
[----:B---3--:R-:W-:Y:S01]  /*24440*/  IMAD R29, R13, R27, RZ ;  /* 0x0000001b0d1d7224 */ /* 0x008fe200078e02ff */
[----:B------:R-:W-:Y:S01]  /*24450*/  IADD3.X R11, R31, R11, R106, P0, P3 ;  /* 0x0000000b1f0b7210 */ /* 0x000fe200007e646a */
[----:B-1----:R-:W-:-:S04]  /*24460*/  @P1 IMAD.HI.U32 R8, R35, R26, RZ ;  /* 0x0000001a23081227 */ /* 0x002fc800078e00ff */
[----:B------:R-:W-:Y:S01]  /*24470*/  IMAD.WIDE.U32 R12, R12, R27, RZ ;  /* 0x0000001b0c0c7225 */ /* 0x000fe200078e00ff */
[----:B0-----:R-:W-:-:S03]  /*24480*/  @P1 SHF.R.U32.HI R9, RZ, R33, R8 ;  /* 0x00000021ff091219 */ /* 0x001fc60000011608 */
[----:B------:R-:W-:Y:S01]  /*24490*/  IMAD.IADD R29, R13, 0x1, R29 ;  /* 0x000000010d1d7824 */ /* 0x000fe200078e021d */
[----:B------:R-:W-:Y:S01]  /*244a0*/  IADD3 R12, P0, P3, R9, R10, R12 ;  /* 0x0000000a090c7210 */ /* 0x000fe20007b1e00c */
[--C-:B------:R-:W-:Y:S01]  /*244b0*/  IMAD.MOV R27, RZ, RZ, -R9.reuse ;  /* 0x000000ffff1b7224 */ /* 0x100fe200078e0a09 */
[----:B------:R-:W-:Y:S01]  /*244c0*/  SHF.R.S32.HI R8, RZ, 0x1f, R9 ;  /* 0x0000001fff087819 */ /* 0x000fe20000011409 */
[----:B--2---:R-:W0:Y:S02]  /*244d0*/  @!P2 LDC R24, c[0x0][0xb50] ;  /* 0x0002d400ff18ab82 */ /* 0x004e240000000800 */
        /* <DEDUP_REMOVED lines=8> */
[----:B0-----:R-:W-:-:S05]  /*24560*/  LEA R13, P0, R12, R24, 0x2 ;  /* 0x000000180c0d7211 */ /* 0x001fca00078010ff */
[----:B------:R-:W-:Y:S01]  /*24570*/  SHFL.IDX PT, R10, R13, 0x1, 0x1c1f ;  /* 0x003c1f000d0a7f89 */ /* 0x000fe200000e0000 */
[----:B-1----:R-:W-:-:S03]  /*24580*/  LEA.HI.X R25, R12, R25, R8, 0x2, P0 ;  /* 0x000000190c197211 */ /* 0x002fc600000f1408 */
[----:B------:R-:W-:Y:S04]  /*24590*/  SHFL.IDX PT, R8, R13, RZ, 0x1c1f ;  /* 0x001c1fff0d087589 */ /* 0x000fe800000e0000 */
[----:B------:R-:W0:Y:S04]  /*245a0*/  SHFL.IDX PT, R9, R25, RZ, 0x1c1f ;  /* 0x001c1fff19097589 */ /* 0x000e2800000e0000 */
[----:B------:R-:W1:Y:S01]  /*245b0*/  SHFL.IDX PT, R11, R25, 0x1, 0x1c1f ;  /* 0x003c1f00190b7f89 */ /* 0x000e6200000e0000 */
[----:B----4-:R-:W-:Y:S01]  /*245c0*/  IMAD.IADD R28, R28, 0x1, R204 ;  /* 0x000000011c1c7824 */ /* 0x010fe200078e02cc */
[----:B------:R-:W-:-:S04]  /*245d0*/  LOP3.LUT P0, RZ, R30, 0x3, RZ, 0xc0, !PT ;  /* 0x000000031eff7812 */ /* 0x000fc8000780c0ff */
[C---:B------:R-:W-:Y:S02]  /*245e0*/  IADD3 R24, R28.reuse, 0x8, RZ ;  /* 0x000000081c187810 */ /* 0x040fe40007ffe0ff */
[-C--:B------:R-:W-:Y:S02]  /*245f0*/  ISETP.GE.OR P3, PT, R28, R103.reuse, P0 ;  /* 0x000000671c00720c */ /* 0x080fe40000766670 */
[----:B------:R-:W-:-:S11]  /*24600*/  ISETP.GE.OR P0, PT, R24, R103, P0 ;  /* 0x000000671800720c */ /* 0x000fd60000706670 */
[----:B0-----:R0:W-:Y:S04]  /*24610*/  @!P3 ST.E desc[UR54][R8.64], R88 ;  /* 0x000000580800b985 */ /* 0x0011e8000c101936 */
[----:B-1----:R0:W-:Y:S01]  /*24620*/  @!P0 ST.E desc[UR54][R10.64], R89 ;  /* 0x000000590a008985 */ /* 0x0021e2000c101936 */
[----:B------:R-:W-:Y:S05]  /*24630*/  @P2 BRA `(.L_x_2481) ;  /* 0x0000000800d42947 */ /* 0x000fea0003800000 */
[----:B------:R-:W1:Y:S01]  /*24640*/  S2R R30, SR_TID.X ;  /* 0x00000000001e7919 */ /* 0x000e620000002100 */
[----:B0-----:R-:W0:Y:S01]  /*24650*/  @P1 LDC R11, c[0x0][0xbec] ;  /* 0x0002fb00ff0b1b82 */ /* 0x001e220000000800 */
[----:B------:R-:W-:-:S07]  /*24660*/  ULDC.64 UR4, c[0x0][0xaa0] ;  /* 0x0002a80000047ab9 */ /* 0x000fce0000000a00 */
[----:B------:R-:W2:Y:S01]  /*24670*/  @P1 LDC R13, c[0x0][0xbf0] ;  /* 0x0002fc00ff0d1b82 */ /* 0x000ea20000000800 */
[C---:B-1----:R-:W-:Y:S02]  /*24680*/  VIADD R107, R30.reuse, 0xffffff80 ;  /* 0xffffff801e6b7836 */ /* 0x042fe40000000000 */
[----:B------:R-:W-:-:S03]  /*24690*/  VIADD R108, R30, 0xffffff80 ;  /* 0xffffff801e6c7836 */ /* 0x000fc60000000000 */
[----:B------:R-:W-:-:S04]  /*246a0*/  SHF.R.S32.HI R107, RZ, 0x1f, R107 ;  /* 0x0000001fff6b7819 */ /* 0x000fc8000001146b */
[----:B------:R-:W-:-:S04]  /*246b0*/  LEA.HI R107, R107, R108, RZ, 0x3 ;  /* 0x0000006c6b6b7211 */ /* 0x000fc800078f18ff */
[----:B------:R-:W-:-:S05]  /*246c0*/  SHF.R.S32.HI R107, RZ, 0x3, R107 ;  /* 0x00000003ff6b7819 */ /* 0x000fca000001146b */
[----:B------:R-:W-:-:S04]  /*246d0*/  IMAD R3, R107, 0x40, R207 ;  /* 0x000000406b037824 */ /* 0x000fc800078e02cf */
[----:B------:R-:W-:-:S03]  /*246e0*/  IMAD.WIDE R60, R3, 0x2, R60 ;  /* 0x00000002033c7825 */ /* 0x000fc600078e023c */
[C---:B------:R-:W-:Y:S02]  /*246f0*/  IADD3 R33, P0, R60.reuse, 0x2000, RZ ;  /* 0x000020003c217810 */ /* 0x040fe40007f1e0ff */
        /* <DEDUP_REMOVED lines=23> */
[----:B------:R-:W-:-:S02]  /*24870*/  LOP3.LUT R48, R49, 0x380, RZ, 0xc0, !PT ;  /* 0x0000038031307812 */ /* 0x000fc400078ec0ff */
[----:B------:R-:W-:Y:S02]  /*24880*/  SHF.R.U64 R9, R9, 0x3, RZ ;  /* 0x0000000309097819 */ /* 0x000fe400000012ff */
[----:B------:R-:W-:Y:S02]  /*24890*/  SHF.R.U64 R0, R0, 0x3, RZ ;  /* 0x0000000300007819 */ /* 0x000fe400000012ff */
[----:B------:R-:W-:Y:S02]  /*248a0*/  SHF.R.U64 R36, R36, 0x3, RZ ;  /* 0x0000000324247819 */ /* 0x000fe400000012ff */
[----:B------:R-:W-:Y:S02]  /*248b0*/  SHF.R.U64 R40, R40, 0x3, RZ ;  /* 0x0000000328287819 */ /* 0x000fe400000012ff */
[----:B------:R-:W-:Y:S02]  /*248c0*/  SHF.R.U64 R44, R44, 0x3, RZ ;  /* 0x000000032c2c7819 */ /* 0x000fe400000012ff */
[----:B------:R-:W-:-:S02]  /*248d0*/  SHF.R.U64 R48, R48, 0x3, RZ ;  /* 0x0000000330307819 */ /* 0x000fc400000012ff */
[----:B------:R-:W-:Y:S01]  /*248e0*/  LOP3.LUT R60, R9, R60, RZ, 0x3c, !PT ;  /* 0x0000003c093c7212 */ /* 0x000fe200078e3cff */
        /* <DEDUP_REMOVED lines=12> */
[----:B------:R-:W-:Y:S01]  /*249b0*/  IMAD.IADD R3, R3, 0x1, R9 ;  /* 0x0000000103037824 */ /* 0x000fe200078e0209 */
[----:B------:R1:W5:Y:S01]  /*249c0*/  LD.E.128 R24, desc[UR54][R60.64] ;  /* 0x000000363c187980 */ /* 0x000362000c101d00 */
[----:B------:R-:W-:-:S02]  /*249d0*/  IMAD R9, R216, 0x20, R107 ;  /* 0x00000020d8097824 */ /* 0x000fc400078e026b */
[----:B------:R-:W-:Y:S01]  /*249e0*/  IMAD.WIDE.U32 R2, R209, UR4, R2 ;  /* 0x00000004d1027c25 */ /* 0x000fe2000f8e0002 */
[----:B------:R-:W5:Y:S01]  /*249f0*/  LD.E.128 R36, desc[UR54][R36.64] ;  /* 0x0000003624247980 */ /* 0x000f62000c101d00 */
[----:B------:R-:W-:-:S03]  /*24a00*/  SHF.R.S32.HI R4, RZ, 0x1f, R105 ;  /* 0x0000001fff047819 */ /* 0x000fc60000011469 */
[----:B------:R-:W5:Y:S01]  /*24a10*/  LD.E.128 R40, desc[UR54][R40.64] ;  /* 0x0000003628287980 */ /* 0x000f62000c101d00 */
[----:B------:R-:W-:-:S03]  /*24a20*/  IMAD.IADD R8, R204, 0x1, R9 ;  /* 0x00000001cc087824 */ /* 0x000fc600078e0209 */
[----:B------:R-:W5:Y:S04]  /*24a30*/  LD.E.128 R44, desc[UR54][R44.64] ;  /* 0x000000362c2c7980 */ /* 0x000f68000c101d00 */
[----:B------:R-:W5:Y:S04]  /*24a40*/  LD.E.128 R48, desc[UR54][R48.64] ;  /* 0x0000003630307980 */ /* 0x000f68000c101d00 */
[----:B------:R-:W5:Y:S01]  /*24a50*/  LD.E.128 R52, desc[UR54][R52.64] ;  /* 0x0000003634347980 */ /* 0x000f62000c101d00 */
[----:B------:R-:W-:Y:S01]  /*24a60*/  IMAD R3, R209, UR5, R3 ;  /* 0x00000005d1037c24 */ /* 0x000fe2000f8e0203 */
[----:B------:R-:W-:Y:S01]  /*24a70*/  ULDC.64 UR4, c[0x0][0xaf0] ;  /* 0x0002bc0000047ab9 */ /* 0x000fe20000000a00 */
[----:B------:R-:W-:Y:S01]  /*24a80*/  @!PT LDS RZ, [RZ] ;  /* 0x00000000fffff984 */ /* 0x000fe20000000800 */
[----:B------:R-:W-:Y:S01]  /*24a90*/  @!PT LDS RZ, [RZ] ;  /* 0x00000000fffff984 */ /* 0x000fe20000000800 */
[----:B------:R-:W-:Y:S01]  /*24aa0*/  @!PT LDS RZ, [RZ] ;  /* 0x00000000fffff984 */ /* 0x000fe20000000800 */
[----:B------:R-:W-:Y:S01]  /*24ab0*/  @!PT LDS RZ, [RZ] ;  /* 0x00000000fffff984 */ /* 0x000fe20000000800 */
[----:B------:R3:W-:Y:S06]  /*24ac0*/  MEMBAR.ALL.CTA ;  /* 0x0000000000007992 */ /* 0x0007ec0000008000 */
[----:B---3--:R-:W3:Y:S01]  /*24ad0*/  FENCE.VIEW.ASYNC.S ;  /* 0x00000000000073c6 */ /* 0x008ee20000000000 */
[----:B------:R-:W-:-:S02]  /*24ae0*/  IMAD R4, R4, UR4, RZ ;  /* 0x0000000404047c24 */ /* 0x000fc4000f8e02ff */
[----:B0-----:R-:W-:-:S04]  /*24af0*/  @P1 IMAD.HI.U32 R0, R8, R11, RZ ;  /* 0x0000000b08001227 */ /* 0x001fc800078e00ff */
[----:B------:R-:W-:Y:S01]  /*24b00*/  IMAD.MOV.U32 R9, RZ, RZ, R8 ;  /* 0x000000ffff097224 */ /* 0x000fe200078e0008 */
[----:B--2---:R-:W-:Y:S01]  /*24b10*/  @P1 SHF.R.U32.HI R9, RZ, R13, R0 ;  /* 0x0000000dff091219 */ /* 0x004fe20000011600 */
[C---:B------:R-:W-:Y:S02]  /*24b20*/  IMAD R11, R105.reuse, UR5, R4 ;  /* 0x00000005690b7c24 */ /* 0x040fe4000f8e0204 */
[----:B------:R-:W-:Y:S01]  /*24b30*/  IMAD.WIDE.U32 R2, R105, UR4, R2 ;  /* 0x0000000469027c25 */ /* 0x000fe2000f8e0002 */
[----:B------:R-:W-:Y:S01]  /*24b40*/  SHF.R.S32.HI R4, RZ, 0x1f, R9 ;  /* 0x0000001fff047819 */ /* 0x000fe20000011409 */
[----:B------:R-:W-:Y:S02]  /*24b50*/  ULDC.64 UR4, c[0x0][0xae0] ;  /* 0x0002b80000047ab9 */ /* 0x000fe40000000a00 */
[----:B------:R-:W-:Y:S01]  /*24b60*/  IMAD.IADD R3, R3, 0x1, R11 ;  /* 0x0000000103037824 */ /* 0x000fe200078e020b */
[----:B------:R-:W-:Y:S01]  /*24b70*/  IADD3 R11, -R9, RZ, RZ ;  /* 0x000000ff090b7210 */ /* 0x000fe20007ffe1ff */
[----:B------:R-:W-:-:S02]  /*24b80*/  VIADD R0, R16, 0x29820 ;  /* 0x0002982010007836 */ /* 0x000fc40000000000 */
[----:B------:R-:W-:Y:S02]  /*24b90*/  IMAD R4, R4, UR4, RZ ;  /* 0x0000000404047c24 */ /* 0x000fe4000f8e02ff */
[----:B------:R-:W-:Y:S01]  /*24ba0*/  IMAD R11, R104, R11, R8 ;  /* 0x0000000b680b7224 */ /* 0x000fe200078e0208 */
[----:B------:R-:W-:Y:S01]  /*24bb0*/  PRMT R0, RZ, 0x654, R0 ;  /* 0x00000654ff007816 */ /* 0x000fe20000000000 */
[C---:B------:R-:W-:Y:S02]  /*24bc0*/  IMAD R13, R9.reuse, UR5, R4 ;  /* 0x00000005090d7c24 */ /* 0x040fe4000f8e0204 */
[----:B------:R-:W-:Y:S01]  /*24bd0*/  IMAD.WIDE.U32 R2, R9, UR4, R2 ;  /* 0x0000000409027c25 */ /* 0x000fe2000f8e0002 */
[----:B---3--:R0:W-:Y:S01]  /*24be0*/  SYNCS.ARRIVE.TRANS64.RED.A1T0 RZ, [R0+URZ], RZ ;  /* 0x000000ff00ff79a7 */ /* 0x0081e2000810043f */
[----:B------:R-:W-:Y:S02]  /*24bf0*/  ULDC.64 UR4, c[0x0][0xad8] ;  /* 0x0002b60000047ab9 */ /* 0x000fe40000000a00 */
[----:B------:R-:W-:Y:S01]  /*24c00*/  IMAD.IADD R3, R3, 0x1, R13 ;  /* 0x0000000103037824 */ /* 0x000fe200078e020d */
[----:B0-----:R-:W-:Y:S01]  /*24c10*/  SHF.R.S32.HI R0, RZ, 0x1f, R11 ;  /* 0x0000001fff007819 */ /* 0x001fe2000001140b */
[----:B------:R-:W-:-:S04]  /*24c20*/  IMAD.WIDE.U32 R8, R11, UR4, R2 ;  /* 0x000000040b087c25 */ /* 0x000fc8000f8e0002 */
[----:B------:R-:W-:-:S04]  /*24c30*/  IMAD R0, R0, UR4, RZ ;  /* 0x0000000400007c24 */ /* 0x000fc8000f8e02ff */
[----:B------:R-:W-:Y:S01]  /*24c40*/  IMAD R3, R11, UR5, R0 ;  /* 0x000000050b037c24 */ /* 0x000fe2000f8e0200 */
[----:B------:R-:W-:Y:S02]  /*24c50*/  ULDC.64 UR4, c[0x0][0xa80] ;  /* 0x0002a00000047ab9 */ /* 0x000fe40000000a00 */
[----:B------:R-:W-:Y:S01]  /*24c60*/  LEA R2, P0, R8, UR4, 0x1 ;  /* 0x0000000408027c11 */ /* 0x000fe2000f8008ff */
[----:B------:R-:W-:Y:S01]  /*24c70*/  IMAD.IADD R3, R9, 0x1, R3 ;  /* 0x0000000109037824 */ /* 0x000fe200078e0203 */
[----:B------:R-:W-:-:S04]  /*24c80*/  UMOV UR4, 0xffffffff ;  /* 0xffffffff00047882 */ /* 0x000fc80000000000 */
[----:B------:R-:W-:Y:S01]  /*24c90*/  LEA.HI.X R3, R8, UR5, R3, 0x1, P0 ;  /* 0x0000000508037c11 */ /* 0x000fe200080f0c03 */
[----:B-1----:R-:W-:Y:S06]  /*24ca0*/  BRA.DIV UR4, `(.L_x_2482) ;  /* 0x000000c204fc7947 */ /* 0x002fec000b800000 */
[----:B------:R0:W1:Y:S04]  /*24cb0*/  SHFL.IDX PT, R0, R3, RZ, 0x181f ;  /* 0x00181fff03007589 */ /* 0x00006800000e0000 */
[----:B------:R0:W2:Y:S02]  /*24cc0*/  SHFL.IDX PT, R14, R2, RZ, 0x181f ;  /* 0x00181fff020e7589 */ /* 0x0000a400000e0000 */
.L_x_2737:
        /* <DEDUP_REMOVED lines=15> */
.L_x_2484:
[----:B------:R-:W-:Y:S05]  /*24dc0*/  BSYNC B1 ;  /* 0x0000000000017941 */ /* 0x000fea0003800000 */
.L_x_2483:
[----:B------:R-:W-:-:S03]  /*24dd0*/  UMOV UR4, 0xffffffff ;  /* 0xffffffff00047882 */ /* 0x000fc60000000000 */
[----:B------:R-:W-:Y:S05]  /*24de0*/  BRA.DIV UR4, `(.L_x_2485) ;  /* 0x000000c204e07947 */ /* 0x000fea000b800000 */
[----:B-1----:R1:W4:Y:S04]  /*24df0*/  SHFL.IDX PT, R0, R3, 0x1, 0x181f ;  /* 0x00381f0003007f89 */ /* 0x00232800000e0000 */
[----:B--23--:R1:W2:Y:S02]  /*24e00*/  SHFL.IDX PT, R14, R2, 0x1, 0x181f ;  /* 0x00381f00020e7f89 */ /* 0x00c2a400000e0000 */
.L_x_2741:
        /* <DEDUP_REMOVED lines=13> */
[----:B-----5:R3:W-:Y:S04]  /*24ee0*/  @!P2 ST.E.128 desc[UR54][R8.64], R28 ;  /* 0x0000001c0800a985 */ /* 0x0207e8000c101d36 */
[----:B------:R3:W-:Y:S02]  /*24ef0*/  @!P3 ST.E.128 desc[UR54][R14.64], R44 ;  /* 0x0000002c0e00b985 */ /* 0x0007e4000c101d36 */
.L_x_2487:
[----:B------:R-:W-:Y:S05]  /*24f00*/  BSYNC B1 ;  /* 0x0000000000017941 */ /* 0x000fea0003800000 */
.L_x_2486:
[----:B------:R-:W-:-:S03]  /*24f10*/  UMOV UR4, 0xffffffff ;  /* 0xffffffff00047882 */ /* 0x000fc60000000000 */
[----:B------:R-:W-:Y:S05]  /*24f20*/  BRA.DIV UR4, `(.L_x_2488) ;  /* 0x000000c204d87947 */ /* 0x000fea000b800000 */
[----:B----4-:R4:W0:Y:S04]  /*24f30*/  SHFL.IDX PT, R0, R3, 0x2, 0x181f ;  /* 0x00581f0003007f89 */ /* 0x01082800000e0000 */
[----:B--23--:R4:W2:Y:S02]  /*24f40*/  SHFL.IDX PT, R14, R2, 0x2, 0x181f ;  /* 0x00581f00020e7f89 */ /* 0x00c8a400000e0000 */
.L_x_2745:
        /* <DEDUP_REMOVED lines=13> */
[----:B-----5:R3:W-:Y:S04]  /*25020*/  @!P2 ST.E.128 desc[UR54][R8.64], R32 ;  /* 0x000000200800a985 */ /* 0x0207e8000c101d36 */
[----:B------:R3:W-:Y:S02]  /*25030*/  @!P3 ST.E.128 desc[UR54][R14.64], R48 ;  /* 0x000000300e00b985 */ /* 0x0007e4000c101d36 */
.L_x_2490:
[----:B------:R-:W-:Y:S05]  /*25040*/  BSYNC B1 ;  /* 0x0000000000017941 */ /* 0x000fea0003800000 */
.L_x_2489:
[----:B------:R-:W-:-:S03]  /*25050*/  UMOV UR4, 0xffffffff ;  /* 0xffffffff00047882 */ /* 0x000fc60000000000 */
[----:B------:R-:W-:Y:S05]  /*25060*/  BRA.DIV UR4, `(.L_x_2491) ;  /* 0x000000c204d07947 */ /* 0x000fea000b800000 */
[----:B0-----:R0:W0:Y:S04]  /*25070*/  SHFL.IDX PT, R0, R3, 0x3, 0x181f ;  /* 0x00781f0003007f89 */ /* 0x00102800000e0000 */
[----:B--23--:R2:W3:Y:S02]  /*25080*/  SHFL.IDX PT, R14, R2, 0x3, 0x181f ;  /* 0x00781f00020e7f89 */ /* 0x00c4e400000e0000 */
.L_x_2749:
[----:B-12-4-:R-:W-:-:S05]  /*25090*/  VIADD R2, R204, 0x60 ;  /* 0x00000060cc027836 */ /* 0x016fca0000000000 */
[----:B------:R-:W-:-:S13]  /*250a0*/  ISETP.GE.AND P0, PT, R2, R103, PT ;  /* 0x000000670200720c */ /* 0x000fda0003f06270 */
[----:B------:R-:W-:Y:S05]  /*250b0*/  @P0 BRA `(.L_x_2492) ;  /* 0x0000001c00980947 */ /* 0x000fea0003800000 */
[----:B------:R-:W-:Y:S01]  /*250c0*/  ULDC UR4, c[0x0][0xac8] ;  /* 0x0002b20000047ab9 */ /* 0x000fe20000000800 */
[----:B------:R-:W-:Y:S02]  /*250d0*/  SHF.R.S32.HI R4, RZ, 0x1f, R207 ;  /* 0x0000001fff047819 */ /* 0x000fe400000114cf */
[----:B------:R-:W-:-:S13]  /*250e0*/  ISETP.GE.AND P1, PT, R207, UR4, PT ;  /* 0x00000004cf007c0c */ /* 0x000fda000bf26270 */
[----:B---3--:R-:W-:-:S04]  /*250f0*/  @!P1 LEA R2, P0, R207, R14, 0x1 ;  /* 0x0000000ecf029211 */ /* 0x008fc800078008ff */
[----:B0-----:R-:W-:Y:S02]  /*25100*/  @!P1 LEA.HI.X R3, R207, R0, R4, 0x1, P0 ;  /* 0x00000000cf039211 */ /* 0x001fe400000f0c04 */
[----:B------:R-:W-:-:S03]  /*25110*/  ISETP.GE.AND P0, PT, R215, UR4, PT ;  /* 0x00000004d7007c0c */ /* 0x000fc6000bf06270 */
[----:B-----5:R0:W-:Y:S10]  /*25120*/  @!P1 ST.E.128 desc[UR54][R2.64], R36 ;  /* 0x0000002402009985 */ /* 0x0201f4000c101d36 */
[----:B------:R-:W-:Y:S05]  /*25130*/  @P0 BRA `(.L_x_2492) ;  /* 0x0000001c00780947 */ /* 0x000fea0003800000 */
[----:B------:R-:W-:Y:S02]  /*25140*/  SHF.R.S32.HI R4, RZ, 0x1f, R215 ;  /* 0x0000001fff047819 */ /* 0x000fe400000114d7 */
[----:B------:R-:W-:-:S04]  /*25150*/  LEA R14, P0, R215, R14, 0x1 ;  /* 0x0000000ed70e7211 */ /* 0x000fc800078008ff */
[----:B------:R-:W-:-:S05]  /*25160*/  LEA.HI.X R15, R215, R0, R4, 0x1, P0 ;  /* 0x00000000d70f7211 */ /* 0x000fca00000f0c04 */
[----:B------:R1:W-:Y:S01]  /*25170*/  ST.E.128 desc[UR54][R14.64], R52 ;  /* 0x000000340e007985 */ /* 0x0003e2000c101d36 */
[----:B------:R-:W-:Y:S05]  /*25180*/  BRA `(.L_x_2492) ;  /* 0x0000001c00647947 */ /* 0x000fea0003800000 */
.L_x_2481:
[----:B------:R-:W-:Y:S01]  /*25190*/  ULDC.64 UR4, c[0x0][0xb08] ;  /* 0x0002c20000047ab9 */ /* 0x000fe20000000a00 */
[----:B------:R-:W1:Y:S01]  /*251a0*/  @P1 LDC R12, c[0x0][0xbec] ;  /* 0x0002fb00ff0c1b82 */ /* 0x000e620000000800 */
[----:B------:R-:W-:Y:S01]  /*251b0*/  IMAD R106, R106, UR4, RZ ;  /* 0x000000046a6a7c24 */ /* 0x000fe2000f8e02ff */
[----:B0-----:R-:W-:Y:S01]  /*251c0*/  SHF.R.S32.HI R10, RZ, 0x1f, R105 ;  /* 0x0000001fff0a7819 */ /* 0x001fe20000011469 */
[----:B------:R-:W-:-:S04]  /*251d0*/  IMAD.WIDE.U32 R8, R101, UR4, RZ ;  /* 0x0000000465087c25 */ /* 0x000fc8000f8e00ff */
[----:B------:R-:W-:Y:S01]  /*251e0*/  IMAD R101, R101, UR5, R106 ;  /* 0x0000000565657c24 */ /* 0x000fe2000f8e026a */
[----:B------:R-:W0:Y:S01]  /*251f0*/  @P1 LDC R15, c[0x0][0xbf0] ;  /* 0x0002fc00ff0f1b82 */ /* 0x000e220000000800 */
[----:B------:R-:W-:Y:S01]  /*25200*/  ULDC.64 UR4, c[0x0][0xb38] ;  /* 0x0002ce0000047ab9 */ /* 0x000fe20000000a00 */
[----:B------:R-:W-:Y:S02]  /*25210*/  IMAD.MOV.U32 R11, RZ, RZ, R35 ;  /* 0x000000ffff0b7224 */ /* 0x000fe400078e0023 */
[----:B------:R-:W-:Y:S01]  /*25220*/  IADD3 R9, R9, R101, RZ ;  /* 0x0000006509097210 */ /* 0x000fe20007ffe0ff */
[----:B------:R-:W-:Y:S02]  /*25230*/  VIADD R29, R208, 0x8 ;  /* 0x00000008d01d7836 */ /* 0x000fe40000000000 */
[----:B------:R-:W-:-:S03]  /*25240*/  IMAD.WIDE.U32 R8, R209, UR4, R8 ;  /* 0x00000004d1087c25 */ /* 0x000fc6000f8e0008 */
[----:B------:R-:W-:Y:S01]  /*25250*/  SHF.R.S32.HI R30, RZ, 0x1f, R29 ;  /* 0x0000001fff1e7819 */ /* 0x000fe2000001141d */
        /* <DEDUP_REMOVED lines=35> */
.L_x_2752:
        /* <DEDUP_REMOVED lines=11> */
[-C--:B--2---:R-:W-:Y:S01]  /*25540*/  @!P0 MOV R10, R14.reuse ;  /* 0x0000000e000a8202 */ /* 0x084fe20000000f00 */
[----:B-1----:R-:W-:Y:S01]  /*25550*/  @!P0 IMAD.MOV.U32 R11, RZ, RZ, R25 ;  /* 0x000000ffff0b8224 */ /* 0x002fe200078e0019 */
[C---:B------:R-:W-:Y:S01]  /*25560*/  @!P3 LEA R8, P4, R29.reuse, R14, 0x2 ;  /* 0x0000000e1d08b211 */ /* 0x040fe200078810ff */
[----:B------:R-:W-:Y:S02]  /*25570*/  @!P0 IMAD.MOV.U32 R12, RZ, RZ, R102 ;  /* 0x000000ffff0c8224 */ /* 0x000fe400078e0066 */
[----:B------:R-:W-:Y:S01]  /*25580*/  @!P0 IMAD.WIDE R10, R208, 0x4, R10 ;  /* 0x00000004d00a8825 */ /* 0x000fe200078e020a */
[----:B------:R-:W-:-:S03]  /*25590*/  @!P3 LEA.HI.X R9, R29, R25, R30, 0x2, P4 ;  /* 0x000000191d09b211 */ /* 0x000fc600020f141e */
[----:B------:R-:W-:-:S05]  /*255a0*/  @!P0 IMAD.MOV.U32 R13, RZ, RZ, R99 ;  /* 0x000000ffff0d8224 */ /* 0x000fca00078e0063 */
        /* <DEDUP_REMOVED lines=9> */
[----:B-1----:R-:W-:Y:S01]  /*25640*/  @!P2 IMAD.MOV.U32 R12, RZ, RZ, R97 ;  /* 0x000000ffff0ca224 */ /* 0x002fe200078e0061 */
[----:B------:R-:W-:Y:S01]  /*25650*/  @!P1 LEA R8, P5, R236, R14, 0x2 ;  /* 0x0000000eec089211 */ /* 0x000fe200078a10ff */
[----:B------:R-:W-:-:S03]  /*25660*/  @!P2 IMAD.MOV.U32 R13, RZ, RZ, R96 ;  /* 0x000000ffff0da224 */ /* 0x000fc600078e0060 */
[----:B------:R-:W-:Y:S02]  /*25670*/  @!P1 LEA.HI.X R9, R236, R25, R15, 0x2, P5 ;  /* 0x00000019ec099211 */ /* 0x000fe400028f140f */
[----:B------:R1:W-:Y:S01]  /*25680*/  @!P2 ST.E.64 desc[UR54][R10.64], R12 ;  /* 0x0000000c0a00a985 */ /* 0x0003e2000c101b36 */
[----:B------:R-:W-:Y:S02]  /*25690*/  ISETP.GE.AND P2, PT, R233, UR4, PT ;  /* 0x00000004e9007c0c */ /* 0x000fe4000bf46270 */
[----:B------:R-:W-:Y:S02]  /*256a0*/  SHF.R.S32.HI R15, RZ, 0x1f, R234 ;  /* 0x0000001fff0f7819 */ /* 0x000fe400000114ea */
[----:B-1----:R-:W-:Y:S01]  /*256b0*/  @!P1 MOV R10, R78 ;  /* 0x0000004e000a9202 */ /* 0x002fe20000000f00 */
[----:B------:R-:W-:Y:S01]  /*256c0*/  @!P1 IMAD.MOV.U32 R11, RZ, RZ, R77 ;  /* 0x000000ffff0b9224 */ /* 0x000fe200078e004d */
[----:B------:R-:W-:-:S04]  /*256d0*/  @!P0 LEA R12, P4, R235, R14, 0x2 ;  /* 0x0000000eeb0c8211 */ /* 0x000fc800078810ff */
[----:B------:R1:W-:Y:S01]  /*256e0*/  @!P1 ST.E.64 desc[UR54][R8.64], R10 ;  /* 0x0000000a08009985 */ /* 0x0003e2000c101b36 */
[-C--:B------:R-:W-:Y:S02]  /*256f0*/  @!P0 LEA.HI.X R13, R235, R25.reuse, R31, 0x2, P4 ;  /* 0x00000019eb0d8211 */ /* 0x080fe400020f141f */
[----:B------:R-:W-:Y:S02]  /*25700*/  ISETP.GE.AND P1, PT, R232, UR4, PT ;  /* 0x00000004e8007c0c */ /* 0x000fe4000bf26270 */
[----:B------:R-:W-:Y:S01]  /*25710*/  SHF.R.S32.HI R31, RZ, 0x1f, R233 ;  /* 0x0000001fff1f7819 */ /* 0x000fe200000114e9 */
[----:B-1----:R-:W-:Y:S01]  /*25720*/  @!P0 IMAD.MOV.U32 R10, RZ, RZ, R2 ;  /* 0x000000ffff0a8224 */ /* 0x002fe200078e0002 */
[C---:B------:R-:W-:Y:S01]  /*25730*/  @!P3 LEA R8, P5, R234.reuse, R14, 0x2 ;  /* 0x0000000eea08b211 */ /* 0x040fe200078a10ff */
[----:B------:R-:W-:Y:S02]  /*25740*/  @!P0 IMAD.MOV.U32 R11, RZ, RZ, R79 ;  /* 0x000000ffff0b8224 */ /* 0x000fe400078e004f */
[----:B------:R-:W-:Y:S01]  /*25750*/  @!P3 IMAD.MOV.U32 R2, RZ, RZ, R3 ;  /* 0x000000ffff02b224 */ /* 0x000fe200078e0003 */
[----:B------:R-:W-:Y:S01]  /*25760*/  @!P3 LEA.HI.X R9, R234, R25, R15, 0x2, P5 ;  /* 0x00000019ea09b211 */ /* 0x000fe200028f140f */
[----:B------:R-:W-:Y:S01]  /*25770*/  @!P3 IMAD.MOV.U32 R3, RZ, RZ, R0 ;  /* 0x000000ffff03b224 */ /* 0x000fe200078e0000 */
[----:B------:R1:W-:Y:S01]  /*25780*/  @!P0 ST.E.64 desc[UR54][R12.64], R10 ;  /* 0x0000000a0c008985 */ /* 0x0003e2000c101b36 */
[----:B------:R-:W-:-:S02]  /*25790*/  ISETP.GE.AND P0, PT, R231, UR4, PT ;  /* 0x00000004e7007c0c */ /* 0x000fc4000bf06270 */
[----:B------:R-:W-:Y:S01]  /*257a0*/  SHF.R.S32.HI R15, RZ, 0x1f, R232 ;  /* 0x0000001fff0f7819 */ /* 0x000fe200000114e8 */
[----:B------:R2:W-:Y:S01]  /*257b0*/  @!P3 ST.E.64 desc[UR54][R8.64], R2 ;  /* 0x000000020800b985 */ /* 0x0005e2000c101b36 */
[----:B------:R-:W-:Y:S02]  /*257c0*/  ISETP.GE.AND P3, PT, R230, UR4, PT ;  /* 0x00000004e6007c0c */ /* 0x000fe4000bf66270 */
[----:B------:R-:W-:Y:S02]  /*257d0*/  SHF.R.S32.HI R0, RZ, 0x1f, R224 ;  /* 0x0000001fff007819 */ /* 0x000fe400000114e0 */
[----:B-1----:R-:W-:-:S04]  /*257e0*/  @!P2 LEA R10, P5, R233, R14, 0x2 ;  /* 0x0000000ee90aa211 */ /* 0x002fc800078a10ff */
[-C--:B------:R-:W-:Y:S01]  /*257f0*/  @!P2 LEA.HI.X R11, R233, R25.reuse, R31, 0x2, P5 ;  /* 0x00000019e90ba211 */ /* 0x080fe200028f141f */
[----:B--2---:R-:W-:Y:S01]  /*25800*/  @!P2 IMAD.MOV.U32 R8, RZ, RZ, R21 ;  /* 0x000000ffff08a224 */ /* 0x004fe200078e0015 */
[C---:B------:R-:W-:Y:S01]  /*25810*/  @!P1 LEA R2, P4, R232.reuse, R14, 0x2 ;  /* 0x0000000ee8029211 */ /* 0x040fe200078810ff */
[----:B------:R-:W-:Y:S01]  /*25820*/  @!P2 IMAD.MOV.U32 R9, RZ, RZ, R4 ;  /* 0x000000ffff09a224 */ /* 0x000fe200078e0004 */
[----:B------:R-:W-:Y:S02]  /*25830*/  ISETP.GE.AND P5, PT, R229, UR4, PT ;  /* 0x00000004e5007c0c */ /* 0x000fe4000bfa6270 */
[----:B------:R-:W-:Y:S01]  /*25840*/  @!P1 MOV R21, R20 ;  /* 0x0000001400159202 */ /* 0x000fe20000000f00 */
[----:B------:R-:W-:Y:S01]  /*25850*/  @!P1 IMAD.MOV.U32 R20, RZ, RZ, R40 ;  /* 0x000000ffff149224 */ /* 0x000fe200078e0028 */
[----:B------:R-:W-:Y:S01]  /*25860*/  @!P1 LEA.HI.X R3, R232, R25, R15, 0x2, P4 ;  /* 0x00000019e8039211 */ /* 0x000fe200020f140f */
[----:B------:R1:W-:Y:S01]  /*25870*/  @!P2 ST.E.64 desc[UR54][R10.64], R8 ;  /* 0x000000080a00a985 */ /* 0x0003e2000c101b36 */
[----:B------:R-:W-:-:S02]  /*25880*/  SHF.R.S32.HI R15, RZ, 0x1f, R231 ;  /* 0x0000001fff0f7819 */ /* 0x000fc400000114e7 */
[----:B------:R-:W-:Y:S01]  /*25890*/  SHF.R.S32.HI R4, RZ, 0x1f, R225 ;  /* 0x0000001fff047819 */ /* 0x000fe200000114e1 */
[----:B------:R2:W-:Y:S01]  /*258a0*/  @!P1 ST.E.64 desc[UR54][R2.64], R20 ;  /* 0x0000001402009985 */ /* 0x0005e2000c101b36 */
[----:B------:R-:W-:Y:S02]  /*258b0*/  ISETP.GE.AND P1, PT, R228, UR4, PT ;  /* 0x00000004e4007c0c */ /* 0x000fe4000bf26270 */
[CC--:B-1----:R-:W-:Y:S01]  /*258c0*/  @!P0 LEA R8, P2, R231.reuse, R14.reuse, 0x2 ;  /* 0x0000000ee7088211 */ /* 0x0c2fe200078410ff */
[----:B------:R-:W-:Y:S02]  /*258d0*/  @!P0 IMAD.MOV.U32 R10, RZ, RZ, R43 ;  /* 0x000000ffff0a8224 */ /* 0x000fe400078e002b */
[----:B------:R-:W-:Y:S01]  /*258e0*/  @!P0 IMAD.MOV.U32 R11, RZ, RZ, R41 ;  /* 0x000000ffff0b8224 */ /* 0x000fe200078e0029 */
[----:B------:R-:W-:Y:S01]  /*258f0*/  @!P0 LEA.HI.X R9, R231, R25, R15, 0x2, P2 ;  /* 0x00000019e7098211 */ /* 0x000fe200010f140f */
[----:B------:R-:W-:Y:S01]  /*25900*/  @!P3 IMAD.MOV.U32 R43, RZ, RZ, R42 ;  /* 0x000000ffff2bb224 */ /* 0x000fe200078e002a */
[-C--:B--2---:R-:W-:Y:S01]  /*25910*/  @!P3 LEA R2, P4, R230, R14.reuse, 0x2 ;  /* 0x0000000ee602b211 */ /* 0x084fe200078810ff */
[----:B------:R-:W-:Y:S01]  /*25920*/  @!P3 IMAD.MOV.U32 R42, RZ, RZ, R44 ;  /* 0x000000ffff2ab224 */ /* 0x000fe200078e002c */
[----:B------:R-:W-:Y:S01]  /*25930*/  SHF.R.S32.HI R15, RZ, 0x1f, R230 ;  /* 0x0000001fff0f7819 */ /* 0x000fe200000114e6 */
[----:B------:R1:W-:Y:S01]  /*25940*/  @!P0 ST.E.64 desc[UR54][R8.64], R10 ;  /* 0x0000000a08008985 */ /* 0x0003e2000c101b36 */
[----:B------:R-:W-:-:S02]  /*25950*/  @!P5 LEA R12, P2, R229, R14, 0x2 ;  /* 0x0000000ee50cd211 */ /* 0x000fc400078410ff */
[-C--:B------:R-:W-:Y:S02]  /*25960*/  @!P3 LEA.HI.X R3, R230, R25.reuse, R15, 0x2, P4 ;  /* 0x00000019e603b211 */ /* 0x080fe400020f140f */
[----:B------:R-:W-:Y:S02]  /*25970*/  SHF.R.S32.HI R15, RZ, 0x1f, R229 ;  /* 0x0000001fff0f7819 */ /* 0x000fe400000114e5 */
[----:B------:R-:W-:Y:S01]  /*25980*/  ISETP.GE.AND P0, PT, R227, UR4, PT ;  /* 0x00000004e3007c0c */ /* 0x000fe2000bf06270 */
[----:B------:R2:W-:Y:S01]  /*25990*/  @!P3 ST.E.64 desc[UR54][R2.64], R42 ;  /* 0x0000002a0200b985 */ /* 0x0005e2000c101b36 */
[----:B------:R-:W-:Y:S02]  /*259a0*/  @!P5 LEA.HI.X R13, R229, R25, R15, 0x2, P2 ;  /* 0x00000019e50dd211 */ /* 0x000fe400010f140f */
[----:B------:R-:W-:Y:S02]  /*259b0*/  ISETP.GE.AND P3, PT, R226, UR4, PT ;  /* 0x00000004e2007c0c */ /* 0x000fe4000bf66270 */
[----:B------:R-:W-:-:S02]  /*259c0*/  ISETP.GE.AND P4, PT, R224, UR4, PT ;  /* 0x00000004e0007c0c */ /* 0x000fc4000bf86270 */
[C---:B-1----:R-:W-:Y:S02]  /*259d0*/  @!P1 LEA R8, P2, R228.reuse, R14, 0x2 ;  /* 0x0000000ee4089211 */ /* 0x042fe400078410ff */
[----:B------:R-:W-:Y:S02]  /*259e0*/  SHF.R.S32.HI R15, RZ, 0x1f, R227 ;  /* 0x0000001fff0f7819 */ /* 0x000fe400000114e3 */
[----:B------:R-:W-:Y:S01]  /*259f0*/  @!P1 LEA.HI.X R9, R228, R25, R28, 0x2, P2 ;  /* 0x00000019e4099211 */ /* 0x000fe200010f141c */
[----:B------:R-:W-:Y:S02]  /*25a00*/  @!P0 IMAD.MOV.U32 R10, RZ, RZ, R51 ;  /* 0x000000ffff0a8224 */ /* 0x000fe400078e0033 */
[----:B--2---:R-:W-:Y:S01]  /*25a10*/  @!P5 IMAD.MOV.U32 R2, RZ, RZ, R47 ;  /* 0x000000ffff02d224 */ /* 0x004fe200078e002f */
[----:B------:R-:W-:Y:S01]  /*25a20*/  @!P1 MOV R47, R46 ;  /* 0x0000002e002f9202 */ /* 0x000fe20000000f00 */
[----:B------:R-:W-:Y:S02]  /*25a30*/  @!P5 IMAD.MOV.U32 R3, RZ, RZ, R45 ;  /* 0x000000ffff03d224 */ /* 0x000fe400078e002d */
[----:B------:R-:W-:-:S02]  /*25a40*/  @!P1 IMAD.MOV.U32 R46, RZ, RZ, R48 ;  /* 0x000000ffff2e9224 */ /* 0x000fc400078e0030 */
[----:B------:R-:W-:Y:S01]  /*25a50*/  @!P0 IMAD.MOV.U32 R11, RZ, RZ, R49 ;  /* 0x000000ffff0b8224 */ /* 0x000fe200078e0031 */
[----:B------:R1:W-:Y:S01]  /*25a60*/  @!P5 ST.E.64 desc[UR54][R12.64], R2 ;  /* 0x000000020c00d985 */ /* 0x0003e2000c101b36 */
[----:B------:R-:W-:Y:S01]  /*25a70*/  ISETP.GE.AND P5, PT, R225, UR4, PT ;  /* 0x00000004e1007c0c */ /* 0x000fe2000bfa6270 */
[----:B------:R-:W-:Y:S02]  /*25a80*/  @!P3 IMAD.MOV.U32 R51, RZ, RZ, R50 ;  /* 0x000000ffff33b224 */ /* 0x000fe400078e0032 */
[----:B------:R2:W-:Y:S01]  /*25a90*/  @!P1 ST.E.64 desc[UR54][R8.64], R46 ;  /* 0x0000002e08009985 */ /* 0x0005e2000c101b36 */
[----:B------:R-:W-:Y:S01]  /*25aa0*/  @!P3 IMAD.MOV.U32 R50, RZ, RZ, R80 ;  /* 0x000000ffff32b224 */ /* 0x000fe200078e0050 */
[----:B-1----:R-:W-:-:S08]  /*25ab0*/  @!P0 LEA R2, P2, R227, R14, 0x2 ;  /* 0x0000000ee3028211 */ /* 0x002fd000078410ff */
[----:B------:R-:W-:Y:S02]  /*25ac0*/  @!P5 IMAD.MOV.U32 R80, RZ, RZ, R83 ;  /* 0x000000ffff50d224 */ /* 0x000fe400078e0053 */
[----:B------:R-:W-:Y:S01]  /*25ad0*/  @!P4 IMAD.MOV.U32 R83, RZ, RZ, R82 ;  /* 0x000000ffff53c224 */ /* 0x000fe200078e0052 */
[-C--:B------:R-:W-:Y:S02]  /*25ae0*/  @!P0 LEA.HI.X R3, R227, R25.reuse, R15, 0x2, P2 ;  /* 0x00000019e3038211 */ /* 0x080fe400010f140f */
[C---:B--2---:R-:W-:Y:S02]  /*25af0*/  @!P3 LEA R8, P1, R226.reuse, R14, 0x2 ;  /* 0x0000000ee208b211 */ /* 0x044fe400078210ff */
[----:B------:R-:W-:Y:S01]  /*25b00*/  SHF.R.S32.HI R15, RZ, 0x1f, R226 ;  /* 0x0000001fff0f7819 */ /* 0x000fe200000114e2 */
[----:B------:R1:W-:Y:S01]  /*25b10*/  @!P0 ST.E.64 desc[UR54][R2.64], R10 ;  /* 0x0000000a02008985 */ /* 0x0003e2000c101b36 */
[----:B------:R-:W-:Y:S02]  /*25b20*/  @!P4 MOV R82, R84 ;  /* 0x000000540052c202 */ /* 0x000fe40000000f00 */
[----:B------:R-:W-:-:S05]  /*25b30*/  @!P3 LEA.HI.X R9, R226, R25, R15, 0x2, P1 ;  /* 0x00000019e209b211 */ /* 0x000fca00008f140f */
[----:B------:R3:W-:Y:S01]  /*25b40*/  @!P3 ST.E.64 desc[UR54][R8.64], R50 ;  /* 0x000000320800b985 */ /* 0x0007e2000c101b36 */
[CC--:B-1----:R-:W-:Y:S02]  /*25b50*/  @!P5 LEA R2, P0, R225.reuse, R14.reuse, 0x2 ;  /* 0x0000000ee102d211 */ /* 0x0c2fe400078010ff */
[C---:B------:R-:W-:Y:S02]  /*25b60*/  @!P4 LEA R10, P2, R224.reuse, R14, 0x2 ;  /* 0x0000000ee00ac211 */ /* 0x040fe400078410ff */
[-C--:B------:R-:W-:Y:S02]  /*25b70*/  @!P5 LEA.HI.X R3, R225, R25.reuse, R4, 0x2, P0 ;  /* 0x00000019e103d211 */ /* 0x080fe400000f1404 */
[----:B------:R-:W-:-:S03]  /*25b80*/  @!P4 LEA.HI.X R11, R224, R25, R0, 0x2, P2 ;  /* 0x00000019e00bc211 */ /* 0x000fc600010f1400 */
[----:B------:R3:W-:Y:S04]  /*25b90*/  @!P5 ST.E.64 desc[UR54][R2.64], R80 ;  /* 0x000000500200d985 */ /* 0x0007e8000c101b36 */
[----:B------:R3:W-:Y:S02]  /*25ba0*/  @!P4 ST.E.64 desc[UR54][R10.64], R82 ;  /* 0x000000520a00c985 */ /* 0x0007e4000c101b36 */
.L_x_2495:
[----:B------:R-:W-:Y:S05]  /*25bb0*/  BSYNC B1 ;  /* 0x0000000000017941 */ /* 0x000fea0003800000 */
.L_x_2494:
[----:B------:R-:W-:-:S03]  /*25bc0*/  UMOV UR4, 0xffffffff ;  /* 0xffffffff00047882 */ /* 0x000fc60000000000 */
[----:B------:R-:W-:Y:S05]  /*25bd0*/  BRA.DIV UR4, `(.L_x_2496) ;  /* 0x000000ba04707947 */ /* 0x000fea000b800000 */
[----:B---3--:R3:W4:Y:S04]  /*25be0*/  SHFL.IDX PT, R3, R27, 0x1, 0x1c1f ;  /* 0x003c1f001b037f89 */ /* 0x00872800000e0000 */
[----:B--2---:R3:W2:Y:S02]  /*25bf0*/  SHFL.IDX PT, R14, R26, 0x1, 0x1c1f ;  /* 0x003c1f001a0e7f89 */ /* 0x0046a400000e0000 */
.L_x_2756:
[----:B------:R-:W-:-:S13]  /*25c00*/  ISETP.GE.AND P0, PT, R24, R103, PT ;  /* 0x000000671800720c */ /* 0x000fda0003f06270 */
[----:B------:R-:W-:Y:S05]  /*25c10*/  @P0 BRA `(.L_x_2492) ;  /* 0x0000001000c00947 */ /* 0x000fea0003800000 */
[----:B------:R-:W-:Y:S01]  /*25c20*/  ULDC UR4, c[0x0][0xac8] ;  /* 0x0002b20000047ab9 */ /* 0x000fe20000000800 */
[----:B------:R-:W-:Y:S02]  /*25c30*/  SHF.R.S32.HI R0, RZ, 0x1f, R237 ;  /* 0x0000001fff007819 */ /* 0x000fe400000114ed */
[----:B------:R-:W-:Y:S02]  /*25c40*/  ISETP.GE.AND P1, PT, R208, UR4, PT ;  /* 0x00000004d0007c0c */ /* 0x000fe4000bf26270 */
[----:B------:R-:W-:Y:S02]  /*25c50*/  ISETP.GE.AND P3, PT, R29, UR4, PT ;  /* 0x000000041d007c0c */ /* 0x000fe4000bf66270 */
[----:B------:R-:W-:Y:S02]  /*25c60*/  ISETP.GE.AND P2, PT, R237, UR4, PT ;  /* 0x00000004ed007c0c */ /* 0x000fe4000bf46270 */
[----:B------:R-:W-:Y:S02]  /*25c70*/  SHF.R.S32.HI R4, RZ, 0x1f, R236 ;  /* 0x0000001fff047819 */ /* 0x000fe400000114ec */
[----:B------:R-:W-:-:S05]  /*25c80*/  SHF.R.S32.HI R15, RZ, 0x1f, R227 ;  /* 0x0000001fff0f7819 */ /* 0x000fca00000114e3 */
[----:B--2---:R-:W-:Y:S02]  /*25c90*/  @!P1 IMAD.MOV.U32 R2, RZ, RZ, R14 ;  /* 0x000000ffff029224 */ /* 0x004fe400078e000e */
[-C--:B------:R-:W-:Y:S01]  /*25ca0*/  @!P3 LEA R10, P0, R29, R14.reuse, 0x2 ;  /* 0x0000000e1d0ab211 */ /* 0x080fe200078010ff */
[----:B------:R-:W-:Y:S01]  /*25cb0*/  @!P1 IMAD.MOV.U32 R84, RZ, RZ, R52 ;  /* 0x000000ffff549224 */ /* 0x000fe200078e0034 */
[----:B------:R-:W-:Y:S01]  /*25cc0*/  @!P2 LEA R12, P4, R237, R14, 0x2 ;  /* 0x0000000eed0ca211 */ /* 0x000fe200078810ff */
[----:B----4-:R-:W-:Y:S01]  /*25cd0*/  @!P1 IMAD.WIDE R8, R208, 0x4, R2 ;  /* 0x00000004d0089825 */ /* 0x010fe200078e0202 */
[----:B------:R-:W-:Y:S02]  /*25ce0*/  @!P3 LEA.HI.X R11, R29, R3, R30, 0x2, P0 ;  /* 0x000000031d0bb211 */ /* 0x000fe400000f141e */
[----:B------:R-:W-:Y:S02]  /*25cf0*/  ISETP.GE.AND P0, PT, R236, UR4, PT ;  /* 0x00000004ec007c0c */ /* 0x000fe4000bf06270 */
[----:B------:R2:W-:Y:S01]  /*25d00*/  @!P1 ST.E.64 desc[UR54][R8.64], R84 ;  /* 0x0000005408009985 */ /* 0x0005e2000c101b36 */
[----:B------:R-:W-:-:S02]  /*25d10*/  ISETP.GE.AND P1, PT, R235, UR4, PT ;  /* 0x00000004eb007c0c */ /* 0x000fc4000bf26270 */
[----:B------:R-:W-:Y:S02]  /*25d20*/  @!P2 LEA.HI.X R13, R237, R3, R0, 0x2, P4 ;  /* 0x00000003ed0da211 */ /* 0x000fe400020f1400 */
[----:B------:R-:W-:Y:S02]  /*25d30*/  ISETP.GE.AND P4, PT, R234, UR4, PT ;  /* 0x00000004ea007c0c */ /* 0x000fe4000bf86270 */
[----:B------:R-:W-:-:S04]  /*25d40*/  SHF.R.S32.HI R0, RZ, 0x1f, R235 ;  /* 0x0000001fff007819 */ /* 0x000fc800000114eb */
[----:B------:R-:W-:Y:S01]  /*25d50*/  @!P0 LEA R20, P5, R236, R14, 0x2 ;  /* 0x0000000eec148211 */ /* 0x000fe200078a10ff */
[----:B--2---:R-:W-:-:S03]  /*25d60*/  @!P3 IMAD.MOV.U32 R8, RZ, RZ, R53 ;  /* 0x000000ffff08b224 */ /* 0x004fc600078e0035 */
[----:B------:R-:W-:Y:S01]  /*25d70*/  @!P0 LEA.HI.X R21, R236, R3, R4, 0x2, P5 ;  /* 0x00000003ec158211 */ /* 0x000fe200028f1404 */
[----:B------:R-:W-:Y:S01]  /*25d80*/  @!P3 IMAD.MOV.U32 R9, RZ, RZ, R86 ;  /* 0x000000ffff09b224 */ /* 0x000fe200078e0056 */
[----:B------:R-:W-:-:S04]  /*25d90*/  SHF.R.S32.HI R4, RZ, 0x1f, R234 ;  /* 0x0000001fff047819 */ /* 0x000fc800000114ea */
[----:B------:R2:W-:Y:S01]  /*25da0*/  @!P3 ST.E.64 desc[UR54][R10.64], R8 ;  /* 0x000000080a00b985 */ /* 0x0005e2000c101b36 */
[----:B------:R-:W-:Y:S01]  /*25db0*/  ISETP.GE.AND P3, PT, R233, UR4, PT ;  /* 0x00000004e9007c0c */ /* 0x000fe2000bf66270 */
[----:B--2---:R-:W-:Y:S02]  /*25dc0*/  @!P2 IMAD.MOV.U32 R8, RZ, RZ, R56 ;  /* 0x000000ffff08a224 */ /* 0x004fe400078e0038 */
[----:B------:R-:W-:Y:S02]  /*25dd0*/  @!P2 IMAD.MOV.U32 R9, RZ, RZ, R54 ;  /* 0x000000ffff09a224 */ /* 0x000fe400078e0036 */
[----:B------:R-:W-:-:S03]  /*25de0*/  @!P0 IMAD.MOV.U32 R54, RZ, RZ, R57 ;  /* 0x000000ffff368224 */ /* 0x000fc600078e0039 */
[----:B------:R2:W-:Y:S01]  /*25df0*/  @!P2 ST.E.64 desc[UR54][R12.64], R8 ;  /* 0x000000080c00a985 */ /* 0x0005e2000c101b36 */
[----:B------:R-:W-:-:S03]  /*25e00*/  @!P1 LEA R24, P2, R235, R14, 0x2 ;  /* 0x0000000eeb189211 */ /* 0x000fc600078410ff */
[----:B------:R4:W-:Y:S01]  /*25e10*/  @!P0 ST.E.64 desc[UR54][R20.64], R54 ;  /* 0x0000003614008985 */ /* 0x0009e2000c101b36 */
[-C--:B-1----:R-:W-:Y:S02]  /*25e20*/  @!P1 LEA.HI.X R25, R235, R3.reuse, R0, 0x2, P2 ;  /* 0x00000003eb199211 */ /* 0x082fe400010f1400 */
[----:B------:R-:W-:Y:S02]  /*25e30*/  ISETP.GE.AND P2, PT, R232, UR4, PT ;  /* 0x00000004e8007c0c */ /* 0x000fe4000bf46270 */
[C---:B------:R-:W-:Y:S02]  /*25e40*/  @!P4 LEA R10, P0, R234.reuse, R14, 0x2 ;  /* 0x0000000eea0ac211 */ /* 0x040fe400078010ff */
[----:B------:R-:W-:Y:S02]  /*25e50*/  SHF.R.S32.HI R0, RZ, 0x1f, R233 ;  /* 0x0000001fff007819 */ /* 0x000fe400000114e9 */
[----:B------:R-:W-:Y:S01]  /*25e60*/  @!P4 LEA.HI.X R11, R234, R3, R4, 0x2, P0 ;  /* 0x00000003ea0bc211 */ /* 0x000fe200000f1404 */
[----:B--2---:R-:W-:Y:S01]  /*25e70*/  @!P1 IMAD.MOV.U32 R9, RZ, RZ, R58 ;  /* 0x000000ffff099224 */ /* 0x004fe200078e003a */
[----:B------:R-:W-:Y:S01]  /*25e80*/  @!P1 MOV R8, R66 ;  /* 0x0000004200089202 */ /* 0x000fe20000000f00 */
[----:B------:R-:W-:Y:S01]  /*25e90*/  @!P4 IMAD.MOV.U32 R58, RZ, RZ, R67 ;  /* 0x000000ffff3ac224 */ /* 0x000fe200078e0043 */
[----:B------:R-:W-:-:S02]  /*25ea0*/  @!P3 LEA R12, P5, R233, R14, 0x2 ;  /* 0x0000000ee90cb211 */ /* 0x000fc400078a10ff */
[----:B------:R-:W-:Y:S01]  /*25eb0*/  ISETP.GE.AND P0, PT, R230, UR4, PT ;  /* 0x00000004e6007c0c */ /* 0x000fe2000bf06270 */
[----:B------:R1:W-:Y:S01]  /*25ec0*/  @!P1 ST.E.64 desc[UR54][R24.64], R8 ;  /* 0x0000000818009985 */ /* 0x0003e2000c101b36 */
[----:B------:R-:W-:Y:S02]  /*25ed0*/  ISETP.GE.AND P1, PT, R231, UR4, PT ;  /* 0x00000004e7007c0c */ /* 0x000fe4000bf26270 */
[----:B------:R-:W-:Y:S01]  /*25ee0*/  @!P3 LEA.HI.X R13, R233, R3, R0, 0x2, P5 ;  /* 0x00000003e90db211 */ /* 0x000fe200028f1400 */
[----:B------:R-:W-:Y:S01]  /*25ef0*/  @!P4 ST.E.64 desc[UR54][R10.64], R58 ;  /* 0x0000003a0a00c985 */ /* 0x000fe2000c101b36 */
[----:B------:R-:W-:Y:S02]  /*25f00*/  SHF.R.S32.HI R0, RZ, 0x1f, R232 ;  /* 0x0000001fff007819 */ /* 0x000fe400000114e8 */
[----:B----4-:R-:W-:Y:S02]  /*25f10*/  @!P2 LEA R20, P4, R232, R14, 0x2 ;  /* 0x0000000ee814a211 */ /* 0x010fe400078810ff */
[----:B------:R-:W-:-:S02]  /*25f20*/  SHF.R.S32.HI R4, RZ, 0x1f, R229 ;  /* 0x0000001fff047819 */ /* 0x000fc400000114e5 */
[-C--:B------:R-:W-:Y:S02]  /*25f30*/  @!P2 LEA.HI.X R21, R232, R3.reuse, R0, 0x2, P4 ;  /* 0x00000003e815a211 */ /* 0x080fe400020f1400 */
[----:B------:R-:W-:Y:S01]  /*25f40*/  SHF.R.S32.HI R0, RZ, 0x1f, R231 ;  /* 0x0000001fff007819 */ /* 0x000fe200000114e7 */
[----:B-1----:R-:W-:Y:S01]  /*25f50*/  @!P3 IMAD.MOV.U32 R8, RZ, RZ, R70 ;  /* 0x000000ffff08b224 */ /* 0x002fe200078e0046 */
[CC--:B------:R-:W-:Y:S01]  /*25f60*/  @!P1 LEA R24, P5, R231.reuse, R14.reuse, 0x2 ;  /* 0x0000000ee7189211 */ /* 0x0c0fe200078a10ff */
[----:B------:R-:W-:Y:S01]  /*25f70*/  @!P3 IMAD.MOV.U32 R9, RZ, RZ, R68 ;  /* 0x000000ffff09b224 */ /* 0x000fe200078e0044 */
[----:B0--3--:R-:W-:Y:S01]  /*25f80*/  @!P0 LEA R26, P4, R230, R14, 0x2 ;  /* 0x0000000ee61a8211 */ /* 0x009fe200078810ff */
[----:B------:R-:W-:Y:S01]  /*25f90*/  @!P2 IMAD.MOV.U32 R68, RZ, RZ, R71 ;  /* 0x000000ffff44a224 */ /* 0x000fe200078e0047 */
[----:B------:R-:W-:Y:S02]  /*25fa0*/  @!P1 LEA.HI.X R25, R231, R3, R0, 0x2, P5 ;  /* 0x00000003e7199211 */ /* 0x000fe400028f1400 */
[----:B------:R0:W-:Y:S01]  /*25fb0*/  @!P3 ST.E.64 desc[UR54][R12.64], R8 ;  /* 0x000000080c00b985 */ /* 0x0001e2000c101b36 */
[----:B------:R-:W-:-:S02]  /*25fc0*/  ISETP.GE.AND P3, PT, R229, UR4, PT ;  /* 0x00000004e5007c0c */ /* 0x000fc4000bf66270 */
[----:B------:R-:W-:Y:S01]  /*25fd0*/  SHF.R.S32.HI R0, RZ, 0x1f, R230 ;  /* 0x0000001fff007819 */ /* 0x000fe200000114e6 */
[----:B------:R-:W-:Y:S01]  /*25fe0*/  @!P2 ST.E.64 desc[UR54][R20.64], R68 ;  /* 0x000000441400a985 */ /* 0x000fe2000c101b36 */
[----:B------:R-:W-:Y:S02]  /*25ff0*/  ISETP.GE.AND P2, PT, R228, UR4, PT ;  /* 0x00000004e4007c0c */ /* 0x000fe4000bf46270 */
[----:B------:R-:W-:Y:S02]  /*26000*/  @!P0 LEA.HI.X R27, R230, R3, R0, 0x2, P4 ;  /* 0x00000003e61b8211 */ /* 0x000fe400020f1400 */
[----:B------:R-:W-:Y:S02]  /*26010*/  ISETP.GE.AND P4, PT, R227, UR4, PT ;  /* 0x00000004e3007c0c */ /* 0x000fe4000bf86270 */
[----:B------:R-:W-:Y:S02]  /*26020*/  ISETP.GE.AND P5, PT, R226, UR4, PT ;  /* 0x00000004e2007c0c */ /* 0x000fe4000bfa6270 */
[----:B------:R-:W-:Y:S01]  /*26030*/  SHF.R.S32.HI R0, RZ, 0x1f, R228 ;  /* 0x0000001fff007819 */ /* 0x000fe200000114e4 */
[----:B0-----:R-:W-:-:S02]  /*26040*/  @!P1 IMAD.MOV.U32 R8, RZ, RZ, R74 ;  /* 0x000000ffff089224 */ /* 0x001fc400078e004a */
[----:B------:R-:W-:Y:S01]  /*26050*/  @!P1 IMAD.MOV.U32 R9, RZ, RZ, R72 ;  /* 0x000000ffff099224 */ /* 0x000fe200078e0048 */
[----:B------:R-:W-:Y:S01]  /*26060*/  @!P0 MOV R72, R75 ;  /* 0x0000004b00488202 */ /* 0x000fe20000000f00 */
[----:B------:R-:W-:Y:S02]  /*26070*/  @!P3 IMAD.MOV.U32 R77, RZ, RZ, R76 ;  /* 0x000000ffff4db224 */ /* 0x000fe400078e004c */
[----:B------:R-:W-:Y:S01]  /*26080*/  @!P3 IMAD.MOV.U32 R76, RZ, RZ, R90 ;  /* 0x000000ffff4cb224 */ /* 0x000fe200078e005a */
[----:B------:R0:W-:Y:S01]  /*26090*/  @!P1 ST.E.64 desc[UR54][R24.64], R8 ;  /* 0x0000000818009985 */ /* 0x0001e2000c101b36 */
[----:B------:R-:W-:Y:S01]  /*260a0*/  @!P3 LEA R10, P1, R229, R14, 0x2 ;  /* 0x0000000ee50ab211 */ /* 0x000fe200078210ff */
[----:B------:R-:W-:Y:S02]  /*260b0*/  @!P2 IMAD.MOV.U32 R86, RZ, RZ, R91 ;  /* 0x000000ffff56a224 */ /* 0x000fe400078e005b */
[----:B------:R1:W-:Y:S01]  /*260c0*/  @!P0 ST.E.64 desc[UR54][R26.64], R72 ;  /* 0x000000481a008985 */ /* 0x0003e2000c101b36 */
[----:B------:R-:W-:-:S02]  /*260d0*/  ISETP.GE.AND P0, PT, R225, UR4, PT ;  /* 0x00000004e1007c0c */ /* 0x000fc4000bf06270 */
[-C--:B------:R-:W-:Y:S02]  /*260e0*/  @!P3 LEA.HI.X R11, R229, R3.reuse, R4, 0x2, P1 ;  /* 0x00000003e50bb211 */ /* 0x080fe400008f1404 */
[CC--:B------:R-:W-:Y:S02]  /*260f0*/  @!P2 LEA R12, P1, R228.reuse, R14.reuse, 0x2 ;  /* 0x0000000ee40ca211 */ /* 0x0c0fe400078210ff */
[----:B------:R-:W-:Y:S01]  /*26100*/  SHF.R.S32.HI R4, RZ, 0x1f, R226 ;  /* 0x0000001fff047819 */ /* 0x000fe200000114e2 */
[----:B------:R2:W-:Y:S01]  /*26110*/  @!P3 ST.E.64 desc[UR54][R10.64], R76 ;  /* 0x0000004c0a00b985 */ /* 0x0005e2000c101b36 */
[----:B------:R-:W-:Y:S01]  /*26120*/  @!P2 LEA.HI.X R13, R228, R3, R0, 0x2, P1 ;  /* 0x00000003e40da211 */ /* 0x000fe200008f1400 */
[----:B0-----:R-:W-:Y:S01]  /*26130*/  @!P4 IMAD.MOV.U32 R8, RZ, RZ, R94 ;  /* 0x000000ffff08c224 */ /* 0x001fe200078e005e */
[-C--:B------:R-:W-:Y:S01]  /*26140*/  @!P4 LEA R20, P1, R227, R14.reuse, 0x2 ;  /* 0x0000000ee314c211 */ /* 0x080fe200078210ff */
[----:B------:R-:W-:Y:S01]  /*26150*/  @!P4 IMAD.MOV.U32 R9, RZ, RZ, R92 ;  /* 0x000000ffff09c224 */ /* 0x000fe200078e005c */
[----:B------:R-:W-:Y:S01]  /*26160*/  SHF.R.S32.HI R0, RZ, 0x1f, R225 ;  /* 0x0000001fff007819 */ /* 0x000fe200000114e1 */
[----:B------:R2:W-:Y:S01]  /*26170*/  @!P2 ST.E.64 desc[UR54][R12.64], R86 ;  /* 0x000000560c00a985 */ /* 0x0005e2000c101b36 */
[-C--:B------:R-:W-:Y:S01]  /*26180*/  @!P5 LEA R24, P2, R226, R14.reuse, 0x2 ;  /* 0x0000000ee218d211 */ /* 0x080fe200078410ff */
[----:B------:R-:W-:Y:S01]  /*26190*/  @!P5 IMAD.MOV.U32 R92, RZ, RZ, R95 ;  /* 0x000000ffff5cd224 */ /* 0x000fe200078e005f */
[----:B-1----:R-:W-:-:S02]  /*261a0*/  @!P0 LEA R26, P3, R225, R14, 0x2 ;  /* 0x0000000ee11a8211 */ /* 0x002fc400078610ff */
        /* <DEDUP_REMOVED lines=13> */
.L_x_2478:
[----:B------:R-:W-:Y:S01]  /*26280*/  ULDC.64 UR6, c[0x0][0xc08] ;  /* 0x0003020000067ab9 */ /* 0x000fe20000000a00 */
[----:B------:R-:W-:Y:S01]  /*26290*/  ULDC.64 UR4, c[0x0][0xc00] ;  /* 0x0003000000047ab9 */ /* 0x000fe20000000a00 */
[----:B------:R-:W-:Y:S01]  /*262a0*/  ISETP.NE.U32.AND P1, PT, RZ, UR6, PT ;  /* 0x00000006ff007c0c */ /* 0x000fe2000bf25070 */
[----:B------:R-:W-:Y:S01]  /*262b0*/  IMAD.MOV.U32 R25, RZ, RZ, RZ ;  /* 0x000000ffff197224 */ /* 0x000fe200078e00ff */
[----:B------:R-:W-:Y:S02]  /*262c0*/  ISETP.NE.U32.AND P0, PT, RZ, UR4, PT ;  /* 0x00000004ff007c0c */ /* 0x000fe4000bf05070 */
[----:B------:R-:W-:Y:S02]  /*262d0*/  ISETP.NE.AND.EX P1, PT, RZ, UR7, PT, P1 ;  /* 0x00000007ff007c0c */ /* 0x000fe4000bf25310 */
[----:B------:R-:W-:Y:S02]  /*262e0*/  IADD3 R2, P2, R218, UR4, RZ ;  /* 0x00000004da027c10 */ /* 0x000fe4000ff5e0ff */
[----:B------:R-:W-:-:S02]  /*262f0*/  ISETP.NE.AND.EX P0, PT, RZ, UR5, PT, P0 ;  /* 0x00000005ff007c0c */ /* 0x000fc4000bf05300 */
[----:B------:R-:W-:Y:S01]  /*26300*/  IADD3.X R3, R219, UR5, RZ, P2, !PT ;  /* 0x00000005db037c10 */ /* 0x000fe200097fe4ff */
[----:B------:R-:W-:Y:S02]  /*26310*/  ULDC UR4, c[0x0][0xa88] ;  /* 0x0002a20000047ab9 */ /* 0x000fe40000000800 */
[----:B--2---:R-:W-:-:S04]  /*26320*/  MOV R4, UR4 ;  /* 0x0000000400047c02 */ /* 0x004fc80008000f00 */
[----:B------:R-:W-:-:S04]  /*26330*/  @P1 IADD3 R218, P2, R218, UR6, RZ ;  /* 0x00000006dada1c10 */ /* 0x000fc8000ff5e0ff */
[----:B------:R-:W-:Y:S01]  /*26340*/  @P1 IADD3.X R219, R219, UR7, RZ, P2, !PT ;  /* 0x00000007dbdb1c10 */ /* 0x000fe200097fe4ff */
[----:B------:R2:W5:Y:S04]  /*26350*/  @P0 LDG.E R25, desc[UR54][R2.64] ;  /* 0x0000003602190981 */ /* 0x000568000c1e1900 */
[----:B------:R2:W5:Y:S01]  /*26360*/  @P1 LDG.E R4, desc[UR54][R218.64] ;  /* 0x00000036da041981 */ /* 0x000562000c1e1900 */
[----:B------:R-:W3:Y:S01]  /*26370*/  S2R R28, SR_TID.X ;  /* 0x00000000001c7919 */ /* 0x000ee20000002100 */
[----:B-1----:R-:W-:Y:S01]  /*26380*/  ISETP.GT.AND P2, PT, R217, 0x1, PT ;  /* 0x00000001d900780c */ /* 0x002fe20003f44270 */
[----:B---3--:R-:W-:-:S05]  /*26390*/  VIADD R0, R28, 0xffffff80 ;  /* 0xffffff801c007836 */ /* 0x008fca0000000000 */
[----:B------:R-:W-:Y:S01]  /*263a0*/  ISETP.GT.AND P3, PT, R0, 0x7f, PT ;  /* 0x0000007f0000780c */ /* 0x000fe20003f64270 */
[----:B--2---:R-:W-:-:S12]  /*263b0*/  @P1 BRA `(.L_x_2497) ;  /* 0x0000000000101947 */ /* 0x004fd80003800000 */
[----:B------:R-:W-:Y:S05]  /*263c0*/  @!P0 BRA `(.L_x_2497) ;  /* 0x00000000000c8947 */ /* 0x000fea0003800000 */
[----:B------:R-:W2:Y:S04]  /*263d0*/  LDG.E R9, desc[UR54][R2.64] ;  /* 0x0000003602097981 */ /* 0x000ea8000c1e1900 */
[----:B-----5:R-:W2:Y:S02]  /*263e0*/  LDG.E R4, desc[UR54][R2.64+0x4] ;  /* 0x0000043602047981 */ /* 0x020ea4000c1e1900 */
[----:B--2---:R-:W-:-:S07]  /*263f0*/  IMAD.IADD R4, R4, 0x1, -R9 ;  /* 0x0000000104047824 */ /* 0x004fce00078e0a09 */
.L_x_2497:
[----:B------:R-:W-:Y:S01]  /*26400*/  BSSY B1, `(.L_x_2498) ;  /* 0x0000035000017945 */ /* 0x000fe20003800000 */
[----:B------:R-:W-:Y:S02]  /*26410*/  SEL R29, R212, RZ, !P0 ;  /* 0x000000ffd41d7207 */ /* 0x000fe40004000000 */
[----:B------:R-:W-:Y:S02]  /*26420*/  SEL R220, R220, RZ, !P0 ;  /* 0x000000ffdcdc7207 */ /* 0x000fe40004000000 */
[----:B-----5:R-:W-:Y:S01]  /*26430*/  SHF.R.S32.HI R24, RZ, 0x1f, R25 ;  /* 0x0000001fff187819 */ /* 0x020fe20000011419 */
[----:B------:R-:W-:Y:S06]  /*26440*/  @P3 BRA `(.L_x_2499) ;  /* 0x0000000000c03947 */ /* 0x000fec0003800000 */
[----:B------:R-:W1:Y:S01]  /*26450*/  LDC R33, c[0x0][0xbe8] ;  /* 0x0002fa00ff217b82 */ /* 0x000e620000000800 */
[----:B------:R-:W-:Y:S01]  /*26460*/  IADD3 R31, R204, -0x80, R28 ;  /* 0xffffff80cc1f7810 */ /* 0x000fe20007ffe01c */
[----:B-1----:R-:W-:-:S05]  /*26470*/  IMAD R0, R4, R33, RZ ;  /* 0x0000002104007224 */ /* 0x002fca00078e02ff */
[----:B------:R-:W-:-:S13]  /*26480*/  ISETP.GE.AND P0, PT, R31, R0, PT ;  /* 0x000000001f00720c */ /* 0x000fda0003f06270 */
[----:B------:R-:W-:Y:S05]  /*26490*/  @P0 BRA `(.L_x_2499) ;  /* 0x0000000000ac0947 */ /* 0x000fea0003800000 */
[----:B------:R-:W-:Y:S01]  /*264a0*/  IMAD.MOV.U32 R0, RZ, RZ, 0x9b8 ;  /* 0x000009b8ff007424 */ /* 0x000fe200078e00ff */
[----:B------:R-:W-:Y:S01]  /*264b0*/  ISETP.GT.AND P3, PT, R217, 0x1, PT ;  /* 0x00000001d900780c */ /* 0x000fe20003f64270 */
[----:B------:R-:W1:Y:S01]  /*264c0*/  LDC.64 R2, c[0x0][0xba8] ;  /* 0x0002ea00ff027b82 */ /* 0x000e620000000a00 */
[----:B------:R-:W-:Y:S01]  /*264d0*/  ISETP.NE.AND P0, PT, R33, 0x1, PT ;  /* 0x000000012100780c */ /* 0x000fe20003f05270 */
[----:B------:R-:W-:Y:S01]  /*264e0*/  IMAD.MOV.U32 R27, RZ, RZ, R31 ;  /* 0x000000ffff1b7224 */ /* 0x000fe200078e001f */
[----:B------:R-:W-:-:S05]  /*264f0*/  SEL R26, R0, 0x978, P3 ;  /* 0x00000978001a7807 */ /* 0x000fca0001800000 */
[----:B------:R-:W2:Y:S08]  /*26500*/  LDC.64 R12, c[0x0][R26+0x220] ;  /* 0x000088001a0c7b82 */ /* 0x000eb00000000a00 */
[----:B------:R-:W3:Y:S08]  /*26510*/  LDC.64 R8, c[0x0][R26+0x218] ;  /* 0x000086001a087b82 */ /* 0x000ef00000000a00 */
[----:B------:R-:W4:Y:S08]  /*26520*/  LDC.64 R14, c[0x0][R26+0x228] ;  /* 0x00008a001a0e7b82 */ /* 0x000f300000000a00 */
[----:B------:R-:W5:Y:S08]  /*26530*/  LDC.64 R10, c[0x0][R26+0x210] ;  /* 0x000084001a0a7b82 */ /* 0x000f700000000a00 */
[----:B------:R-:W0:Y:S08]  /*26540*/  @P0 LDC R0, c[0x0][0xbec] ;  /* 0x0002fb00ff000b82 */ /* 0x000e300000000800 */
[----:B------:R-:W4:Y:S01]  /*26550*/  @P0 LDC R37, c[0x0][0xbf0] ;  /* 0x0002fc00ff250b82 */ /* 0x000f220000000800 */
[----:B--2---:R-:W-:-:S07]  /*26560*/  IMAD R13, R13, R29, RZ ;  /* 0x0000001d0d0d7224 */ /* 0x004fce00078e02ff */
[----:B-1----:R-:W1:Y:S01]  /*26570*/  @!P3 LDC R2, c[0x0][0xb50] ;  /* 0x0002d400ff02bb82 */ /* 0x002e620000000800 */
[----:B------:R-:W-:Y:S02]  /*26580*/  IMAD R13, R12, R220, R13 ;  /* 0x000000dc0c0d7224 */ /* 0x000fe400078e020d */
[----:B0-----:R-:W-:-:S05]  /*26590*/  @P0 IMAD.HI.U32 R0, R31, R0, RZ ;  /* 0x000000001f000227 */ /* 0x001fca00078e00ff */
[----:B------:R-:W0:Y:S01]  /*265a0*/  @!P3 LDC R3, c[0x0][0xb54] ;  /* 0x0002d500ff03bb82 */ /* 0x000e220000000800 */
[-C--:B---3--:R-:W-:Y:S02]  /*265b0*/  IMAD R35, R9, R209.reuse, RZ ;  /* 0x000000d109237224 */ /* 0x088fe400078e02ff */
[----:B------:R-:W-:Y:S01]  /*265c0*/  IMAD.WIDE.U32 R20, R8, R209, RZ ;  /* 0x000000d108147225 */ /* 0x000fe200078e00ff */
[----:B----4-:R-:W-:-:S03]  /*265d0*/  @P0 SHF.R.U32.HI R27, RZ, R37, R0 ;  /* 0x00000025ff1b0219 */ /* 0x010fc60000011600 */
[----:B------:R-:W-:Y:S01]  /*265e0*/  IMAD.WIDE.U32 R8, R12, R29, RZ ;  /* 0x0000001d0c087225 */ /* 0x000fe200078e00ff */
[----:B------:R-:W-:-:S03]  /*265f0*/  SEL R37, R222, RZ, P3 ;  /* 0x000000ffde257207 */ /* 0x000fc60001800000 */
[----:B------:R-:W-:Y:S01]  /*26600*/  IMAD.IADD R21, R35, 0x1, R21 ;  /* 0x0000000123157824 */ /* 0x000fe200078e0215 */
[----:B------:R-:W-:Y:S01]  /*26610*/  IADD3 R20, P0, P1, R8, R20, R25 ;  /* 0x0000001408147210 */ /* 0x000fe2000791e019 */
[----:B------:R-:W-:Y:S02]  /*26620*/  IMAD.MOV R0, RZ, RZ, -R27 ;  /* 0x000000ffff007224 */ /* 0x000fe400078e0a1b */
[----:B------:R-:W-:Y:S02]  /*26630*/  IMAD.IADD R12, R9, 0x1, R13 ;  /* 0x00000001090c7824 */ /* 0x000fe400078e020d */
[----:B------:R-:W-:-:S04]  /*26640*/  IMAD.WIDE.U32 R8, R14, R37, RZ ;  /* 0x000000250e087225 */ /* 0x000fc800078e00ff */
[----:B------:R-:W-:Y:S02]  /*26650*/  IMAD R15, R15, R37, RZ ;  /* 0x000000250f0f7224 */ /* 0x000fe400078e02ff */
[----:B------:R-:W-:Y:S01]  /*26660*/  IMAD R13, R33, R0, R31 ;  /* 0x00000000210d7224 */ /* 0x000fe200078e021f */
[----:B------:R-:W-:Y:S02]  /*26670*/  IADD3.X R0, R12, R21, R24, P0, P1 ;  /* 0x000000150c007210 */ /* 0x000fe400007e2418 */
[----:B------:R-:W-:Y:S02]  /*26680*/  IADD3 R8, P0, P1, R27, R20, R8 ;  /* 0x000000141b087210 */ /* 0x000fe4000791e008 */
[----:B------:R-:W-:Y:S02]  /*26690*/  IADD3 R9, R15, R9, RZ ;  /* 0x000000090f097210 */ /* 0x000fe40007ffe0ff */
[----:B------:R-:W-:Y:S02]  /*266a0*/  SHF.R.S32.HI R27, RZ, 0x1f, R27 ;  /* 0x0000001fff1b7819 */ /* 0x000fe4000001141b */
[----:B------:R-:W-:-:S02]  /*266b0*/  SHF.R.S32.HI R15, RZ, 0x1f, R13 ;  /* 0x0000001fff0f7819 */ /* 0x000fc4000001140d */
[----:B------:R-:W-:Y:S01]  /*266c0*/  IADD3.X R9, R27, R0, R9, P0, P1 ;  /* 0x000000001b097210 */ /* 0x000fe200007e2409 */
[----:B-----5:R-:W-:-:S04]  /*266d0*/  IMAD R0, R11, R13, RZ ;  /* 0x0000000d0b007224 */ /* 0x020fc800078e02ff */
[C---:B------:R-:W-:Y:S02]  /*266e0*/  IMAD R15, R10.reuse, R15, R0 ;  /* 0x0000000f0a0f7224 */ /* 0x040fe400078e0200 */
[----:B------:R-:W-:-:S04]  /*266f0*/  IMAD.WIDE.U32 R8, R10, R13, R8 ;  /* 0x0000000d0a087225 */ /* 0x000fc800078e0008 */
[----:B------:R-:W-:Y:S01]  /*26700*/  IMAD.IADD R0, R9, 0x1, R15 ;  /* 0x0000000109007824 */ /* 0x000fe200078e020f */
[----:B-1----:R-:W-:Y:S01]  /*26710*/  LEA R2, P0, R8, R2, 0x2 ;  /* 0x0000000208027211 */ /* 0x002fe200078010ff */
[----:B------:R-:W-:-:S03]  /*26720*/  IMAD.MOV.U32 R9, RZ, RZ, -0x800000 ;  /* 0xff800000ff097424 */ /* 0x000fc600078e00ff */
[----:B0-----:R-:W-:-:S05]  /*26730*/  LEA.HI.X R3, R8, R3, R0, 0x2, P0 ;  /* 0x0000000308037211 */ /* 0x001fca00000f1400 */
[----:B------:R1:W-:Y:S04]  /*26740*/  STG.E desc[UR54][R2.64], R9 ;  /* 0x0000000902007986 */ /* 0x0003e8000c101936 */
.L_x_2499:
[----:B------:R-:W-:Y:S05]  /*26750*/  BSYNC B1 ;  /* 0x0000000000017941 */ /* 0x000fea0003800000 */
.L_x_2498:
[----:B------:R-:W-:Y:S05]  /*26760*/  @P2 BRA `(.L_x_2492) ;  /* 0x0000000400ec2947 */ /* 0x000fea0003800000 */
[----:B------:R-:W2:Y:S01]  /*26770*/  LDC R21, c[0x0][0xbe8] ;  /* 0x0002fa00ff157b82 */ /* 0x000ea20000000800 */
[C---:B------:R-:W-:Y:S01]  /*26780*/  VIADD R10, R28.reuse, 0xffffff80 ;  /* 0xffffff801c0a7836 */ /* 0x040fe20000000000 */
[----:B------:R-:W-:Y:S01]  /*26790*/  ULDC.64 UR4, c[0x0][0xaa0] ;  /* 0x0002a80000047ab9 */ /* 0x000fe20000000a00 */
[----:B------:R-:W-:Y:S01]  /*267a0*/  VIADD R20, R28, 0xffffff80 ;  /* 0xffffff801c147836 */ /* 0x000fe20000000000 */
[----:B------:R-:W-:Y:S01]  /*267b0*/  ULDC.64 UR6, c[0x0][0xaf0] ;  /* 0x0002bc0000067ab9 */ /* 0x000fe20000000a00 */
[----:B------:R-:W-:Y:S01]  /*267c0*/  IMAD R0, R24, UR4, RZ ;  /* 0x0000000418007c24 */ /* 0x000fe2000f8e02ff */
[----:B------:R-:W-:Y:S01]  /*267d0*/  SHF.R.S32.HI R10, RZ, 0x1f, R10 ;  /* 0x0000001fff0a7819 */ /* 0x000fe2000001140a */
[----:B-1----:R-:W-:-:S03]  /*267e0*/  IMAD.WIDE.U32 R2, R25, UR4, RZ ;  /* 0x0000000419027c25 */ /* 0x002fc6000f8e00ff */
[----:B------:R-:W-:Y:S01]  /*267f0*/  LEA.HI R10, R10, R20, RZ, 0x3 ;  /* 0x000000140a0a7211 */ /* 0x000fe200078f18ff */
[----:B------:R-:W-:Y:S01]  /*26800*/  IMAD R9, R25, UR5, R0 ;  /* 0x0000000519097c24 */ /* 0x000fe2000f8e0200 */
[----:B------:R-:W-:Y:S02]  /*26810*/  ULDC.64 UR4, c[0x0][0xae8] ;  /* 0x0002ba0000047ab9 */ /* 0x000fe40000000a00 */
[----:B------:R-:W-:Y:S01]  /*26820*/  SHF.R.S32.HI R10, RZ, 0x3, R10 ;  /* 0x00000003ff0a7819 */ /* 0x000fe2000001140a */
[----:B------:R-:W-:-:S04]  /*26830*/  IMAD.IADD R3, R3, 0x1, R9 ;  /* 0x0000000103037824 */ /* 0x000fc800078e0209 */
[----:B------:R-:W-:Y:S02]  /*26840*/  IMAD R11, R216, 0x20, R10 ;  /* 0x00000020d80b7824 */ /* 0x000fe400078e020a */
[----:B------:R-:W-:Y:S01]  /*26850*/  IMAD.WIDE.U32 R2, R209, UR4, R2 ;  /* 0x00000004d1027c25 */ /* 0x000fe2000f8e0002 */
[----:B--2---:R-:W-:-:S03]  /*26860*/  ISETP.NE.AND P0, PT, R21, 0x1, PT ;  /* 0x000000011500780c */ /* 0x004fc60003f05270 */
[----:B------:R-:W-:Y:S02]  /*26870*/  IMAD.IADD R13, R204, 0x1, R11 ;  /* 0x00000001cc0d7824 */ /* 0x000fe400078e020b */
[----:B------:R-:W-:Y:S01]  /*26880*/  IMAD R3, R209, UR5, R3 ;  /* 0x00000005d1037c24 */ /* 0x000fe2000f8e0203 */
[----:B------:R-:W-:Y:S02]  /*26890*/  ULDC.64 UR4, c[0x0][0xae0] ;  /* 0x0002b80000047ab9 */ /* 0x000fe40000000a00 */
[----:B------:R-:W-:Y:S01]  /*268a0*/  MOV R9, R13 ;  /* 0x0000000d00097202 */ /* 0x000fe20000000f00 */
[----:B------:R-:W-:-:S04]  /*268b0*/  IMAD.WIDE.U32 R2, R29, UR6, R2 ;  /* 0x000000061d027c25 */ /* 0x000fc8000f8e0002 */
[----:B------:R-:W1:Y:S08]  /*268c0*/  @P0 LDC R8, c[0x0][0xbec] ;  /* 0x0002fb00ff080b82 */ /* 0x000e700000000800 */
[----:B------:R-:W2:Y:S01]  /*268d0*/  @P0 LDC R15, c[0x0][0xbf0] ;  /* 0x0002fc00ff0f0b82 */ /* 0x000ea20000000800 */
[----:B-1----:R-:W-:-:S04]  /*268e0*/  @P0 IMAD.HI.U32 R0, R13, R8, RZ ;  /* 0x000000080d000227 */ /* 0x002fc800078e00ff */
[----:B------:R-:W-:Y:S01]  /*268f0*/  IMAD R8, R220, UR6, RZ ;  /* 0x00000006dc087c24 */ /* 0x000fe2000f8e02ff */
[----:B--2---:R-:W-:-:S03]  /*26900*/  @P0 SHF.R.U32.HI R9, RZ, R15, R0 ;  /* 0x0000000fff090219 */ /* 0x004fc60000011600 */
        /* <DEDUP_REMOVED lines=20> */
[----:B------:R1:W2:Y:S04]  /*26a50*/  SHFL.IDX PT, R0, R3, RZ, 0x181f ;  /* 0x00181fff03007589 */ /* 0x0002a800000e0000 */
[----:B------:R1:W3:Y:S02]  /*26a60*/  SHFL.IDX PT, R14, R2, RZ, 0x181f ;  /* 0x00181fff020e7589 */ /* 0x0002e400000e0000 */
.L_x_2759:
        /* <DEDUP_REMOVED lines=10> */
[-C--:B---3--:R-:W-:Y:S02]  /*26b10*/  @!P2 LEA R8, P0, R207, R14.reuse, 0x1 ;  /* 0x0000000ecf08a211 */ /* 0x088fe400078008ff */
[----:B------:R-:W-:Y:S02]  /*26b20*/  @!P3 LEA R14, P1, R215, R14, 0x1 ;  /* 0x0000000ed70eb211 */ /* 0x000fe400078208ff */
[-C--:B--2---:R-:W-:Y:S02]  /*26b30*/  @!P2 LEA.HI.X R9, R207, R0.reuse, R11, 0x1, P0 ;  /* 0x00000000cf09a211 */ /* 0x084fe400000f0c0b */
[----:B------:R-:W-:-:S03]  /*26b40*/  @!P3 LEA.HI.X R15, R215, R0, R10, 0x1, P1 ;  /* 0x00000000d70fb211 */ /* 0x000fc600008f0c0a */
[----:B------:R4:W-:Y:S04]  /*26b50*/  @!P2 ST.E.128 desc[UR54][R8.64], RZ ;  /* 0x000000ff0800a985 */ /* 0x0009e8000c101d36 */
[----:B------:R4:W-:Y:S02]  /*26b60*/  @!P3 ST.E.128 desc[UR54][R14.64], RZ ;  /* 0x000000ff0e00b985 */ /* 0x0009e4000c101d36 */
.L_x_2502:
[----:B------:R-:W-:Y:S05]  /*26b70*/  BSYNC B1 ;  /* 0x0000000000017941 */ /* 0x000fea0003800000 */
.L_x_2501:
[----:B------:R-:W-:-:S03]  /*26b80*/  UMOV UR4, 0xffffffff ;  /* 0xffffffff00047882 */ /* 0x000fc60000000000 */
[----:B------:R-:W-:Y:S05]  /*26b90*/  BRA.DIV UR4, `(.L_x_2503) ;  /* 0x000000aa04fc7947 */ /* 0x000fea000b800000 */
[----:B--2---:R2:W0:Y:S04]  /*26ba0*/  SHFL.IDX PT, R0, R3, 0x1, 0x181f ;  /* 0x00381f0003007f89 */ /* 0x00442800000e0000 */
[----:B---34-:R2:W3:Y:S02]  /*26bb0*/  SHFL.IDX PT, R14, R2, 0x1, 0x181f ;  /* 0x00381f00020e7f89 */ /* 0x0184e400000e0000 */
.L_x_2763:
        /* <DEDUP_REMOVED lines=11> */
[-C--:B0-----:R-:W-:Y:S02]  /*26c70*/  @!P2 LEA.HI.X R9, R207, R0.reuse, R11, 0x1, P0 ;  /* 0x00000000cf09a211 */ /* 0x081fe400000f0c0b */
[----:B------:R-:W-:-:S03]  /*26c80*/  @!P3 LEA.HI.X R15, R215, R0, R10, 0x1, P1 ;  /* 0x00000000d70fb211 */ /* 0x000fc600008f0c0a */
[----:B------:R4:W-:Y:S04]  /*26c90*/  @!P2 ST.E.128 desc[UR54][R8.64], RZ ;  /* 0x000000ff0800a985 */ /* 0x0009e8000c101d36 */
[----:B------:R4:W-:Y:S02]  /*26ca0*/  @!P3 ST.E.128 desc[UR54][R14.64], RZ ;  /* 0x000000ff0e00b985 */ /* 0x0009e4000c101d36 */
.L_x_2505:
[----:B------:R-:W-:Y:S05]  /*26cb0*/  BSYNC B1 ;  /* 0x0000000000017941 */ /* 0x000fea0003800000 */
.L_x_2504:
[----:B------:R-:W-:-:S03]  /*26cc0*/  UMOV UR4, 0xffffffff ;  /* 0xffffffff00047882 */ /* 0x000fc60000000000 */
[----:B------:R-:W-:Y:S05]  /*26cd0*/  BRA.DIV UR4, `(.L_x_2506) ;  /* 0x000000aa04f47947 */ /* 0x000fea000b800000 */
[----:B0-----:R0:W0:Y:S04]  /*26ce0*/  SHFL.IDX PT, R0, R3, 0x2, 0x181f ;  /* 0x00581f0003007f89 */ /* 0x00102800000e0000 */
[----:B---34-:R3:W4:Y:S02]  /*26cf0*/  SHFL.IDX PT, R14, R2, 0x2, 0x181f ;  /* 0x00581f00020e7f89 */ /* 0x01872400000e0000 */
.L_x_2767:
        /* <DEDUP_REMOVED lines=15> */
.L_x_2508:
[----:B------:R-:W-:Y:S05]  /*26df0*/  BSYNC B1 ;  /* 0x0000000000017941 */ /* 0x000fea0003800000 */
.L_x_2507:
[----:B------:R-:W-:-:S03]  /*26e00*/  UMOV UR4, 0xffffffff ;  /* 0xffffffff00047882 */ /* 0x000fc60000000000 */
[----:B------:R-:W-:Y:S05]  /*26e10*/  BRA.DIV UR4, `(.L_x_2509) ;  /* 0x000000aa04ec7947 */ /* 0x000fea000b800000 */
[----:B0-----:R0:W0:Y:S04]  /*26e20*/  SHFL.IDX PT, R0, R3, 0x3, 0x181f ;  /* 0x00781f0003007f89 */ /* 0x00102800000e0000 */
[----:B----4-:R4:W0:Y:S02]  /*26e30*/  SHFL.IDX PT, R14, R2, 0x3, 0x181f ;  /* 0x00781f00020e7f89 */ /* 0x01082400000e0000 */
.L_x_2771:
[----:B-1234-:R-:W-:-:S04]  /*26e40*/  IADD3 R2, R204, 0x60, RZ ;  /* 0x00000060cc027810 */ /* 0x01efc80007ffe0ff */
        /* <DEDUP_REMOVED lines=13> */
.L_x_2492:
[----:B------:R-:W-:Y:S05]  /*26f20*/  BSYNC B0 ;  /* 0x0000000000007941 */ /* 0x000fea0003800000 */
.L_x_2477:
[----:B------:R-:W-:Y:S02]  /*26f30*/  ULDC UR4, c[0x0][0xc3c] ;  /* 0x00030f0000047ab9 */ /* 0x000fe40000000800 */
[----:B------:R-:W-:-:S13]  /*26f40*/  ISETP.GE.AND P0, PT, R7, UR4, PT ;  /* 0x0000000407007c0c */ /* 0x000fda000bf06270 */
[----:B------:R-:W-:Y:S05]  /*26f50*/  @!P0 BRA `(.L_x_2510) ;  /* 0xfffffda400d48947 */ /* 0x000fea000383ffff */
[----:B------:R-:W-:Y:S05]  /*26f60*/  BRA `(.L_x_2294) ;  /* 0x0000007800c87947 */ /* 0x000fea0003800000 */
.L_x_2292:
        /* <DEDUP_REMOVED lines=20> */
.L_x_2511:
[----:B------:R-:W1:Y:S01]  /*270b0*/  S2R R0, SR_TID.X ;  /* 0x0000000000007919 */ /* 0x000e620000002100 */
[----:B------:R-:W-:Y:S01]  /*270c0*/  ULDC UR4, c[0x0][0xc3c] ;  /* 0x00030f0000047ab9 */ /* 0x000fe20000000800 */
        /* <DEDUP_REMOVED lines=9> */
[----:B-1----:R-:W-:-:S04]  /*27160*/  @!P1 IMAD.WIDE.U32 R2, R0, 0x4, R4 ;  /* 0x0000000400029825 */ /* 0x002fc800078e0004 */
        /* <DEDUP_REMOVED lines=25> */
[----:B0-----:R-:W-:-:S05]  /*27300*/  IMAD R7, R7, UR5, RZ ;  /* 0x0000000507077c24 */ /* 0x001fca000f8e02ff */
[----:B--2---:R-:W-:Y:S02]  /*27310*/  ISETP.GT.AND P6, PT, R7, UR6, PT ;  /* 0x0000000607007c0c */ /* 0x004fe4000bfc4270 */
[----:B------:R-:W-:-:S11]  /*27320*/  MOV R4, R7 ;  /* 0x0000000700047202 */ /* 0x000fd60000000f00 */
[----:B------:R-:W-:Y:S05]  /*27330*/  @P6 BRA `(.L_x_2513) ;  /* 0x0000000000a86947 */ /* 0x000fea0003800000 */
[----:B------:R-:W-:Y:S01]  /*27340*/  IMAD.MOV.U32 R7, RZ, RZ, R4 ;  /* 0x000000ffff077224 */ /* 0x000fe200078e0004 */
[----:B------:R-:W-:Y:S01]  /*27350*/  UMOV UR4, URZ ;  /* 0x0000003f00047c82 */ /* 0x000fe20008000000 */
[----:B------:R-:W-:-:S05]  /*27360*/  ULDC UR5, c[0x0][0xc38] ;  /* 0x00030e0000057ab9 */ /* 0x000fca0000000800 */
.L_x_2515:
        /* <DEDUP_REMOVED lines=39> */
.L_x_2513:
        /* <DEDUP_REMOVED lines=12> */
.L_x_2516:
[----:B----4-:R-:W-:Y:S01]  /*276a0*/  IMAD R2, R8, UR5, R9 ;  /* 0x0000000508027c24 */ /* 0x010fe2000f8e0209 */
[----:B------:R-:W-:Y:S02]  /*276b0*/  IADD3 R12, R10, UR4, RZ ;  /* 0x000000040a0c7c10 */ /* 0x000fe4000fffe0ff */
[----:B-1----:R-:W-:Y:S02]  /*276c0*/  ISETP.NE.AND P0, PT, R7, 0x1, PT ;  /* 0x000000010700780c */ /* 0x002fe40003f05270 */
[----:B------:R1:W-:Y:S01]  /*276d0*/  STL [R1], R2 ;  /* 0x0000000201007387 */ /* 0x0003e20000100800 */
[----:B0-----:R-:W-:-:S03]  /*276e0*/  IADD3 R5, -R2, UR6, RZ ;  /* 0x0000000602057c10 */ /* 0x001fc6000fffe1ff */
[----:B------:R1:W-:Y:S07]  /*276f0*/  STL [R1+0xc], R12 ;  /* 0x00000c0c01007387 */ /* 0x0003ee0000100800 */
        /* <DEDUP_REMOVED lines=17> */
[----:B------:R-:W-:Y:S01]  /*27810*/  IMAD R11, R9, R11, R2 ;  /* 0x0000000b090b7224 */ /* 0x000fe200078e0202 */
[----:B------:R-:W-:Y:S01]  /*27820*/  MOV R2, RZ ;  /* 0x000000ff00027202 */ /* 0x000fe20000000f00 */
[----:B------:R-:W-:-:S03]  /*27830*/  VIADD R3, R10, 0xffffffe ;  /* 0x0ffffffe0a037836 */ /* 0x000fc60000000000 */
        /* <DEDUP_REMOVED lines=26> */
[----:B------:R-:W-:-:S05]  /*279e0*/  @P0 VIADD R6, R6, 0x1 ;  /* 0x0000000106060836 */ /* 0x000fca0000000000 */
[----:B------:R-:W-:Y:S02]  /*279f0*/  @!P2 IADD3 R6, -R6, RZ, RZ ;  /* 0x000000ff0606a210 */ /* 0x000fe40007ffe1ff */
        /* <DEDUP_REMOVED lines=9> */
.L_x_2517:
        /* <DEDUP_REMOVED lines=15> */
[----:B------:R-:W-:Y:S01]  /*27b80*/  IMAD.HI.U32 R2, R2, R11, RZ ;  /* 0x0000000b02027227 */ /* 0x000fe200078e00ff */
[----:B------:R-:W-:-:S05]  /*27b90*/  IADD3 R3, RZ, -R3, RZ ;  /* 0x80000003ff037210 */ /* 0x000fca0007ffe0ff */
        /* <DEDUP_REMOVED lines=23> */
[----:B0-----:R-:W-:-:S05]  /*27d10*/  IADD3 R2, RZ, -R3, RZ ;  /* 0x80000003ff027210 */ /* 0x001fca0007ffe0ff */
        /* <DEDUP_REMOVED lines=20> */
.L_x_2518:
[----:B01----:R-:W-:-:S04]  /*27e60*/  LOP3.LUT R3, RZ, R2, RZ, 0x33, !PT ;  /* 0x00000002ff037212 */ /* 0x003fc800078e33ff */
[----:B------:R-:W-:-:S05]  /*27e70*/  IADD3 R2, R4, R3, RZ ;  /* 0x0000000304027210 */ /* 0x000fca0007ffe0ff */
[----:B------:R1:W-:Y:S01]  /*27e80*/  STL [R1+0x4], R2 ;  /* 0x0000040201007387 */ /* 0x0003e20000100800 */
[----:B------:R-:W-:Y:S05]  /*27e90*/  BRA `(.L_x_2519) ;  /* 0x0000000000107947 */ /* 0x000fea0003800000 */
.L_x_2514:
[----:B------:R-:W-:Y:S01]  /*27ea0*/  IMAD.U32 R2, RZ, RZ, UR6 ;  /* 0x00000006ff027e24 */ /* 0x000fe2000f8e00ff */
[----:B------:R0:W-:Y:S04]  /*27eb0*/  STL [R1+0x4], RZ ;  /* 0x000004ff01007387 */ /* 0x0001e80000100800 */
[----:B------:R0:W-:Y:S04]  /*27ec0*/  STL [R1+0x8], RZ ;  /* 0x000008ff01007387 */ /* 0x0001e80000100800 */
[----:B------:R0:W-:Y:S02]  /*27ed0*/  STL [R1], R2 ;  /* 0x0000000201007387 */ /* 0x0001e40000100800 */
.L_x_2519:
        /* <DEDUP_REMOVED lines=10> */
.L_x_2512:
[----:B--2---:R-:W2:Y:S01]  /*27f80*/  LDL R0, [R1+0xc] ;  /* 0x00000c0001007983 */ /* 0x004ea20000100800 */
[----:B------:R-:W-:Y:S01]  /*27f90*/  ULDC UR4, c[0x0][0xc3c] ;  /* 0x00030f0000047ab9 */ /* 0x000fe20000000800 */
[----:B------:R-:W-:Y:S01]  /*27fa0*/  IMAD.MOV.U32 R19, RZ, RZ, RZ ;  /* 0x000000ffff137224 */ /* 0x000fe200078e00ff */
[----:B--2---:R-:W-:Y:S01]  /*27fb0*/  ISETP.GE.AND P0, PT, R0, UR4, PT ;  /* 0x0000000400007c0c */ /* 0x004fe2000bf06270 */
[----:B------:R-:W-:-:S05]  /*27fc0*/  IMAD.MOV.U32 R0, RZ, RZ, 0x1 ;  /* 0x00000001ff007424 */ /* 0x000fca00078e00ff */
[----:B------:R2:W-:Y:S04]  /*27fd0*/  STL [R1+0x18], R0 ;  /* 0x0000180001007387 */ /* 0x0005e80000100800 */
[----:B------:R2:W-:Y:S03]  /*27fe0*/  STL [R1+0x60], RZ ;  /* 0x000060ff01007387 */ /* 0x0005e60000100800 */
        /* <DEDUP_REMOVED lines=13> */
[C---:B-1----:R-:W-:Y:S01]  /*280c0*/  IMAD.SHL.U32 R4, R10.reuse, 0x80, RZ ;  /* 0x000000800a047824 */ /* 0x042fe200078e00ff */
[----:B--2---:R-:W-:Y:S01]  /*280d0*/  SHF.R.U32.HI R0, RZ, 0x1, R10 ;  /* 0x00000001ff007819 */ /* 0x004fe2000001160a */
[C---:B0-----:R-:W-:Y:S01]  /*280e0*/  IMAD.SHL.U32 R2, R10.reuse, 0x10, RZ ;  /* 0x000000100a027824 */ /* 0x041fe200078e00ff */
[C---:B------:R-:W-:Y:S01]  /*280f0*/  LOP3.LUT P0, RZ, R10.reuse, 0x4, RZ, 0xc0, !PT ;  /* 0x000000040aff7812 */ /* 0x040fe2000780c0ff */
[----:B------:R-:W-:Y:S01]  /*28100*/  IMAD.SHL.U32 R3, R10, 0x2, RZ ;  /* 0x000000020a037824 */ /* 0x000fe200078e00ff */
[----:B------:R-:W-:Y:S01]  /*28110*/  LOP3.LUT R5, R4, 0x380, RZ, 0xc0, !PT ;  /* 0x0000038004057812 */ /* 0x000fe200078ec0ff */
[----:B------:R-:W-:-:S03]  /*28120*/  IMAD.SHL.U32 R9, R10, 0x4, RZ ;  /* 0x000000040a097824 */ /* 0x000fc600078e00ff */
        /* <DEDUP_REMOVED lines=9> */
[----:B------:R-:W-:-:S02]  /*281c0*/  LOP3.LUT R3, R0, R3, RZ, 0xfc, !PT ;  /* 0x0000000300037212 */ /* 0x000fc400078efcff */
[----:B------:R-:W-:-:S04]  /*281d0*/  SHF.L.U32 R0, R10, 0x5, RZ ;  /* 0x000000050a007819 */ /* 0x000fc800000006ff */
        /* <DEDUP_REMOVED lines=13> */
[----:B------:R-:W-:Y:S02]  /*282b0*/  IMAD.IADD R2, R18, 0x1, R3 ;  /* 0x0000000112027824 */ /* 0x000fe400078e0203 */
[----:B------:R-:W-:-:S03]  /*282c0*/  IMAD.MOV.U32 R3, RZ, RZ, 0x1 ;  /* 0x00000001ff037424 */ /* 0x000fc600078e00ff */
[----:B------:R0:W-:Y:S04]  /*282d0*/  STL [R1+0x3c], R2 ;  /* 0x00003c0201007387 */ /* 0x0001e80000100800 */
[----:B------:R-:W-:Y:S04]  /*282e0*/  STL [R1+0x60], RZ ;  /* 0x000060ff01007387 */ /* 0x000fe80000100800 */
[----:B------:R1:W-:Y:S01]  /*282f0*/  STL [R1+0x1c], R0 ;  /* 0x00001c0001007387 */ /* 0x0003e20000100800 */
[----:B0-----:R-:W-:-:S03]  /*28300*/  LOP3.LUT R2, R4, 0x40, RZ, 0xfc, !PT ;  /* 0x0000004004027812 */ /* 0x001fc600078efcff */
[----:B------:R0:W-:Y:S04]  /*28310*/  STL [R1+0x10], RZ ;  /* 0x000010ff01007387 */ /* 0x0001e80000100800 */
[----:B------:R0:W-:Y:S01]  /*28320*/  STL [R1+0x18], R3 ;  /* 0x0000180301007387 */ /* 0x0001e20000100800 */
[----:B-1----:R-:W-:-:S07]  /*28330*/  LOP3.LUT R0, R4, 0x80, RZ, 0xfc, !PT ;  /* 0x0000008004007812 */ /* 0x002fce00078efcff */
.L_x_2634:
[----:B--2---:R-:W2:Y:S01]  /*28340*/  LDL R0, [R1+0xc] ;  /* 0x00000c0001007983 */ /* 0x004ea20000100800 */
        /* <DEDUP_REMOVED lines=12> */
[----:B------:R0:W-:Y:S10]  /*28410*/  STL [R1+0x34], R0 ;  /* 0x0000340001007387 */ /* 0x0001f40000100800 */
[----:B------:R-:W-:-:S02]  /*28420*/  @P0 LEA R2, P1, R0, UR4, 0x2 ;  /* 0x0000000400020c11 */ /* 0x000fc4000f8210ff */
[C---:B------:R-:W-:Y:S01]  /*28430*/  SHF.L.U32 R15, R0.reuse, 0x2, RZ ;  /* 0x00000002000f7819 */ /* 0x040fe200000006ff */
[----:B-1----:R1:W-:Y:S01]  /*28440*/  STL [R1+0x58], R4 ;  /* 0x0000580401007387 */ /* 0x0023e20000100800 */
[C-C-:B------:R-:W-:Y:S01]  /*28450*/  @P0 LEA.HI.X R3, R0.reuse, UR5, R4.reuse, 0x2, P1 ;  /* 0x0000000500030c11 */ /* 0x140fe200088f1404 */
[----:B------:R-:W-:Y:S02]  /*28460*/  ULDC.64 UR4, c[0x0][0xa00] ;  /* 0x0002800000047ab9 */ /* 0x000fe40000000a00 */
[----:B------:R-:W-:Y:S02]  /*28470*/  ISETP.NE.U32.AND P2, PT, RZ, UR4, PT ;  /* 0x00000004ff007c0c */ /* 0x000fe4000bf45070 */
[----:B------:R2:W5:Y:S01]  /*28480*/  @P0 LDG.E R9, desc[UR54][R2.64] ;  /* 0x0000003602090981 */ /* 0x000562000c1e1900 */
[----:B------:R-:W-:Y:S01]  /*28490*/  SHF.L.U64.HI R14, R0, 0x2, R4 ;  /* 0x00000002000e7819 */ /* 0x000fe20000010204 */
[----:B------:R-:W-:Y:S01]  /*284a0*/  IMAD.MOV.U32 R12, RZ, RZ, RZ ;  /* 0x000000ffff0c7224 */ /* 0x000fe200078e00ff */
[----:B------:R-:W-:Y:S01]  /*284b0*/  ISETP.NE.AND.EX P2, PT, RZ, UR5, PT, P2 ;  /* 0x00000005ff007c0c */ /* 0x000fe2000bf45320 */
[----:B------:R-:W-:Y:S01]  /*284c0*/  STL [R1+0x24], R15 ;  /* 0x0000240f01007387 */ /* 0x000fe20000100800 */
[----:B------:R-:W-:Y:S01]  /*284d0*/  ISETP.NE.U32.AND P3, PT, RZ, UR10, PT ;  /* 0x0000000aff007c0c */ /* 0x000fe2000bf65070 */
[----:B0-----:R-:W-:Y:S01]  /*284e0*/  IMAD.MOV.U32 R0, RZ, RZ, RZ ;  /* 0x000000ffff007224 */ /* 0x001fe200078e00ff */
[----:B------:R-:W-:Y:S01]  /*284f0*/  ISETP.NE.U32.AND P0, PT, RZ, UR6, PT ;  /* 0x00000006ff007c0c */ /* 0x000fe2000bf05070 */
[----:B------:R-:W-:Y:S01]  /*28500*/  STL [R1+0x38], R14 ;  /* 0x0000380e01007387 */ /* 0x000fe20000100800 */
[----:B------:R-:W-:-:S02]  /*28510*/  ISETP.NE.U32.AND P1, PT, RZ, UR8, PT ;  /* 0x00000008ff007c0c */ /* 0x000fc4000bf25070 */
[C---:B--2---:R-:W-:Y:S02]  /*28520*/  IADD3 R2, P4, R15.reuse, UR4, RZ ;  /* 0x000000040f027c10 */ /* 0x044fe4000ff9e0ff */
[----:B------:R-:W-:Y:S02]  /*28530*/  ISETP.NE.AND.EX P3, PT, RZ, UR11, PT, P3 ;  /* 0x0000000bff007c0c */ /* 0x000fe4000bf65330 */
[C---:B------:R-:W-:Y:S02]  /*28540*/  IADD3.X R3, R14.reuse, UR5, RZ, P4, !PT ;  /* 0x000000050e037c10 */ /* 0x040fe4000a7fe4ff */
[----:B-1----:R-:W-:Y:S02]  /*28550*/  IADD3 R4, P4, R15, UR8, RZ ;  /* 0x000000080f047c10 */ /* 0x002fe4000ff9e0ff */
[----:B------:R-:W-:Y:S01]  /*28560*/  ISETP.NE.AND.EX P0, PT, RZ, UR7, PT, P0 ;  /* 0x00000007ff007c0c */ /* 0x000fe2000bf05300 */
[----:B------:R-:W2:Y:S01]  /*28570*/  @P2 LDG.E R8, desc[UR54][R2.64] ;  /* 0x0000003602082981 */ /* 0x000ea2000c1e1900 */
[----:B------:R-:W-:Y:S01]  /*28580*/  IADD3.X R5, R14, UR9, RZ, P4, !PT ;  /* 0x000000090e057c10 */ /* 0x000fe2000a7fe4ff */
[----:B------:R-:W-:Y:S01]  /*28590*/  ULDC UR4, c[0x0][0x288] ;  /* 0x0000a20000047ab9 */ /* 0x000fe20000000800 */
[----:B------:R-:W-:-:S02]  /*285a0*/  ISETP.NE.AND.EX P1, PT, RZ, UR9, PT, P1 ;  /* 0x00000009ff007c0c */ /* 0x000fc4000bf25310 */
[C---:B------:R-:W-:Y:S02]  /*285b0*/  IADD3 R6, P5, R15.reuse, UR6, RZ ;  /* 0x000000060f067c10 */ /* 0x040fe4000ffbe0ff */
[----:B------:R-:W-:Y:S02]  /*285c0*/  @P3 IADD3 R10, P4, R15, UR10, RZ ;  /* 0x0000000a0f0a3c10 */ /* 0x000fe4000ff9e0ff */
[C---:B------:R-:W-:Y:S02]  /*285d0*/  IADD3.X R7, R14.reuse, UR7, RZ, P5, !PT ;  /* 0x000000070e077c10 */ /* 0x040fe4000affe4ff */
[----:B------:R-:W-:-:S03]  /*285e0*/  @P3 IADD3.X R11, R14, UR11, RZ, P4, !PT ;  /* 0x0000000b0e0b3c10 */ /* 0x000fc6000a7fe4ff */
[----:B------:R0:W5:Y:S04]  /*285f0*/  @P0 LDG.E R12, desc[UR54][R6.64] ;  /* 0x00000036060c0981 */ /* 0x000168000c1e1900 */
[----:B------:R0:W5:Y:S04]  /*28600*/  @P1 LDG.E R0, desc[UR54][R4.64] ;  /* 0x0000003604001981 */ /* 0x000168000c1e1900 */
[----:B--2---:R1:W-:Y:S02]  /*28610*/  STL [R1+0x40], R8 ;  /* 0x0000400801007387 */ /* 0x0043e40000100800 */
[----:B-1----:R-:W-:Y:S01]  /*28620*/  IMAD.U32 R8, RZ, RZ, UR4 ;  /* 0x00000004ff087e24 */ /* 0x002fe2000f8e00ff */
[----:B------:R-:W-:-:S05]  /*28630*/  ULDC.64 UR4, c[0x0][0x418] ;  /* 0x0001060000047ab9 */ /* 0x000fca0000000a00 */
[----:B------:R-:W2:Y:S01]  /*28640*/  @P3 LDG.E R8, desc[UR54][R10.64] ;  /* 0x000000360a083981 */ /* 0x000ea2000c1e1900 */
[----:B------:R-:W-:-:S03]  /*28650*/  UISETP.NE.U32.AND UP0, UPT, UR4, URZ, UPT ;  /* 0x0000003f0400728c */ /* 0x000fc6000bf05070 */
[----:B------:R-:W-:Y:S01]  /*28660*/  ULDC UR4, c[0x0][0x424] ;  /* 0x0001090000047ab9 */ /* 0x000fe20000000800 */
[----:B------:R-:W-:-:S03]  /*28670*/  UISETP.NE.AND.EX UP0, UPT, UR5, URZ, UPT, UP0 ;  /* 0x0000003f0500728c */ /* 0x000fc6000bf05300 */
[----:B------:R-:W-:Y:S01]  /*28680*/  ULDC UR5, c[0x0][0x2f0] ;  /* 0x0000bc0000057ab9 */ /* 0x000fe20000000800 */
[----:B------:R-:W-:Y:S01]  /*28690*/  USEL UR4, UR4, 0x1, UP0 ;  /* 0x0000000104047887 */ /* 0x000fe20008000000 */
[----:B--2---:R1:W-:Y:S04]  /*286a0*/  STL [R1+0x44], R8 ;  /* 0x0000440801007387 */ /* 0x0043e80000100800 */
[----:B------:R0:W5:Y:S01]  /*286b0*/  LDL R13, [R1+0x44] ;  /* 0x00004400010d7983 */ /* 0x0001620000100800 */
[----:B------:R-:W-:-:S03]  /*286c0*/  UIMAD UR4, UR4, UR5, URZ ;  /* 0x00000005040472a4 */ /* 0x000fc6000f8e023f */
[----:B------:R-:W-:Y:S02]  /*286d0*/  ULDC UR5, c[0x0][0x348] ;  /* 0x0000d20000057ab9 */ /* 0x000fe40000000800 */
[----:B------:R-:W-:Y:S02]  /*286e0*/  IMAD.U32 R10, RZ, RZ, UR5 ;  /* 0x00000005ff0a7e24 */ /* 0x000fe4000f8e00ff */
[----:B-1----:R-:W-:Y:S01]  /*286f0*/  IMAD.U32 R8, RZ, RZ, UR4 ;  /* 0x00000004ff087e24 */ /* 0x002fe2000f8e00ff */
[----:B0-----:R-:W-:Y:S06]  /*28700*/  @P3 BRA `(.L_x_2521) ;  /* 0x0000000000143947 */ /* 0x001fec0003800000 */
[----:B------:R-:W-:Y:S05]  /*28710*/  @!P2 BRA `(.L_x_2521) ;  /* 0x000000000010a947 */ /* 0x000fea0003800000 */
[----:B------:R-:W2:Y:S04]  /*28720*/  LDG.E R11, desc[UR54][R2.64] ;  /* 0x00000036020b7981 */ /* 0x000ea8000c1e1900 */
[----:B------:R-:W2:Y:S02]  /*28730*/  LDG.E R2, desc[UR54][R2.64+0x4] ;  /* 0x0000043602027981 */ /* 0x000ea4000c1e1900 */
[----:B--2--5:R-:W-:-:S05]  /*28740*/  IMAD.IADD R13, R2, 0x1, -R11 ;  /* 0x00000001020d7824 */ /* 0x024fca00078e0a0b */
[----:B------:R0:W-:Y:S02]  /*28750*/  STL [R1+0x44], R13 ;  /* 0x0000440d01007387 */ /* 0x0001e40000100800 */
.L_x_2521:
[----:B------:R-:W2:Y:S01]  /*28760*/  LDL.LU R3, [R1+0x8] ;  /* 0x0000080001037983 */ /* 0x000ea20000300800 */
[----:B------:R-:W-:Y:S02]  /*28770*/  ULDC.64 UR4, c[0x0][0xa20] ;  /* 0x0002880000047ab9 */ /* 0x000fe40000000a00 */
[----:B------:R-:W-:Y:S01]  /*28780*/  ISETP.NE.U32.AND P2, PT, RZ, UR4, PT ;  /* 0x00000004ff007c0c */ /* 0x000fe2000bf45070 */
[----:B------:R-:W3:Y:S03]  /*28790*/  LDL R11, [R1+0x34] ;  /* 0x00003400010b7983 */ /* 0x000ee60000100800 */
[----:B------:R-:W-:Y:S02]  /*287a0*/  ISETP.NE.AND.EX P2, PT, RZ, UR5, PT, P2 ;  /* 0x00000005ff007c0c */ /* 0x000fe4000bf45320 */
[C---:B--2---:R-:W-:Y:S02]  /*287b0*/  LOP3.LUT R17, R3.reuse, 0xff000000, RZ, 0xc0, !PT ;  /* 0xff00000003117812 */ /* 0x044fe400078ec0ff */
[----:B------:R-:W-:-:S02]  /*287c0*/  LOP3.LUT R2, R3, 0xff0000, RZ, 0xc0, !PT ;  /* 0x00ff000003027812 */ /* 0x000fc400078ec0ff */
[----:B------:R-:W-:Y:S02]  /*287d0*/  SHF.R.U32.HI R17, RZ, 0x8, R17 ;  /* 0x00000008ff117819 */ /* 0x000fe40000011611 */
[----:B------:R-:W-:Y:S02]  /*287e0*/  LOP3.LUT R16, R3, 0xffff, RZ, 0xc0, !PT ;  /* 0x0000ffff03107812 */ /* 0x000fe400078ec0ff */
[----:B------:R-:W-:Y:S01]  /*287f0*/  LEA.HI R17, R2, R17, RZ, 0x10 ;  /* 0x0000001102117211 */ /* 0x000fe200078f80ff */
[----:B-----5:R-:W-:-:S05]  /*28800*/  IMAD.IADD R2, R12, 0x1, R9 ;  /* 0x000000010c027824 */ /* 0x020fca00078e0209 */
[----:B------:R1:W-:Y:S04]  /*28810*/  STL [R1+0x28], R2 ;  /* 0x0000280201007387 */ /* 0x0003e80000100800 */
[----:B---3--:R1:W-:Y:S01]  /*28820*/  STL [R1+0x8], R11 ;  /* 0x0000080b01007387 */ /* 0x0083e20000100800 */
[----:B------:R-:W-:Y:S05]  /*28830*/  @!P2 BRA `(.L_x_2522) ;  /* 0x000000000010a947 */ /* 0x000fea0003800000 */
[----:B-1----:R-:W-:-:S04]  /*28840*/  IADD3 R2, P0, R15, UR4, RZ ;  /* 0x000000040f027c10 */ /* 0x002fc8000ff1e0ff */
[----:B------:R-:W-:-:S05]  /*28850*/  IADD3.X R3, R14, UR5, RZ, P0, !PT ;  /* 0x000000050e037c10 */ /* 0x000fca00087fe4ff */
[----:B------:R2:W5:Y:S01]  /*28860*/  LDG.E R8, desc[UR54][R2.64] ;  /* 0x0000003602087981 */ /* 0x000562000c1e1900 */
[----:B------:R-:W-:Y:S05]  /*28870*/  BRA `(.L_x_2523) ;  /* 0x0000000000107947 */ /* 0x000fea0003800000 */
.L_x_2522:
[----:B------:R-:W-:Y:S05]  /*28880*/  @!P0 BRA `(.L_x_2523) ;  /* 0x00000000000c8947 */ /* 0x000fea0003800000 */
[----:B------:R-:W2:Y:S04]  /*28890*/  LDG.E R8, desc[UR54][R6.64] ;  /* 0x0000003606087981 */ /* 0x000ea8000c1e1900 */
[----:B------:R-:W2:Y:S02]  /*288a0*/  LDG.E R6, desc[UR54][R6.64+0x4] ;  /* 0x0000043606067981 */ /* 0x000ea4000c1e1900 */
[----:B--2---:R-:W-:-:S07]  /*288b0*/  IADD3 R8, -R8, R6, RZ ;  /* 0x0000000608087210 */ /* 0x004fce0007ffe1ff */
.L_x_2523:
[----:B------:R-:W3:Y:S01]  /*288c0*/  LDL R7, [R1+0x4] ;  /* 0x0000040001077983 */ /* 0x000ee20000100800 */
[----:B--2---:R-:W2:Y:S03]  /*288d0*/  LDC R3, c[0x0][0x448] ;  /* 0x00011200ff037b82 */ /* 0x004ea60000000800 */
[----:B-1----:R-:W4:Y:S04]  /*288e0*/  @P1 LDG.E R2, desc[UR54][R4.64] ;  /* 0x0000003604021981 */ /* 0x002f28000c1e1900 */
[----:B------:R1:W4:Y:S01]  /*288f0*/  @P1 LDG.E R4, desc[UR54][R4.64+0x4] ;  /* 0x0000043604041981 */ /* 0x000322000c1e1900 */
[----:B-----5:R-:W-:Y:S01]  /*28900*/  IMAD.IADD R9, R8, 0x1, -R9 ;  /* 0x0000000108097824 */ /* 0x020fe200078e0a09 */
[----:B------:R-:W-:Y:S01]  /*28910*/  LOP3.LUT R12, R17, 0xff, RZ, 0xc0, !PT ;  /* 0x000000ff110c7812 */ /* 0x000fe200078ec0ff */
[----:B------:R-:W-:Y:S01]  /*28920*/  BSSY B0, `(.L_x_2524) ;  /* 0x0000036000007945 */ /* 0x000fe20003800000 */
[----:B------:R-:W-:-:S03]  /*28930*/  SHF.R.U32.HI R17, RZ, 0x10, R17 ;  /* 0x00000010ff117819 */ /* 0x000fc60000011611 */
[----:B------:R0:W-:Y:S01]  /*28940*/  STL [R1+0x20], R12 ;  /* 0x0000200c01007387 */ /* 0x0001e20000100800 */
[----:B--2---:R-:W-:-:S13]  /*28950*/  ISETP.NE.AND P0, PT, R3, 0x1, PT ;  /* 0x000000010300780c */ /* 0x004fda0003f05270 */
[----:B-1----:R-:W1:Y:S08]  /*28960*/  @P0 LDC R5, c[0x0][0x44c] ;  /* 0x00011300ff050b82 */ /* 0x002e700000000800 */
[----:B------:R-:W2:Y:S01]  /*28970*/  @P0 LDC R6, c[0x0][0x450] ;  /* 0x00011400ff060b82 */ /* 0x000ea20000000800 */
[----:B---3--:R-:W-:-:S04]  /*28980*/  IMAD.SHL.U32 R3, R7, 0x80, RZ ;  /* 0x0000008007037824 */ /* 0x008fc800078e00ff */
[----:B------:R-:W-:Y:S02]  /*28990*/  VIADD R3, R3, 0x7f ;  /* 0x0000007f03037836 */ /* 0x000fe40000000000 */
[----:B----4-:R-:W-:Y:S02]  /*289a0*/  @P1 IMAD.IADD R10, R4, 0x1, -R2 ;  /* 0x00000001040a1824 */ /* 0x010fe400078e0a02 */
[----:B-1----:R-:W-:-:S05]  /*289b0*/  @P0 IMAD.HI.U32 R2, R3, R5, RZ ;  /* 0x0000000503020227 */ /* 0x002fca00078e00ff */
[----:B--2---:R-:W-:Y:S01]  /*289c0*/  @P0 SHF.R.U32.HI R3, RZ, R6, R2 ;  /* 0x00000006ff030219 */ /* 0x004fe20000011602 */
[----:B------:R-:W-:-:S04]  /*289d0*/  IMAD.IADD R2, R9, 0x1, R10 ;  /* 0x0000000109027824 */ /* 0x000fc800078e020a */
[C---:B------:R-:W-:Y:S01]  /*289e0*/  VIADD R4, R2.reuse, 0x9f ;  /* 0x0000009f02047836 */ /* 0x040fe20000000000 */
[----:B------:R-:W-:-:S03]  /*289f0*/  IADD3 R21, R2, 0xa0, -R13 ;  /* 0x000000a002157810 */ /* 0x000fc60007ffe80d */
[----:B------:R-:W-:-:S04]  /*28a00*/  IMAD.HI R2, R4, 0x66666667, RZ ;  /* 0x6666666704027827 */ /* 0x000fc800078e02ff */
[----:B------:R-:W-:Y:S01]  /*28a10*/  IMAD.IADD R3, R21, 0x1, R3 ;  /* 0x0000000115037824 */ /* 0x000fe200078e0203 */
[----:B------:R-:W-:-:S03]  /*28a20*/  SHF.R.U32.HI R20, RZ, 0x1f, R2 ;  /* 0x0000001fff147819 */ /* 0x000fc60000011602 */
[----:B------:R-:W-:Y:S01]  /*28a30*/  IMAD.HI R3, R3, 0x66666667, RZ ;  /* 0x6666666703037827 */ /* 0x000fe200078e02ff */
[----:B------:R-:W-:Y:S02]  /*28a40*/  LEA.HI.SX32 R20, R2, R20, 0x1a ;  /* 0x0000001402147211 */ /* 0x000fe400078fd2ff */
[----:B------:R-:W-:Y:S02]  /*28a50*/  MOV R2, RZ ;  /* 0x000000ff00027202 */ /* 0x000fe40000000f00 */
[----:B------:R-:W-:-:S04]  /*28a60*/  SHF.R.U32.HI R8, RZ, 0x1f, R3 ;  /* 0x0000001fff087819 */ /* 0x000fc80000011603 */
[----:B------:R-:W-:-:S04]  /*28a70*/  LEA.HI.SX32 R8, R3, R8, 0x1a ;  /* 0x0000000803087211 */ /* 0x000fc800078fd2ff */
[----:B------:R-:W-:-:S04]  /*28a80*/  VIMNMX R8, R20, R8, PT ;  /* 0x0000000814087248 */ /* 0x000fc80003fe0100 */
[----:B------:R-:W-:-:S13]  /*28a90*/  ISETP.GE.AND P0, PT, R8, 0x1, PT ;  /* 0x000000010800780c */ /* 0x000fda0003f06270 */
[----:B0-----:R-:W-:Y:S05]  /*28aa0*/  @!P0 BRA `(.L_x_2525) ;  /* 0x0000000000748947 */ /* 0x001fea0003800000 */
        /* <DEDUP_REMOVED lines=11> */
[----:B0-----:R-:W-:Y:S02]  /*28b60*/  IMAD.MOV.U32 R6, RZ, RZ, RZ ;  /* 0x000000ffff067224 */ /* 0x001fe400078e00ff */
[----:B-1----:R-:W-:-:S04]  /*28b70*/  IMAD.MOV R5, RZ, RZ, -R7 ;  /* 0x000000ffff057224 */ /* 0x002fc800078e0a07 */
        /* <DEDUP_REMOVED lines=13> */
[----:B------:R-:W-:-:S05]  /*28c50*/  @P0 IADD3 R2, R2, 0x1, RZ ;  /* 0x0000000102020810 */ /* 0x000fca0007ffe0ff */
[----:B------:R-:W-:Y:S01]  /*28c60*/  @!P3 IMAD.MOV R2, RZ, RZ, -R2 ;  /* 0x000000ffff02b224 */ /* 0x000fe200078e0a02 */
[----:B------:R-:W-:-:S07]  /*28c70*/  @!P2 LOP3.LUT R2, RZ, R3, RZ, 0x33, !PT ;  /* 0x00000003ff02a212 */ /* 0x000fce00078e33ff */
.L_x_2525:
[----:B------:R-:W-:Y:S05]  /*28c80*/  BSYNC B0 ;  /* 0x0000000000007941 */ /* 0x000fea0003800000 */
.L_x_2524:
[-C--:B------:R-:W-:Y:S01]  /*28c90*/  IMAD R3, R12, R2.reuse, RZ ;  /* 0x000000020c037224 */ /* 0x080fe200078e02ff */
[----:B------:R-:W-:Y:S04]  /*28ca0*/  BSSY B0, `(.L_x_2526) ;  /* 0x0000123000007945 */ /* 0x000fe80003800000 */
[----:B------:R-:W-:-:S05]  /*28cb0*/  VIADDMNMX R2, R3, R2, R8, PT ;  /* 0x0000000203027246 */ /* 0x000fca0003800108 */
[--C-:B------:R-:W-:Y:S02]  /*28cc0*/  IMAD R4, R2, 0xa0, -R9.reuse ;  /* 0x000000a002047824 */ /* 0x100fe400078e0a09 */
[----:B------:R-:W-:-:S03]  /*28cd0*/  IMAD R2, R3, 0xa0, -R9 ;  /* 0x000000a003027824 */ /* 0x000fc600078e0a09 */
[----:B------:R-:W-:Y:S02]  /*28ce0*/  VIMNMX R10, R4, R10, PT ;  /* 0x0000000a040a7248 */ /* 0x000fe40003fe0100 */
[----:B------:R-:W-:-:S04]  /*28cf0*/  VIMNMX R2, RZ, R2, !PT ;  /* 0x00000002ff027248 */ /* 0x000fc80007fe0100 */
        /* <DEDUP_REMOVED lines=18> */
.L_x_2774:
[----:B-1----:R-:W-:Y:S02]  /*28e20*/  ISETP.NE.AND P0, PT, R14, RZ, PT ;  /* 0x000000ff0e00720c */ /* 0x002fe40003f05270 */
[----:B------:R-:W-:-:S11]  /*28e30*/  PLOP3.LUT P6, PT, PT, PT, PT, 0x8, 0x0 ;  /* 0x000000000000781c */ /* 0x000fd60003fce170 */
[----:B------:R-:W-:Y:S05]  /*28e40*/  @P0 BRA `(.L_x_2529) ;  /* 0x00000000000c0947 */ /* 0x000fea0003800000 */
[----:B------:R-:W-:-:S03]  /*28e50*/  UMOV UR4, 0xffffffff ;  /* 0xffffffff00047882 */ /* 0x000fc60000000000 */
[----:B------:R-:W-:Y:S05]  /*28e60*/  BRA.DIV UR4, `(.L_x_2530) ;  /* 0x0000008e04547947 */ /* 0x000fea000b800000 */
[----:B------:R-:W-:-:S13]  /*28e70*/  ELECT P6, URZ, PT ;  /* 0x00000000003f782f */ /* 0x000fda00038c0000 */
.L_x_2529:
[----:B0-----:R-:W2:Y:S01]  /*28e80*/  LDL R4, [R1+0x60] ;  /* 0x0000600001047983 */ /* 0x001ea20000100800 */
[----:B------:R-:W-:Y:S01]  /*28e90*/  BSSY B1, `(.L_x_2531) ;  /* 0x0000008000017945 */ /* 0x000fe20003800000 */
[----:B--2---:R-:W-:-:S05]  /*28ea0*/  VIADD R4, R4, 0x1 ;  /* 0x0000000104047836 */ /* 0x004fca0000000000 */
[----:B------:R-:W-:-:S04]  /*28eb0*/  LEA.HI R5, R4, R4, RZ, 0x1 ;  /* 0x0000000404057211 */ /* 0x000fc800078f08ff */
[----:B------:R-:W-:-:S05]  /*28ec0*/  LOP3.LUT R5, R5, 0xfffffffe, RZ, 0xc0, !PT ;  /* 0xfffffffe05057812 */ /* 0x000fca00078ec0ff */
[----:B------:R-:W-:-:S05]  /*28ed0*/  IMAD.IADD R4, R4, 0x1, -R5 ;  /* 0x0000000104047824 */ /* 0x000fca00078e0a05 */
[----:B------:R-:W-:-:S04]  /*28ee0*/  SHF.L.U32 R4, R4, 0x1f, RZ ;  /* 0x0000001f04047819 */ /* 0x000fc800000006ff */
[----:B------:R-:W0:Y:S02]  /*28ef0*/  SYNCS.PHASECHK.TRANS64.TRYWAIT P0, [R18+URZ+0x29820], R4 ;  /* 0x02982004120075a7 */ /* 0x000e24000800017f */
[----:B0-----:R-:W-:Y:S05]  /*28f00*/  @!P0 BRA `(.L_x_2532) ;  /* 0x0000008c004c8947 */ /* 0x001fea0003800000 */
.L_x_2777:
[----:B------:R-:W-:Y:S05]  /*28f10*/  BSYNC B1 ;  /* 0x0000000000017941 */ /* 0x000fea0003800000 */
.L_x_2531:
        /* <DEDUP_REMOVED lines=12> */
.L_x_2778:
[----:B------:R-:W-:Y:S05]  /*28fe0*/  BSYNC B2 ;  /* 0x0000000000027941 */ /* 0x000fea0003800000 */
.L_x_2535:
        /* <DEDUP_REMOVED lines=9> */
.L_x_2538:
[----:B------:R-:W-:Y:S05]  /*29080*/  BSYNC B2 ;  /* 0x0000000000027941 */ /* 0x000fea0003800000 */
.L_x_2537:
[----:B0-----:R-:W2:Y:S01]  /*29090*/  LDL R4, [R1+0x10] ;  /* 0x0000100001047983 */ /* 0x001ea20000100800 */
        /* <DEDUP_REMOVED lines=9> */
[----:B--2---:R-:W-:-:S02]  /*29130*/  IMAD R9, R4, 0x7800, R18 ;  /* 0x0000780004097824 */ /* 0x004fc400078e0212 */
[----:B------:R-:W-:Y:S02]  /*29140*/  VIADD R4, R7, 0x29890 ;  /* 0x0002989007047836 */ /* 0x000fe40000000000 */
[----:B------:R-:W-:-:S07]  /*29150*/  VIADD R6, R9, 0x1a400 ;  /* 0x0001a40009067836 */ /* 0x000fce0000000000 */
.L_x_2539:
        /* <DEDUP_REMOVED lines=15> */
.L_x_2540:
        /* <DEDUP_REMOVED lines=15> */
.L_x_2541:
        /* <DEDUP_REMOVED lines=13> */
.L_x_2779:
[----:B------:R-:W-:Y:S05]  /*29410*/  BSYNC B2 ;  /* 0x0000000000027941 */ /* 0x000fea0003800000 */
.L_x_2542:
[----:B------:R-:W-:Y:S01]  /*29420*/  BSSY B2, `(.L_x_2544) ;  /* 0x000000b000027945 */ /* 0x000fe20003800000 */
[----:B------:R-:W-:Y:S02]  /*29430*/  IMAD.MOV.U32 R12, RZ, RZ, 0x0 ;  /* 0x00000000ff0c7424 */ /* 0x000fe400078e00ff */
[----:B------:R-:W-:Y:S01]  /*29440*/  IMAD.MOV.U32 R13, RZ, RZ, 0x12f00000 ;  /* 0x12f00000ff0d7424 */ /* 0x000fe200078e00ff */
[----:B------:R-:W-:Y:S06]  /*29450*/  @P1 BRA `(.L_x_2545) ;  /* 0x00000000001c1947 */ /* 0x000fec0003800000 */
[----:B------:R-:W2:Y:S02]  /*29460*/  S2R R4, SR_TID.X ;  /* 0x0000000000047919 */ /* 0x000ea40000002100 */
[----:B--2---:R-:W-:Y:S02]  /*29470*/  LOP3.LUT R6, R4, 0x1f, RZ, 0xc0, !PT ;  /* 0x0000001f04067812 */ /* 0x004fe400078ec0ff */
[----:B------:R-:W-:Y:S02]  /*29480*/  MOV R4, 0x5000 ;  /* 0x0000500000047802 */ /* 0x000fe40000000f00 */
[----:B------:R-:W-:Y:S02]  /*29490*/  ISETP.NE.AND P0, PT, R6, RZ, PT ;  /* 0x000000ff0600720c */ /* 0x000fe40003f05270 */
[----:B------:R2:W-:Y:S11]  /*294a0*/  SYNCS.ARRIVE.TRANS64 RZ, [R7+URZ+0x298b0], R4 ;  /* 0x0298b00407ff79a7 */ /* 0x0005f6000800003f */
[----:B--2---:R-:W-:Y:S05]  /*294b0*/  @!P0 BRA `(.L_x_2545) ;  /* 0x0000000000048947 */ /* 0x004fea0003800000 */
[----:B------:R-:W-:Y:S01]  /*294c0*/  BPT.TRAP 0x1 ;  /* 0x000000040000795c */ /* 0x000fe20000300000 */
.L_x_2545:
[----:B------:R-:W-:Y:S05]  /*294d0*/  BSYNC B2 ;  /* 0x0000000000027941 */ /* 0x000fea0003800000 */
.L_x_2544:
        /* <DEDUP_REMOVED lines=10> */
.L_x_2546:
        /* <DEDUP_REMOVED lines=10> */
.L_x_2534:
[----:B------:R-:W-:Y:S05]  /*29620*/  BSYNC B1 ;  /* 0x0000000000017941 */ /* 0x000fea0003800000 */
.L_x_2533:
[----:B------:R-:W2:Y:S04]  /*29630*/  LDL.LU R9, [R1+0x10] ;  /* 0x0000100001097983 */ /* 0x000ea80000300800 */
[----:B01----:R-:W3:Y:S01]  /*29640*/  LDL.LU R7, [R1+0x1c] ;  /* 0x00001c0001077983 */ /* 0x003ee20000300800 */
[----:B------:R-:W-:Y:S01]  /*29650*/  PLOP3.LUT P0, PT, PT, PT, PT, 0x8, 0x0 ;  /* 0x000000000000781c */ /* 0x000fe20003f0e170 */
[----:B--2---:R-:W-:Y:S02]  /*29660*/  VIADD R4, R9, 0x1 ;  /* 0x0000000109047836 */ /* 0x004fe40000000000 */
        /* <DEDUP_REMOVED lines=9> */
.L_x_2561:
        /* <DEDUP_REMOVED lines=13> */
.L_x_2780:
[----:B------:R-:W-:Y:S05]  /*297d0*/  BSYNC B2 ;  /* 0x0000000000027941 */ /* 0x000fea0003800000 */
.L_x_2549:
        /* <DEDUP_REMOVED lines=9> */
.L_x_2552:
[----:B------:R-:W-:Y:S05]  /*29870*/  BSYNC B2 ;  /* 0x0000000000027941 */ /* 0x000fea0003800000 */
.L_x_2551:
        /* <DEDUP_REMOVED lines=12> */
.L_x_2553:
        /* <DEDUP_REMOVED lines=15> */
.L_x_2554:
        /* <DEDUP_REMOVED lines=15> */
.L_x_2555:
        /* <DEDUP_REMOVED lines=13> */
.L_x_2781:
[----:B------:R-:W-:Y:S05]  /*29bf0*/  BSYNC B2 ;  /* 0x0000000000027941 */ /* 0x000fea0003800000 */
.L_x_2556:
[----:B------:R-:W-:Y:S01]  /*29c00*/  BSSY B2, `(.L_x_2558) ;  /* 0x000000b000027945 */ /* 0x000fe20003800000 */
[----:B------:R-:W-:Y:S02]  /*29c10*/  IMAD.MOV.U32 R6, RZ, RZ, 0x0 ;  /* 0x00000000ff067424 */ /* 0x000fe400078e00ff */
[----:B01----:R-:W-:Y:S01]  /*29c20*/  IMAD.MOV.U32 R7, RZ, RZ, 0x12f00000 ;  /* 0x12f00000ff077424 */ /* 0x003fe200078e00ff */
        /* <DEDUP_REMOVED lines=8> */
.L_x_2559:
[----:B------:R-:W-:Y:S05]  /*29cb0*/  BSYNC B2 ;  /* 0x0000000000027941 */ /* 0x000fea0003800000 */
.L_x_2558:
        /* <DEDUP_REMOVED lines=8> */
[----:B--2---:R-:W-:-:S05]  /*29d40*/  IMAD R4, R4, 0x5000, R18 ;  /* 0x0000500004047824 */ /* 0x004fca00078e0212 */
[----:B------:R-:W-:-:S07]  /*29d50*/  IADD3 R4, R4, 0xa400, RZ ;  /* 0x0000a40004047810 */ /* 0x000fce0007ffe0ff */
.L_x_2560:
        /* <DEDUP_REMOVED lines=10> */
.L_x_2548:
[----:B------:R-:W-:Y:S05]  /*29e00*/  BSYNC B1 ;  /* 0x0000000000017941 */ /* 0x000fea0003800000 */
.L_x_2547:
[----:B0-----:R-:W2:Y:S04]  /*29e10*/  LDL.LU R7, [R1+0x10] ;  /* 0x0000100001077983 */ /* 0x001ea80000300800 */
[----:B------:R-:W3:Y:S01]  /*29e20*/  LDL.LU R6, [R1+0x1c] ;  /* 0x00001c0001067983 */ /* 0x000ee20000300800 */
        /* <DEDUP_REMOVED lines=10> */
.L_x_2527:
[----:B------:R-:W-:Y:S05]  /*29ed0*/  BSYNC B0 ;  /* 0x0000000000007941 */ /* 0x000fea0003800000 */
.L_x_2526:
[----:B01----:R-:W2:Y:S01]  /*29ee0*/  LDL R4, [R1+0x4] ;  /* 0x0000040001047983 */ /* 0x003ea20000100800 */
[----:B------:R-:W0:Y:S01]  /*29ef0*/  LDC R0, c[0x0][0x448] ;  /* 0x00011200ff007b82 */ /* 0x000e220000000800 */
[----:B------:R-:W-:Y:S01]  /*29f00*/  ISETP.NE.AND P2, PT, R17, RZ, PT ;  /* 0x000000ff1100720c */ /* 0x000fe20003f45270 */
[----:B------:R-:W-:Y:S05]  /*29f10*/  @!P0 WARPSYNC.ALL ;  /* 0x0000000000008948 */ /* 0x000fea0003800000 */
[----:B------:R-:W-:Y:S07]  /*29f20*/  BSSY B0, `(.L_x_2562) ;  /* 0x000002b000007945 */ /* 0x000fee0003800000 */
[----:B------:R-:W1:Y:S08]  /*29f30*/  @!P2 LDC R17, c[0x0][0x9f0] ;  /* 0x00027c00ff11ab82 */ /* 0x000e700000000800 */
[----:B------:R-:W-:Y:S01]  /*29f40*/  @!P0 BAR.SYNC.DEFER_BLOCKING 0xc, 0x180 ;  /* 0x0306000000008b1d */ /* 0x000fe20000010000 */
[----:B0-----:R-:W-:-:S13]  /*29f50*/  ISETP.NE.AND P1, PT, R0, 0x1, PT ;  /* 0x000000010000780c */ /* 0x001fda0003f25270 */
[----:B------:R-:W0:Y:S08]  /*29f60*/  @P1 LDC R2, c[0x0][0x44c] ;  /* 0x00011300ff021b82 */ /* 0x000e300000000800 */
[----:B------:R-:W3:Y:S01]  /*29f70*/  @P1 LDC R3, c[0x0][0x450] ;  /* 0x00011400ff031b82 */ /* 0x000ee20000000800 */
[----:B--2---:R-:W-:-:S05]  /*29f80*/  LEA R0, R4, 0x7f, 0x7 ;  /* 0x0000007f04007811 */ /* 0x004fca00078e38ff */
[----:B0-----:R-:W-:-:S05]  /*29f90*/  @P1 IMAD.HI.U32 R2, R0, R2, RZ ;  /* 0x0000000200021227 */ /* 0x001fca00078e00ff */
[----:B---3--:R-:W-:-:S05]  /*29fa0*/  @P1 SHF.R.U32.HI R0, RZ, R3, R2 ;  /* 0x00000003ff001219 */ /* 0x008fca0000011602 */
[----:B------:R-:W-:-:S04]  /*29fb0*/  IMAD.IADD R0, R21, 0x1, R0 ;  /* 0x0000000115007824 */ /* 0x000fc800078e0200 */
[----:B------:R-:W-:-:S05]  /*29fc0*/  IMAD.HI R0, R0, 0x66666667, RZ ;  /* 0x6666666700007827 */ /* 0x000fca00078e02ff */
[----:B------:R-:W-:-:S04]  /*29fd0*/  SHF.R.U32.HI R6, RZ, 0x1f, R0 ;  /* 0x0000001fff067819 */ /* 0x000fc80000011600 */
[----:B------:R-:W-:Y:S01]  /*29fe0*/  LEA.HI.SX32 R6, R0, R6, 0x1a ;  /* 0x0000000600067211 */ /* 0x000fe200078fd2ff */
[----:B------:R-:W-:-:S03]  /*29ff0*/  IMAD.MOV.U32 R0, RZ, RZ, RZ ;  /* 0x000000ffff007224 */ /* 0x000fc600078e00ff */
[----:B------:R-:W-:-:S04]  /*2a000*/  VIMNMX R6, R20, R6, PT ;  /* 0x0000000614067248 */ /* 0x000fc80003fe0100 */
[----:B------:R-:W-:-:S13]  /*2a010*/  ISETP.GE.AND P1, PT, R6, 0x1, PT ;  /* 0x000000010600780c */ /* 0x000fda0003f26270 */
[----:B-1----:R-:W-:Y:S05]  /*2a020*/  @!P1 BRA `(.L_x_2563) ;  /* 0x0000000000689947 */ /* 0x002fea0003800000 */
[----:B------:R-:W-:-:S04]  /*2a030*/  IABS R2, R17 ;  /* 0x0000001100027213 */ /* 0x000fc80000000000 */
[----:B------:R-:W0:Y:S08]  /*2a040*/  I2F.RP R4, R2 ;  /* 0x0000000200047306 */ /* 0x000e300000209400 */
        /* <DEDUP_REMOVED lines=24> */
.L_x_2563:
[----:B------:R-:W-:Y:S05]  /*2a1d0*/  BSYNC B0 ;  /* 0x0000000000007941 */ /* 0x000fea0003800000 */
.L_x_2562:
[----:B------:R-:W2:Y:S02]  /*2a1e0*/  LDL.LU R2, [R1+0x20] ;  /* 0x0000200001027983 */ /* 0x000ea40000300800 */
[----:B--2---:R-:W-:-:S05]  /*2a1f0*/  IMAD R3, R2, R0, RZ ;  /* 0x0000000002037224 */ /* 0x004fca00078e02ff */
[----:B------:R-:W-:Y:S01]  /*2a200*/  VIADDMNMX R2, R3, R0, R6, PT ;  /* 0x0000000003027246 */ /* 0x000fe20003800106 */
[----:B------:R0:W-:Y:S03]  /*2a210*/  STL [R1+0x20], R3 ;  /* 0x0000200301007387 */ /* 0x0001e60000100800 */
[----:B------:R-:W-:Y:S01]  /*2a220*/  ISETP.GT.AND P0, PT, R2, R3, PT ;  /* 0x000000030200720c */ /* 0x000fe20003f04270 */
[----:B------:R0:W-:-:S12]  /*2a230*/  STL [R1+0x48], R2 ;  /* 0x0000480201007387 */ /* 0x0001d80000100800 */
[----:B0-----:R-:W-:Y:S05]  /*2a240*/  @P0 BRA `(.L_x_2564) ;  /* 0x0000000000480947 */ /* 0x001fea0003800000 */
[----:B------:R-:W0:Y:S02]  /*2a250*/  S2R R2, SR_TID.X ;  /* 0x0000000000027919 */ /* 0x000e240000002100 */
[----:B0-----:R-:W-:-:S04]  /*2a260*/  LOP3.LUT R2, R2, 0x7f, RZ, 0xc0, !PT ;  /* 0x0000007f02027812 */ /* 0x001fc800078ec0ff */
[----:B------:R-:W-:-:S13]  /*2a270*/  ISETP.NE.AND P0, PT, R2, RZ, PT ;  /* 0x000000ff0200720c */ /* 0x000fda0003f05270 */
[----:B------:R-:W-:Y:S05]  /*2a280*/  @P0 BRA `(.L_x_2565) ;  /* 0x00000030007c0947 */ /* 0x000fea0003800000 */
[----:B------:R-:W0:Y:S01]  /*2a290*/  S2R R2, SR_LANEID ;  /* 0x0000000000027919 */ /* 0x000e220000000000 */
[----:B------:R-:W-:Y:S01]  /*2a2a0*/  VOTEU.ANY UR4, UPT, PT ;  /* 0x0000000000047886 */ /* 0x000fe200038e0100 */
[----:B------:R-:W1:Y:S01]  /*2a2b0*/  LDC.64 R4, c[0x0][0xc60] ;  /* 0x00031800ff047b82 */ /* 0x000e620000000a00 */
[----:B------:R-:W0:Y:S02]  /*2a2c0*/  FLO.U32 R0, UR4 ;  /* 0x0000000400007d00 */ /* 0x000e2400080e0000 */
[----:B0-----:R-:W-:-:S06]  /*2a2d0*/  ISETP.EQ.U32.AND P0, PT, R0, R2, PT ;  /* 0x000000020000720c */ /* 0x001fcc0003f02070 */
[----:B------:R-:W1:Y:S07]  /*2a2e0*/  POPC R2, UR4 ;  /* 0x0000000400027d09 */ /* 0x000e6e0008000000 */
[----:B-1----:R-:W2:Y:S04]  /*2a2f0*/  @P0 ATOMG.E.ADD.STRONG.GPU PT, R2, desc[UR54][R4.64], R2 ;  /* 0x00000002040209a8 */ /* 0x002ea800081ee1f6 */
[----:B--2---:R0:W1:Y:S02]  /*2a300*/  SHFL.IDX PT, R2, R2, R0, 0x1f ;  /* 0x00001f0002027589 */ /* 0x00406400000e0000 */
[----:B0-----:R-:W0:Y:S02]  /*2a310*/  S2R R0, SR_LTMASK ;  /* 0x0000000000007919 */ /* 0x001e240000003900 */
[----:B0-----:R-:W-:-:S06]  /*2a320*/  LOP3.LUT R0, R0, UR4, RZ, 0xc0, !PT ;  /* 0x0000000400007c12 */ /* 0x001fcc000f8ec0ff */
[----:B------:R-:W1:Y:S02]  /*2a330*/  POPC R0, R0 ;  /* 0x0000000000007309 */ /* 0x000e640000000000 */
[----:B-1----:R-:W-:-:S05]  /*2a340*/  IADD3 R0, R2, UR38, R0 ;  /* 0x0000002602007c10 */ /* 0x002fca000fffe000 */
[----:B------:R2:W-:Y:S01]  /*2a350*/  STL [R1], R0 ;  /* 0x0000000001007387 */ /* 0x0005e20000100800 */
[----:B------:R-:W-:Y:S05]  /*2a360*/  BRA `(.L_x_2565) ;  /* 0x0000003000447947 */ /* 0x000fea0003800000 */
.L_x_2564:
        /* <DEDUP_REMOVED lines=8> */
[----:B------:R-:W-:Y:S01]  /*2a3f0*/  IMAD.U32 R4, RZ, RZ, UR6 ;  /* 0x00000006ff047e24 */ /* 0x000fe2000f8e00ff */
        /* <DEDUP_REMOVED lines=10> */
[----:B0-----:R-:W-:Y:S05]  /*2a4a0*/  CALL.ABS.NOINC R2 ;  /* 0x0000000002007343 */ /* 0x001fea0003c00000 */
.L_x_2567:
[----:B------:R-:W-:Y:S05]  /*2a4b0*/  BSYNC B6 ;  /* 0x0000000000067941 */ /* 0x000fea0003800000 */
.L_x_2566:
[----:B------:R-:W2:Y:S01]  /*2a4c0*/  LDL.LU R17, [R1+0x14] ;  /* 0x0000140001117983 */ /* 0x000ea20000300800 */
[----:B------:R-:W-:Y:S01]  /*2a4d0*/  IADD3 R0, R18, 0xa400, RZ ;  /* 0x0000a40012007810 */ /* 0x000fe20007ffe0ff */
[----:B------:R-:W-:Y:S03]  /*2a4e0*/  BSSY B6, `(.L_x_2568) ;  /* 0x0000016000067945 */ /* 0x000fe60003800000 */
        /* <DEDUP_REMOVED lines=9> */
[----:B------:R-:W-:Y:S01]  /*2a580*/  IMAD.U32 R4, RZ, RZ, UR6 ;  /* 0x00000006ff047e24 */ /* 0x000fe2000f8e00ff */
[----:B------:R-:W-:Y:S01]  /*2a590*/  MOV R12, 0x1 ;  /* 0x00000001000c7802 */ /* 0x000fe20000000f00 */
[----:B------:R-:W1:Y:S01]  /*2a5a0*/  LDC.64 R2, c[0x4][R2] ;  /* 0x0100000002027b82 */ /* 0x000e620000000a00 */
[----:B------:R-:W-:Y:S02]  /*2a5b0*/  IMAD.U32 R5, RZ, RZ, UR7 ;  /* 0x00000007ff057e24 */ /* 0x000fe4000f8e00ff */
[----:B------:R-:W-:Y:S02]  /*2a5c0*/  IMAD.U32 R6, RZ, RZ, UR8 ;  /* 0x00000008ff067e24 */ /* 0x000fe4000f8e00ff */
[----:B------:R-:W-:-:S02]  /*2a5d0*/  IMAD.U32 R7, RZ, RZ, UR9 ;  /* 0x00000009ff077e24 */ /* 0x000fc4000f8e00ff */
[----:B------:R-:W-:Y:S02]  /*2a5e0*/  IMAD.U32 R10, RZ, RZ, UR4 ;  /* 0x00000004ff0a7e24 */ /* 0x000fe4000f8e00ff */
[----:B------:R-:W-:Y:S02]  /*2a5f0*/  IMAD.U32 R11, RZ, RZ, UR5 ;  /* 0x00000005ff0b7e24 */ /* 0x000fe4000f8e00ff */
[----:B------:R-:W-:Y:S02]  /*2a600*/  IMAD.MOV.U32 R8, RZ, RZ, 0x70 ;  /* 0x00000070ff087424 */ /* 0x000fe400078e00ff */
[----:B------:R-:W-:-:S07]  /*2a610*/  IMAD.MOV.U32 R13, RZ, RZ, RZ ;  /* 0x000000ffff0d7224 */ /* 0x000fce00078e00ff */
[----:B------:R-:W-:-:S07]  /*2a620*/  LEPC R20, `(.L_x_2569) ;  /* 0x000000001014794e */ /* 0x000fce0000000000 */
[----:B01----:R-:W-:Y:S05]  /*2a630*/  CALL.ABS.NOINC R2 ;  /* 0x0000000002007343 */ /* 0x003fea0003c00000 */
.L_x_2569:
[----:B------:R-:W-:Y:S05]  /*2a640*/  BSYNC B6 ;  /* 0x0000000000067941 */ /* 0x000fea0003800000 */
.L_x_2568:
        /* <DEDUP_REMOVED lines=10> */
[----:B------:R-:W1:Y:S01]  /*2a6f0*/  LDC.64 R2, c[0x4][R2] ;  /* 0x0100000002027b82 */ /* 0x000e620000000a00 */
        /* <DEDUP_REMOVED lines=8> */
[----:B01----:R-:W-:Y:S05]  /*2a780*/  CALL.ABS.NOINC R2 ;  /* 0x0000000002007343 */ /* 0x003fea0003c00000 */
.L_x_2571:
[----:B------:R-:W-:Y:S05]  /*2a790*/  BSYNC B6 ;  /* 0x0000000000067941 */ /* 0x000fea0003800000 */
.L_x_2570:
[----:B------:R-:W-:Y:S01]  /*2a7a0*/  LOP3.LUT P6, RZ, R17, 0x1, RZ, 0xc0, !PT ;  /* 0x0000000111ff7812 */ /* 0x000fe200078cc0ff */
[----:B------:R-:W-:-:S12]  /*2a7b0*/  BSSY B6, `(.L_x_2572) ;  /* 0x0000012000067945 */ /* 0x000fd80003800000 */
        /* <DEDUP_REMOVED lines=17> */
.L_x_2573:
[----:B------:R-:W-:Y:S05]  /*2a8d0*/  BSYNC B6 ;  /* 0x0000000000067941 */ /* 0x000fea0003800000 */
.L_x_2572:
[----:B------:R-:W2:Y:S01]  /*2a8e0*/  LDL.LU R2, [R1+0x24] ;  /* 0x0000240001027983 */ /* 0x000ea20000300800 */
[----:B------:R-:W-:-:S03]  /*2a8f0*/  ULDC.64 UR4, c[0x0][0x9f8] ;  /* 0x00027e0000047ab9 */ /* 0x000fc60000000a00 */
[----:B0-----:R-:W3:Y:S04]  /*2a900*/  LDL.LU R17, [R1+0x38] ;  /* 0x0000380001117983 */ /* 0x001ee80000300800 */
[----:B------:R-:W4:Y:S01]  /*2a910*/  LDL R8, [R1+0x8] ;  /* 0x0000080001087983 */ /* 0x000f220000100800 */
[----:B------:R-:W-:-:S04]  /*2a920*/  ISETP.NE.U32.AND P0, PT, RZ, UR4, PT ;  /* 0x00000004ff007c0c */ /* 0x000fc8000bf05070 */
[----:B------:R-:W-:-:S13]  /*2a930*/  ISETP.NE.AND.EX P0, PT, RZ, UR5, PT, P0 ;  /* 0x00000005ff007c0c */ /* 0x000fda000bf05300 */
[----:B--2---:R-:W-:-:S04]  /*2a940*/  @P0 IADD3 R2, P1, R2, UR4, RZ ;  /* 0x0000000402020c10 */ /* 0x004fc8000ff3e0ff */
[----:B---3--:R-:W-:Y:S01]  /*2a950*/  @P0 IADD3.X R3, R17, UR5, RZ, P1, !PT ;  /* 0x0000000511030c10 */ /* 0x008fe20008ffe4ff */
[----:B------:R-:W-:-:S04]  /*2a960*/  ULDC.64 UR4, c[0x0][0xa08] ;  /* 0x0002820000047ab9 */ /* 0x000fc80000000a00 */
[----:B----4-:R0:W2:Y:S02]  /*2a970*/  @P0 LDG.E R8, desc[UR54][R2.64] ;  /* 0x0000003602080981 */ /* 0x0100a4000c1e1900 */
[----:B0-----:R-:W0:Y:S01]  /*2a980*/  LDC.64 R2, c[0x0][0x418] ;  /* 0x00010600ff027b82 */ /* 0x001e220000000a00 */
[----:B--2---:R-:W-:Y:S01]  /*2a990*/  SHF.R.S32.HI R9, RZ, 0x1f, R8 ;  /* 0x0000001fff097819 */ /* 0x004fe20000011408 */
[----:B------:R1:W-:Y:S01]  /*2a9a0*/  @P0 STL [R1+0x8], R8 ;  /* 0x0000080801000387 */ /* 0x0003e20000100800 */
[----:B0-----:R-:W-:Y:S01]  /*2a9b0*/  LOP3.LUT P0, RZ, R2, UR4, RZ, 0xfc, !PT ;  /* 0x0000000402ff7c12 */ /* 0x001fe2000f80fcff */
[----:B------:R-:W-:Y:S02]  /*2a9c0*/  UMOV UR4, 0xffffffff ;  /* 0xffffffff00047882 */ /* 0x000fe40000000000 */
[----:B------:R1:W-:Y:S01]  /*2a9d0*/  STL [R1+0x24], R9 ;  /* 0x0000240901007387 */ /* 0x0003e20000100800 */
[----:B------:R-:W-:-:S04]  /*2a9e0*/  LOP3.LUT P0, RZ, R3, UR5, RZ, 0xfc, P0 ;  /* 0x0000000503ff7c12 */ /* 0x000fc8000800fcff */
[----:B------:R-:W-:Y:S01]  /*2a9f0*/  SEL R17, R8, RZ, !P0 ;  /* 0x000000ff08117207 */ /* 0x000fe20004000000 */
[----:B------:R-:W-:Y:S08]  /*2aa00*/  BRA.DIV UR4, `(.L_x_2574) ;  /* 0x0000007204f07947 */ /* 0x000ff0000b800000 */
[----:B------:R-:W0:Y:S02]  /*2aa10*/  S2R R0, SR_TID.X ;  /* 0x0000000000007919 */ /* 0x000e240000002100 */
[----:B0-----:R-:W-:-:S04]  /*2aa20*/  SHF.R.U32.HI R0, RZ, 0x5, R0 ;  /* 0x00000005ff007819 */ /* 0x001fc80000011600 */
[----:B------:R-:W-:-:S05]  /*2aa30*/  LOP3.LUT R0, R0, 0x3, RZ, 0xc0, !PT ;  /* 0x0000000300007812 */ /* 0x000fca00078ec0ff */
[----:B------:R0:W2:Y:S02]  /*2aa40*/  SHFL.IDX PT, R14, R0, RZ, 0x1f ;  /* 0x00001fff000e7589 */ /* 0x0000a400000e0000 */
.L_x_2784:
[----:B0-----:R-:W3:Y:S01]  /*2aa50*/  LDL.LU R0, [R1+0x14] ;  /* 0x0000140001007983 */ /* 0x001ee20000300800 */
[----:B------:R-:W-:Y:S02]  /*2aa60*/  PLOP3.LUT P1, PT, PT, PT, PT, 0x8, 0x0 ;  /* 0x000000000000781c */ /* 0x000fe40003f2e170 */
[----:B--2---:R-:W-:Y:S02]  /*2aa70*/  ISETP.NE.AND P0, PT, R14, RZ, PT ;  /* 0x000000ff0e00720c */ /* 0x004fe40003f05270 */
[----:B---3--:R-:W-:-:S09]  /*2aa80*/  LOP3.LUT R0, R0, 0xfffffffe, RZ, 0xc0, !PT ;  /* 0xfffffffe00007812 */ /* 0x008fd200078ec0ff */
[----:B------:R-:W-:-:S05]  /*2aa90*/  @P1 LOP3.LUT R0, R0, 0x1, RZ, 0xfc, !PT ;  /* 0x0000000100001812 */ /* 0x000fca00078efcff */
[----:B------:R0:W-:Y:S01]  /*2aaa0*/  STL [R1+0x14], R0 ;  /* 0x0000140001007387 */ /* 0x0001e20000100800 */
[----:B------:R-:W-:Y:S05]  /*2aab0*/  @P0 BRA `(.L_x_2575) ;  /* 0x00000004008c0947 */ /* 0x000fea0003800000 */
[----:B------:R-:W-:-:S03]  /*2aac0*/  UMOV UR4, 0xffffffff ;  /* 0xffffffff00047882 */ /* 0x000fc60000000000 */
[----:B------:R-:W-:Y:S05]  /*2aad0*/  BRA.DIV UR4, `(.L_x_2576) ;  /* 0x0000007204f07947 */ /* 0x000fea000b800000 */
[----:B------:R-:W-:-:S13]  /*2aae0*/  ELECT P6, URZ, PT ;  /* 0x00000000003f782f */ /* 0x000fda00038c0000 */
.L_x_2787:
[----:B------:R-:W-:Y:S05]  /*2aaf0*/  @!P6 BRA `(.L_x_2575) ;  /* 0x00000004007ce947 */ /* 0x000fea0003800000 */
[----:B0-----:R-:W2:Y:S01]  /*2ab00*/  LDL R0, [R1+0x48] ;  /* 0x0000480001007983 */ /* 0x001ea20000100800 */
[----:B------:R-:W-:-:S04]  /*2ab10*/  ISETP.NE.U32.AND P0, PT, R2, RZ, PT ;  /* 0x000000ff0200720c */ /* 0x000fc80003f05070 */
[----:B------:R-:W-:Y:S01]  /*2ab20*/  ISETP.NE.AND.EX P0, PT, R3, RZ, PT, P0 ;  /* 0x000000ff0300720c */ /* 0x000fe20003f05300 */
[----:B--2---:R-:W-:-:S12]  /*2ab30*/  VIADD R0, R0, 0xffffffff ;  /* 0xffffffff00007836 */ /* 0x004fd80000000000 */
        /* <DEDUP_REMOVED lines=13> */
[----:B------:R-:W-:-:S03]  /*2ac10*/  IMAD.WIDE.U32 R4, R8, UR4, R4 ;  /* 0x0000000408047c25 */ /* 0x000fc6000f8e0004 */
[----:B------:R-:W-:Y:S02]  /*2ac20*/  LEA R2, P0, R4, R2, 0x2 ;  /* 0x0000000204027211 */ /* 0x000fe400078010ff */
[----:B------:R-:W-:-:S04]  /*2ac30*/  IADD3 R5, R5, R6, RZ ;  /* 0x0000000605057210 */ /* 0x000fc80007ffe0ff */
[----:B------:R-:W-:-:S05]  /*2ac40*/  LEA.HI.X R3, R4, R3, R5, 0x2, P0 ;  /* 0x0000000304037211 */ /* 0x000fca00000f1405 */
[----:B------:R0:W5:Y:S02]  /*2ac50*/  LDG.E R17, desc[UR54][R2.64] ;  /* 0x0000003602117981 */ /* 0x000164000c1e1900 */
.L_x_2577:
[----:B0-----:R-:W2:Y:S01]  /*2ac60*/  LDL R3, [R1+0x18] ;  /* 0x0000180001037983 */ /* 0x001ea20000100800 */
[----:B------:R-:W-:Y:S01]  /*2ac70*/  IMAD R2, R19, 0x8, R18 ;  /* 0x0000000813027824 */ /* 0x000fe200078e0212 */
[----:B-1----:R-:W0:Y:S02]  /*2ac80*/  S2R R8, SR_TID.X ;  /* 0x0000000000087919 */ /* 0x002e240000002100 */
[----:B0-----:R-:W-:-:S04]  /*2ac90*/  LOP3.LUT R8, R8, 0x7f, RZ, 0xc0, !PT ;  /* 0x0000007f08087812 */ /* 0x001fc800078ec0ff */
[----:B------:R-:W-:Y:S02]  /*2aca0*/  ISETP.NE.AND P1, PT, R8, RZ, PT ;  /* 0x000000ff0800720c */ /* 0x000fe40003f25270 */
[----:B--2---:R-:W-:-:S04]  /*2acb0*/  SHF.L.U32 R3, R3, 0x1f, RZ ;  /* 0x0000001f03037819 */ /* 0x004fc800000006ff */
[----:B------:R-:W0:Y:S02]  /*2acc0*/  SYNCS.PHASECHK.TRANS64.TRYWAIT P0, [R2+URZ+0x29880], R3 ;  /* 0x02988003020075a7 */ /* 0x000e24000800017f */
[----:B0-----:R-:W-:Y:S05]  /*2acd0*/  @!P0 BRA `(.L_x_2578) ;  /* 0x0000007000908947 */ /* 0x001fea0003800000 */
.L_x_2788:
        /* <DEDUP_REMOVED lines=8> */
.L_x_2579:
[----:B------:R-:W2:Y:S01]  /*2ad60*/  LDL R5, [R1+0x28] ;  /* 0x0000280001057983 */ /* 0x000ea20000100800 */
[----:B------:R-:W-:Y:S01]  /*2ad70*/  IMAD R4, R19, 0x5000, R18 ;  /* 0x0000500013047824 */ /* 0x000fe200078e0212 */
        /* <DEDUP_REMOVED lines=11> */
[----:B--2---:R-:W-:-:S05]  /*2ae30*/  IMAD R0, R0, 0xa0, R5 ;  /* 0x000000a000007824 */ /* 0x004fca00078e0205 */
[----:B------:R-:W-:-:S13]  /*2ae40*/  R2UR UR11, R0 ;  /* 0x00000000000b72ca */ /* 0x000fda00000e0000 */
[----:B------:R1:W-:Y:S01]  /*2ae50*/  UTMALDG.4D [UR8], [UR4], desc[UR6] ;  /* 0x00000608040075b4 */ /* 0x0003e20008019000 */
[----:B------:R-:W2:Y:S02]  /*2ae60*/  SYNCS.PHASECHK.TRANS64.TRYWAIT P0, [R2+URZ+0x29840], R3 ;  /* 0x02984003020075a7 */ /* 0x000ea4000800017f */
[----:B-12---:R-:W-:Y:S05]  /*2ae70*/  @!P0 BRA `(.L_x_2580) ;  /* 0x00000070003c8947 */ /* 0x006fea0003800000 */
.L_x_2789:
        /* <DEDUP_REMOVED lines=8> */
.L_x_2581:
[----:B01----:R-:W2:Y:S01]  /*2af00*/  LDL.LU R3, [R1+0x14] ;  /* 0x0000140001037983 */ /* 0x003ea20000300800 */
        /* <DEDUP_REMOVED lines=30> */
.L_x_2575:
[----:B---3--:R-:W0:Y:S04]  /*2b0f0*/  LDL.LU R3, [R1+0x40] ;  /* 0x0000400001037983 */ /* 0x008e280000300800 */
[----:B------:R-:W2:Y:S04]  /*2b100*/  LDL.LU R5, [R1+0x34] ;  /* 0x0000340001057983 */ /* 0x000ea80000300800 */
[----:B------:R-:W3:Y:S01]  /*2b110*/  LDL.LU R4, [R1+0x58] ;  /* 0x0000580001047983 */ /* 0x000ee20000300800 */
        /* <DEDUP_REMOVED lines=9> */
[----:B0-----:R-:W-:Y:S02]  /*2b1b0*/  SHF.R.S32.HI R0, RZ, 0x1f, R3 ;  /* 0x0000001fff007819 */ /* 0x001fe40000011403 */
[----:B--2---:R-:W-:-:S03]  /*2b1c0*/  SEL R5, R5, RZ, !P0 ;  /* 0x000000ff05057207 */ /* 0x004fc60004000000 */
[----:B------:R-:W-:Y:S01]  /*2b1d0*/  IMAD R0, R0, UR4, RZ ;  /* 0x0000000400007c24 */ /* 0x000fe2000f8e02ff */
[----:B---3--:R-:W-:-:S03]  /*2b1e0*/  SEL R4, R4, RZ, !P0 ;  /* 0x000000ff04047207 */ /* 0x008fc60004000000 */
        /* <DEDUP_REMOVED lines=19> */
[----:B-1----:R-:W-:Y:S02]  /*2b320*/  IMAD.MOV.U32 R8, RZ, RZ, 0x70 ;  /* 0x00000070ff087424 */ /* 0x002fe400078e00ff */
[----:B------:R-:W-:Y:S02]  /*2b330*/  IMAD.MOV.U32 R12, RZ, RZ, 0x1 ;  /* 0x00000001ff0c7424 */ /* 0x000fe400078e00ff */
[----:B------:R-:W-:-:S07]  /*2b340*/  IMAD.MOV.U32 R13, RZ, RZ, RZ ;  /* 0x000000ffff0d7224 */ /* 0x000fce00078e00ff */
[----:B------:R-:W-:-:S07]  /*2b350*/  LEPC R20, `(.L_x_2583) ;  /* 0x000000001014794e */ /* 0x000fce0000000000 */
[----:B0-----:R-:W-:Y:S05]  /*2b360*/  CALL.ABS.NOINC R2 ;  /* 0x0000000002007343 */ /* 0x001fea0003c00000 */
.L_x_2583:
[----:B------:R-:W-:Y:S05]  /*2b370*/  BSYNC B6 ;  /* 0x0000000000067941 */ /* 0x000fea0003800000 */
.L_x_2582:
[----:B0-----:R-:W2:Y:S01]  /*2b380*/  LDL.LU R0, [R1+0x40] ;  /* 0x0000400001007983 */ /* 0x001ea20000300800 */
[----:B------:R-:W-:Y:S01]  /*2b390*/  ULDC.64 UR4, c[0x0][0x2d8] ;  /* 0x0000b60000047ab9 */ /* 0x000fe20000000a00 */
[----:B------:R-:W0:Y:S01]  /*2b3a0*/  LDC R7, c[0x0][0x448] ;  /* 0x00011200ff077b82 */ /* 0x000e220000000800 */
[----:B------:R-:W-:Y:S01]  /*2b3b0*/  ULDC.64 UR6, c[0x0][0x280] ;  /* 0x0000a00000067ab9 */ /* 0x000fe20000000a00 */
[----:B------:R-:W3:Y:S04]  /*2b3c0*/  LDL.LU R5, [R1+0x38] ;  /* 0x0000380001057983 */ /* 0x000ee80000300800 */
[----:B------:R-:W3:Y:S04]  /*2b3d0*/  LDL.LU.64 R2, [R1+0x50] ;  /* 0x0000500001027983 */ /* 0x000ee80000300a00 */
[----:B------:R-:W4:Y:S04]  /*2b3e0*/  LDL.LU R4, [R1+0x34] ;  /* 0x0000340001047983 */ /* 0x000f280000300800 */
[----:B------:R-:W4:Y:S01]  /*2b3f0*/  LDL R10, [R1+0x4] ;  /* 0x00000400010a7983 */ /* 0x000f220000100800 */
[----:B-1----:R-:W1:Y:S01]  /*2b400*/  S2R R8, SR_TID.X ;  /* 0x0000000000087919 */ /* 0x002e620000002100 */
[----:B0-----:R-:W-:-:S13]  /*2b410*/  ISETP.NE.AND P0, PT, R7, 0x1, PT ;  /* 0x000000010700780c */ /* 0x001fda0003f05270 */
[----:B------:R-:W0:Y:S01]  /*2b420*/  @P0 LDC R6, c[0x0][0x450] ;  /* 0x00011400ff060b82 */ /* 0x000e220000000800 */
[----:B-1----:R-:W-:-:S05]  /*2b430*/  IMAD.SHL.U32 R8, R8, 0x10, RZ ;  /* 0x0000001008087824 */ /* 0x002fca00078e00ff */
[----:B------:R-:W-:-:S04]  /*2b440*/  LOP3.LUT R8, R8, 0x30, RZ, 0xc0, !PT ;  /* 0x0000003008087812 */ /* 0x000fc800078ec0ff */
[C---:B------:R-:W-:Y:S02]  /*2b450*/  LOP3.LUT R11, R8.reuse, 0x40, RZ, 0xfc, !PT ;  /* 0x00000040080b7812 */ /* 0x040fe400078efcff */
[----:B------:R-:W-:Y:S01]  /*2b460*/  LOP3.LUT R8, R8, 0x80, RZ, 0xfc, !PT ;  /* 0x0000008008087812 */ /* 0x000fe200078efcff */
[----:B---3--:R-:W-:Y:S02]  /*2b470*/  IMAD.MOV.U32 R3, RZ, RZ, R5 ;  /* 0x000000ffff037224 */ /* 0x008fe400078e0005 */
[----:B------:R-:W1:Y:S01]  /*2b480*/  S2R R5, SR_TID.X ;  /* 0x0000000000057919 */ /* 0x000e620000002100 */
[----:B------:R-:W-:-:S04]  /*2b490*/  IMAD.WIDE.U32 R2, R16, UR4, R2 ;  /* 0x0000000410027c25 */ /* 0x000fc8000f8e0002 */
[----:B------:R-:W-:Y:S01]  /*2b4a0*/  IMAD R3, R16, UR5, R3 ;  /* 0x0000000510037c24 */ /* 0x000fe2000f8e0203 */
[----:B------:R-:W-:Y:S02]  /*2b4b0*/  ULDC.64 UR4, c[0x0][0x2e0] ;  /* 0x0000b80000047ab9 */ /* 0x000fe40000000a00 */
[----:B--2---:R-:W-:Y:S02]  /*2b4c0*/  IMAD R0, R0, UR4, RZ ;  /* 0x0000000400007c24 */ /* 0x004fe4000f8e02ff */
[----:B----4-:R-:W-:-:S04]  /*2b4d0*/  IMAD.WIDE.U32 R2, R4, UR4, R2 ;  /* 0x0000000404027c25 */ /* 0x010fc8000f8e0002 */
[----:B------:R-:W-:Y:S01]  /*2b4e0*/  IMAD R0, R4, UR5, R0 ;  /* 0x0000000504007c24 */ /* 0x000fe2000f8e0200 */
[----:B------:R-:W-:Y:S01]  /*2b4f0*/  ULDC.64 UR4, c[0x0][0x2d0] ;  /* 0x0000b40000047ab9 */ /* 0x000fe20000000a00 */
[----:B------:R-:W2:Y:S03]  /*2b500*/  S2R R4, SR_TID.X ;  /* 0x0000000000047919 */ /* 0x000ea60000002100 */
[----:B------:R-:W-:Y:S02]  /*2b510*/  IADD3 R3, R3, R0, RZ ;  /* 0x0000000003037210 */ /* 0x000fe40007ffe0ff */
[----:B-1----:R-:W-:-:S04]  /*2b520*/  LOP3.LUT R5, R5, 0x7f, RZ, 0xc0, !PT ;  /* 0x0000007f05057812 */ /* 0x002fc800078ec0ff */
[----:B------:R-:W-:Y:S01]  /*2b530*/  SHF.R.U32.HI R5, RZ, 0x2, R5 ;  /* 0x00000002ff057819 */ /* 0x000fe20000011605 */
[----:B--2---:R-:W-:-:S05]  /*2b540*/  IMAD.SHL.U32 R4, R4, 0x20, RZ ;  /* 0x0000002004047824 */ /* 0x004fca00078e00ff */
[----:B------:R-:W-:Y:S02]  /*2b550*/  LOP3.LUT R4, R5, 0x60, R4, 0xf8, !PT ;  /* 0x0000006005047812 */ /* 0x000fe400078ef804 */
[----:B------:R-:W1:Y:S03]  /*2b560*/  @P0 LDC R5, c[0x0][0x44c] ;  /* 0x00011300ff050b82 */ /* 0x000e660000000800 */
[----:B------:R-:W-:-:S04]  /*2b570*/  IMAD R4, R10, 0x80, R4 ;  /* 0x000000800a047824 */ /* 0x000fc800078e0204 */
[----:B------:R-:W-:Y:S02]  /*2b580*/  IMAD.MOV.U32 R0, RZ, RZ, R4 ;  /* 0x000000ffff007224 */ /* 0x000fe400078e0004 */
[----:B-1----:R-:W-:-:S05]  /*2b590*/  @P0 IMAD.HI.U32 R5, R4, R5, RZ ;  /* 0x0000000504050227 */ /* 0x002fca00078e00ff */
[----:B0-----:R-:W-:-:S05]  /*2b5a0*/  @P0 SHF.R.U32.HI R0, RZ, R6, R5 ;  /* 0x00000006ff000219 */ /* 0x001fca0000011605 */
[----:B------:R-:W-:Y:S02]  /*2b5b0*/  IMAD.MOV R5, RZ, RZ, -R0 ;  /* 0x000000ffff057224 */ /* 0x000fe400078e0a00 */
[----:B------:R-:W-:-:S04]  /*2b5c0*/  IMAD.WIDE.U32 R2, R0, UR4, R2 ;  /* 0x0000000400027c25 */ /* 0x000fc8000f8e0002 */
[----:B------:R-:W-:Y:S01]  /*2b5d0*/  IMAD R4, R7, R5, R4 ;  /* 0x0000000507047224 */ /* 0x000fe200078e0204 */
[----:B------:R-:W-:-:S05]  /*2b5e0*/  SHF.R.S32.HI R5, RZ, 0x1f, R0 ;  /* 0x0000001fff057819 */ /* 0x000fca0000011400 */
[----:B------:R-:W-:-:S04]  /*2b5f0*/  IMAD R5, R5, UR4, RZ ;  /* 0x0000000405057c24 */ /* 0x000fc8000f8e02ff */
[----:B------:R-:W-:Y:S01]  /*2b600*/  IMAD R0, R0, UR5, R5 ;  /* 0x0000000500007c24 */ /* 0x000fe2000f8e0205 */
[----:B------:R-:W-:Y:S01]  /*2b610*/  ULDC.64 UR4, c[0x0][0x2c8] ;  /* 0x0000b20000047ab9 */ /* 0x000fe20000000a00 */
[----:B------:R-:W0:Y:S02]  /*2b620*/  S2R R5, SR_TID.X ;  /* 0x0000000000057919 */ /* 0x000e240000002100 */
[----:B------:R-:W-:Y:S01]  /*2b630*/  IMAD.IADD R3, R3, 0x1, R0 ;  /* 0x0000000103037824 */ /* 0x000fe200078e0200 */
[----:B------:R-:W-:Y:S01]  /*2b640*/  SHF.R.S32.HI R0, RZ, 0x1f, R4 ;  /* 0x0000001fff007819 */ /* 0x000fe20000011404 */
[----:B------:R-:W-:-:S04]  /*2b650*/  IMAD.WIDE.U32 R2, R4, UR4, R2 ;  /* 0x0000000404027c25 */ /* 0x000fc8000f8e0002 */
[----:B------:R-:W-:Y:S01]  /*2b660*/  IMAD R0, R0, UR4, RZ ;  /* 0x0000000400007c24 */ /* 0x000fe2000f8e02ff */
[----:B------:R-:W-:Y:S02]  /*2b670*/  ULDC UR4, c[0x0][0x2b8] ;  /* 0x0000ae0000047ab9 */ /* 0x000fe40000000800 */
[----:B------:R-:W-:Y:S01]  /*2b680*/  ISETP.GE.AND P2, PT, R8, UR4, PT ;  /* 0x0000000408007c0c */ /* 0x000fe2000bf46270 */
[----:B------:R-:W-:Y:S01]  /*2b690*/  IMAD R0, R4, UR5, R0 ;  /* 0x0000000504007c24 */ /* 0x000fe2000f8e0200 */
[----:B------:R1:W5:Y:S01]  /*2b6a0*/  LDL R8, [R1+0x3c] ;  /* 0x00003c0001087983 */ /* 0x0003620000100800 */
[----:B------:R-:W-:Y:S02]  /*2b6b0*/  IADD3 R4, P3, R2, UR6, RZ ;  /* 0x0000000602047c10 */ /* 0x000fe4000ff7e0ff */
[----:B------:R-:W-:Y:S02]  /*2b6c0*/  ISETP.GE.AND P1, PT, R11, UR4, PT ;  /* 0x000000040b007c0c */ /* 0x000fe4000bf26270 */
[----:B------:R-:W-:Y:S01]  /*2b6d0*/  IADD3.X R3, R3, UR7, R0, P3, !PT ;  /* 0x0000000703037c10 */ /* 0x000fe20009ffe400 */
[----:B0-----:R-:W-:-:S05]  /*2b6e0*/  IMAD.SHL.U32 R9, R5, 0x10, RZ ;  /* 0x0000001005097824 */ /* 0x001fca00078e00ff */
[----:B------:R-:W-:-:S04]  /*2b6f0*/  LOP3.LUT R9, R9, 0x30, RZ, 0xc0, !PT ;  /* 0x0000003009097812 */ /* 0x000fc800078ec0ff */
[----:B------:R-:W-:Y:S01]  /*2b700*/  ISETP.GE.AND P0, PT, R9, UR4, PT ;  /* 0x0000000409007c0c */ /* 0x000fe2000bf06270 */
[----:B------:R-:W-:-:S03]  /*2b710*/  UMOV UR4, 0xffffffff ;  /* 0xffffffff00047882 */ /* 0x000fc60000000000 */
[----:B-1----:R-:W-:Y:S09]  /*2b720*/  BRA.DIV UR4, `(.L_x_2584) ;  /* 0x0000006a04247947 */ /* 0x002ff2000b800000 */
[----:B------:R-:W0:Y:S02]  /*2b730*/  S2R R6, SR_TID.X ;  /* 0x0000000000067919 */ /* 0x000e240000002100 */
[----:B0-----:R-:W-:Y:S02]  /*2b740*/  LOP3.LUT R11, R6, 0x7f, RZ, 0xc0, !PT ;  /* 0x0000007f060b7812 */ /* 0x001fe400078ec0ff */
[----:B------:R-:W2:Y:S02]  /*2b750*/  LDL.LU R6, [R1+0x44] ;  /* 0x0000440001067983 */ /* 0x000ea40000300800 */
[----:B------:R-:W-:-:S04]  /*2b760*/  SHF.R.U32.HI R11, RZ, 0x2, R11 ;  /* 0x00000002ff0b7819 */ /* 0x000fc8000001160b */
[----:B------:R-:W-:-:S05]  /*2b770*/  LEA R0, R10, R11, 0x7 ;  /* 0x0000000b0a007211 */ /* 0x000fca00078e38ff */
[----:B------:R-:W-:Y:S02]  /*2b780*/  VIADD R5, R0, 0x20 ;  /* 0x0000002000057836 */ /* 0x000fe40000000000 */
[----:B--2---:R-:W-:Y:S02]  /*2b790*/  IMAD R2, R6, R7, RZ ;  /* 0x0000000706027224 */ /* 0x004fe400078e02ff */
[----:B------:R-:W0:Y:S03]  /*2b7a0*/  SHFL.IDX PT, R7, R4, RZ, 0x1c1f ;  /* 0x001c1fff04077589 */ /* 0x000e2600000e0000 */
[----:B------:R-:W-:Y:S01]  /*2b7b0*/  ISETP.GE.AND P4, PT, R0, R2, PT ;  /* 0x000000020000720c */ /* 0x000fe20003f86270 */
[----:B------:R-:W1:-:S12]  /*2b7c0*/  SHFL.IDX PT, R6, R3, RZ, 0x1c1f ;  /* 0x001c1fff03067589 */ /* 0x000e5800000e0000 */
        /* <DEDUP_REMOVED lines=31> */
.L_x_2798:
        /* <DEDUP_REMOVED lines=12> */
.L_x_2586:
[----:B------:R-:W-:Y:S05]  /*2ba80*/  BSYNC B0 ;  /* 0x0000000000007941 */ /* 0x000fea0003800000 */
.L_x_2585:
[----:B------:R-:W-:Y:S01]  /*2ba90*/  NOP ;  /* 0x0000000000007918 */ /* 0x000fe20000000000 */
[----:B------:R-:W-:-:S13]  /*2baa0*/  PLOP3.LUT P0, PT, PT, PT, PT, 0x80, 0x0 ;  /* 0x000000000000781c */ /* 0x000fda0003f0f070 */
.L_x_2587:
        /* <DEDUP_REMOVED lines=18> */
.L_x_2799:
[----:B------:R-:W-:Y:S05]  /*2bbd0*/  BSYNC B0 ;  /* 0x0000000000007941 */ /* 0x000fea0003800000 */
.L_x_2588:
[----:B------:R-:W5:Y:S04]  /*2bbe0*/  LDL.LU R2, [R1+0x48] ;  /* 0x0000480001027983 */ /* 0x000f680000300800 */
[----:B-1-3--:R-:W3:Y:S01]  /*2bbf0*/  LDL R3, [R1+0x20] ;  /* 0x0000200001037983 */ /* 0x00aee20000100800 */
[----:B-----5:R-:W-:-:S05]  /*2bc00*/  VIADD R2, R2, 0xfffffffe ;  /* 0xfffffffe02027836 */ /* 0x020fca0000000000 */
[----:B---3--:R-:W-:-:S13]  /*2bc10*/  ISETP.GE.AND P0, PT, R2, R3, PT ;  /* 0x000000030200720c */ /* 0x008fda0003f06270 */
[----:B------:R-:W-:Y:S05]  /*2bc20*/  @!P0 BRA `(.L_x_2590) ;  /* 0x0000001000048947 */ /* 0x000fea0003800000 */
[----:B------:R1:W5:Y:S01]  /*2bc30*/  LDL.LU R3, [R1+0x18] ;  /* 0x0000180001037983 */ /* 0x0003620000300800 */
[----:B----4-:R-:W-:-:S07]  /*2bc40*/  IMAD.MOV.U32 R0, RZ, RZ, R19 ;  /* 0x000000ffff007224 */ /* 0x010fce00078e0013 */
.L_x_2612:
[----:B------:R-:W3:Y:S01]  /*2bc50*/  LDL R4, [R1+0x14] ;  /* 0x0000140001047983 */ /* 0x000ee20000100800 */
[----:B------:R-:W-:Y:S01]  /*2bc60*/  IADD3 R19, R0, 0x1, RZ ;  /* 0x0000000100137810 */ /* 0x000fe20007ffe0ff */
[----:B------:R-:W-:Y:S05]  /*2bc70*/  YIELD ;  /* 0x0000000000007946 */ /* 0x000fea0003800000 */
[C---:B------:R-:W-:Y:S01]  /*2bc80*/  ISETP.NE.AND P0, PT, R19.reuse, 0x2, PT ;  /* 0x000000021300780c */ /* 0x040fe20003f05270 */
[----:B------:R-:W-:Y:S03]  /*2bc90*/  BSSY B0, `(.L_x_2591) ;  /* 0x0000089000007945 */ /* 0x000fe60003800000 */
[----:B------:R-:W-:-:S02]  /*2bca0*/  SEL R19, R19, RZ, P0 ;  /* 0x000000ff13137207 */ /* 0x000fc40000000000 */
[----:B---3--:R-:W-:Y:S02]  /*2bcb0*/  LOP3.LUT P1, RZ, R4, 0x1, RZ, 0xc0, !PT ;  /* 0x0000000104ff7812 */ /* 0x008fe4000782c0ff */
[----:B------:R-:W-:-:S04]  /*2bcc0*/  SEL R4, RZ, 0x1, P0 ;  /* 0x00000001ff047807 */ /* 0x000fc80000000000 */
[----:B--2--5:R-:W-:-:S05]  /*2bcd0*/  LOP3.LUT R9, R3, R4, RZ, 0x3c, !PT ;  /* 0x0000000403097212 */ /* 0x024fca00078e3cff */
[----:B------:R3:W-:Y:S02]  /*2bce0*/  STL [R1+0x18], R9 ;  /* 0x0000180901007387 */ /* 0x0007e40000100800 */
[----:B------:R-:W-:Y:S05]  /*2bcf0*/  @!P1 BRA `(.L_x_2592) ;  /* 0x0000000800089947 */ /* 0x000fea0003800000 */
[----:B------:R-:W-:Y:S01]  /*2bd00*/  ULDC.64 UR4, c[0x0][0x418] ;  /* 0x0001060000047ab9 */ /* 0x000fe20000000a00 */
[----:B0-----:R-:W-:Y:S01]  /*2bd10*/  IMAD.MOV.U32 R8, RZ, RZ, R2 ;  /* 0x000000ffff087224 */ /* 0x001fe200078e0002 */
[----:B------:R-:W-:-:S04]  /*2bd20*/  ISETP.NE.U32.AND P0, PT, RZ, UR4, PT ;  /* 0x00000004ff007c0c */ /* 0x000fc8000bf05070 */
[----:B------:R-:W-:-:S13]  /*2bd30*/  ISETP.NE.AND.EX P0, PT, RZ, UR5, PT, P0 ;  /* 0x00000005ff007c0c */ /* 0x000fda000bf05300 */
[----:B------:R-:W-:Y:S05]  /*2bd40*/  @!P0 BRA `(.L_x_2593) ;  /* 0x00000000004c8947 */ /* 0x000fea0003800000 */
[----:B------:R-:W4:Y:S01]  /*2bd50*/  LDL R11, [R1+0x24] ;  /* 0x00002400010b7983 */ /* 0x000f220000100800 */
[----:B------:R-:W0:Y:S01]  /*2bd60*/  LDC R7, c[0x0][0x43c] ;  /* 0x00010f00ff077b82 */ /* 0x000e220000000800 */
[----:B------:R-:W-:Y:S02]  /*2bd70*/  ULDC.64 UR6, c[0x0][0x428] ;  /* 0x00010a0000067ab9 */ /* 0x000fe40000000a00 */
[----:B------:R-:W3:Y:S01]  /*2bd80*/  LDL R10, [R1+0x8] ;  /* 0x00000800010a7983 */ /* 0x000ee20000100800 */
[----:B0-----:R-:W-:-:S13]  /*2bd90*/  ISETP.NE.AND P0, PT, R7, 0x1, PT ;  /* 0x000000010700780c */ /* 0x001fda0003f05270 */
[----:B--2---:R-:W0:Y:S02]  /*2bda0*/  @P0 LDC.64 R4, c[0x0][0x440] ;  /* 0x00011000ff040b82 */ /* 0x004e240000000a00 */
[----:B0-----:R-:W-:-:S04]  /*2bdb0*/  @P0 IMAD.HI.U32 R6, R2, R4, RZ ;  /* 0x0000000402060227 */ /* 0x001fc800078e00ff */
[----:B------:R-:W-:Y:S01]  /*2bdc0*/  IMAD.MOV.U32 R4, RZ, RZ, R2 ;  /* 0x000000ffff047224 */ /* 0x000fe200078e0002 */
[----:B------:R-:W-:-:S04]  /*2bdd0*/  @P0 SHF.R.U32.HI R4, RZ, R5, R6 ;  /* 0x00000005ff040219 */ /* 0x000fc80000011606 */
[--C-:B------:R-:W-:Y:S01]  /*2bde0*/  SHF.R.S32.HI R5, RZ, 0x1f, R4.reuse ;  /* 0x0000001fff057819 */ /* 0x100fe20000011404 */
[----:B------:R-:W-:-:S04]  /*2bdf0*/  IMAD.MOV R8, RZ, RZ, -R4 ;  /* 0x000000ffff087224 */ /* 0x000fc800078e0a04 */
[----:B------:R-:W-:Y:S02]  /*2be00*/  IMAD R8, R7, R8, R2 ;  /* 0x0000000807087224 */ /* 0x000fe400078e0202 */
[----:B----4-:R-:W-:-:S04]  /*2be10*/  IMAD R6, R11, UR6, RZ ;  /* 0x000000060b067c24 */ /* 0x010fc8000f8e02ff */
[C---:B---3--:R-:W-:Y:S02]  /*2be20*/  IMAD R6, R10.reuse, UR7, R6 ;  /* 0x000000070a067c24 */ /* 0x048fe4000f8e0206 */
[----:B------:R-:W-:-:S04]  /*2be30*/  IMAD.WIDE.U32 R4, R10, UR6, R4 ;  /* 0x000000060a047c25 */ /* 0x000fc8000f8e0004 */
[----:B------:R-:W-:Y:S01]  /*2be40*/  IMAD.IADD R5, R6, 0x1, R5 ;  /* 0x0000000106057824 */ /* 0x000fe200078e0205 */
[----:B------:R-:W-:-:S04]  /*2be50*/  LEA R6, P0, R4, UR4, 0x2 ;  /* 0x0000000404067c11 */ /* 0x000fc8000f8010ff */
[----:B------:R-:W-:-:S05]  /*2be60*/  LEA.HI.X R7, R4, UR5, R5, 0x2, P0 ;  /* 0x0000000504077c11 */ /* 0x000fca00080f1405 */
[----:B------:R0:W5:Y:S04]  /*2be70*/  LDG.E R17, desc[UR54][R6.64] ;  /* 0x0000003606117981 */ /* 0x000168000c1e1900 */
.L_x_2593:
[----:B------:R-:W0:Y:S01]  /*2be80*/  S2R R4, SR_TID.X ;  /* 0x0000000000047919 */ /* 0x000e220000002100 */
[----:B--2---:R-:W-:Y:S01]  /*2be90*/  IMAD R5, R19, 0x8, R18 ;  /* 0x0000000813057824 */ /* 0x004fe200078e0212 */
[----:B------:R-:W-:Y:S01]  /*2bea0*/  BSSY B1, `(.L_x_2594) ;  /* 0x0000006000017945 */ /* 0x000fe20003800000 */
[----:B0-----:R-:W-:Y:S02]  /*2beb0*/  LOP3.LUT R6, R4, 0x7f, RZ, 0xc0, !PT ;  /* 0x0000007f04067812 */ /* 0x001fe400078ec0ff */
[----:B------:R-:W-:Y:S02]  /*2bec0*/  SHF.L.U32 R4, R9, 0x1f, RZ ;  /* 0x0000001f09047819 */ /* 0x000fe400000006ff */
[----:B------:R-:W-:Y:S02]  /*2bed0*/  ISETP.NE.AND P1, PT, R6, RZ, PT ;  /* 0x000000ff0600720c */ /* 0x000fe40003f25270 */
[----:B------:R-:W0:Y:S02]  /*2bee0*/  SYNCS.PHASECHK.TRANS64.TRYWAIT P0, [R5+URZ+0x29880], R4 ;  /* 0x02988004050075a7 */ /* 0x000e24000800017f */
[----:B0-----:R-:W-:Y:S09]  /*2bef0*/  @!P0 BRA `(.L_x_2595) ;  /* 0x0000006400b08947 */ /* 0x001ff20003800000 */
.L_x_2800:
[----:B------:R-:W-:Y:S05]  /*2bf00*/  BSYNC B1 ;  /* 0x0000000000017941 */ /* 0x000fea0003800000 */
.L_x_2594:
        /* <DEDUP_REMOVED lines=9> */
.L_x_2597:
[----:B------:R-:W-:Y:S05]  /*2bfa0*/  BSYNC B1 ;  /* 0x0000000000017941 */ /* 0x000fea0003800000 */
.L_x_2596:
[----:B------:R-:W2:Y:S01]  /*2bfb0*/  LDL R6, [R1+0x28] ;  /* 0x0000280001067983 */ /* 0x000ea20000100800 */
[----:B------:R-:W-:Y:S01]  /*2bfc0*/  IMAD.MOV.U32 R10, RZ, RZ, RZ ;  /* 0x000000ffff0a7224 */ /* 0x000fe200078e00ff */
[----:B------:R-:W-:Y:S01]  /*2bfd0*/  UIADD3 UR4, UP0, UR40, 0x470, URZ ;  /* 0x0000047028047890 */ /* 0x000fe2000ff1e03f */
[----:B------:R-:W-:Y:S01]  /*2bfe0*/  IMAD R7, R19, 0x5000, R18 ;  /* 0x0000500013077824 */ /* 0x000fe200078e0212 */
[----:B------:R-:W-:Y:S01]  /*2bff0*/  PLOP3.LUT P0, PT, PT, PT, PT, 0x80, 0x0 ;  /* 0x000000000000781c */ /* 0x000fe20003f0f070 */
[----:B------:R-:W-:Y:S01]  /*2c000*/  UMOV UR6, 0x0 ;  /* 0x0000000000067882 */ /* 0x000fe20000000000 */
[----:B------:R-:W-:Y:S01]  /*2c010*/  R2UR UR10, R10 ;  /* 0x000000000a0a72ca */ /* 0x000fe200000e0000 */
[----:B------:R-:W-:Y:S01]  /*2c020*/  UIADD3.X UR5, URZ, UR41, URZ, UP0, !UPT ;  /* 0x000000293f057290 */ /* 0x000fe200087fe43f */
[----:B------:R-:W-:Y:S01]  /*2c030*/  IADD3 R7, R7, 0xa400, RZ ;  /* 0x0000a40007077810 */ /* 0x000fe20007ffe0ff */
[----:B------:R-:W-:Y:S01]  /*2c040*/  UMOV UR7, 0x14f00000 ;  /* 0x14f0000000077882 */ /* 0x000fe20000000000 */
[----:B--2---:R-:W-:-:S02]  /*2c050*/  IMAD R6, R8, 0xa0, R6 ;  /* 0x000000a008067824 */ /* 0x004fc400078e0206 */
[----:B------:R-:W-:-:S09]  /*2c060*/  VIADD R8, R5, 0x29870 ;  /* 0x0002987005087836 */ /* 0x000fd20000000000 */
.L_x_2598:
        /* <DEDUP_REMOVED lines=13> */
.L_x_2801:
[----:B------:R-:W-:Y:S05]  /*2c140*/  BSYNC B1 ;  /* 0x0000000000017941 */ /* 0x000fea0003800000 */
.L_x_2599:
[----:B------:R-:W-:Y:S01]  /*2c150*/  BSSY B1, `(.L_x_2601) ;  /* 0x000000b000017945 */ /* 0x000fe20003800000 */
[----:B------:R-:W-:Y:S02]  /*2c160*/  IMAD.MOV.U32 R8, RZ, RZ, 0x0 ;  /* 0x00000000ff087424 */ /* 0x000fe400078e00ff */
[----:B---3--:R-:W-:Y:S01]  /*2c170*/  IMAD.MOV.U32 R9, RZ, RZ, 0x14f00000 ;  /* 0x14f00000ff097424 */ /* 0x008fe200078e00ff */
        /* <DEDUP_REMOVED lines=8> */
.L_x_2602:
[----:B------:R-:W-:Y:S05]  /*2c200*/  BSYNC B1 ;  /* 0x0000000000017941 */ /* 0x000fea0003800000 */
.L_x_2601:
[----:B------:R-:W-:Y:S01]  /*2c210*/  R2UR UR10, R10 ;  /* 0x000000000a0a72ca */ /* 0x000fe200000e0000 */
[----:B0-2---:R-:W-:Y:S01]  /*2c220*/  IMAD R4, R19, 0x7800, R18 ;  /* 0x0000780013047824 */ /* 0x005fe200078e0212 */
[----:B------:R-:W-:Y:S01]  /*2c230*/  R2UR UR6, R8 ;  /* 0x00000000080672ca */ /* 0x000fe200000e0000 */
[----:B------:R-:W-:Y:S01]  /*2c240*/  UIADD3 UR4, UP0, UR40, 0x370, URZ ;  /* 0x0000037028047890 */ /* 0x000fe2000ff1e03f */
[----:B------:R-:W-:Y:S01]  /*2c250*/  R2UR UR7, R9 ;  /* 0x00000000090772ca */ /* 0x000fe200000e0000 */
[----:B------:R-:W-:Y:S01]  /*2c260*/  VIADD R5, R5, 0x29830 ;  /* 0x0002983005057836 */ /* 0x000fe20000000000 */
[----:B------:R-:W-:Y:S01]  /*2c270*/  PLOP3.LUT P0, PT, PT, PT, PT, 0x80, 0x0 ;  /* 0x000000000000781c */ /* 0x000fe20003f0f070 */
[----:B------:R-:W-:Y:S01]  /*2c280*/  VIADD R7, R4, 0x1a400 ;  /* 0x0001a40004077836 */ /* 0x000fe20000000000 */
[----:B------:R-:W-:-:S12]  /*2c290*/  UIADD3.X UR5, URZ, UR41, URZ, UP0, !UPT ;  /* 0x000000293f057290 */ /* 0x000fd800087fe43f */
.L_x_2603:
        /* <DEDUP_REMOVED lines=15> */
.L_x_2604:
        /* <DEDUP_REMOVED lines=11> */
[----:B------:R-:W-:Y:S01]  /*2c440*/  UMOV UR10, 0x80 ;  /* 0x00000080000a7882 */ /* 0x000fe20000000000 */
[----:B------:R-:W-:Y:S02]  /*2c450*/  R2UR UR7, R9 ;  /* 0x00000000090772ca */ /* 0x000fe400000e0000 */
[----:B------:R-:W-:Y:S02]  /*2c460*/  PLOP3.LUT P0, PT, PT, PT, PT, 0x80, 0x0 ;  /* 0x000000000000781c */ /* 0x000fe40003f0f070 */
[----:B------:R-:W-:-:S11]  /*2c470*/  IADD3 R4, R4, 0x1f400, RZ ;  /* 0x0001f40004047810 */ /* 0x000fd60007ffe0ff */
.L_x_2605:
        /* <DEDUP_REMOVED lines=9> */
[----:B----4-:R-:W-:Y:S05]  /*2c510*/  @P0 BRA.U.ANY `(.L_x_2605) ;  /* 0xfffffffd00d80947 */ /* 0x010fea000393ffff */
.L_x_2592:
[----:B------:R-:W-:Y:S05]  /*2c520*/  BSYNC B0 ;  /* 0x0000000000007941 */ /* 0x000fea0003800000 */
.L_x_2591:
[----:B------:R-:W-:-:S06]  /*2c530*/  UISETP.NE.AND UP0, UPT, UR37, 0x3, UPT ;  /* 0x000000032500788c */ /* 0x000fcc000bf05270 */
[----:B------:R-:W-:-:S13]  /*2c540*/  PLOP3.LUT P0, PT, PT, PT, UP0, 0x80, 0x0 ;  /* 0x000000000000781c */ /* 0x000fda0003f0f008 */
[----:B------:R-:W-:Y:S05]  /*2c550*/  @!P0 BRA `(.L_x_2606) ;  /* 0x0000000000048947 */ /* 0x000fea0003800000 */
[----:B------:R-:W-:Y:S01]  /*2c560*/  BPT.TRAP 0x1 ;  /* 0x000000040000795c */ /* 0x000fe20000300000 */
.L_x_2606:
[----:B------:R-:W-:Y:S01]  /*2c570*/  IMAD.U32 R4, RZ, RZ, UR39 ;  /* 0x00000027ff047e24 */ /* 0x000fe2000f8e00ff */
[----:B------:R-:W-:Y:S01]  /*2c580*/  BSSY B0, `(.L_x_2607) ;  /* 0x0000007000007945 */ /* 0x000fe20003800000 */
[----:B------:R-:W-:-:S03]  /*2c590*/  IMAD R20, R0, 0x8, R18 ;  /* 0x0000000800147824 */ /* 0x000fc600078e0212 */
[----:B------:R-:W-:Y:S02]  /*2c5a0*/  ISETP.NE.AND P1, PT, R4, 0x3, PT ;  /* 0x000000030400780c */ /* 0x000fe40003f25270 */
[----:B------:R-:W-:-:S04]  /*2c5b0*/  LOP3.LUT R4, R3, 0x1, RZ, 0x3c, !PT ;  /* 0x0000000103047812 */ /* 0x000fc800078e3cff */
[----:B------:R-:W-:-:S04]  /*2c5c0*/  SHF.L.U32 R4, R4, 0x1f, RZ ;  /* 0x0000001f04047819 */ /* 0x000fc800000006ff */
[----:B------:R-:W4:Y:S02]  /*2c5d0*/  SYNCS.PHASECHK.TRANS64.TRYWAIT P0, [R20+URZ+0x29870], R4 ;  /* 0x02987004140075a7 */ /* 0x000f24000800017f */
[----:B----4-:R-:W-:Y:S05]  /*2c5e0*/  @!P0 BRA `(.L_x_2608) ;  /* 0x00000060001c8947 */ /* 0x010fea0003800000 */
.L_x_2802:
[----:B------:R-:W-:Y:S05]  /*2c5f0*/  BSYNC B0 ;  /* 0x0000000000007941 */ /* 0x000fea0003800000 */
.L_x_2607:
[----:B------:R-:W-:Y:S05]  /*2c600*/  @!P1 BRA `(.L_x_2609) ;  /* 0x0000000000049947 */ /* 0x000fea0003800000 */
[----:B------:R-:W-:Y:S01]  /*2c610*/  BPT.TRAP 0x1 ;  /* 0x000000040000795c */ /* 0x000fe20000300000 */
.L_x_2609:
[----:B------:R-:W-:Y:S01]  /*2c620*/  SHF.L.U32 R3, R3, 0x1f, RZ ;  /* 0x0000001f03037819 */ /* 0x000fe200000006ff */
[----:B------:R-:W-:-:S03]  /*2c630*/  IMAD R12, R0, 0x5000, RZ ;  /* 0x00005000000c7824 */ /* 0x000fc600078e02ff */
[----:B------:R-:W5:Y:S02]  /*2c640*/  SYNCS.PHASECHK.TRANS64.TRYWAIT P0, [R20+URZ+0x29860], R3 ;  /* 0x02986003140075a7 */ /* 0x000f64000800017f */
[----:B-----5:R-:W-:Y:S05]  /*2c650*/  @!P0 BRA `(.L_x_2610) ;  /* 0x0000006000148947 */ /* 0x020fea0003800000 */
.L_x_2803:
[----:B------:R-:W5:Y:S04]  /*2c660*/  LDL R0, [R1+0x30] ;  /* 0x0000300001007983 */ /* 0x000f680000100800 */
[----:B------:R-:W2:Y:S01]  /*2c670*/  LDL R13, [R1+0x2c] ;  /* 0x00002c00010d7983 */ /* 0x000ea20000100800 */
[----:B------:R-:W-:Y:S05]  /*2c680*/  WARPSYNC.ALL ;  /* 0x0000000000007948 */ /* 0x000fea0003800000 */
[----:B---3--:R-:W3:Y:S01]  /*2c690*/  S2R R9, SR_TID.X ;  /* 0x0000000000097919 */ /* 0x008ee20000002100 */
[----:B------:R-:W-:Y:S01]  /*2c6a0*/  IMAD.MOV.U32 R14, RZ, RZ, 0x40 ;  /* 0x00000040ff0e7424 */ /* 0x000fe200078e00ff */
[----:B---3--:R-:W-:-:S04]  /*2c6b0*/  LOP3.LUT P0, RZ, R9, 0x4, RZ, 0xc0, !PT ;  /* 0x0000000409ff7812 */ /* 0x008fc8000780c0ff */
[----:B------:R-:W-:Y:S02]  /*2c6c0*/  SEL R14, R14, 0xffffffc0, !P0 ;  /* 0xffffffc00e0e7807 */ /* 0x000fe40004000000 */
[C---:B-----5:R-:W-:Y:S02]  /*2c6d0*/  LOP3.LUT R0, R12.reuse, R0, RZ, 0xfc, !PT ;  /* 0x000000000c007212 */ /* 0x060fe400078efcff */
[----:B--2---:R-:W-:-:S03]  /*2c6e0*/  LOP3.LUT R21, R12, R13, RZ, 0xfc, !PT ;  /* 0x0000000d0c157212 */ /* 0x004fc600078efcff */
[----:B------:R-:W-:-:S04]  /*2c6f0*/  IMAD.IADD R0, R18, 0x1, R0 ;  /* 0x0000000112007824 */ /* 0x000fc800078e0200 */
[----:B------:R-:W-:Y:S01]  /*2c700*/  IMAD.IADD R3, R14, 0x1, R0 ;  /* 0x000000010e037824 */ /* 0x000fe200078e0200 */
[----:B0---4-:R-:W0:Y:S01]  /*2c710*/  LDSM.16.MT88.4 R4, [R0+0xa400] ;  /* 0x00a400000004783b */ /* 0x011e220000004200 */
        /* <DEDUP_REMOVED lines=68> */
.L_x_2611:
        /* <DEDUP_REMOVED lines=11> */
[----:B------:R-:W-:Y:S01]  /*2cc10*/  IMAD.MOV.U32 R0, RZ, RZ, R19 ;  /* 0x000000ffff007224 */ /* 0x000fe200078e0013 */
[----:B------:R-:W-:-:S11]  /*2cc20*/  IADD3 R2, R2, -0x1, RZ ;  /* 0xffffffff02027810 */ /* 0x000fd60007ffe0ff */
[----:B----4-:R-:W-:Y:S05]  /*2cc30*/  @P0 BRA `(.L_x_2612) ;  /* 0xfffffff000040947 */ /* 0x010fea000383ffff */
.L_x_2590:
        /* <DEDUP_REMOVED lines=18> */
.L_x_2614:
[----:B------:R-:W-:Y:S05]  /*2cd60*/  BSYNC B0 ;  /* 0x0000000000007941 */ /* 0x000fea0003800000 */
.L_x_2613:
[----:B------:R-:W-:-:S06]  /*2cd70*/  UISETP.NE.AND UP0, UPT, UR37, 0x3, UPT ;  /* 0x000000032500788c */ /* 0x000fcc000bf05270 */
[----:B------:R-:W-:-:S13]  /*2cd80*/  PLOP3.LUT P1, PT, PT, PT, UP0, 0x80, 0x0 ;  /* 0x000000000000781c */ /* 0x000fda0003f2f008 */
[----:B------:R-:W-:Y:S05]  /*2cd90*/  @!P1 BRA `(.L_x_2615) ;  /* 0x0000000000049947 */ /* 0x000fea0003800000 */
[----:B------:R-:W-:Y:S01]  /*2cda0*/  BPT.TRAP 0x1 ;  /* 0x000000040000795c */ /* 0x000fe20000300000 */
.L_x_2615:
        /* <DEDUP_REMOVED lines=9> */
.L_x_2804:
[----:B------:R-:W-:Y:S05]  /*2ce40*/  BSYNC B0 ;  /* 0x0000000000007941 */ /* 0x000fea0003800000 */
.L_x_2616:
[----:B------:R-:W-:Y:S05]  /*2ce50*/  @!P2 BRA `(.L_x_2618) ;  /* 0x000000000004a947 */ /* 0x000fea0003800000 */
[----:B------:R-:W-:Y:S01]  /*2ce60*/  BPT.TRAP 0x1 ;  /* 0x000000040000795c */ /* 0x000fe20000300000 */
.L_x_2618:
[----:B--2---:R-:W2:Y:S02]  /*2ce70*/  LDL R0, [R1+0x18] ;  /* 0x0000180001007983 */ /* 0x004ea40000100800 */
[----:B--2---:R-:W-:-:S04]  /*2ce80*/  SHF.L.U32 R0, R0, 0x1f, RZ ;  /* 0x0000001f00007819 */ /* 0x004fc800000006ff */
[----:B------:R-:W2:Y:S02]  /*2ce90*/  SYNCS.PHASECHK.TRANS64.TRYWAIT P1, [R16+URZ+0x29860], R0 ;  /* 0x02986000100075a7 */ /* 0x000ea4000802017f */
[----:B--2---:R-:W-:Y:S05]  /*2cea0*/  @!P1 BRA `(.L_x_2619) ;  /* 0x0000005800289947 */ /* 0x004fea0003800000 */
.L_x_2805:
[----:B------:R-:W3:Y:S04]  /*2ceb0*/  LDL R2, [R1+0x30] ;  /* 0x0000300001027983 */ /* 0x000ee80000100800 */
[----:B------:R-:W4:Y:S01]  /*2cec0*/  LDL R12, [R1+0x2c] ;  /* 0x00002c00010c7983 */ /* 0x000f220000100800 */
[----:B--2---:R-:W-:Y:S01]  /*2ced0*/  IMAD R0, R19, 0x5000, RZ ;  /* 0x0000500013007824 */ /* 0x004fe200078e02ff */
[----:B------:R-:W-:Y:S05]  /*2cee0*/  WARPSYNC.ALL ;  /* 0x0000000000007948 */ /* 0x000fea0003800000 */
[----:B-----5:R-:W2:Y:S02]  /*2cef0*/  S2R R3, SR_TID.X ;  /* 0x0000000000037919 */ /* 0x020ea40000002100 */
[----:B--2---:R-:W-:Y:S01]  /*2cf00*/  LOP3.LUT P1, RZ, R3, 0x4, RZ, 0xc0, !PT ;  /* 0x0000000403ff7812 */ /* 0x004fe2000782c0ff */
[----:B------:R-:W-:-:S05]  /*2cf10*/  IMAD.MOV.U32 R3, RZ, RZ, 0x40 ;  /* 0x00000040ff037424 */ /* 0x000fca00078e00ff */
[----:B------:R-:W-:Y:S02]  /*2cf20*/  SEL R3, R3, 0xffffffc0, !P1 ;  /* 0xffffffc003037807 */ /* 0x000fe40004800000 */
[C---:B---3--:R-:W-:Y:S02]  /*2cf30*/  LOP3.LUT R2, R0.reuse, R2, RZ, 0xfc, !PT ;  /* 0x0000000200027212 */ /* 0x048fe400078efcff */
[----:B----4-:R-:W-:-:S03]  /*2cf40*/  LOP3.LUT R0, R0, R12, RZ, 0xfc, !PT ;  /* 0x0000000c00007212 */ /* 0x010fc600078efcff */
[----:B------:R-:W-:-:S04]  /*2cf50*/  IMAD.IADD R2, R18, 0x1, R2 ;  /* 0x0000000112027824 */ /* 0x000fc800078e0202 */
[----:B------:R-:W-:Y:S01]  /*2cf60*/  IMAD.IADD R3, R3, 0x1, R2 ;  /* 0x0000000103037824 */ /* 0x000fe200078e0202 */
        /* <DEDUP_REMOVED lines=69> */
.L_x_2620:
[----:B------:R-:W3:Y:S01]  /*2d3c0*/  LDL.LU R2, [R1+0x18] ;  /* 0x0000180001027983 */ /* 0x000ee20000300800 */
[----:B0-----:R0:W-:Y:S01]  /*2d3d0*/  SYNCS.ARRIVE.TRANS64.A1T0 RZ, [R16+URZ+0x29850], RZ ;  /* 0x029850ff10ff79a7 */ /* 0x0011e2000810003f */
[----:B------:R-:W-:Y:S01]  /*2d3e0*/  VIADD R19, R19, 0x1 ;  /* 0x0000000113137836 */ /* 0x000fe20000000000 */
[----:B0-----:R-:W-:-:S04]  /*2d3f0*/  @!P0 IADD3 R16, R16, 0x29880, RZ ;  /* 0x0002988010108810 */ /* 0x001fc80007ffe0ff */
        /* <DEDUP_REMOVED lines=8> */
.L_x_2565:
        /* <DEDUP_REMOVED lines=8> */
[----:B------:R-:W-:-:S05]  /*2d500*/  IMAD.U32 R18, RZ, RZ, UR4 ;  /* 0x00000004ff127e24 */ /* 0x000fca000f8e00ff */
[----:B------:R-:W2:Y:S04]  /*2d510*/  LDS.128 R4, [R18+0x298d0] ;  /* 0x0298d00012047984 */ /* 0x000ea80000000c00 */
[----:B--2---:R2:W-:Y:S04]  /*2d520*/  STL.64 [R1], R4 ;  /* 0x0000000401007387 */ /* 0x0045e80000100a00 */
[----:B------:R2:W-:Y:S01]  /*2d530*/  STL.64 [R1+0x8], R6 ;  /* 0x0000080601007387 */ /* 0x0005e20000100a00 */
[----:B------:R-:W-:Y:S06]  /*2d540*/  BAR.ARV 0x4, 0x180 ;  /* 0x0106000000007b1d */ /* 0x000fec0000002000 */
[----:B------:R-:W-:Y:S05]  /*2d550*/  BRA `(.L_x_2622) ;  /* 0x00000010003c7947 */ /* 0x000fea0003800000 */
.L_x_2621:
        /* <DEDUP_REMOVED lines=12> */
[----:B------:R-:W2:Y:S01]  /*2d620*/  @!P1 LDC.64 R6, c[0x0][0xc78] ;  /* 0x00031e00ff069b82 */ /* 0x000ea20000000a00 */
[----:B0-----:R-:W-:-:S05]  /*2d630*/  @!P1 IMAD.WIDE R2, R0, 0x4, R2 ;  /* 0x0000000400029825 */ /* 0x001fca00078e0202 */
[----:B------:R2:W3:Y:S02]  /*2d640*/  @!P1 LDG.E R8, desc[UR54][R2.64] ;  /* 0x0000003602089981 */ /* 0x0004e4000c1e1900 */
[----:B--2---:R-:W-:-:S06]  /*2d650*/  @!P1 IMAD.WIDE R2, R0, 0x4, R6 ;  /* 0x0000000400029825 */ /* 0x004fcc00078e0206 */
[----:B------:R-:W2:Y:S01]  /*2d660*/  @!P1 LDG.E R2, desc[UR54][R2.64] ;  /* 0x0000003602029981 */ /* 0x000ea2000c1e1900 */
[----:B------:R-:W-:Y:S01]  /*2d670*/  IMAD.MOV.U32 R6, RZ, RZ, RZ ;  /* 0x000000ffff067224 */ /* 0x000fe200078e00ff */
[C---:B------:R-:W-:Y:S01]  /*2d680*/  ISETP.GE.U32.AND P2, PT, R16.reuse, 0x2, PT ;  /* 0x000000021000780c */ /* 0x040fe20003f46070 */
[----:B------:R-:W-:Y:S01]  /*2d690*/  IMAD.MOV.U32 R4, RZ, RZ, RZ ;  /* 0x000000ffff047224 */ /* 0x000fe200078e00ff */
[C---:B------:R-:W-:Y:S01]  /*2d6a0*/  ISETP.GE.U32.AND P3, PT, R16.reuse, 0x4, PT ;  /* 0x000000041000780c */ /* 0x040fe20003f66070 */
[----:B------:R-:W-:Y:S01]  /*2d6b0*/  SHFL.IDX PT, R5, R10, RZ, 0x1f ;  /* 0x00001fff0a057589 */ /* 0x000fe200000e0000 */
[C---:B------:R-:W-:Y:S02]  /*2d6c0*/  ISETP.GE.U32.AND P4, PT, R16.reuse, 0x8, PT ;  /* 0x000000081000780c */ /* 0x040fe40003f86070 */
[----:B------:R-:W-:Y:S01]  /*2d6d0*/  ISETP.GE.U32.AND P5, PT, R16, 0x10, PT ;  /* 0x000000101000780c */ /* 0x000fe20003fa6070 */
[----:B------:R-:W-:Y:S01]  /*2d6e0*/  SHFL.IDX PT, R0, R10, 0x1, 0x1f ;  /* 0x00201f000a007f89 */ /* 0x000fe200000e0000 */
[----:B---3--:R-:W-:-:S02]  /*2d6f0*/  @!P1 IMAD.MOV.U32 R4, RZ, RZ, R8 ;  /* 0x000000ffff049224 */ /* 0x008fc400078e0008 */
[----:B------:R-:W-:Y:S01]  /*2d700*/  IMAD.MOV.U32 R8, RZ, RZ, RZ ;  /* 0x000000ffff087224 */ /* 0x000fe200078e00ff */
[----:B--2---:R-:W-:Y:S02]  /*2d710*/  @!P1 MOV R6, R2 ;  /* 0x0000000200069202 */ /* 0x004fe40000000f00 */
        /* <DEDUP_REMOVED lines=17> */
[----:B------:R0:W2:Y:S02]  /*2d830*/  SHFL.IDX PT, R9, R3, 0x1f, 0x1f ;  /* 0x03e01f0003097f89 */ /* 0x0000a400000e0000 */
.L_x_2815:
[----:B------:R-:W-:Y:S01]  /*2d840*/  ULDC UR4, c[0x0][0xc38] ;  /* 0x00030e0000047ab9 */ /* 0x000fe20000000800 */
[----:B------:R-:W-:Y:S02]  /*2d850*/  IMAD.MOV.U32 R7, RZ, RZ, R3 ;  /* 0x000000ffff077224 */ /* 0x000fe400078e0003 */
[----:B------:R-:W-:-:S04]  /*2d860*/  IMAD.U32 R2, RZ, RZ, UR4 ;  /* 0x00000004ff027e24 */ /* 0x000fc8000f8e00ff */
[----:B--2---:R-:W-:-:S05]  /*2d870*/  IMAD R9, R9, R2, RZ ;  /* 0x0000000209097224 */ /* 0x004fca00078e02ff */
[----:B------:R-:W-:-:S04]  /*2d880*/  IADD3 R0, R0, R9, RZ ;  /* 0x0000000900007210 */ /* 0x000fc80007ffe0ff */
[----:B------:R-:W-:-:S13]  /*2d890*/  ISETP.GT.AND P6, PT, R0, R5, PT ;  /* 0x000000050000720c */ /* 0x000fda0003fc4270 */
[----:B------:R-:W-:Y:S05]  /*2d8a0*/  @P6 BRA `(.L_x_2624) ;  /* 0x0000000000ac6947 */ /* 0x000fea0003800000 */
.L_x_2627:
        /* <DEDUP_REMOVED lines=11> */
[----:B--2---:R-:W0:Y:S02]  /*2d960*/  @!P6 LDC.64 R2, c[0x0][0xc80] ;  /* 0x00032000ff02eb82 */ /* 0x004e240000000a00 */
        /* <DEDUP_REMOVED lines=24> */
[----:B------:R0:W2:Y:S02]  /*2daf0*/  SHFL.IDX PT, R9, R7, 0x1f, 0x1f ;  /* 0x03e01f0007097f89 */ /* 0x0000a400000e0000 */
.L_x_2823:
[----:B------:R-:W-:Y:S02]  /*2db00*/  ULDC UR4, c[0x0][0xc38] ;  /* 0x00030e0000047ab9 */ /* 0x000fe40000000800 */
[----:B------:R-:W-:-:S04]  /*2db10*/  IMAD.U32 R2, RZ, RZ, UR4 ;  /* 0x00000004ff027e24 */ /* 0x000fc8000f8e00ff */
[----:B--2---:R-:W-:-:S04]  /*2db20*/  IMAD R9, R9, R2, RZ ;  /* 0x0000000209097224 */ /* 0x004fc800078e02ff */
[----:B------:R-:W-:-:S05]  /*2db30*/  IMAD.IADD R0, R9, 0x1, R0 ;  /* 0x0000000109007824 */ /* 0x000fca00078e0200 */
[----:B------:R-:W-:-:S13]  /*2db40*/  ISETP.GT.AND P6, PT, R0, R5, PT ;  /* 0x000000050000720c */ /* 0x000fda0003fc4270 */
[----:B------:R-:W-:Y:S05]  /*2db50*/  @!P6 BRA `(.L_x_2627) ;  /* 0xfffffffc0054e947 */ /* 0x000fea000383ffff */
.L_x_2624:
[----:B------:R-:W-:Y:S01]  /*2db60*/  IMAD.IADD R9, R0, 0x1, -R9 ;  /* 0x0000000100097824 */ /* 0x000fe200078e0a09 */
[----:B------:R-:W-:-:S03]  /*2db70*/  UMOV UR4, 0xffffffff ;  /* 0xffffffff00047882 */ /* 0x000fc60000000000 */
[----:B------:R-:W-:-:S05]  /*2db80*/  IMAD R0, R7, R2, R9 ;  /* 0x0000000207007224 */ /* 0x000fca00078e0209 */
[----:B------:R-:W-:Y:S01]  /*2db90*/  ISETP.GT.AND P6, PT, R0, R5, PT ;  /* 0x000000050000720c */ /* 0x000fe20003fc4270 */
[----:B------:R-:W-:-:S12]  /*2dba0*/  BRA.DIV UR4, `(.L_x_2628) ;  /* 0x0000005604347947 */ /* 0x000fd8000b800000 */
[----:B------:R-:W2:Y:S01]  /*2dbb0*/  LDL.LU R10, [R1+0xc] ;  /* 0x00000c00010a7983 */ /* 0x000ea20000300800 */
[----:B0-----:R-:W-:-:S04]  /*2dbc0*/  VOTE.ANY R3, PT, !P6 ;  /* 0x0000000000037806 */ /* 0x001fc800070e0100 */
[----:B------:R-:W0:Y:S02]  /*2dbd0*/  POPC R0, R3 ;  /* 0x0000000300007309 */ /* 0x000e240000000000 */
[----:B0-----:R3:W4:Y:S04]  /*2dbe0*/  SHFL.IDX PT, R4, R4, R0, 0x1f ;  /* 0x00001f0004047589 */ /* 0x00172800000e0000 */
[----:B------:R3:W0:Y:S01]  /*2dbf0*/  SHFL.IDX PT, R6, R6, R0, 0x1f ;  /* 0x00001f0006067589 */ /* 0x00062200000e0000 */
[----:B--2---:R-:W-:-:S05]  /*2dc00*/  IMAD.IADD R10, R0, 0x1, R10 ;  /* 0x00000001000a7824 */ /* 0x004fca00078e020a */
[----:B0---4-:R3:W-:Y:S02]  /*2dc10*/  STL [R1+0xc], R10 ;  /* 0x00000c0a01007387 */ /* 0x0117e40000100800 */
.L_x_2828:
[----:B------:R-:W-:-:S13]  /*2dc20*/  ISETP.NE.AND P0, PT, R3, RZ, PT ;  /* 0x000000ff0300720c */ /* 0x000fda0003f05270 */
[----:B------:R-:W-:Y:S05]  /*2dc30*/  @!P0 BRA `(.L_x_2629) ;  /* 0x0000000000148947 */ /* 0x000fea0003800000 */
[----:B------:R-:W-:Y:S01]  /*2dc40*/  UMOV UR4, 0xffffffff ;  /* 0xffffffff00047882 */ /* 0x000fe20000000000 */
[----:B---3--:R-:W-:Y:S02]  /*2dc50*/  VIADD R0, R0, 0xffffffff ;  /* 0xffffffff00007836 */ /* 0x008fe40000000000 */
[----:B------:R-:W-:Y:S05]  /*2dc60*/  BRA.DIV UR4, `(.L_x_2630) ;  /* 0x00000056046c7947 */ /* 0x000fea000b800000 */
[----:B------:R2:W3:Y:S02]  /*2dc70*/  SHFL.IDX PT, R0, R7, R0, 0x1f ;  /* 0x00001f0007007589 */ /* 0x0004e400000e0000 */
.L_x_2831:
[----:B---3--:R-:W-:-:S07]  /*2dc80*/  MOV R8, R0 ;  /* 0x0000000000087202 */ /* 0x008fce0000000f00 */
.L_x_2629:
[----:B------:R-:W-:Y:S01]  /*2dc90*/  ISETP.NE.AND P0, PT, R6, 0x1, PT ;  /* 0x000000010600780c */ /* 0x000fe20003f05270 */
[----:B---3--:R-:W-:-:S05]  /*2dca0*/  IMAD R0, R8, R2, R9 ;  /* 0x0000000208007224 */ /* 0x008fca00078e0209 */
[----:B------:R3:W-:Y:S02]  /*2dcb0*/  STL [R1], R0 ;  /* 0x0000000001007387 */ /* 0x0007e40000100800 */
[----:B---3--:R-:W-:-:S05]  /*2dcc0*/  IMAD.IADD R0, R5, 0x1, -R0 ;  /* 0x0000000105007824 */ /* 0x008fca00078e0a00 */
[----:B------:R-:W-:Y:S05]  /*2dcd0*/  @!P0 BRA `(.L_x_2631) ;  /* 0x0000000000e48947 */ /* 0x000fea0003800000 */
[----:B------:R-:W-:-:S04]  /*2dce0*/  IABS R5, R4 ;  /* 0x0000000400057213 */ /* 0x000fc80000000000 */
[----:B------:R-:W3:Y:S08]  /*2dcf0*/  I2F.RP R2, R5 ;  /* 0x0000000500027306 */ /* 0x000ef00000209400 */
[----:B---3--:R-:W3:Y:S02]  /*2dd00*/  MUFU.RCP R2, R2 ;  /* 0x0000000200027308 */ /* 0x008ee40000001000 */
[----:B---3--:R-:W-:-:S06]  /*2dd10*/  VIADD R2, R2, 0xffffffe ;  /* 0x0ffffffe02027836 */ /* 0x008fcc0000000000 */
[----:B------:R-:W3:Y:S02]  /*2dd20*/  F2I.FTZ.U32.TRUNC.NTZ R3, R2 ;  /* 0x0000000200037305 */ /* 0x000ee4000021f000 */
[----:B---3--:R-:W-:-:S04]  /*2dd30*/  IMAD.MOV R2, RZ, RZ, -R3 ;  /* 0x000000ffff027224 */ /* 0x008fc800078e0a03 */
        /* <DEDUP_REMOVED lines=14> */
[----:B------:R-:W3:Y:S07]  /*2de20*/  I2F.RP R2, R5 ;  /* 0x0000000500027306 */ /* 0x000eee0000209400 */
[----:B------:R-:W-:Y:S01]  /*2de30*/  @P0 VIADD R8, R8, 0x1 ;  /* 0x0000000108080836 */ /* 0x000fe20000000000 */
[----:B---3--:R-:W3:Y:S02]  /*2de40*/  MUFU.RCP R2, R2 ;  /* 0x0000000200027308 */ /* 0x008ee40000001000 */
[----:B---3--:R-:W-:-:S06]  /*2de50*/  VIADD R2, R2, 0xffffffe ;  /* 0x0ffffffe02027836 */ /* 0x008fcc0000000000 */
[----:B------:R-:W3:Y:S02]  /*2de60*/  F2I.FTZ.U32.TRUNC.NTZ R3, R2 ;  /* 0x0000000200037305 */ /* 0x000ee4000021f000 */
[----:B---3--:R-:W-:-:S05]  /*2de70*/  IADD3 R2, RZ, -R3, RZ ;  /* 0x80000003ff027210 */ /* 0x008fca0007ffe0ff */
[----:B--2---:R-:W-:Y:S02]  /*2de80*/  IMAD R7, R2, R5, RZ ;  /* 0x0000000502077224 */ /* 0x004fe400078e02ff */
        /* <DEDUP_REMOVED lines=17> */
[----:B------:R-:W-:-:S05]  /*2dfa0*/  IADD3 R2, -R3, RZ, RZ ;  /* 0x000000ff03027210 */ /* 0x000fca0007ffe1ff */
[----:B------:R-:W-:Y:S01]  /*2dfb0*/  IMAD R0, R4, R2, R0 ;  /* 0x0000000204007224 */ /* 0x000fe200078e0200 */
[----:B------:R-:W-:-:S04]  /*2dfc0*/  LOP3.LUT R2, R3, R6, RZ, 0x3c, !PT ;  /* 0x0000000603027212 */ /* 0x000fc800078e3cff */
[----:B------:R-:W-:Y:S01]  /*2dfd0*/  ISETP.GE.AND P2, PT, R2, RZ, PT ;  /* 0x000000ff0200720c */ /* 0x000fe20003f46270 */
[----:B------:R-:W-:-:S12]  /*2dfe0*/  @P0 VIADD R7, R7, 0x1 ;  /* 0x0000000107070836 */ /* 0x000fd80000000000 */
        /* <DEDUP_REMOVED lines=8> */
.L_x_2631:
[----:B------:R-:W3:Y:S01]  /*2e070*/  LDL R3, [R1+0xc] ;  /* 0x00000c0001037983 */ /* 0x000ee20000100800 */
[----:B--2---:R-:W3:Y:S02]  /*2e080*/  LDC.64 R6, c[0x0][0xc90] ;  /* 0x00032400ff067b82 */ /* 0x004ee40000000a00 */
[----:B---3--:R-:W-:-:S05]  /*2e090*/  IMAD.WIDE R6, R3, 0x4, R6 ;  /* 0x0000000403067825 */ /* 0x008fca00078e0206 */
[----:B------:R-:W2:Y:S02]  /*2e0a0*/  LDG.E R3, desc[UR54][R6.64] ;  /* 0x0000003606037981 */ /* 0x000ea4000c1e1900 */
[----:B--2---:R-:W-:-:S05]  /*2e0b0*/  IMAD R5, R4, R3, RZ ;  /* 0x0000000304057224 */ /* 0x004fca00078e02ff */
[----:B------:R-:W-:-:S04]  /*2e0c0*/  IABS R8, R5 ;  /* 0x0000000500087213 */ /* 0x000fc80000000000 */
[----:B------:R-:W2:Y:S08]  /*2e0d0*/  I2F.RP R6, R8 ;  /* 0x0000000800067306 */ /* 0x000eb00000209400 */
[----:B--2---:R-:W2:Y:S02]  /*2e0e0*/  MUFU.RCP R6, R6 ;  /* 0x0000000600067308 */ /* 0x004ea40000001000 */
[----:B--2---:R-:W-:-:S06]  /*2e0f0*/  VIADD R6, R6, 0xffffffe ;  /* 0x0ffffffe06067836 */ /* 0x004fcc0000000000 */
[----:B------:R-:W2:Y:S02]  /*2e100*/  F2I.FTZ.U32.TRUNC.NTZ R7, R6 ;  /* 0x0000000600077305 */ /* 0x000ea4000021f000 */
[----:B--2---:R-:W-:-:S05]  /*2e110*/  IADD3 R6, RZ, -R7, RZ ;  /* 0x80000007ff067210 */ /* 0x004fca0007ffe0ff */
        /* <DEDUP_REMOVED lines=20> */
[----:B------:R-:W-:-:S03]  /*2e260*/  IMAD.MOV R6, RZ, RZ, -R6 ;  /* 0x000000ffff067224 */ /* 0x000fc600078e0a06 */
[----:B------:R-:W-:Y:S01]  /*2e270*/  IADD3 R8, -R7, RZ, RZ ;  /* 0x000000ff07087210 */ /* 0x000fe20007ffe1ff */
[----:B------:R-:W-:-:S03]  /*2e280*/  IMAD R6, R5, R6, R0 ;  /* 0x0000000605067224 */ /* 0x000fc600078e0200 */
[----:B------:R-:W-:-:S04]  /*2e290*/  VIADDMNMX R8, R8, R2, R3, PT ;  /* 0x0000000208087246 */ /* 0x000fc80003800103 */
[----:B------:R-:W-:-:S04]  /*2e2a0*/  IABS R9, R8 ;  /* 0x0000000800097213 */ /* 0x000fc80000000000 */
[----:B------:R-:W2:Y:S08]  /*2e2b0*/  I2F.RP R2, R9 ;  /* 0x0000000900027306 */ /* 0x000eb00000209400 */
[----:B--2---:R-:W2:Y:S02]  /*2e2c0*/  MUFU.RCP R2, R2 ;  /* 0x0000000200027308 */ /* 0x004ea40000001000 */
[----:B--2---:R-:W-:-:S06]  /*2e2d0*/  VIADD R2, R2, 0xffffffe ;  /* 0x0ffffffe02027836 */ /* 0x004fcc0000000000 */
[----:B------:R2:W3:Y:S02]  /*2e2e0*/  F2I.FTZ.U32.TRUNC.NTZ R3, R2 ;  /* 0x0000000200037305 */ /* 0x0004e4000021f000 */
[----:B--2---:R-:W-:Y:S02]  /*2e2f0*/  IMAD.MOV.U32 R2, RZ, RZ, RZ ;  /* 0x000000ffff027224 */ /* 0x004fe400078e00ff */
        /* <DEDUP_REMOVED lines=16> */
[----:B------:R-:W-:-:S05]  /*2e400*/  @P0 IADD3 R2, R2, 0x1, RZ ;  /* 0x0000000102020810 */ /* 0x000fca0007ffe0ff */
[----:B------:R-:W-:-:S04]  /*2e410*/  IMAD.MOV.U32 R0, RZ, RZ, R2 ;  /* 0x000000ffff007224 */ /* 0x000fc800078e0002 */
[----:B------:R-:W-:Y:S01]  /*2e420*/  @!P2 IMAD.MOV R0, RZ, RZ, -R0 ;  /* 0x000000ffff00a224 */ /* 0x000fe200078e0a00 */
[----:B------:R-:W-:Y:S01]  /*2e430*/  @!P1 LOP3.LUT R0, RZ, R8, RZ, 0x33, !PT ;  /* 0x00000008ff009212 */ /* 0x000fe200078e33ff */
[----:B------:R-:W-:-:S04]  /*2e440*/  IMAD.MOV R8, RZ, RZ, -R8 ;  /* 0x000000ffff087224 */ /* 0x000fc800078e0a08 */
[----:B------:R-:W-:-:S05]  /*2e450*/  IMAD R2, R0, R8, R6 ;  /* 0x0000000800027224 */ /* 0x000fca00078e0206 */
[----:B------:R3:W-:Y:S02]  /*2e460*/  STL [R1+0x8], R2 ;  /* 0x0000080201007387 */ /* 0x0007e40000100800 */
.L_x_2632:
[----:B------:R-:W-:-:S05]  /*2e470*/  LOP3.LUT R0, RZ, R0, RZ, 0x33, !PT ;  /* 0x00000000ff007212 */ /* 0x000fca00078e33ff */
[----:B------:R-:W-:-:S05]  /*2e480*/  IMAD.IADD R0, R4, 0x1, R0 ;  /* 0x0000000104007824 */ /* 0x000fca00078e0200 */
[----:B------:R4:W-:Y:S01]  /*2e490*/  STL [R1+0x4], R0 ;  /* 0x0000040001007387 */ /* 0x0009e20000100800 */
[----:B------:R-:W-:Y:S05]  /*2e4a0*/  BRA `(.L_x_2633) ;  /* 0x0000000000287947 */ /* 0x000fea0003800000 */
.L_x_2625:
        /* <DEDUP_REMOVED lines=10> */
.L_x_2633:
[----:B0-23--:R-:W2:Y:S04]  /*2e550*/  LDL R2, [R1+0xc] ;  /* 0x00000c0001027983 */ /* 0x00dea80000100800 */
[----:B------:R-:W3:Y:S04]  /*2e560*/  LDL R3, [R1+0x8] ;  /* 0x0000080001037983 */ /* 0x000ee80000100800 */
[----:B------:R-:W5:Y:S04]  /*2e570*/  LDL R4, [R1] ;  /* 0x0000000001047983 */ /* 0x000f680000100800 */
[----:B------:R-:W5:Y:S01]  /*2e580*/  LDL R5, [R1+0x4] ;  /* 0x0000040001057983 */ /* 0x000f620000100800 */
[----:B----4-:R-:W0:Y:S01]  /*2e590*/  S2R R0, SR_TID.X ;  /* 0x0000000000007919 */ /* 0x010e220000002100 */
[----:B------:R-:W-:Y:S05]  /*2e5a0*/  WARPSYNC.ALL ;  /* 0x0000000000007948 */ /* 0x000fea0003800000 */
[----:B0-----:R-:W-:Y:S01]  /*2e5b0*/  LOP3.LUT R0, R0, 0x1f, RZ, 0xc0, !PT ;  /* 0x0000001f00007812 */ /* 0x001fe200078ec0ff */
[----:B------:R-:W-:Y:S03]  /*2e5c0*/  BAR.SYNC.DEFER_BLOCKING 0x4, 0x180 ;  /* 0x0106000000007b1d */ /* 0x000fe60000010000 */
[----:B------:R-:W-:-:S13]  /*2e5d0*/  ISETP.NE.AND P0, PT, R0, RZ, PT ;  /* 0x000000ff0000720c */ /* 0x000fda0003f05270 */
[----:B------:R-:W0:Y:S01]  /*2e5e0*/  @!P0 S2R R0, SR_CgaCtaId ;  /* 0x0000000000008919 */ /* 0x000e220000008800 */
[----:B--2---:R-:W-:Y:S01]  /*2e5f0*/  IMAD.MOV.U32 R7, RZ, RZ, R2 ;  /* 0x000000ffff077224 */ /* 0x004fe200078e0002 */
[----:B------:R-:W-:Y:S02]  /*2e600*/  @!P0 MOV R2, 0x400 ;  /* 0x0000040000028802 */ /* 0x000fe40000000f00 */
[----:B---3--:R-:W-:Y:S02]  /*2e610*/  MOV R6, R3 ;  /* 0x0000000300067202 */ /* 0x008fe40000000f00 */
[----:B0-----:R-:W-:-:S05]  /*2e620*/  @!P0 LEA R18, R0, R2, 0x18 ;  /* 0x0000000200128211 */ /* 0x001fca00078ec0ff */
[----:B-----5:R0:W-:Y:S01]  /*2e630*/  @!P0 STS.128 [R18+0x298d0], R4 ;  /* 0x0298d00412008388 */ /* 0x0201e20000000c00 */
[----:B------:R-:W-:Y:S06]  /*2e640*/  BAR.ARV 0x5, 0x180 ;  /* 0x0146000000007b1d */ /* 0x000fec0000002000 */
.L_x_2622:
[----:B------:R-:W3:Y:S01]  /*2e650*/  LDL R0, [R1+0xc] ;  /* 0x00000c0001007983 */ /* 0x000ee20000100800 */
[----:B------:R-:W-:Y:S02]  /*2e660*/  ULDC UR4, c[0x0][0xc3c] ;  /* 0x00030f0000047ab9 */ /* 0x000fe40000000800 */
[----:B---3--:R-:W-:-:S13]  /*2e670*/  ISETP.GE.AND P0, PT, R0, UR4, PT ;  /* 0x0000000400007c0c */ /* 0x008fda000bf06270 */
[----:B------:R-:W-:Y:S05]  /*2e680*/  @!P0 BRA `(.L_x_2634) ;  /* 0xffffff9c002c8947 */ /* 0x000fea000383ffff */
[----:B------:R-:W-:Y:S05]  /*2e690*/  BSYNC B7 ;  /* 0x0000000000077941 */ /* 0x000fea0003800000 */
.L_x_2520:
[----:B--2---:R-:W2:Y:S01]  /*2e6a0*/  LDL.LU R0, [R1+0x60] ;  /* 0x0000600001007983 */ /* 0x004ea20000300800 */
        /* <DEDUP_REMOVED lines=11> */
.L_x_2832:
[----:B------:R-:W-:Y:S05]  /*2e760*/  BSYNC B0 ;  /* 0x0000000000007941 */ /* 0x000fea0003800000 */
.L_x_2635:
[----:B------:R-:W-:-:S03]  /*2e770*/  UMOV UR4, 0xffffffff ;  /* 0xffffffff00047882 */ /* 0x000fc60000000000 */
[----:B------:R-:W-:Y:S05]  /*2e780*/  BRA.DIV UR4, `(.L_x_2637) ;  /* 0x0000004a04e47947 */ /* 0x000fea000b800000 */
[----:B------:R-:W1:Y:S02]  /*2e790*/  S2R R2, SR_TID.X ;  /* 0x0000000000027919 */ /* 0x000e640000002100 */
[----:B-1----:R-:W-:-:S04]  /*2e7a0*/  SHF.R.U32.HI R2, RZ, 0x5, R2 ;  /* 0x00000005ff027819 */ /* 0x002fc80000011602 */
[----:B------:R-:W-:-:S05]  /*2e7b0*/  LOP3.LUT R2, R2, 0x3, RZ, 0xc0, !PT ;  /* 0x0000000302027812 */ /* 0x000fca00078ec0ff */
[----:B------:R1:W2:Y:S02]  /*2e7c0*/  SHFL.IDX PT, R14, R2, RZ, 0x1f ;  /* 0x00001fff020e7589 */ /* 0x0002a400000e0000 */
.L_x_2835:
[----:B--2---:R-:W-:-:S13]  /*2e7d0*/  ISETP.NE.AND P0, PT, R14, RZ, PT ;  /* 0x000000ff0e00720c */ /* 0x004fda0003f05270 */
[----:B------:R-:W-:Y:S05]  /*2e7e0*/  @P0 BRA `(.L_x_2294) ;  /* 0x0000000000a80947 */ /* 0x000fea0003800000 */
[----:B------:R-:W-:-:S03]  /*2e7f0*/  UMOV UR4, 0xffffffff ;  /* 0xffffffff00047882 */ /* 0x000fc60000000000 */
[----:B------:R-:W-:Y:S05]  /*2e800*/  BRA.DIV UR4, `(.L_x_2638) ;  /* 0x0000004a04f87947 */ /* 0x000fea000b800000 */
[----:B------:R-:W-:-:S13]  /*2e810*/  ELECT P6, URZ, PT ;  /* 0x00000000003f782f */ /* 0x000fda00038c0000 */
.L_x_2838:
[----:B------:R-:W-:Y:S05]  /*2e820*/  @!P6 BRA `(.L_x_2294) ;  /* 0x000000000098e947 */ /* 0x000fea0003800000 */
[----:B------:R-:W-:-:S06]  /*2e830*/  ULOP3.LUT UR4, UR36, 0x2, URZ, 0xfc, !UPT ;  /* 0x0000000224047892 */ /* 0x000fcc000f8efc3f */
[----:B-1----:R-:W-:-:S05]  /*2e840*/  IMAD.U32 R2, RZ, RZ, UR4 ;  /* 0x00000004ff027e24 */ /* 0x002fca000f8e00ff */
[----:B------:R-:W-:-:S13]  /*2e850*/  ISETP.NE.AND P0, PT, R2, 0x3, PT ;  /* 0x000000030200780c */ /* 0x000fda0003f05270 */
[----:B------:R-:W-:Y:S05]  /*2e860*/  @!P0 BRA `(.L_x_2639) ;  /* 0x0000000000048947 */ /* 0x000fea0003800000 */
[----:B------:R-:W-:Y:S01]  /*2e870*/  BPT.TRAP 0x1 ;  /* 0x000000040000795c */ /* 0x000fe20000300000 */
.L_x_2639:
[----:B------:R-:W2:Y:S01]  /*2e880*/  LDL.LU R7, [R1+0x18] ;  /* 0x0000180001077983 */ /* 0x000ea20000300800 */
[----:B------:R-:W-:Y:S02]  /*2e890*/  VIADD R2, R0, 0x29840 ;  /* 0x0002984000027836 */ /* 0x000fe40000000000 */
[C---:B0-----:R-:W-:Y:S02]  /*2e8a0*/  VIADD R3, R19.reuse, 0x1 ;  /* 0x0000000113037836 */ /* 0x041fe40000000000 */
[----:B------:R-:W-:-:S03]  /*2e8b0*/  IMAD R6, R19, 0x8, R2 ;  /* 0x0000000813067824 */ /* 0x000fc600078e0202 */
[----:B------:R-:W-:-:S04]  /*2e8c0*/  ISETP.NE.AND P2, PT, R3, 0x2, PT ;  /* 0x000000020300780c */ /* 0x000fc80003f45270 */
[----:B------:R-:W-:Y:S02]  /*2e8d0*/  SEL R4, RZ, 0x1, P2 ;  /* 0x00000001ff047807 */ /* 0x000fe40001000000 */
[----:B------:R-:W-:Y:S02]  /*2e8e0*/  SEL R3, R3, RZ, P2 ;  /* 0x000000ff03037207 */ /* 0x000fe40001000000 */
[C---:B--2---:R-:W-:Y:S02]  /*2e8f0*/  SHF.L.U32 R5, R7.reuse, 0x1f, RZ ;  /* 0x0000001f07057819 */ /* 0x044fe400000006ff */
[----:B------:R-:W-:Y:S02]  /*2e900*/  LOP3.LUT R4, R7, R4, RZ, 0x3c, !PT ;  /* 0x0000000407047212 */ /* 0x000fe400078e3cff */
[----:B------:R-:W0:Y:S01]  /*2e910*/  SYNCS.PHASECHK.TRANS64.TRYWAIT P1, [R6+URZ], R5 ;  /* 0x00000005060075a7 */ /* 0x000e22000802017f */
[----:B------:R-:W-:Y:S02]  /*2e920*/  LEA R7, R3, R2, 0x3 ;  /* 0x0000000203077211 */ /* 0x000fe400078e18ff */
[----:B------:R-:W-:Y:S01]  /*2e930*/  SHF.L.U32 R2, R4, 0x1f, RZ ;  /* 0x0000001f04027819 */ /* 0x000fe200000006ff */
[----:B0-----:R-:W-:Y:S06]  /*2e940*/  @!P1 BRA `(.L_x_2640) ;  /* 0x0000004800c89947 */ /* 0x001fec0003800000 */
.L_x_2839:
[----:B------:R-:W1:Y:S02]  /*2e950*/  SYNCS.PHASECHK.TRANS64.TRYWAIT P1, [R7+URZ], R2 ;  /* 0x00000002070075a7 */ /* 0x000e64000802017f */
[----:B-1----:R-:W-:Y:S05]  /*2e960*/  @!P1 BRA `(.L_x_2641) ;  /* 0x0000004800d49947 */ /* 0x002fea0003800000 */
.L_x_2840:
[----:B------:R-:W-:Y:S05]  /*2e970*/  @!P0 BRA `(.L_x_2642) ;  /* 0x0000000000048947 */ /* 0x000fea0003800000 */
[----:B------:R-:W-:Y:S01]  /*2e980*/  BPT.TRAP 0x1 ;  /* 0x000000040000795c */ /* 0x000fe20000300000 */
.L_x_2642:
[----:B------:R-:W-:-:S04]  /*2e990*/  IMAD R4, R19, 0x8, R0 ;  /* 0x0000000813047824 */ /* 0x000fc800078e0200 */
[----:B------:R-:W2:Y:S02]  /*2e9a0*/  SYNCS.PHASECHK.TRANS64.TRYWAIT P1, [R4+URZ+0x29860], R5 ;  /* 0x02986005040075a7 */ /* 0x000ea4000802017f */
[----:B--2---:R-:W-:Y:S05]  /*2e9b0*/  @!P1 BRA `(.L_x_2643) ;  /* 0x0000004800d49947 */ /* 0x004fea0003800000 */
.L_x_2841:
[----:B------:R-:W-:Y:S05]  /*2e9c0*/  @!P0 BRA `(.L_x_2644) ;  /* 0x0000000000048947 */ /* 0x000fea0003800000 */
[----:B------:R-:W-:Y:S01]  /*2e9d0*/  BPT.TRAP 0x1 ;  /* 0x000000040000795c */ /* 0x000fe20000300000 */
.L_x_2644:
[----:B------:R-:W-:-:S04]  /*2e9e0*/  IMAD R3, R3, 0x8, R0 ;  /* 0x0000000803037824 */ /* 0x000fc800078e0200 */
[----:B------:R-:W3:Y:S02]  /*2e9f0*/  SYNCS.PHASECHK.TRANS64.TRYWAIT P1, [R3+URZ+0x29860], R2 ;  /* 0x02986002030075a7 */ /* 0x000ee4000802017f */
[----:B---3--:R-:W-:Y:S05]  /*2ea00*/  @!P1 BRA `(.L_x_2645) ;  /* 0x0000004800d49947 */ /* 0x008fea0003800000 */
.L_x_2842:
[----:B------:R-:W-:Y:S05]  /*2ea10*/  @!P0 BRA `(.L_x_2646) ;  /* 0x0000000000048947 */ /* 0x000fea0003800000 */
[----:B------:R-:W-:Y:S01]  /*2ea20*/  BPT.TRAP 0x1 ;  /* 0x000000040000795c */ /* 0x000fe20000300000 */
.L_x_2646:
[----:B------:R-:W4:Y:S02]  /*2ea30*/  SYNCS.PHASECHK.TRANS64.TRYWAIT P0, [R4+URZ+0x29880], R5 ;  /* 0x02988005040075a7 */ /* 0x000f24000800017f */
[----:B----4-:R-:W-:Y:S05]  /*2ea40*/  @!P0 BRA `(.L_x_2647) ;  /* 0x0000004800d88947 */ /* 0x010fea0003800000 */
.L_x_2648:
[----:B------:R0:W0:Y:S02]  /*2ea50*/  SYNCS.PHASECHK.TRANS64.TRYWAIT P0, [R3+URZ+0x29880], R2 ;  /* 0x02988002030075a7 */ /* 0x000024000800017f */
[----:B0-----:R-:W-:Y:S05]  /*2ea60*/  @!P0 NANOSLEEP.SYNCS 0x989680 ;  /* 0x009896800000895d */ /* 0x001fea0003900000 */
[----:B------:R-:W0:Y:S02]  /*2ea70*/  @!P0 SYNCS.PHASECHK.TRANS64 P0, [R3+URZ+0x29880], R2 ;  /* 0x02988002030085a7 */ /* 0x000e24000800007f */
[----:B0-----:R-:W-:Y:S05]  /*2ea80*/  @!P0 BRA `(.L_x_2648) ;  /* 0xfffffffc00f08947 */ /* 0x001fea000383ffff */
.L_x_2294:
[----:B------:R-:W-:Y:S05]  /*2ea90*/  BSYNC B8 ;  /* 0x0000000000087941 */ /* 0x000fea0003800000 */
.L_x_2291:
[----:B------:R-:W-:Y:S05]  /*2eaa0*/  EXIT ;  /* 0x000000000000794d */ /* 0x000fea0003800000 */
.L_x_2314:
[----:B---3--:R3:W4:Y:S02]  /*2eab0*/  SYNCS.PHASECHK.TRANS64.TRYWAIT P5, [R97+URZ+0x29890], R98 ;  /* 0x02989062610075a7 */ /* 0x00872400080a017f */
[----:B----4-:R-:W-:Y:S05]  /*2eac0*/  @!P5 NANOSLEEP.SYNCS 0x989680 ;  /* 0x009896800000d95d */ /* 0x010fea0003900000 */
[----:B------:R-:W4:Y:S02]  /*2ead0*/  @!P5 SYNCS.PHASECHK.TRANS64 P5, [R97+URZ+0x29890], R98 ;  /* 0x029890626100d5a7 */ /* 0x000f2400080a007f */
[----:B----4-:R-:W-:Y:S05]  /*2eae0*/  @!P5 BRA `(.L_x_2314) ;  /* 0xfffffffc00f0d947 */ /* 0x010fea000383ffff */
[----:B------:R-:W-:Y:S05]  /*2eaf0*/  BRA `(.L_x_2649) ;  /* 0xfffffd4c00d07947 */ /* 0x000fea000383ffff */
.L_x_2368:
[----:B--2---:R2:W3:Y:S02]  /*2eb00*/  SYNCS.PHASECHK.TRANS64.TRYWAIT P5, [R97+URZ+0x29890], R98 ;  /* 0x02989062610075a7 */ /* 0x0044e400080a017f */
[----:B---3--:R-:W-:Y:S05]  /*2eb10*/  @!P5 NANOSLEEP.SYNCS 0x989680 ;  /* 0x009896800000d95d */ /* 0x008fea0003900000 */
[----:B------:R-:W3:Y:S02]  /*2eb20*/  @!P5 SYNCS.PHASECHK.TRANS64 P5, [R97+URZ+0x29890], R98 ;  /* 0x029890626100d5a7 */ /* 0x000ee400080a007f */
[----:B---3--:R-:W-:Y:S05]  /*2eb30*/  @!P5 BRA `(.L_x_2368) ;  /* 0xfffffffc00f0d947 */ /* 0x008fea000383ffff */
[----:B------:R-:W-:Y:S05]  /*2eb40*/  BRA `(.L_x_2650) ;  /* 0xfffffdac00287947 */ /* 0x000fea000383ffff */
.L_x_2393:
[----:B-1----:R1:W2:Y:S02]  /*2eb50*/  SYNCS.PHASECHK.TRANS64.TRYWAIT P2, [R97+URZ+0x29890], R98 ;  /* 0x02989062610075a7 */ /* 0x0022a4000804017f */
[----:B--2---:R-:W-:Y:S05]  /*2eb60*/  @!P2 NANOSLEEP.SYNCS 0x989680 ;  /* 0x009896800000a95d */ /* 0x004fea0003900000 */
[----:B------:R-:W2:Y:S02]  /*2eb70*/  @!P2 SYNCS.PHASECHK.TRANS64 P2, [R97+URZ+0x29890], R98 ;  /* 0x029890626100a5a7 */ /* 0x000ea4000804007f */
[----:B--2---:R-:W-:Y:S05]  /*2eb80*/  @!P2 BRA `(.L_x_2393) ;  /* 0xfffffffc00f0a947 */ /* 0x004fea000383ffff */
[----:B------:R-:W-:Y:S05]  /*2eb90*/  BRA `(.L_x_2651) ;  /* 0xfffffe0800ec7947 */ /* 0x000fea000383ffff */
.L_x_2399:
[----:B-1----:R1:W2:Y:S02]  /*2eba0*/  SYNCS.PHASECHK.TRANS64.TRYWAIT P1, [R97+URZ+0x298b0], R98 ;  /* 0x0298b062610075a7 */ /* 0x0022a4000802017f */
[----:B--2---:R-:W-:Y:S05]  /*2ebb0*/  @!P1 NANOSLEEP.SYNCS 0x989680 ;  /* 0x009896800000995d */ /* 0x004fea0003900000 */
[----:B------:R-:W2:Y:S02]  /*2ebc0*/  @!P1 SYNCS.PHASECHK.TRANS64 P1, [R97+URZ+0x298b0], R98 ;  /* 0x0298b062610095a7 */ /* 0x000ea4000802007f */
[----:B--2---:R-:W-:Y:S05]  /*2ebd0*/  @!P1 BRA `(.L_x_2399) ;  /* 0xfffffffc00f09947 */ /* 0x004fea000383ffff */
[----:B------:R-:W-:Y:S05]  /*2ebe0*/  BRA `(.L_x_2652) ;  /* 0xfffffe0c00ec7947 */ /* 0x000fea000383ffff */
.L_x_2409:
[----:B------:R-:W0:Y:S01]  /*2ebf0*/  S2R R3, SR_TID.X ;  /* 0x0000000000037919 */ /* 0x000e220000002100 */
[----:B------:R-:W-:Y:S01]  /*2ec00*/  BSSY B0, `(.L_x_2653) ;  /* 0x000000d000007945 */ /* 0x000fe20003800000 */
[----:B------:R-:W-:Y:S01]  /*2ec10*/  IMAD.MOV.U32 R12, RZ, RZ, RZ ;  /* 0x000000ffff0c7224 */ /* 0x000fe200078e00ff */
[----:B------:R-:W-:Y:S01]  /*2ec20*/  MOV R15, 0xffffffff ;  /* 0xffffffff000f7802 */ /* 0x000fe20000000f00 */
[----:B------:R-:W-:Y:S02]  /*2ec30*/  IMAD.MOV.U32 R11, RZ, RZ, 0x1f ;  /* 0x0000001fff0b7424 */ /* 0x000fe400078e00ff */
[C---:B0-----:R-:W-:Y:S02]  /*2ec40*/  VIADD R4, R3.reuse, 0xffffff80 ;  /* 0xffffff8003047836 */ /* 0x041fe40000000000 */
[----:B------:R-:W-:-:S05]  /*2ec50*/  VIADD R3, R3, 0xffffff80 ;  /* 0xffffff8003037836 */ /* 0x000fca0000000000 */
[----:B------:R-:W-:-:S04]  /*2ec60*/  SHF.R.S32.HI R3, RZ, 0x1f, R3 ;  /* 0x0000001fff037819 */ /* 0x000fc80000011403 */
[----:B------:R-:W-:-:S04]  /*2ec70*/  LEA.HI R3, R3, R4, RZ, 0x7 ;  /* 0x0000000403037211 */ /* 0x000fc800078f38ff */
[----:B------:R-:W-:-:S05]  /*2ec80*/  SHF.R.S32.HI R3, RZ, 0x7, R3 ;  /* 0x00000007ff037819 */ /* 0x000fca0000011403 */
[----:B------:R-:W-:-:S07]  /*2ec90*/  IMAD.MOV.U32 R13, RZ, RZ, R3 ;  /* 0x000000ffff0d7224 */ /* 0x000fce00078e0003 */
[----:B-----5:R-:W-:Y:S05]  /*2eca0*/  WARPSYNC.COLLECTIVE R15, `(.L_x_2654) ;  /* 0x000000000f087348 */ /* 0x020fea0003c00000 */
[----:B------:R0:W1:Y:S02]  /*2ecb0*/  SHFL.IDX P6, R14, R13, R12, R11 ;  /* 0x0000000c0d0e7389 */ /* 0x00006400000c000b */
[----:B01---5:R-:W-:Y:S01]  /*2ecc0*/  ENDCOLLECTIVE ;  /* 0x000000000000791b */ /* 0x023fe20003800000 */
.L_x_2654:
[----:B------:R-:W-:Y:S05]  /*2ecd0*/  BSYNC B0 ;  /* 0x0000000000007941 */ /* 0x000fea0003800000 */
.L_x_2653:
[----:B------:R-:W-:Y:S01]  /*2ece0*/  IMAD.MOV.U32 R197, RZ, RZ, R14 ;  /* 0x000000ffffc57224 */ /* 0x000fe200078e000e */
[----:B------:R-:W-:Y:S06]  /*2ecf0*/  BRA `(.L_x_2655) ;  /* 0xfffffe1c00087947 */ /* 0x000fec000383ffff */
.L_x_2419:
[----:B------:R-:W-:Y:S01]  /*2ed00*/  BSSY B1, `(.L_x_2656) ;  /* 0x0000007000017945 */ /* 0x000fe20003800000 */
[----:B------:R-:W-:Y:S02]  /*2ed10*/  IMAD.MOV.U32 R12, RZ, RZ, RZ ;  /* 0x000000ffff0c7224 */ /* 0x000fe400078e00ff */
[----:B------:R-:W-:Y:S02]  /*2ed20*/  IMAD.MOV.U32 R11, RZ, RZ, 0x1e1f ;  /* 0x00001e1fff0b7424 */ /* 0x000fe400078e00ff */
[----:B------:R-:W-:-:S07]  /*2ed30*/  IMAD.MOV.U32 R15, RZ, RZ, -0x1 ;  /* 0xffffffffff0f7424 */ /* 0x000fce00078e00ff */
[----:B------:R-:W-:Y:S05]  /*2ed40*/  WARPSYNC.COLLECTIVE R15, `(.L_x_2657) ;  /* 0x000000000f087348 */ /* 0x000fea0003c00000 */
[----:B------:R0:W1:Y:S02]  /*2ed50*/  SHFL.IDX P6, R14, R13, R12, R11 ;  /* 0x0000000c0d0e7389 */ /* 0x00006400000c000b */
[----:B01----:R-:W-:Y:S01]  /*2ed60*/  ENDCOLLECTIVE ;  /* 0x000000000000791b */ /* 0x003fe20003800000 */
.L_x_2657:
[----:B------:R-:W-:Y:S05]  /*2ed70*/  BSYNC B1 ;  /* 0x0000000000017941 */ /* 0x000fea0003800000 */
.L_x_2656:
[----:B------:R-:W-:Y:S01]  /*2ed80*/  IMAD.MOV.U32 R13, RZ, RZ, R3 ;  /* 0x000000ffff0d7224 */ /* 0x000fe200078e0003 */
[----:B------:R-:W-:Y:S01]  /*2ed90*/  MOV R11, 0x1e1f ;  /* 0x00001e1f000b7802 */ /* 0x000fe20000000f00 */
[----:B------:R-:W-:Y:S02]  /*2eda0*/  IMAD.MOV.U32 R12, RZ, RZ, RZ ;  /* 0x000000ffff0c7224 */ /* 0x000fe400078e00ff */
[----:B------:R-:W-:Y:S02]  /*2edb0*/  IMAD.MOV.U32 R15, RZ, RZ, -0x1 ;  /* 0xffffffffff0f7424 */ /* 0x000fe400078e00ff */
[----:B------:R-:W-:-:S07]  /*2edc0*/  IMAD.MOV.U32 R0, RZ, RZ, R14 ;  /* 0x000000ffff007224 */ /* 0x000fce00078e000e */
[----:B------:R-:W-:Y:S05]  /*2edd0*/  WARPSYNC.COLLECTIVE R15, `(.L_x_2658) ;  /* 0x000000000f087348 */ /* 0x000fea0003c00000 */
[----:B------:R0:W1:Y:S02]  /*2ede0*/  SHFL.IDX P6, R14, R13, R12, R11 ;  /* 0x0000000c0d0e7389 */ /* 0x00006400000c000b */
[----:B01----:R-:W-:Y:S01]  /*2edf0*/  ENDCOLLECTIVE ;  /* 0x000000000000791b */ /* 0x003fe20003800000 */
.L_x_2658:
[----:B------:R-:W-:Y:S02]  /*2ee00*/  IMAD.MOV.U32 R13, RZ, RZ, R4 ;  /* 0x000000ffff0d7224 */ /* 0x000fe400078e0004 */
[----:B------:R-:W-:-:S07]  /*2ee10*/  IMAD.MOV.U32 R3, RZ, RZ, R14 ;  /* 0x000000ffff037224 */ /* 0x000fce00078e000e */
[----:B------:R-:W-:Y:S05]  /*2ee20*/  WARPSYNC.COLLECTIVE R15, `(.L_x_2659) ;  /* 0x000000000f087348 */ /* 0x000fea0003c00000 */
[----:B------:R0:W1:Y:S02]  /*2ee30*/  SHFL.IDX P6, R14, R13, R12, R11 ;  /* 0x0000000c0d0e7389 */ /* 0x00006400000c000b */
[----:B01----:R-:W-:Y:S01]  /*2ee40*/  ENDCOLLECTIVE ;  /* 0x000000000000791b */ /* 0x003fe20003800000 */
.L_x_2659:
[----:B------:R-:W-:Y:S02]  /*2ee50*/  IMAD.MOV.U32 R13, RZ, RZ, R5 ;  /* 0x000000ffff0d7224 */ /* 0x000fe400078e0005 */
[----:B------:R-:W-:-:S07]  /*2ee60*/  IMAD.MOV.U32 R4, RZ, RZ, R14 ;  /* 0x000000ffff047224 */ /* 0x000fce00078e000e */
[----:B------:R-:W-:Y:S05]  /*2ee70*/  WARPSYNC.COLLECTIVE R15, `(.L_x_2660) ;  /* 0x000000000f087348 */ /* 0x000fea0003c00000 */
[----:B------:R0:W1:Y:S02]  /*2ee80*/  SHFL.IDX P6, R14, R13, R12, R11 ;  /* 0x0000000c0d0e7389 */ /* 0x00006400000c000b */
[----:B01----:R-:W-:Y:S01]  /*2ee90*/  ENDCOLLECTIVE ;  /* 0x000000000000791b */ /* 0x003fe20003800000 */
.L_x_2660:
[----:B------:R-:W-:Y:S05]  /*2eea0*/  BRA `(.L_x_2661) ;  /* 0xfffffe2000587947 */ /* 0x000fea000383ffff */
.L_x_2423:
[----:B0-----:R0:W2:Y:S02]  /*2eeb0*/  SYNCS.PHASECHK.TRANS64.TRYWAIT P0, [R16+URZ+0x29800], R5 ;  /* 0x02980005100075a7 */ /* 0x0010a4000800017f */
[----:B--2---:R-:W-:Y:S05]  /*2eec0*/  @!P0 NANOSLEEP.SYNCS 0x989680 ;  /* 0x009896800000895d */ /* 0x004fea0003900000 */
[----:B------:R-:W2:Y:S02]  /*2eed0*/  @!P0 SYNCS.PHASECHK.TRANS64 P0, [R16+URZ+0x29800], R5 ;  /* 0x02980005100085a7 */ /* 0x000ea4000800007f */
[----:B--2---:R-:W-:Y:S05]  /*2eee0*/  @!P0 BRA `(.L_x_2423) ;  /* 0xfffffffc00f08947 */ /* 0x004fea000383ffff */
[----:B------:R-:W-:Y:S05]  /*2eef0*/  BRA `(.L_x_2662) ;  /* 0xfffffe2400a47947 */ /* 0x000fea000383ffff */
.L_x_2435:
[----:B------:R-:W-:Y:S01]  /*2ef00*/  BSSY B1, `(.L_x_2663) ;  /* 0x0000007000017945 */ /* 0x000fe20003800000 */
[----:B------:R-:W-:Y:S01]  /*2ef10*/  IMAD.MOV.U32 R12, RZ, RZ, RZ ;  /* 0x000000ffff0c7224 */ /* 0x000fe200078e00ff */
[----:B------:R-:W-:Y:S01]  /*2ef20*/  MOV R15, 0xffffffff ;  /* 0xffffffff000f7802 */ /* 0x000fe20000000f00 */
[----:B------:R-:W-:-:S07]  /*2ef30*/  IMAD.MOV.U32 R11, RZ, RZ, 0x1e1f ;  /* 0x00001e1fff0b7424 */ /* 0x000fce00078e00ff */
[----:B------:R-:W-:Y:S05]  /*2ef40*/  WARPSYNC.COLLECTIVE R15, `(.L_x_2664) ;  /* 0x000000000f087348 */ /* 0x000fea0003c00000 */
[----:B------:R0:W1:Y:S02]  /*2ef50*/  SHFL.IDX P6, R14, R13, R12, R11 ;  /* 0x0000000c0d0e7389 */ /* 0x00006400000c000b */
[----:B01----:R-:W-:Y:S01]  /*2ef60*/  ENDCOLLECTIVE ;  /* 0x000000000000791b */ /* 0x003fe20003800000 */
.L_x_2664:
[----:B------:R-:W-:Y:S05]  /*2ef70*/  BSYNC B1 ;  /* 0x0000000000017941 */ /* 0x000fea0003800000 */
.L_x_2663:
        /* <DEDUP_REMOVED lines=8> */
.L_x_2665:
[----:B------:R-:W-:Y:S02]  /*2f000*/  IMAD.MOV.U32 R13, RZ, RZ, R20 ;  /* 0x000000ffff0d7224 */ /* 0x000fe400078e0014 */
[----:B------:R-:W-:-:S07]  /*2f010*/  IMAD.MOV.U32 R3, RZ, RZ, R14 ;  /* 0x000000ffff037224 */ /* 0x000fce00078e000e */
[----:B------:R-:W-:Y:S05]  /*2f020*/  WARPSYNC.COLLECTIVE R15, `(.L_x_2666) ;  /* 0x000000000f087348 */ /* 0x000fea0003c00000 */
[----:B------:R0:W1:Y:S02]  /*2f030*/  SHFL.IDX P6, R14, R13, R12, R11 ;  /* 0x0000000c0d0e7389 */ /* 0x00006400000c000b */
[----:B01----:R-:W-:Y:S01]  /*2f040*/  ENDCOLLECTIVE ;  /* 0x000000000000791b */ /* 0x003fe20003800000 */
.L_x_2666:
[----:B------:R-:W-:Y:S01]  /*2f050*/  IMAD.MOV.U32 R13, RZ, RZ, R21 ;  /* 0x000000ffff0d7224 */ /* 0x000fe200078e0015 */
[----:B------:R-:W-:-:S07]  /*2f060*/  MOV R20, R14 ;  /* 0x0000000e00147202 */ /* 0x000fce0000000f00 */
[----:B------:R-:W-:Y:S05]  /*2f070*/  WARPSYNC.COLLECTIVE R15, `(.L_x_2667) ;  /* 0x000000000f087348 */ /* 0x000fea0003c00000 */
[----:B------:R0:W1:Y:S02]  /*2f080*/  SHFL.IDX P6, R14, R13, R12, R11 ;  /* 0x0000000c0d0e7389 */ /* 0x00006400000c000b */
[----:B01----:R-:W-:Y:S01]  /*2f090*/  ENDCOLLECTIVE ;  /* 0x000000000000791b */ /* 0x003fe20003800000 */
.L_x_2667:
[----:B------:R-:W-:Y:S01]  /*2f0a0*/  IMAD.MOV.U32 R21, RZ, RZ, R14 ;  /* 0x000000ffff157224 */ /* 0x000fe200078e000e */
[----:B------:R-:W-:Y:S06]  /*2f0b0*/  BRA `(.L_x_2668) ;  /* 0xfffffe54006c7947 */ /* 0x000fec000383ffff */
.L_x_2439:
[----:B--2---:R2:W4:Y:S02]  /*2f0c0*/  SYNCS.PHASECHK.TRANS64.TRYWAIT P0, [R16+URZ+0x29800], R21 ;  /* 0x02980015100075a7 */ /* 0x004524000800017f */
[----:B----4-:R-:W-:Y:S05]  /*2f0d0*/  @!P0 NANOSLEEP.SYNCS 0x989680 ;  /* 0x009896800000895d */ /* 0x010fea0003900000 */
[----:B------:R-:W4:Y:S02]  /*2f0e0*/  @!P0 SYNCS.PHASECHK.TRANS64 P0, [R16+URZ+0x29800], R21 ;  /* 0x02980015100085a7 */ /* 0x000f24000800007f */
[----:B----4-:R-:W-:Y:S05]  /*2f0f0*/  @!P0 BRA `(.L_x_2439) ;  /* 0xfffffffc00f08947 */ /* 0x010fea000383ffff */
[----:B------:R-:W-:Y:S05]  /*2f100*/  BRA `(.L_x_2669) ;  /* 0xfffffe5800707947 */ /* 0x000fea000383ffff */
.L_x_2447:
[----:B-1----:R1:W2:Y:S02]  /*2f110*/  SYNCS.PHASECHK.TRANS64.TRYWAIT P0, [R3+URZ+0x29830], R0 ;  /* 0x02983000030075a7 */ /* 0x0022a4000800017f */
[----:B--2---:R-:W-:Y:S05]  /*2f120*/  @!P0 NANOSLEEP.SYNCS 0x989680 ;  /* 0x009896800000895d */ /* 0x004fea0003900000 */
[----:B------:R-:W2:Y:S02]  /*2f130*/  @!P0 SYNCS.PHASECHK.TRANS64 P0, [R3+URZ+0x29830], R0 ;  /* 0x02983000030085a7 */ /* 0x000ea4000800007f */
[----:B--2---:R-:W-:Y:S05]  /*2f140*/  @!P0 BRA `(.L_x_2447) ;  /* 0xfffffffc00f08947 */ /* 0x004fea000383ffff */
[----:B------:R-:W-:Y:S05]  /*2f150*/  BRA `(.L_x_2446) ;  /* 0xfffffe8800b87947 */ /* 0x000fea000383ffff */
.L_x_2453:
[----:B-1----:R1:W2:Y:S02]  /*2f160*/  SYNCS.PHASECHK.TRANS64.TRYWAIT P3, [R11+URZ+0x29830], R0 ;  /* 0x029830000b0075a7 */ /* 0x0022a4000806017f */
[----:B--2---:R-:W-:Y:S05]  /*2f170*/  @!P3 NANOSLEEP.SYNCS 0x989680 ;  /* 0x009896800000b95d */ /* 0x004fea0003900000 */
[----:B------:R-:W2:Y:S02]  /*2f180*/  @!P3 SYNCS.PHASECHK.TRANS64 P3, [R11+URZ+0x29830], R0 ;  /* 0x029830000b00b5a7 */ /* 0x000ea4000806007f */
[----:B--2---:R-:W-:Y:S05]  /*2f190*/  @!P3 BRA `(.L_x_2453) ;  /* 0xfffffffc00f0b947 */ /* 0x004fea000383ffff */
[----:B------:R-:W-:Y:S05]  /*2f1a0*/  BRA `(.L_x_2452) ;  /* 0xfffffec000b87947 */ /* 0x000fea000383ffff */
.L_x_2457:
[----:B-1----:R1:W2:Y:S02]  /*2f1b0*/  SYNCS.PHASECHK.TRANS64.TRYWAIT P2, [R10+URZ+0x29850], R0 ;  /* 0x029850000a0075a7 */ /* 0x0022a4000804017f */
[----:B--2---:R-:W-:Y:S05]  /*2f1c0*/  @!P2 NANOSLEEP.SYNCS 0x989680 ;  /* 0x009896800000a95d */ /* 0x004fea0003900000 */
[----:B------:R-:W2:Y:S02]  /*2f1d0*/  @!P2 SYNCS.PHASECHK.TRANS64 P2, [R10+URZ+0x29850], R0 ;  /* 0x029850000a00a5a7 */ /* 0x000ea4000804007f */
[----:B--2---:R-:W-:Y:S05]  /*2f1e0*/  @!P2 BRA `(.L_x_2457) ;  /* 0xfffffffc00f0a947 */ /* 0x004fea000383ffff */
[----:B------:R-:W-:Y:S05]  /*2f1f0*/  BRA `(.L_x_2454) ;  /* 0xfffffed000f47947 */ /* 0x000fea000383ffff */
.L_x_2465:
[----:B-1----:R1:W2:Y:S02]  /*2f200*/  SYNCS.PHASECHK.TRANS64.TRYWAIT P0, [R0+URZ+0x29830], R11 ;  /* 0x0298300b000075a7 */ /* 0x0022a4000800017f */
[----:B--2---:R-:W-:Y:S05]  /*2f210*/  @!P0 NANOSLEEP.SYNCS 0x989680 ;  /* 0x009896800000895d */ /* 0x004fea0003900000 */
[----:B------:R-:W2:Y:S02]  /*2f220*/  @!P0 SYNCS.PHASECHK.TRANS64 P0, [R0+URZ+0x29830], R11 ;  /* 0x0298300b000085a7 */ /* 0x000ea4000800007f */
[----:B--2---:R-:W-:Y:S05]  /*2f230*/  @!P0 BRA `(.L_x_2465) ;  /* 0xfffffffc00f08947 */ /* 0x004fea000383ffff */
[----:B------:R-:W-:Y:S05]  /*2f240*/  BRA `(.L_x_2464) ;  /* 0xfffffefc00f87947 */ /* 0x000fea000383ffff */
.L_x_2469:
[----:B-1----:R1:W2:Y:S02]  /*2f250*/  SYNCS.PHASECHK.TRANS64.TRYWAIT P0, [R8+URZ+0x29850], R0 ;  /* 0x02985000080075a7 */ /* 0x0022a4000800017f */
[----:B--2---:R-:W-:Y:S05]  /*2f260*/  @!P0 NANOSLEEP.SYNCS 0x989680 ;  /* 0x009896800000895d */ /* 0x004fea0003900000 */
[----:B------:R-:W2:Y:S02]  /*2f270*/  @!P0 SYNCS.PHASECHK.TRANS64 P0, [R8+URZ+0x29850], R0 ;  /* 0x02985000080085a7 */ /* 0x000ea4000800007f */
[----:B--2---:R-:W-:Y:S05]  /*2f280*/  @!P0 BRA `(.L_x_2469) ;  /* 0xfffffffc00f08947 */ /* 0x004fea000383ffff */
[----:B------:R-:W-:Y:S05]  /*2f290*/  BRA `(.L_x_2466) ;  /* 0xffffff1000287947 */ /* 0x000fea000383ffff */
.L_x_2475:
[----:B-1----:R1:W2:Y:S02]  /*2f2a0*/  SYNCS.PHASECHK.TRANS64.TRYWAIT P0, [R20+URZ+0x29850], R5 ;  /* 0x02985005140075a7 */ /* 0x0022a4000800017f */
[----:B--2---:R-:W-:Y:S05]  /*2f2b0*/  @!P0 NANOSLEEP.SYNCS 0x989680 ;  /* 0x009896800000895d */ /* 0x004fea0003900000 */
[----:B------:R-:W2:Y:S02]  /*2f2c0*/  @!P0 SYNCS.PHASECHK.TRANS64 P0, [R20+URZ+0x29850], R5 ;  /* 0x02985005140085a7 */ /* 0x000ea4000800007f */
[----:B--2---:R-:W-:Y:S05]  /*2f2d0*/  @!P0 BRA `(.L_x_2475) ;  /* 0xfffffffc00f08947 */ /* 0x004fea000383ffff */
[----:B------:R-:W-:Y:S05]  /*2f2e0*/  BRA `(.L_x_2474) ;  /* 0xffffff3000387947 */ /* 0x000fea000383ffff */
.L_x_2479:
        /* <DEDUP_REMOVED lines=15> */
[----:B------:R-:W-:Y:S01]  /*2f3e0*/  SEL R35, R71, R12, P0 ;  /* 0x0000000c47237207 */ /* 0x000fe20000000000 */
[----:B-----5:R-:W-:Y:S01]  /*2f3f0*/  IMAD.MOV.U32 R12, RZ, RZ, R9 ;  /* 0x000000ffff0c7224 */ /* 0x020fe200078e0009 */
[----:B------:R-:W-:Y:S02]  /*2f400*/  SEL R44, R117, R98, P0 ;  /* 0x00000062752c7207 */ /* 0x000fe40000000000 */
[----:B------:R-:W-:-:S07]  /*2f410*/  SEL R117, R98, R117, P0 ;  /* 0x0000007562757207 */ /* 0x000fce0000000000 */
[----:B-1----:R-:W-:Y:S05]  /*2f420*/  WARPSYNC.COLLECTIVE R15, `(.L_x_2670) ;  /* 0x000000000f087348 */ /* 0x002fea0003c00000 */
[----:B------:R0:W2:Y:S02]  /*2f430*/  SHFL.IDX P6, R14, R13, R12, R11 ;  /* 0x0000000c0d0e7389 */ /* 0x0000a400000c000b */
[----:B012---:R-:W-:Y:S01]  /*2f440*/  ENDCOLLECTIVE ;  /* 0x000000000000791b */ /* 0x007fe20003800000 */
.L_x_2670:
        /* <DEDUP_REMOVED lines=18> */
.L_x_2671:
        /* <DEDUP_REMOVED lines=13> */
[----:B------:R-:W-:-:S02]  /*2f640*/  SEL R101, R94, R101, P0 ;  /* 0x000000655e657207 */ /* 0x000fc40000000000 */
[----:B------:R-:W-:-:S07]  /*2f650*/  MOV R100, R14 ;  /* 0x0000000e00647202 */ /* 0x000fce0000000f00 */
[----:B------:R-:W-:Y:S05]  /*2f660*/  WARPSYNC.COLLECTIVE R15, `(.L_x_2672) ;  /* 0x000000000f087348 */ /* 0x000fea0003c00000 */
[----:B------:R0:W1:Y:S02]  /*2f670*/  SHFL.IDX P6, R14, R13, R12, R11 ;  /* 0x0000000c0d0e7389 */ /* 0x00006400000c000b */
[----:B01----:R-:W-:Y:S01]  /*2f680*/  ENDCOLLECTIVE ;  /* 0x000000000000791b */ /* 0x003fe20003800000 */
.L_x_2672:
        /* <DEDUP_REMOVED lines=18> */
.L_x_2673:
        /* <DEDUP_REMOVED lines=15> */
.L_x_2674:
[----:B------:R-:W-:Y:S02]  /*2f8a0*/  SEL R102, R100, R51, P0 ;  /* 0x0000003364667207 */ /* 0x000fe40000000000 */
[----:B------:R-:W-:Y:S01]  /*2f8b0*/  SEL R100, R51, R100, P0 ;  /* 0x0000006433647207 */ /* 0x000fe20000000000 */
[----:B------:R-:W-:Y:S01]  /*2f8c0*/  IMAD.MOV.U32 R13, RZ, RZ, R78 ;  /* 0x000000ffff0d7224 */ /* 0x000fe200078e004e */
[----:B------:R-:W-:-:S07]  /*2f8d0*/  MOV R77, R14 ;  /* 0x0000000e004d7202 */ /* 0x000fce0000000f00 */
[----:B------:R-:W-:Y:S05]  /*2f8e0*/  WARPSYNC.COLLECTIVE R15, `(.L_x_2675) ;  /* 0x000000000f087348 */ /* 0x000fea0003c00000 */
[----:B------:R0:W1:Y:S02]  /*2f8f0*/  SHFL.IDX P6, R14, R13, R12, R11 ;  /* 0x0000000c0d0e7389 */ /* 0x00006400000c000b */
[----:B01----:R-:W-:Y:S01]  /*2f900*/  ENDCOLLECTIVE ;  /* 0x000000000000791b */ /* 0x003fe20003800000 */
.L_x_2675:
[----:B------:R-:W-:Y:S02]  /*2f910*/  IMAD.MOV.U32 R13, RZ, RZ, R97 ;  /* 0x000000ffff0d7224 */ /* 0x000fe400078e0061 */
[----:B------:R-:W-:Y:S02]  /*2f920*/  IMAD.MOV.U32 R12, RZ, RZ, R10 ;  /* 0x000000ffff0c7224 */ /* 0x000fe400078e000a */
[----:B------:R-:W-:-:S07]  /*2f930*/  IMAD.MOV.U32 R78, RZ, RZ, R14 ;  /* 0x000000ffff4e7224 */ /* 0x000fce00078e000e */
[----:B------:R-:W-:Y:S05]  /*2f940*/  WARPSYNC.COLLECTIVE R15, `(.L_x_2676) ;  /* 0x000000000f087348 */ /* 0x000fea0003c00000 */
[----:B------:R0:W1:Y:S02]  /*2f950*/  SHFL.IDX P6, R14, R13, R12, R11 ;  /* 0x0000000c0d0e7389 */ /* 0x00006400000c000b */
[----:B01----:R-:W-:Y:S01]  /*2f960*/  ENDCOLLECTIVE ;  /* 0x000000000000791b */ /* 0x003fe20003800000 */
.L_x_2676:
[----:B------:R-:W-:Y:S02]  /*2f970*/  IMAD.MOV.U32 R13, RZ, RZ, R49 ;  /* 0x000000ffff0d7224 */ /* 0x000fe400078e0031 */
[----:B------:R-:W-:-:S07]  /*2f980*/  IMAD.MOV.U32 R2, RZ, RZ, R14 ;  /* 0x000000ffff027224 */ /* 0x000fce00078e000e */
[----:B------:R-:W-:Y:S05]  /*2f990*/  WARPSYNC.COLLECTIVE R15, `(.L_x_2677) ;  /* 0x000000000f087348 */ /* 0x000fea0003c00000 */
[----:B------:R0:W1:Y:S02]  /*2f9a0*/  SHFL.IDX P6, R14, R13, R12, R11 ;  /* 0x0000000c0d0e7389 */ /* 0x00006400000c000b */
[----:B01----:R-:W-:Y:S01]  /*2f9b0*/  ENDCOLLECTIVE ;  /* 0x000000000000791b */ /* 0x003fe20003800000 */
.L_x_2677:
        /* <DEDUP_REMOVED lines=8> */
.L_x_2678:
[----:B------:R-:W-:Y:S02]  /*2fa40*/  SEL R97, R78, R49, P0 ;  /* 0x000000314e617207 */ /* 0x000fe40000000000 */
[----:B------:R-:W-:Y:S01]  /*2fa50*/  SEL R78, R49, R78, P0 ;  /* 0x0000004e314e7207 */ /* 0x000fe20000000000 */
[----:B------:R-:W-:Y:S02]  /*2fa60*/  IMAD.MOV.U32 R13, RZ, RZ, R4 ;  /* 0x000000ffff0d7224 */ /* 0x000fe400078e0004 */
[----:B------:R-:W-:-:S07]  /*2fa70*/  IMAD.MOV.U32 R0, RZ, RZ, R14 ;  /* 0x000000ffff007224 */ /* 0x000fce00078e000e */
[----:B------:R-:W-:Y:S05]  /*2fa80*/  WARPSYNC.COLLECTIVE R15, `(.L_x_2679) ;  /* 0x000000000f087348 */ /* 0x000fea0003c00000 */
[----:B------:R0:W1:Y:S02]  /*2fa90*/  SHFL.IDX P6, R14, R13, R12, R11 ;  /* 0x0000000c0d0e7389 */ /* 0x00006400000c000b */
[----:B01----:R-:W-:Y:S01]  /*2faa0*/  ENDCOLLECTIVE ;  /* 0x000000000000791b */ /* 0x003fe20003800000 */
.L_x_2679:
[----:B------:R-:W-:Y:S02]  /*2fab0*/  IMAD.MOV.U32 R13, RZ, RZ, R21 ;  /* 0x000000ffff0d7224 */ /* 0x000fe400078e0015 */
[----:B------:R-:W-:Y:S02]  /*2fac0*/  IMAD.MOV.U32 R12, RZ, RZ, R10 ;  /* 0x000000ffff0c7224 */ /* 0x000fe400078e000a */
[----:B------:R-:W-:-:S07]  /*2fad0*/  IMAD.MOV.U32 R3, RZ, RZ, R14 ;  /* 0x000000ffff037224 */ /* 0x000fce00078e000e */
[----:B------:R-:W-:Y:S05]  /*2fae0*/  WARPSYNC.COLLECTIVE R15, `(.L_x_2680) ;  /* 0x000000000f087348 */ /* 0x000fea0003c00000 */
[----:B------:R0:W1:Y:S02]  /*2faf0*/  SHFL.IDX P6, R14, R13, R12, R11 ;  /* 0x0000000c0d0e7389 */ /* 0x00006400000c000b */
[----:B01----:R-:W-:Y:S01]  /*2fb00*/  ENDCOLLECTIVE ;  /* 0x000000000000791b */ /* 0x003fe20003800000 */
.L_x_2680:
[----:B------:R-:W-:Y:S01]  /*2fb10*/  MOV R13, R79 ;  /* 0x0000004f000d7202 */ /* 0x000fe20000000f00 */
[----:B------:R-:W-:-:S07]  /*2fb20*/  IMAD.MOV.U32 R21, RZ, RZ, R14 ;  /* 0x000000ffff157224 */ /* 0x000fce00078e000e */
[----:B------:R-:W-:Y:S05]  /*2fb30*/  WARPSYNC.COLLECTIVE R15, `(.L_x_2681) ;  /* 0x000000000f087348 */ /* 0x000fea0003c00000 */
[----:B------:R0:W1:Y:S02]  /*2fb40*/  SHFL.IDX P6, R14, R13, R12, R11 ;  /* 0x0000000c0d0e7389 */ /* 0x00006400000c000b */
[----:B01----:R-:W-:Y:S01]  /*2fb50*/  ENDCOLLECTIVE ;  /* 0x000000000000791b */ /* 0x003fe20003800000 */
.L_x_2681:
        /* <DEDUP_REMOVED lines=8> */
.L_x_2682:
[----:B------:R-:W-:Y:S02]  /*2fbe0*/  SEL R2, R3, R4, P0 ;  /* 0x0000000403027207 */ /* 0x000fe40000000000 */
[----:B------:R-:W-:Y:S01]  /*2fbf0*/  SEL R3, R4, R3, P0 ;  /* 0x0000000304037207 */ /* 0x000fe20000000000 */
[----:B------:R-:W-:Y:S02]  /*2fc00*/  IMAD.MOV.U32 R13, RZ, RZ, R40 ;  /* 0x000000ffff0d7224 */ /* 0x000fe400078e0028 */
[----:B------:R-:W-:-:S07]  /*2fc10*/  IMAD.MOV.U32 R20, RZ, RZ, R14 ;  /* 0x000000ffff147224 */ /* 0x000fce00078e000e */
[----:B------:R-:W-:Y:S05]  /*2fc20*/  WARPSYNC.COLLECTIVE R15, `(.L_x_2683) ;  /* 0x000000000f087348 */ /* 0x000fea0003c00000 */
[----:B------:R0:W1:Y:S02]  /*2fc30*/  SHFL.IDX P6, R14, R13, R12, R11 ;  /* 0x0000000c0d0e7389 */ /* 0x00006400000c000b */
[----:B01----:R-:W-:Y:S01]  /*2fc40*/  ENDCOLLECTIVE ;  /* 0x000000000000791b */ /* 0x003fe20003800000 */
.L_x_2683:
[----:B------:R-:W-:Y:S01]  /*2fc50*/  IMAD.MOV.U32 R13, RZ, RZ, R41 ;  /* 0x000000ffff0d7224 */ /* 0x000fe200078e0029 */
[----:B------:R-:W-:Y:S01]  /*2fc60*/  MOV R12, R10 ;  /* 0x0000000a000c7202 */ /* 0x000fe20000000f00 */
[----:B------:R-:W-:-:S07]  /*2fc70*/  IMAD.MOV.U32 R40, RZ, RZ, R14 ;  /* 0x000000ffff287224 */ /* 0x000fce00078e000e */
[----:B------:R-:W-:Y:S05]  /*2fc80*/  WARPSYNC.COLLECTIVE R15, `(.L_x_2684) ;  /* 0x000000000f087348 */ /* 0x000fea0003c00000 */
[----:B------:R0:W1:Y:S02]  /*2fc90*/  SHFL.IDX P6, R14, R13, R12, R11 ;  /* 0x0000000c0d0e7389 */ /* 0x00006400000c000b */
[----:B01----:R-:W-:Y:S01]  /*2fca0*/  ENDCOLLECTIVE ;  /* 0x000000000000791b */ /* 0x003fe20003800000 */
.L_x_2684:
[----:B------:R-:W-:Y:S02]  /*2fcb0*/  IMAD.MOV.U32 R13, RZ, RZ, R121 ;  /* 0x000000ffff0d7224 */ /* 0x000fe400078e0079 */
[----:B------:R-:W-:-:S07]  /*2fcc0*/  IMAD.MOV.U32 R41, RZ, RZ, R14 ;  /* 0x000000ffff297224 */ /* 0x000fce00078e000e */
[----:B------:R-:W-:Y:S05]  /*2fcd0*/  WARPSYNC.COLLECTIVE R15, `(.L_x_2685) ;  /* 0x000000000f087348 */ /* 0x000fea0003c00000 */
[----:B------:R0:W1:Y:S02]  /*2fce0*/  SHFL.IDX P6, R14, R13, R12, R11 ;  /* 0x0000000c0d0e7389 */ /* 0x00006400000c000b */
[----:B01----:R-:W-:Y:S01]  /*2fcf0*/  ENDCOLLECTIVE ;  /* 0x000000000000791b */ /* 0x003fe20003800000 */
.L_x_2685:
        /* <DEDUP_REMOVED lines=8> */
.L_x_2686:
[----:B------:R-:W-:Y:S02]  /*2fd80*/  SEL R21, R40, R121, P0 ;  /* 0x0000007928157207 */ /* 0x000fe40000000000 */
[----:B------:R-:W-:Y:S01]  /*2fd90*/  SEL R40, R121, R40, P0 ;  /* 0x0000002879287207 */ /* 0x000fe20000000000 */
[----:B------:R-:W-:Y:S02]  /*2fda0*/  IMAD.MOV.U32 R13, RZ, RZ, R44 ;  /* 0x000000ffff0d7224 */ /* 0x000fe400078e002c */
[----:B------:R-:W-:-:S07]  /*2fdb0*/  IMAD.MOV.U32 R42, RZ, RZ, R14 ;  /* 0x000000ffff2a7224 */ /* 0x000fce00078e000e */
[----:B------:R-:W-:Y:S05]  /*2fdc0*/  WARPSYNC.COLLECTIVE R15, `(.L_x_2687) ;  /* 0x000000000f087348 */ /* 0x000fea0003c00000 */
[----:B------:R0:W1:Y:S02]  /*2fdd0*/  SHFL.IDX P6, R14, R13, R12, R11 ;  /* 0x0000000c0d0e7389 */ /* 0x00006400000c000b */
[----:B01----:R-:W-:Y:S01]  /*2fde0*/  ENDCOLLECTIVE ;  /* 0x000000000000791b */ /* 0x003fe20003800000 */
.L_x_2687:
[----:B------:R-:W-:Y:S02]  /*2fdf0*/  IMAD.MOV.U32 R13, RZ, RZ, R119 ;  /* 0x000000ffff0d7224 */ /* 0x000fe400078e0077 */
[----:B------:R-:W-:Y:S01]  /*2fe00*/  IMAD.MOV.U32 R12, RZ, RZ, R10 ;  /* 0x000000ffff0c7224 */ /* 0x000fe200078e000a */
[----:B------:R-:W-:-:S07]  /*2fe10*/  MOV R44, R14 ;  /* 0x0000000e002c7202 */ /* 0x000fce0000000f00 */
[----:B------:R-:W-:Y:S05]  /*2fe20*/  WARPSYNC.COLLECTIVE R15, `(.L_x_2688) ;  /* 0x000000000f087348 */ /* 0x000fea0003c00000 */
[----:B------:R0:W1:Y:S02]  /*2fe30*/  SHFL.IDX P6, R14, R13, R12, R11 ;  /* 0x0000000c0d0e7389 */ /* 0x00006400000c000b */
[----:B01----:R-:W-:Y:S01]  /*2fe40*/  ENDCOLLECTIVE ;  /* 0x000000000000791b */ /* 0x003fe20003800000 */
.L_x_2688:
[----:B------:R-:W-:Y:S02]  /*2fe50*/  IMAD.MOV.U32 R13, RZ, RZ, R117 ;  /* 0x000000ffff0d7224 */ /* 0x000fe400078e0075 */
[----:B------:R-:W-:-:S07]  /*2fe60*/  IMAD.MOV.U32 R119, RZ, RZ, R14 ;  /* 0x000000ffff777224 */ /* 0x000fce00078e000e */
[----:B------:R-:W-:Y:S05]  /*2fe70*/  WARPSYNC.COLLECTIVE R15, `(.L_x_2689) ;  /* 0x000000000f087348 */ /* 0x000fea0003c00000 */
[----:B------:R0:W1:Y:S02]  /*2fe80*/  SHFL.IDX P6, R14, R13, R12, R11 ;  /* 0x0000000c0d0e7389 */ /* 0x00006400000c000b */
[----:B01----:R-:W-:Y:S01]  /*2fe90*/  ENDCOLLECTIVE ;  /* 0x000000000000791b */ /* 0x003fe20003800000 */
.L_x_2689:
        /* <DEDUP_REMOVED lines=8> */
.L_x_2690:
[----:B------:R-:W-:Y:S01]  /*2ff20*/  IMAD.MOV.U32 R13, RZ, RZ, R48 ;  /* 0x000000ffff0d7224 */ /* 0x000fe200078e0030 */
[----:B------:R-:W-:-:S07]  /*2ff30*/  MOV R46, R14 ;  /* 0x0000000e002e7202 */ /* 0x000fce0000000f00 */
[----:B------:R-:W-:Y:S05]  /*2ff40*/  WARPSYNC.COLLECTIVE R15, `(.L_x_2691) ;  /* 0x000000000f087348 */ /* 0x000fea0003c00000 */
[----:B------:R0:W1:Y:S02]  /*2ff50*/  SHFL.IDX P6, R14, R13, R12, R11 ;  /* 0x0000000c0d0e7389 */ /* 0x00006400000c000b */
[----:B01----:R-:W-:Y:S01]  /*2ff60*/  ENDCOLLECTIVE ;  /* 0x000000000000791b */ /* 0x003fe20003800000 */
.L_x_2691:
[----:B------:R-:W-:Y:S02]  /*2ff70*/  IMAD.MOV.U32 R13, RZ, RZ, R115 ;  /* 0x000000ffff0d7224 */ /* 0x000fe400078e0073 */
[----:B------:R-:W-:Y:S02]  /*2ff80*/  IMAD.MOV.U32 R12, RZ, RZ, R10 ;  /* 0x000000ffff0c7224 */ /* 0x000fe400078e000a */
[----:B------:R-:W-:-:S07]  /*2ff90*/  IMAD.MOV.U32 R48, RZ, RZ, R14 ;  /* 0x000000ffff307224 */ /* 0x000fce00078e000e */
[----:B------:R-:W-:Y:S05]  /*2ffa0*/  WARPSYNC.COLLECTIVE R15, `(.L_x_2692) ;  /* 0x000000000f087348 */ /* 0x000fea0003c00000 */
[----:B------:R0:W1:Y:S02]  /*2ffb0*/  SHFL.IDX P6, R14, R13, R12, R11 ;  /* 0x0000000c0d0e7389 */ /* 0x00006400000c000b */
[----:B01----:R-:W-:Y:S01]  /*2ffc0*/  ENDCOLLECTIVE ;  /* 0x000000000000791b */ /* 0x003fe20003800000 */
.L_x_2692:
[----:B------:R-:W-:Y:S02]  /*2ffd0*/  IMAD.MOV.U32 R13, RZ, RZ, R113 ;  /* 0x000000ffff0d7224 */ /* 0x000fe400078e0071 */
[----:B------:R-:W-:-:S07]  /*2ffe0*/  IMAD.MOV.U32 R115, RZ, RZ, R14 ;  /* 0x000000ffff737224 */ /* 0x000fce00078e000e */
[----:B------:R-:W-:Y:S05]  /*2fff0*/  WARPSYNC.COLLECTIVE R15, `(.L_x_2693) ;  /* 0x000000000f087348 */ /* 0x000fea0003c00000 */
[----:B------:R0:W1:Y:S02]  /*30000*/  SHFL.IDX P6, R14, R13, R12, R11 ;  /* 0x0000000c0d0e7389 */ /* 0x00006400000c000b */
[----:B01----:R-:W-:Y:S01]  /*30010*/  ENDCOLLECTIVE ;  /* 0x000000000000791b */ /* 0x003fe20003800000 */
.L_x_2693:
[----:B------:R-:W-:Y:S01]  /*30020*/  MOV R13, R50 ;  /* 0x00000032000d7202 */ /* 0x000fe20000000f00 */
[----:B------:R-:W-:Y:S02]  /*30030*/  IMAD.MOV.U32 R12, RZ, RZ, R9 ;  /* 0x000000ffff0c7224 */ /* 0x000fe400078e0009 */
[----:B------:R-:W-:-:S07]  /*30040*/  IMAD.MOV.U32 R113, RZ, RZ, R14 ;  /* 0x000000ffff717224 */ /* 0x000fce00078e000e */
[----:B------:R-:W-:Y:S05]  /*30050*/  WARPSYNC.COLLECTIVE R15, `(.L_x_2694) ;  /* 0x000000000f087348 */ /* 0x000fea0003c00000 */
[----:B------:R0:W1:Y:S02]  /*30060*/  SHFL.IDX P6, R14, R13, R12, R11 ;  /* 0x0000000c0d0e7389 */ /* 0x00006400000c000b */
[----:B01----:R-:W-:Y:S01]  /*30070*/  ENDCOLLECTIVE ;  /* 0x000000000000791b */ /* 0x003fe20003800000 */
.L_x_2694:
[----:B------:R-:W-:Y:S02]  /*30080*/  SEL R47, R48, R113, P0 ;  /* 0x00000071302f7207 */ /* 0x000fe40000000000 */
[----:B------:R-:W-:Y:S01]  /*30090*/  SEL R48, R113, R48, P0 ;  /* 0x0000003071307207 */ /* 0x000fe20000000000 */
[----:B------:R-:W-:Y:S02]  /*300a0*/  IMAD.MOV.U32 R13, RZ, RZ, R80 ;  /* 0x000000ffff0d7224 */ /* 0x000fe400078e0050 */
[----:B------:R-:W-:-:S07]  /*300b0*/  IMAD.MOV.U32 R50, RZ, RZ, R14 ;  /* 0x000000ffff327224 */ /* 0x000fce00078e000e */
[----:B------:R-:W-:Y:S05]  /*300c0*/  WARPSYNC.COLLECTIVE R15, `(.L_x_2695) ;  /* 0x000000000f087348 */ /* 0x000fea0003c00000 */
[----:B------:R0:W1:Y:S02]  /*300d0*/  SHFL.IDX P6, R14, R13, R12, R11 ;  /* 0x0000000c0d0e7389 */ /* 0x00006400000c000b */
[----:B01----:R-:W-:Y:S01]  /*300e0*/  ENDCOLLECTIVE ;  /* 0x000000000000791b */ /* 0x003fe20003800000 */
.L_x_2695:
[----:B------:R-:W-:Y:S02]  /*300f0*/  IMAD.MOV.U32 R13, RZ, RZ, R111 ;  /* 0x000000ffff0d7224 */ /* 0x000fe400078e006f */
[----:B------:R-:W-:Y:S02]  /*30100*/  IMAD.MOV.U32 R12, RZ, RZ, R10 ;  /* 0x000000ffff0c7224 */ /* 0x000fe400078e000a */
[----:B------:R-:W-:-:S07]  /*30110*/  IMAD.MOV.U32 R80, RZ, RZ, R14 ;  /* 0x000000ffff507224 */ /* 0x000fce00078e000e */
[----:B------:R-:W-:Y:S05]  /*30120*/  WARPSYNC.COLLECTIVE R15, `(.L_x_2696) ;  /* 0x000000000f087348 */ /* 0x000fea0003c00000 */
[----:B------:R0:W1:Y:S02]  /*30130*/  SHFL.IDX P6, R14, R13, R12, R11 ;  /* 0x0000000c0d0e7389 */ /* 0x00006400000c000b */
[----:B01----:R-:W-:Y:S01]  /*30140*/  ENDCOLLECTIVE ;  /* 0x000000000000791b */ /* 0x003fe20003800000 */
.L_x_2696:
[----:B------:R-:W-:Y:S01]  /*30150*/  MOV R13, R101 ;  /* 0x00000065000d7202 */ /* 0x000fe20000000f00 */
[----:B------:R-:W-:-:S07]  /*30160*/  IMAD.MOV.U32 R111, RZ, RZ, R14 ;  /* 0x000000ffff6f7224 */ /* 0x000fce00078e000e */
[----:B------:R-:W-:Y:S05]  /*30170*/  WARPSYNC.COLLECTIVE R15, `(.L_x_2697) ;  /* 0x000000000f087348 */ /* 0x000fea0003c00000 */
[----:B------:R0:W1:Y:S02]  /*30180*/  SHFL.IDX P6, R14, R13, R12, R11 ;  /* 0x0000000c0d0e7389 */ /* 0x00006400000c000b */
[----:B01----:R-:W-:Y:S01]  /*30190*/  ENDCOLLECTIVE ;  /* 0x000000000000791b */ /* 0x003fe20003800000 */
.L_x_2697:
        /* <DEDUP_REMOVED lines=8> */
.L_x_2698:
[----:B------:R-:W-:Y:S02]  /*30220*/  SEL R51, R80, R101, P0 ;  /* 0x0000006550337207 */ /* 0x000fe40000000000 */
[----:B------:R-:W-:Y:S01]  /*30230*/  SEL R80, R101, R80, P0 ;  /* 0x0000005065507207 */ /* 0x000fe20000000000 */
[----:B------:R-:W-:Y:S02]  /*30240*/  IMAD.MOV.U32 R101, RZ, RZ, RZ ;  /* 0x000000ffff657224 */ /* 0x000fe400078e00ff */
[----:B------:R-:W-:Y:S02]  /*30250*/  IMAD.MOV.U32 R13, RZ, RZ, R84 ;  /* 0x000000ffff0d7224 */ /* 0x000fe400078e0054 */
[----:B------:R-:W-:-:S07]  /*30260*/  IMAD.MOV.U32 R82, RZ, RZ, R14 ;  /* 0x000000ffff527224 */ /* 0x000fce00078e000e */
[----:B------:R-:W-:Y:S05]  /*30270*/  WARPSYNC.COLLECTIVE R15, `(.L_x_2699) ;  /* 0x000000000f087348 */ /* 0x000fea0003c00000 */
[----:B------:R0:W1:Y:S02]  /*30280*/  SHFL.IDX P6, R14, R13, R12, R11 ;  /* 0x0000000c0d0e7389 */ /* 0x00006400000c000b */
[----:B01----:R-:W-:Y:S01]  /*30290*/  ENDCOLLECTIVE ;  /* 0x000000000000791b */ /* 0x003fe20003800000 */
.L_x_2699:
[----:B------:R-:W-:Y:S01]  /*302a0*/  IMAD.MOV.U32 R13, RZ, RZ, R85 ;  /* 0x000000ffff0d7224 */ /* 0x000fe200078e0055 */
[----:B------:R-:W-:Y:S01]  /*302b0*/  MOV R12, R10 ;  /* 0x0000000a000c7202 */ /* 0x000fe20000000f00 */
[----:B------:R-:W-:-:S07]  /*302c0*/  IMAD.MOV.U32 R84, RZ, RZ, R14 ;  /* 0x000000ffff547224 */ /* 0x000fce00078e000e */
[----:B------:R-:W-:Y:S05]  /*302d0*/  WARPSYNC.COLLECTIVE R15, `(.L_x_2700) ;  /* 0x000000000f087348 */ /* 0x000fea0003c00000 */
[----:B------:R0:W1:Y:S02]  /*302e0*/  SHFL.IDX P6, R14, R13, R12, R11 ;  /* 0x0000000c0d0e7389 */ /* 0x00006400000c000b */
[----:B01----:R-:W-:Y:S01]  /*302f0*/  ENDCOLLECTIVE ;  /* 0x000000000000791b */ /* 0x003fe20003800000 */
.L_x_2700:
[----:B------:R-:W-:Y:S02]  /*30300*/  IMAD.MOV.U32 R13, RZ, RZ, R83 ;  /* 0x000000ffff0d7224 */ /* 0x000fe400078e0053 */
[----:B------:R-:W-:-:S07]  /*30310*/  IMAD.MOV.U32 R85, RZ, RZ, R14 ;  /* 0x000000ffff557224 */ /* 0x000fce00078e000e */
[----:B------:R-:W-:Y:S05]  /*30320*/  WARPSYNC.COLLECTIVE R15, `(.L_x_2701) ;  /* 0x000000000f087348 */ /* 0x000fea0003c00000 */
[----:B------:R0:W1:Y:S02]  /*30330*/  SHFL.IDX P6, R14, R13, R12, R11 ;  /* 0x0000000c0d0e7389 */ /* 0x00006400000c000b */
[----:B01----:R-:W-:Y:S01]  /*30340*/  ENDCOLLECTIVE ;  /* 0x000000000000791b */ /* 0x003fe20003800000 */
.L_x_2701:
[----:B------:R-:W-:Y:S02]  /*30350*/  IMAD.MOV.U32 R13, RZ, RZ, R86 ;  /* 0x000000ffff0d7224 */ /* 0x000fe400078e0056 */
[----:B------:R-:W-:Y:S02]  /*30360*/  IMAD.MOV.U32 R12, RZ, RZ, R9 ;  /* 0x000000ffff0c7224 */ /* 0x000fe400078e0009 */
[----:B------:R-:W-:-:S07]  /*30370*/  IMAD.MOV.U32 R123, RZ, RZ, R14 ;  /* 0x000000ffff7b7224 */ /* 0x000fce00078e000e */
[----:B------:R-:W-:Y:S05]  /*30380*/  WARPSYNC.COLLECTIVE R15, `(.L_x_2702) ;  /* 0x000000000f087348 */ /* 0x000fea0003c00000 */
[----:B------:R0:W1:Y:S02]  /*30390*/  SHFL.IDX P6, R14, R13, R12, R11 ;  /* 0x0000000c0d0e7389 */ /* 0x00006400000c000b */
[----:B01----:R-:W-:Y:S01]  /*303a0*/  ENDCOLLECTIVE ;  /* 0x000000000000791b */ /* 0x003fe20003800000 */
.L_x_2702:
[----:B------:R-:W-:Y:S02]  /*303b0*/  SEL R83, R84, R123, P0 ;  /* 0x0000007b54537207 */ /* 0x000fe40000000000 */
[----:B------:R-:W-:Y:S01]  /*303c0*/  SEL R84, R123, R84, P0 ;  /* 0x000000547b547207 */ /* 0x000fe20000000000 */
[----:B------:R-:W-:Y:S02]  /*303d0*/  IMAD.MOV.U32 R13, RZ, RZ, R54 ;  /* 0x000000ffff0d7224 */ /* 0x000fe400078e0036 */
[----:B------:R-:W-:-:S07]  /*303e0*/  IMAD.MOV.U32 R86, RZ, RZ, R14 ;  /* 0x000000ffff567224 */ /* 0x000fce00078e000e */
[----:B------:R-:W-:Y:S05]  /*303f0*/  WARPSYNC.COLLECTIVE R15, `(.L_x_2703) ;  /* 0x000000000f087348 */ /* 0x000fea0003c00000 */
[----:B------:R0:W1:Y:S02]  /*30400*/  SHFL.IDX P6, R14, R13, R12, R11 ;  /* 0x0000000c0d0e7389 */ /* 0x00006400000c000b */
[----:B01----:R-:W-:Y:S01]  /*30410*/  ENDCOLLECTIVE ;  /* 0x000000000000791b */ /* 0x003fe20003800000 */
.L_x_2703:
[----:B------:R-:W-:Y:S01]  /*30420*/  IMAD.MOV.U32 R13, RZ, RZ, R81 ;  /* 0x000000ffff0d7224 */ /* 0x000fe200078e0051 */
[----:B------:R-:W-:Y:S01]  /*30430*/  SEL R81, R82, R85, P0 ;  /* 0x0000005552517207 */ /* 0x000fe20000000000 */
[----:B------:R-:W-:Y:S01]  /*30440*/  IMAD.MOV.U32 R12, RZ, RZ, R10 ;  /* 0x000000ffff0c7224 */ /* 0x000fe200078e000a */
[----:B------:R-:W-:Y:S02]  /*30450*/  SEL R82, R85, R82, P0 ;  /* 0x0000005255527207 */ /* 0x000fe40000000000 */
[----:B------:R-:W-:-:S07]  /*30460*/  MOV R54, R14 ;  /* 0x0000000e00367202 */ /* 0x000fce0000000f00 */
[----:B------:R-:W-:Y:S05]  /*30470*/  WARPSYNC.COLLECTIVE R15, `(.L_x_2704) ;  /* 0x000000000f087348 */ /* 0x000fea0003c00000 */
[----:B------:R0:W1:Y:S02]  /*30480*/  SHFL.IDX P6, R14, R13, R12, R11 ;  /* 0x0000000c0d0e7389 */ /* 0x00006400000c000b */
[----:B01----:R-:W-:Y:S01]  /*30490*/  ENDCOLLECTIVE ;  /* 0x000000000000791b */ /* 0x003fe20003800000 */
.L_x_2704:
[----:B------:R-:W-:Y:S01]  /*304a0*/  IMAD.MOV.U32 R13, RZ, RZ, R45 ;  /* 0x000000ffff0d7224 */ /* 0x000fe200078e002d */
[----:B------:R-:W-:Y:S02]  /*304b0*/  SEL R45, R46, R115, P0 ;  /* 0x000000732e2d7207 */ /* 0x000fe40000000000 */
[----:B------:R-:W-:Y:S01]  /*304c0*/  SEL R46, R115, R46, P0 ;  /* 0x0000002e732e7207 */ /* 0x000fe20000000000 */
[----:B------:R-:W-:-:S07]  /*304d0*/  IMAD.MOV.U32 R125, RZ, RZ, R14 ;  /* 0x000000ffff7d7224 */ /* 0x000fce00078e000e */
[----:B------:R-:W-:Y:S05]  /*304e0*/  WARPSYNC.COLLECTIVE R15, `(.L_x_2705) ;  /* 0x000000000f087348 */ /* 0x000fea0003c00000 */
[----:B------:R0:W1:Y:S02]  /*304f0*/  SHFL.IDX P6, R14, R13, R12, R11 ;  /* 0x0000000c0d0e7389 */ /* 0x00006400000c000b */
[----:B01----:R-:W-:Y:S01]  /*30500*/  ENDCOLLECTIVE ;  /* 0x000000000000791b */ /* 0x003fe20003800000 */
.L_x_2705:
        /* <DEDUP_REMOVED lines=8> */
.L_x_2706:
[----:B------:R-:W-:Y:S01]  /*30590*/  IMAD.MOV.U32 R13, RZ, RZ, R56 ;  /* 0x000000ffff0d7224 */ /* 0x000fe200078e0038 */
[----:B------:R-:W-:-:S07]  /*305a0*/  MOV R58, R14 ;  /* 0x0000000e003a7202 */ /* 0x000fce0000000f00 */
[----:B------:R-:W-:Y:S05]  /*305b0*/  WARPSYNC.COLLECTIVE R15, `(.L_x_2707) ;  /* 0x000000000f087348 */ /* 0x000fea0003c00000 */
[----:B------:R0:W1:Y:S02]  /*305c0*/  SHFL.IDX P6, R14, R13, R12, R11 ;  /* 0x0000000c0d0e7389 */ /* 0x00006400000c000b */
[----:B01----:R-:W-:Y:S01]  /*305d0*/  ENDCOLLECTIVE ;  /* 0x000000000000791b */ /* 0x003fe20003800000 */
.L_x_2707:
        /* <DEDUP_REMOVED lines=8> */
.L_x_2708:
[----:B------:R-:W-:Y:S02]  /*30660*/  IMAD.MOV.U32 R13, RZ, RZ, R55 ;  /* 0x000000ffff0d7224 */ /* 0x000fe400078e0037 */
[----:B------:R-:W-:-:S07]  /*30670*/  IMAD.MOV.U32 R129, RZ, RZ, R14 ;  /* 0x000000ffff817224 */ /* 0x000fce00078e000e */
[----:B------:R-:W-:Y:S05]  /*30680*/  WARPSYNC.COLLECTIVE R15, `(.L_x_2709) ;  /* 0x000000000f087348 */ /* 0x000fea0003c00000 */
[----:B------:R0:W1:Y:S02]  /*30690*/  SHFL.IDX P6, R14, R13, R12, R11 ;  /* 0x0000000c0d0e7389 */ /* 0x00006400000c000b */
[----:B01----:R-:W-:Y:S01]  /*306a0*/  ENDCOLLECTIVE ;  /* 0x000000000000791b */ /* 0x003fe20003800000 */
.L_x_2709:
[----:B------:R-:W-:Y:S02]  /*306b0*/  SEL R55, R129, R58, P0 ;  /* 0x0000003a81377207 */ /* 0x000fe40000000000 */
[----:B------:R-:W-:Y:S01]  /*306c0*/  MOV R13, R62 ;  /* 0x0000003e000d7202 */ /* 0x000fe20000000f00 */
[----:B------:R-:W-:Y:S02]  /*306d0*/  IMAD.MOV.U32 R12, RZ, RZ, R9 ;  /* 0x000000ffff0c7224 */ /* 0x000fe400078e0009 */
[----:B------:R-:W-:-:S07]  /*306e0*/  IMAD.MOV.U32 R66, RZ, RZ, R14 ;  /* 0x000000ffff427224 */ /* 0x000fce00078e000e */
[----:B------:R-:W-:Y:S05]  /*306f0*/  WARPSYNC.COLLECTIVE R15, `(.L_x_2710) ;  /* 0x000000000f087348 */ /* 0x000fea0003c00000 */
[----:B------:R0:W1:Y:S02]  /*30700*/  SHFL.IDX P6, R14, R13, R12, R11 ;  /* 0x0000000c0d0e7389 */ /* 0x00006400000c000b */
[----:B01----:R-:W-:Y:S01]  /*30710*/  ENDCOLLECTIVE ;  /* 0x000000000000791b */ /* 0x003fe20003800000 */
.L_x_2710:
[----:B------:R-:W-:Y:S01]  /*30720*/  SEL R56, R65, R66, P0 ;  /* 0x0000004241387207 */ /* 0x000fe20000000000 */
[----:B------:R-:W-:Y:S01]  /*30730*/  IMAD.MOV.U32 R13, RZ, RZ, R52 ;  /* 0x000000ffff0d7224 */ /* 0x000fe200078e0034 */
[----:B------:R-:W-:Y:S01]  /*30740*/  SEL R52, R54, R127, P0 ;  /* 0x0000007f36347207 */ /* 0x000fe20000000000 */
[----:B------:R-:W-:-:S07]  /*30750*/  IMAD.MOV.U32 R62, RZ, RZ, R14 ;  /* 0x000000ffff3e7224 */ /* 0x000fce00078e000e */
[----:B------:R-:W-:Y:S05]  /*30760*/  WARPSYNC.COLLECTIVE R15, `(.L_x_2711) ;  /* 0x000000000f087348 */ /* 0x000fea0003c00000 */
[----:B------:R0:W1:Y:S02]  /*30770*/  SHFL.IDX P6, R14, R13, R12, R11 ;  /* 0x0000000c0d0e7389 */ /* 0x00006400000c000b */
[----:B01----:R-:W-:Y:S01]  /*30780*/  ENDCOLLECTIVE ;  /* 0x000000000000791b */ /* 0x003fe20003800000 */
.L_x_2711:
[----:B------:R-:W-:Y:S02]  /*30790*/  IMAD.MOV.U32 R13, RZ, RZ, R63 ;  /* 0x000000ffff0d7224 */ /* 0x000fe400078e003f */
[----:B------:R-:W-:Y:S02]  /*307a0*/  IMAD.MOV.U32 R12, RZ, RZ, R10 ;  /* 0x000000ffff0c7224 */ /* 0x000fe400078e000a */
[----:B------:R-:W-:-:S07]  /*307b0*/  IMAD.MOV.U32 R67, RZ, RZ, R14 ;  /* 0x000000ffff437224 */ /* 0x000fce00078e000e */
[----:B------:R-:W-:Y:S05]  /*307c0*/  WARPSYNC.COLLECTIVE R15, `(.L_x_2712) ;  /* 0x000000000f087348 */ /* 0x000fea0003c00000 */
[----:B------:R0:W1:Y:S02]  /*307d0*/  SHFL.IDX P6, R14, R13, R12, R11 ;  /* 0x0000000c0d0e7389 */ /* 0x00006400000c000b */
[----:B01----:R-:W-:Y:S01]  /*307e0*/  ENDCOLLECTIVE ;  /* 0x000000000000791b */ /* 0x003fe20003800000 */
.L_x_2712:
[----:B------:R-:W-:Y:S02]  /*307f0*/  MOV R13, R53 ;  /* 0x00000035000d7202 */ /* 0x000fe40000000f00 */
[----:B------:R-:W-:Y:S02]  /*30800*/  SEL R53, R127, R54, P0 ;  /* 0x000000367f357207 */ /* 0x000fe40000000000 */
[----:B------:R-:W-:Y:S01]  /*30810*/  SEL R54, R58, R129, P0 ;  /* 0x000000813a367207 */ /* 0x000fe20000000000 */
[----:B------:R-:W-:-:S07]  /*30820*/  IMAD.MOV.U32 R63, RZ, RZ, R14 ;  /* 0x000000ffff3f7224 */ /* 0x000fce00078e000e */
[----:B------:R-:W-:Y:S05]  /*30830*/  WARPSYNC.COLLECTIVE R15, `(.L_x_2713) ;  /* 0x000000000f087348 */ /* 0x000fea0003c00000 */
[----:B------:R0:W1:Y:S02]  /*30840*/  SHFL.IDX P6, R14, R13, R12, R11 ;  /* 0x0000000c0d0e7389 */ /* 0x00006400000c000b */
[----:B01----:R-:W-:Y:S01]  /*30850*/  ENDCOLLECTIVE ;  /* 0x000000000000791b */ /* 0x003fe20003800000 */
.L_x_2713:
[----:B------:R-:W-:Y:S01]  /*30860*/  SEL R58, R62, R63, P0 ;  /* 0x0000003f3e3a7207 */ /* 0x000fe20000000000 */
[----:B------:R-:W-:Y:S02]  /*30870*/  IMAD.MOV.U32 R13, RZ, RZ, R38 ;  /* 0x000000ffff0d7224 */ /* 0x000fe400078e0026 */
[----:B------:R-:W-:Y:S02]  /*30880*/  IMAD.MOV.U32 R12, RZ, RZ, R9 ;  /* 0x000000ffff0c7224 */ /* 0x000fe400078e0009 */
[----:B------:R-:W-:-:S07]  /*30890*/  IMAD.MOV.U32 R68, RZ, RZ, R14 ;  /* 0x000000ffff447224 */ /* 0x000fce00078e000e */
[----:B------:R-:W-:Y:S05]  /*308a0*/  WARPSYNC.COLLECTIVE R15, `(.L_x_2714) ;  /* 0x000000000f087348 */ /* 0x000fea0003c00000 */
[----:B------:R0:W1:Y:S02]  /*308b0*/  SHFL.IDX P6, R14, R13, R12, R11 ;  /* 0x0000000c0d0e7389 */ /* 0x00006400000c000b */
[----:B01----:R-:W-:Y:S01]  /*308c0*/  ENDCOLLECTIVE ;  /* 0x000000000000791b */ /* 0x003fe20003800000 */
.L_x_2714:
[----:B------:R-:W-:Y:S02]  /*308d0*/  IMAD.MOV.U32 R13, RZ, RZ, R36 ;  /* 0x000000ffff0d7224 */ /* 0x000fe400078e0024 */
[----:B------:R-:W-:-:S07]  /*308e0*/  IMAD.MOV.U32 R69, RZ, RZ, R14 ;  /* 0x000000ffff457224 */ /* 0x000fce00078e000e */
[----:B------:R-:W-:Y:S05]  /*308f0*/  WARPSYNC.COLLECTIVE R15, `(.L_x_2715) ;  /* 0x000000000f087348 */ /* 0x000fea0003c00000 */
[----:B------:R0:W1:Y:S02]  /*30900*/  SHFL.IDX P6, R14, R13, R12, R11 ;  /* 0x0000000c0d0e7389 */ /* 0x00006400000c000b */
[----:B01----:R-:W-:Y:S01]  /*30910*/  ENDCOLLECTIVE ;  /* 0x000000000000791b */ /* 0x003fe20003800000 */
.L_x_2715:
[----:B------:R-:W-:Y:S01]  /*30920*/  IMAD.MOV.U32 R13, RZ, RZ, R33 ;  /* 0x000000ffff0d7224 */ /* 0x000fe200078e0021 */
[----:B------:R-:W-:Y:S01]  /*30930*/  MOV R12, R10 ;  /* 0x0000000a000c7202 */ /* 0x000fe20000000f00 */
[----:B------:R-:W-:-:S07]  /*30940*/  IMAD.MOV.U32 R71, RZ, RZ, R14 ;  /* 0x000000ffff477224 */ /* 0x000fce00078e000e */
[----:B------:R-:W-:Y:S05]  /*30950*/  WARPSYNC.COLLECTIVE R15, `(.L_x_2716) ;  /* 0x000000000f087348 */ /* 0x000fea0003c00000 */
[----:B------:R0:W1:Y:S02]  /*30960*/  SHFL.IDX P6, R14, R13, R12, R11 ;  /* 0x0000000c0d0e7389 */ /* 0x00006400000c000b */
[----:B01----:R-:W-:Y:S01]  /*30970*/  ENDCOLLECTIVE ;  /* 0x000000000000791b */ /* 0x003fe20003800000 */
.L_x_2716:
[----:B------:R-:W-:Y:S02]  /*30980*/  IMAD.MOV.U32 R13, RZ, RZ, R31 ;  /* 0x000000ffff0d7224 */ /* 0x000fe400078e001f */
[----:B------:R-:W-:-:S07]  /*30990*/  IMAD.MOV.U32 R36, RZ, RZ, R14 ;  /* 0x000000ffff247224 */ /* 0x000fce00078e000e */
[----:B------:R-:W-:Y:S05]  /*309a0*/  WARPSYNC.COLLECTIVE R15, `(.L_x_2717) ;  /* 0x000000000f087348 */ /* 0x000fea0003c00000 */
[----:B------:R0:W1:Y:S02]  /*309b0*/  SHFL.IDX P6, R14, R13, R12, R11 ;  /* 0x0000000c0d0e7389 */ /* 0x00006400000c000b */
[----:B01----:R-:W-:Y:S01]  /*309c0*/  ENDCOLLECTIVE ;  /* 0x000000000000791b */ /* 0x003fe20003800000 */
.L_x_2717:
[----:B------:R-:W-:Y:S02]  /*309d0*/  IMAD.MOV.U32 R13, RZ, RZ, R34 ;  /* 0x000000ffff0d7224 */ /* 0x000fe400078e0022 */
[----:B------:R-:W-:Y:S02]  /*309e0*/  IMAD.MOV.U32 R12, RZ, RZ, R9 ;  /* 0x000000ffff0c7224 */ /* 0x000fe400078e0009 */
[----:B------:R-:W-:-:S07]  /*309f0*/  IMAD.MOV.U32 R38, RZ, RZ, R14 ;  /* 0x000000ffff267224 */ /* 0x000fce00078e000e */
[----:B------:R-:W-:Y:S05]  /*30a00*/  WARPSYNC.COLLECTIVE R15, `(.L_x_2718) ;  /* 0x000000000f087348 */ /* 0x000fea0003c00000 */
[----:B------:R0:W1:Y:S02]  /*30a10*/  SHFL.IDX P6, R14, R13, R12, R11 ;  /* 0x0000000c0d0e7389 */ /* 0x00006400000c000b */
[----:B01----:R-:W-:Y:S01]  /*30a20*/  ENDCOLLECTIVE ;  /* 0x000000000000791b */ /* 0x003fe20003800000 */
.L_x_2718:
[----:B------:R-:W-:Y:S02]  /*30a30*/  SEL R70, R71, R38, P0 ;  /* 0x0000002647467207 */ /* 0x000fe40000000000 */
[----:B------:R-:W-:Y:S01]  /*30a40*/  SEL R71, R38, R71, P0 ;  /* 0x0000004726477207 */ /* 0x000fe20000000000 */
[----:B------:R-:W-:Y:S02]  /*30a50*/  IMAD.MOV.U32 R13, RZ, RZ, R32 ;  /* 0x000000ffff0d7224 */ /* 0x000fe400078e0020 */
[----:B------:R-:W-:-:S07]  /*30a60*/  IMAD.MOV.U32 R73, RZ, RZ, R14 ;  /* 0x000000ffff497224 */ /* 0x000fce00078e000e */
[----:B------:R-:W-:Y:S05]  /*30a70*/  WARPSYNC.COLLECTIVE R15, `(.L_x_2719) ;  /* 0x000000000f087348 */ /* 0x000fea0003c00000 */
[----:B------:R0:W1:Y:S02]  /*30a80*/  SHFL.IDX P6, R14, R13, R12, R11 ;  /* 0x0000000c0d0e7389 */ /* 0x00006400000c000b */
[----:B01----:R-:W-:Y:S01]  /*30a90*/  ENDCOLLECTIVE ;  /* 0x000000000000791b */ /* 0x003fe20003800000 */
.L_x_2719:
[----:B------:R-:W-:Y:S02]  /*30aa0*/  IMAD.MOV.U32 R13, RZ, RZ, R37 ;  /* 0x000000ffff0d7224 */ /* 0x000fe400078e0025 */
[----:B------:R-:W-:Y:S01]  /*30ab0*/  IMAD.MOV.U32 R12, RZ, RZ, R10 ;  /* 0x000000ffff0c7224 */ /* 0x000fe200078e000a */
[----:B------:R-:W-:-:S07]  /*30ac0*/  MOV R75, R14 ;  /* 0x0000000e004b7202 */ /* 0x000fce0000000f00 */
[----:B------:R-:W-:Y:S05]  /*30ad0*/  WARPSYNC.COLLECTIVE R15, `(.L_x_2720) ;  /* 0x000000000f087348 */ /* 0x000fea0003c00000 */
[----:B------:R0:W1:Y:S02]  /*30ae0*/  SHFL.IDX P6, R14, R13, R12, R11 ;  /* 0x0000000c0d0e7389 */ /* 0x00006400000c000b */
[----:B01----:R-:W-:Y:S01]  /*30af0*/  ENDCOLLECTIVE ;  /* 0x000000000000791b */ /* 0x003fe20003800000 */
.L_x_2720:
[----:B------:R-:W-:Y:S02]  /*30b00*/  IMAD.MOV.U32 R13, RZ, RZ, R35 ;  /* 0x000000ffff0d7224 */ /* 0x000fe400078e0023 */
[----:B------:R-:W-:-:S07]  /*30b10*/  IMAD.MOV.U32 R32, RZ, RZ, R14 ;  /* 0x000000ffff207224 */ /* 0x000fce00078e000e */
[----:B------:R-:W-:Y:S05]  /*30b20*/  WARPSYNC.COLLECTIVE R15, `(.L_x_2721) ;  /* 0x000000000f087348 */ /* 0x000fea0003c00000 */
[----:B------:R0:W1:Y:S02]  /*30b30*/  SHFL.IDX P6, R14, R13, R12, R11 ;  /* 0x0000000c0d0e7389 */ /* 0x00006400000c000b */
[----:B01----:R-:W-:Y:S01]  /*30b40*/  ENDCOLLECTIVE ;  /* 0x000000000000791b */ /* 0x003fe20003800000 */
.L_x_2721:
        /* <DEDUP_REMOVED lines=8> */
.L_x_2722:
[----:B------:R-:W-:Y:S02]  /*30bd0*/  SEL R74, R75, R34, P0 ;  /* 0x000000224b4a7207 */ /* 0x000fe40000000000 */
[----:B------:R-:W-:Y:S01]  /*30be0*/  SEL R75, R34, R75, P0 ;  /* 0x0000004b224b7207 */ /* 0x000fe20000000000 */
[----:B------:R-:W-:Y:S01]  /*30bf0*/  IMAD.MOV.U32 R13, RZ, RZ, R28 ;  /* 0x000000ffff0d7224 */ /* 0x000fe200078e001c */
[----:B------:R-:W-:-:S07]  /*30c00*/  MOV R87, R14 ;  /* 0x0000000e00577202 */ /* 0x000fce0000000f00 */
[----:B------:R-:W-:Y:S05]  /*30c10*/  WARPSYNC.COLLECTIVE R15, `(.L_x_2723) ;  /* 0x000000000f087348 */ /* 0x000fea0003c00000 */
[----:B------:R0:W1:Y:S02]  /*30c20*/  SHFL.IDX P6, R14, R13, R12, R11 ;  /* 0x0000000c0d0e7389 */ /* 0x00006400000c000b */
[----:B01----:R-:W-:Y:S01]  /*30c30*/  ENDCOLLECTIVE ;  /* 0x000000000000791b */ /* 0x003fe20003800000 */
.L_x_2723:
[----:B------:R-:W-:Y:S01]  /*30c40*/  IMAD.MOV.U32 R13, RZ, RZ, R57 ;  /* 0x000000ffff0d7224 */ /* 0x000fe200078e0039 */
        /* <DEDUP_REMOVED lines=10> */
.L_x_2724:
[----:B------:R-:W-:Y:S02]  /*30cf0*/  IMAD.MOV.U32 R13, RZ, RZ, R39 ;  /* 0x000000ffff0d7224 */ /* 0x000fe400078e0027 */
[----:B------:R-:W-:-:S07]  /*30d00*/  IMAD.MOV.U32 R28, RZ, RZ, R14 ;  /* 0x000000ffff1c7224 */ /* 0x000fce00078e000e */
[----:B------:R-:W-:Y:S05]  /*30d10*/  WARPSYNC.COLLECTIVE R15, `(.L_x_2725) ;  /* 0x000000000f087348 */ /* 0x000fea0003c00000 */
[----:B------:R0:W1:Y:S02]  /*30d20*/  SHFL.IDX P6, R14, R13, R12, R11 ;  /* 0x0000000c0d0e7389 */ /* 0x00006400000c000b */
[----:B01----:R-:W-:Y:S01]  /*30d30*/  ENDCOLLECTIVE ;  /* 0x000000000000791b */ /* 0x003fe20003800000 */
.L_x_2725:
        /* <DEDUP_REMOVED lines=8> */
.L_x_2726:
[----:B------:R-:W-:Y:S02]  /*30dc0*/  SEL R90, R91, R30, P0 ;  /* 0x0000001e5b5a7207 */ /* 0x000fe40000000000 */
[----:B------:R-:W-:Y:S01]  /*30dd0*/  SEL R91, R30, R91, P0 ;  /* 0x0000005b1e5b7207 */ /* 0x000fe20000000000 */
[----:B------:R-:W-:Y:S02]  /*30de0*/  IMAD.MOV.U32 R13, RZ, RZ, R24 ;  /* 0x000000ffff0d7224 */ /* 0x000fe400078e0018 */
[----:B------:R-:W-:-:S07]  /*30df0*/  IMAD.MOV.U32 R93, RZ, RZ, R14 ;  /* 0x000000ffff5d7224 */ /* 0x000fce00078e000e */
[----:B------:R-:W-:Y:S05]  /*30e00*/  WARPSYNC.COLLECTIVE R15, `(.L_x_2727) ;  /* 0x000000000f087348 */ /* 0x000fea0003c00000 */
[----:B------:R0:W1:Y:S02]  /*30e10*/  SHFL.IDX P6, R14, R13, R12, R11 ;  /* 0x0000000c0d0e7389 */ /* 0x00006400000c000b */
[----:B01----:R-:W-:Y:S01]  /*30e20*/  ENDCOLLECTIVE ;  /* 0x000000000000791b */ /* 0x003fe20003800000 */
.L_x_2727:
[----:B------:R-:W-:Y:S01]  /*30e30*/  IMAD.MOV.U32 R13, RZ, RZ, R59 ;  /* 0x000000ffff0d7224 */ /* 0x000fe200078e003b */
[----:B------:R-:W-:Y:S01]  /*30e40*/  SEL R59, R63, R62, P0 ;  /* 0x0000003e3f3b7207 */ /* 0x000fe20000000000 */
[----:B------:R-:W-:Y:S02]  /*30e50*/  IMAD.MOV.U32 R12, RZ, RZ, R10 ;  /* 0x000000ffff0c7224 */ /* 0x000fe400078e000a */
[----:B------:R-:W-:-:S07]  /*30e60*/  IMAD.MOV.U32 R95, RZ, RZ, R14 ;  /* 0x000000ffff5f7224 */ /* 0x000fce00078e000e */
[----:B------:R-:W-:Y:S05]  /*30e70*/  WARPSYNC.COLLECTIVE R15, `(.L_x_2728) ;  /* 0x000000000f087348 */ /* 0x000fea0003c00000 */
[----:B------:R0:W1:Y:S02]  /*30e80*/  SHFL.IDX P6, R14, R13, R12, R11 ;  /* 0x0000000c0d0e7389 */ /* 0x00006400000c000b */
[----:B01----:R-:W-:Y:S01]  /*30e90*/  ENDCOLLECTIVE ;  /* 0x000000000000791b */ /* 0x003fe20003800000 */
.L_x_2728:
[----:B------:R-:W-:Y:S01]  /*30ea0*/  MOV R13, R29 ;  /* 0x0000001d000d7202 */ /* 0x000fe20000000f00 */
[----:B------:R-:W-:-:S07]  /*30eb0*/  IMAD.MOV.U32 R24, RZ, RZ, R14 ;  /* 0x000000ffff187224 */ /* 0x000fce00078e000e */
[----:B------:R-:W-:Y:S05]  /*30ec0*/  WARPSYNC.COLLECTIVE R15, `(.L_x_2729) ;  /* 0x000000000f087348 */ /* 0x000fea0003c00000 */
[----:B------:R0:W1:Y:S02]  /*30ed0*/  SHFL.IDX P6, R14, R13, R12, R11 ;  /* 0x0000000c0d0e7389 */ /* 0x00006400000c000b */
[----:B01----:R-:W-:Y:S01]  /*30ee0*/  ENDCOLLECTIVE ;  /* 0x000000000000791b */ /* 0x003fe20003800000 */
.L_x_2729:
        /* <DEDUP_REMOVED lines=8> */
.L_x_2730:
[----:B------:R-:W-:Y:S02]  /*30f70*/  SEL R94, R95, R26, P0 ;  /* 0x0000001a5f5e7207 */ /* 0x000fe40000000000 */
[----:B------:R-:W-:Y:S01]  /*30f80*/  SEL R95, R26, R95, P0 ;  /* 0x0000005f1a5f7207 */ /* 0x000fe20000000000 */
[----:B------:R-:W-:Y:S02]  /*30f90*/  IMAD.MOV.U32 R13, RZ, RZ, R64 ;  /* 0x000000ffff0d7224 */ /* 0x000fe400078e0040 */
[----:B------:R-:W-:-:S07]  /*30fa0*/  IMAD.MOV.U32 R8, RZ, RZ, R14 ;  /* 0x000000ffff087224 */ /* 0x000fce00078e000e */
[----:B------:R-:W-:Y:S05]  /*30fb0*/  WARPSYNC.COLLECTIVE R15, `(.L_x_2731) ;  /* 0x000000000f087348 */ /* 0x000fea0003c00000 */
[----:B------:R0:W1:Y:S02]  /*30fc0*/  SHFL.IDX P6, R14, R13, R12, R11 ;  /* 0x0000000c0d0e7389 */ /* 0x00006400000c000b */
[----:B01----:R-:W-:Y:S01]  /*30fd0*/  ENDCOLLECTIVE ;  /* 0x000000000000791b */ /* 0x003fe20003800000 */
.L_x_2731:
[----:B------:R-:W-:Y:S01]  /*30fe0*/  IMAD.MOV.U32 R13, RZ, RZ, R27 ;  /* 0x000000ffff0d7224 */ /* 0x000fe200078e001b */
[----:B------:R-:W-:Y:S01]  /*30ff0*/  MOV R12, R10 ;  /* 0x0000000a000c7202 */ /* 0x000fe20000000f00 */
[----:B------:R-:W-:-:S07]  /*31000*/  IMAD.MOV.U32 R64, RZ, RZ, R14 ;  /* 0x000000ffff407224 */ /* 0x000fce00078e000e */
[----:B------:R-:W-:Y:S05]  /*31010*/  WARPSYNC.COLLECTIVE R15, `(.L_x_2732) ;  /* 0x000000000f087348 */ /* 0x000fea0003c00000 */
[----:B------:R0:W1:Y:S02]  /*31020*/  SHFL.IDX P6, R14, R13, R12, R11 ;  /* 0x0000000c0d0e7389 */ /* 0x00006400000c000b */
[----:B01----:R-:W-:Y:S01]  /*31030*/  ENDCOLLECTIVE ;  /* 0x000000000000791b */ /* 0x003fe20003800000 */
.L_x_2732:
[----:B------:R-:W-:Y:S02]  /*31040*/  IMAD.MOV.U32 R13, RZ, RZ, R25 ;  /* 0x000000ffff0d7224 */ /* 0x000fe400078e0019 */
[----:B------:R-:W-:-:S07]  /*31050*/  IMAD.MOV.U32 R27, RZ, RZ, R14 ;  /* 0x000000ffff1b7224 */ /* 0x000fce00078e000e */
[----:B------:R-:W-:Y:S05]  /*31060*/  WARPSYNC.COLLECTIVE R15, `(.L_x_2733) ;  /* 0x000000000f087348 */ /* 0x000fea0003c00000 */
[----:B------:R0:W1:Y:S02]  /*31070*/  SHFL.IDX P6, R14, R13, R12, R11 ;  /* 0x0000000c0d0e7389 */ /* 0x00006400000c000b */
[----:B01----:R-:W-:Y:S01]  /*31080*/  ENDCOLLECTIVE ;  /* 0x000000000000791b */ /* 0x003fe20003800000 */
.L_x_2733:
[----:B------:R-:W-:Y:S05]  /*31090*/  BRA `(.L_x_2734) ;  /* 0xffffff2c00647947 */ /* 0x000fea000383ffff */
.L_x_2482:
[----:B------:R-:W-:Y:S02]  /*310a0*/  IMAD.MOV.U32 R13, RZ, RZ, R3 ;  /* 0x000000ffff0d7224 */ /* 0x000fe400078e0003 */
[----:B------:R-:W-:Y:S02]  /*310b0*/  IMAD.MOV.U32 R12, RZ, RZ, RZ ;  /* 0x000000ffff0c7224 */ /* 0x000fe400078e00ff */
[----:B------:R-:W-:Y:S02]  /*310c0*/  IMAD.MOV.U32 R11, RZ, RZ, 0x181f ;  /* 0x0000181fff0b7424 */ /* 0x000fe400078e00ff */
[----:B------:R-:W-:-:S07]  /*310d0*/  IMAD.MOV.U32 R15, RZ, RZ, -0x1 ;  /* 0xffffffffff0f7424 */ /* 0x000fce00078e00ff */
[----:B-----5:R-:W-:Y:S05]  /*310e0*/  WARPSYNC.COLLECTIVE R15, `(.L_x_2735) ;  /* 0x000000000f087348 */ /* 0x020fea0003c00000 */
[----:B------:R0:W1:Y:S02]  /*310f0*/  SHFL.IDX P6, R14, R13, R12, R11 ;  /* 0x0000000c0d0e7389 */ /* 0x00006400000c000b */
[----:B01---5:R-:W-:Y:S01]  /*31100*/  ENDCOLLECTIVE ;  /* 0x000000000000791b */ /* 0x023fe20003800000 */
.L_x_2735:
[----:B------:R-:W-:Y:S01]  /*31110*/  IMAD.MOV.U32 R13, RZ, RZ, R2 ;  /* 0x000000ffff0d7224 */ /* 0x000fe200078e0002 */
[----:B------:R-:W-:-:S07]  /*31120*/  MOV R0, R14 ;  /* 0x0000000e00007202 */ /* 0x000fce0000000f00 */
[----:B------:R-:W-:Y:S05]  /*31130*/  WARPSYNC.COLLECTIVE R15, `(.L_x_2736) ;  /* 0x000000000f087348 */ /* 0x000fea0003c00000 */
[----:B------:R0:W1:Y:S02]  /*31140*/  SHFL.IDX P6, R14, R13, R12, R11 ;  /* 0x0000000c0d0e7389 */ /* 0x00006400000c000b */
[----:B01----:R-:W-:Y:S01]  /*31150*/  ENDCOLLECTIVE ;  /* 0x000000000000791b */ /* 0x003fe20003800000 */
.L_x_2736:
[----:B------:R-:W-:Y:S05]  /*31160*/  BRA `(.L_x_2737) ;  /* 0xffffff3800d87947 */ /* 0x000fea000383ffff */
.L_x_2485:
        /* <DEDUP_REMOVED lines=8> */
.L_x_2739:
[----:B------:R-:W-:Y:S05]  /*311f0*/  BSYNC B1 ;  /* 0x0000000000017941 */ /* 0x000fea0003800000 */
.L_x_2738:
        /* <DEDUP_REMOVED lines=8> */
.L_x_2740:
[----:B------:R-:W-:Y:S05]  /*31280*/  BRA `(.L_x_2741) ;  /* 0xffffff3800e07947 */ /* 0x000fea000383ffff */
.L_x_2488:
[----:B------:R-:W-:Y:S01]  /*31290*/  BSSY B1, `(.L_x_2742) ;  /* 0x0000008000017945 */ /* 0x000fe20003800000 */
[----:B------:R-:W-:Y:S02]  /*312a0*/  IMAD.MOV.U32 R13, RZ, RZ, R3 ;  /* 0x000000ffff0d7224 */ /* 0x000fe400078e0003 */
[----:B------:R-:W-:Y:S02]  /*312b0*/  IMAD.MOV.U32 R12, RZ, RZ, 0x2 ;  /* 0x00000002ff0c7424 */ /* 0x000fe400078e00ff */
[----:B------:R-:W-:Y:S02]  /*312c0*/  IMAD.MOV.U32 R11, RZ, RZ, 0x181f ;  /* 0x0000181fff0b7424 */ /* 0x000fe400078e00ff */
[----:B---3--:R-:W-:-:S07]  /*312d0*/  IMAD.MOV.U32 R15, RZ, RZ, -0x1 ;  /* 0xffffffffff0f7424 */ /* 0x008fce00078e00ff */
[----:B012-45:R-:W-:Y:S05]  /*312e0*/  WARPSYNC.COLLECTIVE R15, `(.L_x_2743) ;  /* 0x000000000f087348 */ /* 0x037fea0003c00000 */
[----:B--2---:R2:W3:Y:S02]  /*312f0*/  SHFL.IDX P6, R14, R13, R12, R11 ;  /* 0x0000000c0d0e7389 */ /* 0x0044e400000c000b */
[----:B012345:R-:W-:Y:S01]  /*31300*/  ENDCOLLECTIVE ;  /* 0x000000000000791b */ /* 0x03ffe20003800000 */
.L_x_2743:
[----:B------:R-:W-:Y:S05]  /*31310*/  BSYNC B1 ;  /* 0x0000000000017941 */ /* 0x000fea0003800000 */
.L_x_2742:
        /* <DEDUP_REMOVED lines=8> */
.L_x_2744:
[----:B------:R-:W-:Y:S05]  /*313a0*/  BRA `(.L_x_2745) ;  /* 0xffffff3800e87947 */ /* 0x000fea000383ffff */
.L_x_2491:
        /* <DEDUP_REMOVED lines=8> */
.L_x_2747:
[----:B------:R-:W-:Y:S05]  /*31430*/  BSYNC B1 ;  /* 0x0000000000017941 */ /* 0x000fea0003800000 */
.L_x_2746:
        /* <DEDUP_REMOVED lines=8> */
.L_x_2748:
[----:B------:R-:W-:Y:S05]  /*314c0*/  BRA `(.L_x_2749) ;  /* 0xffffff3800f07947 */ /* 0x000fea000383ffff */
.L_x_2493:
[----:B------:R-:W-:Y:S01]  /*314d0*/  IMAD.MOV.U32 R13, RZ, RZ, R27 ;  /* 0x000000ffff0d7224 */ /* 0x000fe200078e001b */
[----:B------:R-:W-:Y:S01]  /*314e0*/  MOV R15, 0xffffffff ;  /* 0xffffffff000f7802 */ /* 0x000fe20000000f00 */
[----:B------:R-:W-:Y:S02]  /*314f0*/  IMAD.MOV.U32 R12, RZ, RZ, RZ ;  /* 0x000000ffff0c7224 */ /* 0x000fe400078e00ff */
[----:B------:R-:W-:-:S07]  /*31500*/  IMAD.MOV.U32 R11, RZ, RZ, 0x1c1f ;  /* 0x00001c1fff0b7424 */ /* 0x000fce00078e00ff */
[----:B------:R-:W-:Y:S05]  /*31510*/  WARPSYNC.COLLECTIVE R15, `(.L_x_2750) ;  /* 0x000000000f087348 */ /* 0x000fea0003c00000 */
[----:B------:R0:W1:Y:S02]  /*31520*/  SHFL.IDX P6, R14, R13, R12, R11 ;  /* 0x0000000c0d0e7389 */ /* 0x00006400000c000b */
[----:B01----:R-:W-:Y:S01]  /*31530*/  ENDCOLLECTIVE ;  /* 0x000000000000791b */ /* 0x003fe20003800000 */
.L_x_2750:
[----:B------:R-:W-:Y:S02]  /*31540*/  IMAD.MOV.U32 R13, RZ, RZ, R26 ;  /* 0x000000ffff0d7224 */ /* 0x000fe400078e001a */
[----:B------:R-:W-:-:S07]  /*31550*/  IMAD.MOV.U32 R25, RZ, RZ, R14 ;  /* 0x000000ffff197224 */ /* 0x000fce00078e000e */
[----:B------:R-:W-:Y:S05]  /*31560*/  WARPSYNC.COLLECTIVE R15, `(.L_x_2751) ;  /* 0x000000000f087348 */ /* 0x000fea0003c00000 */
[----:B------:R0:W1:Y:S02]  /*31570*/  SHFL.IDX P6, R14, R13, R12, R11 ;  /* 0x0000000c0d0e7389 */ /* 0x00006400000c000b */
[----:B01----:R-:W-:Y:S01]  /*31580*/  ENDCOLLECTIVE ;  /* 0x000000000000791b */ /* 0x003fe20003800000 */
.L_x_2751:
[----:B------:R-:W-:Y:S05]  /*31590*/  BRA `(.L_x_2752) ;  /* 0xffffff3c00bc7947 */ /* 0x000fea000383ffff */
.L_x_2496:
[----:B------:R-:W-:Y:S01]  /*315a0*/  BSSY B1, `(.L_x_2753) ;  /* 0x0000008000017945 */ /* 0x000fe20003800000 */
[----:B------:R-:W-:Y:S02]  /*315b0*/  IMAD.MOV.U32 R13, RZ, RZ, R27 ;  /* 0x000000ffff0d7224 */ /* 0x000fe400078e001b */
[----:B------:R-:W-:Y:S02]  /*315c0*/  IMAD.MOV.U32 R12, RZ, RZ, 0x1 ;  /* 0x00000001ff0c7424 */ /* 0x000fe400078e00ff */
[----:B---3--:R-:W-:Y:S02]  /*315d0*/  IMAD.MOV.U32 R11, RZ, RZ, 0x1c1f ;  /* 0x00001c1fff0b7424 */ /* 0x008fe400078e00ff */
[----:B------:R-:W-:-:S07]  /*315e0*/  IMAD.MOV.U32 R15, RZ, RZ, -0x1 ;  /* 0xffffffffff0f7424 */ /* 0x000fce00078e00ff */
[----:B012---:R-:W-:Y:S05]  /*315f0*/  WARPSYNC.COLLECTIVE R15, `(.L_x_2754) ;  /* 0x000000000f087348 */ /* 0x007fea0003c00000 */
[----:B--2---:R2:W3:Y:S02]  /*31600*/  SHFL.IDX P6, R14, R13, R12, R11 ;  /* 0x0000000c0d0e7389 */ /* 0x0044e400000c000b */
[----:B0123--:R-:W-:Y:S01]  /*31610*/  ENDCOLLECTIVE ;  /* 0x000000000000791b */ /* 0x00ffe20003800000 */
.L_x_2754:
[----:B------:R-:W-:Y:S05]  /*31620*/  BSYNC B1 ;  /* 0x0000000000017941 */ /* 0x000fea0003800000 */
.L_x_2753:
        /* <DEDUP_REMOVED lines=8> */
.L_x_2755:
[----:B------:R-:W-:Y:S05]  /*316b0*/  BRA `(.L_x_2756) ;  /* 0xffffff4400507947 */ /* 0x000fea000383ffff */
.L_x_2500:
[----:B------:R-:W-:Y:S02]  /*316c0*/  IMAD.MOV.U32 R13, RZ, RZ, R3 ;  /* 0x000000ffff0d7224 */ /* 0x000fe400078e0003 */
[----:B------:R-:W-:Y:S02]  /*316d0*/  IMAD.MOV.U32 R12, RZ, RZ, RZ ;  /* 0x000000ffff0c7224 */ /* 0x000fe400078e00ff */
[----:B------:R-:W-:Y:S02]  /*316e0*/  IMAD.MOV.U32 R11, RZ, RZ, 0x181f ;  /* 0x0000181fff0b7424 */ /* 0x000fe400078e00ff */
[----:B------:R-:W-:-:S07]  /*316f0*/  IMAD.MOV.U32 R15, RZ, RZ, -0x1 ;  /* 0xffffffffff0f7424 */ /* 0x000fce00078e00ff */
[----:B0-----:R-:W-:Y:S05]  /*31700*/  WARPSYNC.COLLECTIVE R15, `(.L_x_2757) ;  /* 0x000000000f087348 */ /* 0x001fea0003c00000 */
[----:B------:R1:W2:Y:S02]  /*31710*/  SHFL.IDX P6, R14, R13, R12, R11 ;  /* 0x0000000c0d0e7389 */ /* 0x0002a400000c000b */
[----:B012---:R-:W-:Y:S01]  /*31720*/  ENDCOLLECTIVE ;  /* 0x000000000000791b */ /* 0x007fe20003800000 */
.L_x_2757:
[----:B------:R-:W-:Y:S01]  /*31730*/  IMAD.MOV.U32 R13, RZ, RZ, R2 ;  /* 0x000000ffff0d7224 */ /* 0x000fe200078e0002 */
[----:B------:R-:W-:-:S07]  /*31740*/  MOV R0, R14 ;  /* 0x0000000e00007202 */ /* 0x000fce0000000f00 */
[----:B------:R-:W-:Y:S05]  /*31750*/  WARPSYNC.COLLECTIVE R15, `(.L_x_2758) ;  /* 0x000000000f087348 */ /* 0x000fea0003c00000 */
[----:B------:R0:W1:Y:S02]  /*31760*/  SHFL.IDX P6, R14, R13, R12, R11 ;  /* 0x0000000c0d0e7389 */ /* 0x00006400000c000b */
[----:B01----:R-:W-:Y:S01]  /*31770*/  ENDCOLLECTIVE ;  /* 0x000000000000791b */ /* 0x003fe20003800000 */
.L_x_2758:
[----:B------:R-:W-:Y:S05]  /*31780*/  BRA `(.L_x_2759) ;  /* 0xffffff5000b87947 */ /* 0x000fea000383ffff */
.L_x_2503:
        /* <DEDUP_REMOVED lines=8> */
.L_x_2761:
[----:B------:R-:W-:Y:S05]  /*31810*/  BSYNC B1 ;  /* 0x0000000000017941 */ /* 0x000fea0003800000 */
.L_x_2760:
        /* <DEDUP_REMOVED lines=8> */
.L_x_2762:
[----:B------:R-:W-:Y:S05]  /*318a0*/  BRA `(.L_x_2763) ;  /* 0xffffff5000c47947 */ /* 0x000fea000383ffff */
.L_x_2506:
        /* <DEDUP_REMOVED lines=8> */
.L_x_2765:
[----:B------:R-:W-:Y:S05]  /*31930*/  BSYNC B1 ;  /* 0x0000000000017941 */ /* 0x000fea0003800000 */
.L_x_2764:
        /* <DEDUP_REMOVED lines=8> */
.L_x_2766:
[----:B------:R-:W-:Y:S05]  /*319c0*/  BRA `(.L_x_2767) ;  /* 0xffffff5000cc7947 */ /* 0x000fea000383ffff */
.L_x_2509:
        /* <DEDUP_REMOVED lines=8> */
.L_x_2769:
[----:B------:R-:W-:Y:S05]  /*31a50*/  BSYNC B1 ;  /* 0x0000000000017941 */ /* 0x000fea0003800000 */
.L_x_2768:
        /* <DEDUP_REMOVED lines=8> */
.L_x_2770:
[----:B------:R-:W-:Y:S05]  /*31ae0*/  BRA `(.L_x_2771) ;  /* 0xffffff5000d47947 */ /* 0x000fea000383ffff */
.L_x_2528:
[----:B------:R-:W0:Y:S01]  /*31af0*/  S2R R5, SR_TID.X ;  /* 0x0000000000057919 */ /* 0x000e220000002100 */
[----:B------:R-:W-:Y:S01]  /*31b00*/  BSSY B1, `(.L_x_2772) ;  /* 0x000000a000017945 */ /* 0x000fe20003800000 */
[----:B------:R-:W-:Y:S01]  /*31b10*/  IMAD.MOV.U32 R12, RZ, RZ, RZ ;  /* 0x000000ffff0c7224 */ /* 0x000fe200078e00ff */
[----:B------:R-:W-:Y:S01]  /*31b20*/  MOV R15, 0xffffffff ;  /* 0xffffffff000f7802 */ /* 0x000fe20000000f00 */
[----:B------:R-:W-:Y:S01]  /*31b30*/  IMAD.MOV.U32 R11, RZ, RZ, 0x1f ;  /* 0x0000001fff0b7424 */ /* 0x000fe200078e00ff */
[----:B0-----:R-:W-:-:S04]  /*31b40*/  SHF.R.U32.HI R5, RZ, 0x5, R5 ;  /* 0x00000005ff057819 */ /* 0x001fc80000011605 */
[----:B------:R-:W-:-:S05]  /*31b50*/  LOP3.LUT R5, R5, 0x3, RZ, 0xc0, !PT ;  /* 0x0000000305057812 */ /* 0x000fca00078ec0ff */
[----:B------:R-:W-:-:S07]  /*31b60*/  IMAD.MOV.U32 R13, RZ, RZ, R5 ;  /* 0x000000ffff0d7224 */ /* 0x000fce00078e0005 */
[----:B------:R-:W-:Y:S05]  /*31b70*/  WARPSYNC.COLLECTIVE R15, `(.L_x_2773) ;  /* 0x000000000f087348 */ /* 0x000fea0003c00000 */
[----:B------:R0:W1:Y:S02]  /*31b80*/  SHFL.IDX P6, R14, R13, R12, R11 ;  /* 0x0000000c0d0e7389 */ /* 0x00006400000c000b */
[----:B01----:R-:W-:Y:S01]  /*31b90*/  ENDCOLLECTIVE ;  /* 0x000000000000791b */ /* 0x003fe20003800000 */
.L_x_2773:
[----:B------:R-:W-:Y:S05]  /*31ba0*/  BSYNC B1 ;  /* 0x0000000000017941 */ /* 0x000fea0003800000 */
.L_x_2772:
[----:B------:R-:W-:Y:S05]  /*31bb0*/  BRA `(.L_x_2774) ;  /* 0xffffff7000987947 */ /* 0x000fea000383ffff */
.L_x_2530:
[----:B------:R-:W-:Y:S01]  /*31bc0*/  BSSY B1, `(.L_x_2775) ;  /* 0x0000006000017945 */ /* 0x000fe20003800000 */
[----:B------:R-:W-:-:S07]  /*31bd0*/  IMAD.MOV.U32 R15, RZ, RZ, -0x1 ;  /* 0xffffffffff0f7424 */ /* 0x000fce00078e00ff */
[----:B0-----:R-:W-:Y:S05]  /*31be0*/  WARPSYNC.COLLECTIVE R15, `(.L_x_2776) ;  /* 0x000000000f0c7348 */ /* 0x001fea0003c00000 */
[----:B------:R-:W-:Y:S02]  /*31bf0*/  ELECT P6, UR62, PT ;  /* 0x00000000003e782f */ /* 0x000fe400038c0000 */
[----:B------:R-:W-:Y:S01]  /*31c00*/  MOV R14, UR62 ;  /* 0x0000003e000e7c02 */ /* 0x000fe20008000f00 */
[----:B0-----:R-:W-:Y:S10]  /*31c10*/  ENDCOLLECTIVE ;  /* 0x000000000000791b */ /* 0x001ff40003800000 */
.L_x_2776:
[----:B------:R-:W-:Y:S05]  /*31c20*/  BSYNC B1 ;  /* 0x0000000000017941 */ /* 0x000fea0003800000 */
.L_x_2775:
[----:B------:R-:W-:Y:S05]  /*31c30*/  BRA `(.L_x_2529) ;  /* 0xffffff7000907947 */ /* 0x000fea000383ffff */
.L_x_2532:
[----:B0-----:R0:W1:Y:S02]  /*31c40*/  SYNCS.PHASECHK.TRANS64.TRYWAIT P0, [R18+URZ+0x29820], R4 ;  /* 0x02982004120075a7 */ /* 0x001064000800017f */
[----:B-1----:R-:W-:Y:S05]  /*31c50*/  @!P0 NANOSLEEP.SYNCS 0x989680 ;  /* 0x009896800000895d */ /* 0x002fea0003900000 */
[----:B------:R-:W1:Y:S02]  /*31c60*/  @!P0 SYNCS.PHASECHK.TRANS64 P0, [R18+URZ+0x29820], R4 ;  /* 0x02982004120085a7 */ /* 0x000e64000800007f */
[----:B-1----:R-:W-:Y:S05]  /*31c70*/  @!P0 BRA `(.L_x_2532) ;  /* 0xfffffffc00f08947 */ /* 0x002fea000383ffff */
[----:B------:R-:W-:Y:S05]  /*31c80*/  BRA `(.L_x_2777) ;  /* 0xffffff7000a07947 */ /* 0x000fea000383ffff */
.L_x_2536:
[----:B-1----:R1:W2:Y:S02]  /*31c90*/  SYNCS.PHASECHK.TRANS64.TRYWAIT P0, [R7+URZ+0x298a0], R10 ;  /* 0x0298a00a070075a7 */ /* 0x0022a4000800017f */
[----:B--2---:R-:W-:Y:S05]  /*31ca0*/  @!P0 NANOSLEEP.SYNCS 0x989680 ;  /* 0x009896800000895d */ /* 0x004fea0003900000 */
[----:B------:R-:W2:Y:S02]  /*31cb0*/  @!P0 SYNCS.PHASECHK.TRANS64 P0, [R7+URZ+0x298a0], R10 ;  /* 0x0298a00a070085a7 */ /* 0x000ea4000800007f */
[----:B--2---:R-:W-:Y:S05]  /*31cc0*/  @!P0 BRA `(.L_x_2536) ;  /* 0xfffffffc00f08947 */ /* 0x004fea000383ffff */
[----:B------:R-:W-:Y:S05]  /*31cd0*/  BRA `(.L_x_2778) ;  /* 0xffffff7000c07947 */ /* 0x000fea000383ffff */
.L_x_2543:
[----:B0-----:R0:W2:Y:S02]  /*31ce0*/  SYNCS.PHASECHK.TRANS64.TRYWAIT P0, [R7+URZ+0x298c0], R10 ;  /* 0x0298c00a070075a7 */ /* 0x0010a4000800017f */
[----:B--2---:R-:W-:Y:S05]  /*31cf0*/  @!P0 NANOSLEEP.SYNCS 0x989680 ;  /* 0x009896800000895d */ /* 0x004fea0003900000 */
[----:B------:R-:W2:Y:S02]  /*31d00*/  @!P0 SYNCS.PHASECHK.TRANS64 P0, [R7+URZ+0x298c0], R10 ;  /* 0x0298c00a070085a7 */ /* 0x000ea4000800007f */
[----:B--2---:R-:W-:Y:S05]  /*31d10*/  @!P0 BRA `(.L_x_2543) ;  /* 0xfffffffc00f08947 */ /* 0x004fea000383ffff */
[----:B------:R-:W-:Y:S05]  /*31d20*/  BRA `(.L_x_2779) ;  /* 0xffffff7400b87947 */ /* 0x000fea000383ffff */
.L_x_2550:
[----:B0-----:R0:W1:Y:S02]  /*31d30*/  SYNCS.PHASECHK.TRANS64.TRYWAIT P1, [R8+URZ+0x298a0], R7 ;  /* 0x0298a007080075a7 */ /* 0x001064000802017f */
[----:B-1----:R-:W-:Y:S05]  /*31d40*/  @!P1 NANOSLEEP.SYNCS 0x989680 ;  /* 0x009896800000995d */ /* 0x002fea0003900000 */
[----:B------:R-:W1:Y:S02]  /*31d50*/  @!P1 SYNCS.PHASECHK.TRANS64 P1, [R8+URZ+0x298a0], R7 ;  /* 0x0298a007080095a7 */ /* 0x000e64000802007f */
[----:B-1----:R-:W-:Y:S05]  /*31d60*/  @!P1 BRA `(.L_x_2550) ;  /* 0xfffffffc00f09947 */ /* 0x002fea000383ffff */
[----:B------:R-:W-:Y:S05]  /*31d70*/  BRA `(.L_x_2780) ;  /* 0xffffff7800947947 */ /* 0x000fea000383ffff */
.L_x_2557:
[----:B-1----:R1:W2:Y:S02]  /*31d80*/  SYNCS.PHASECHK.TRANS64.TRYWAIT P1, [R8+URZ+0x298c0], R7 ;  /* 0x0298c007080075a7 */ /* 0x0022a4000802017f */
[----:B--2---:R-:W-:Y:S05]  /*31d90*/  @!P1 NANOSLEEP.SYNCS 0x989680 ;  /* 0x009896800000995d */ /* 0x004fea0003900000 */
[----:B------:R-:W2:Y:S02]  /*31da0*/  @!P1 SYNCS.PHASECHK.TRANS64 P1, [R8+URZ+0x298c0], R7 ;  /* 0x0298c007080095a7 */ /* 0x000ea4000802007f */
[----:B--2---:R-:W-:Y:S05]  /*31db0*/  @!P1 BRA `(.L_x_2557) ;  /* 0xfffffffc00f09947 */ /* 0x004fea000383ffff */
[----:B------:R-:W-:Y:S05]  /*31dc0*/  BRA `(.L_x_2781) ;  /* 0xffffff7c00887947 */ /* 0x000fea000383ffff */
.L_x_2574:
        /* <DEDUP_REMOVED lines=8> */
[----:B-1----:R-:W-:Y:S05]  /*31e50*/  WARPSYNC.COLLECTIVE R15, `(.L_x_2783) ;  /* 0x000000000f087348 */ /* 0x002fea0003c00000 */
[----:B------:R0:W2:Y:S02]  /*31e60*/  SHFL.IDX P6, R14, R13, R12, R11 ;  /* 0x0000000c0d0e7389 */ /* 0x0000a400000c000b */
[----:B012---:R-:W-:Y:S01]  /*31e70*/  ENDCOLLECTIVE ;  /* 0x000000000000791b */ /* 0x007fe20003800000 */
.L_x_2783:
[----:B------:R-:W-:Y:S05]  /*31e80*/  BSYNC B0 ;  /* 0x0000000000007941 */ /* 0x000fea0003800000 */
.L_x_2782:
[----:B------:R-:W-:Y:S05]  /*31e90*/  BRA `(.L_x_2784) ;  /* 0xffffff8800ec7947 */ /* 0x000fea000383ffff */
.L_x_2576:
[----:B------:R-:W-:Y:S01]  /*31ea0*/  BSSY B0, `(.L_x_2785) ;  /* 0x0000006000007945 */ /* 0x000fe20003800000 */
[----:B------:R-:W-:-:S07]  /*31eb0*/  IMAD.MOV.U32 R15, RZ, RZ, -0x1 ;  /* 0xffffffffff0f7424 */ /* 0x000fce00078e00ff */
[----:B01----:R-:W-:Y:S05]  /*31ec0*/  WARPSYNC.COLLECTIVE R15, `(.L_x_2786) ;  /* 0x000000000f0c7348 */ /* 0x003fea0003c00000 */
[----:B------:R-:W-:Y:S02]  /*31ed0*/  ELECT P6, UR62, PT ;  /* 0x00000000003e782f */ /* 0x000fe400038c0000 */
[----:B------:R-:W-:Y:S01]  /*31ee0*/  MOV R14, UR62 ;  /* 0x0000003e000e7c02 */ /* 0x000fe20008000f00 */
[----:B01----:R-:W-:Y:S10]  /*31ef0*/  ENDCOLLECTIVE ;  /* 0x000000000000791b */ /* 0x003ff40003800000 */
.L_x_2786:
[----:B------:R-:W-:Y:S05]  /*31f00*/  BSYNC B0 ;  /* 0x0000000000007941 */ /* 0x000fea0003800000 */
.L_x_2785:
[----:B------:R-:W-:Y:S05]  /*31f10*/  BRA `(.L_x_2787) ;  /* 0xffffff8800f47947 */ /* 0x000fea000383ffff */
.L_x_2578:
[----:B0-----:R0:W1:Y:S02]  /*31f20*/  SYNCS.PHASECHK.TRANS64.TRYWAIT P0, [R2+URZ+0x29880], R3 ;  /* 0x02988003020075a7 */ /* 0x001064000800017f */
[----:B-1----:R-:W-:Y:S05]  /*31f30*/  @!P0 NANOSLEEP.SYNCS 0x989680 ;  /* 0x009896800000895d */ /* 0x002fea0003900000 */
[----:B------:R-:W1:Y:S02]  /*31f40*/  @!P0 SYNCS.PHASECHK.TRANS64 P0, [R2+URZ+0x29880], R3 ;  /* 0x02988003020085a7 */ /* 0x000e64000800007f */
[----:B-1----:R-:W-:Y:S05]  /*31f50*/  @!P0 BRA `(.L_x_2578) ;  /* 0xfffffffc00f08947 */ /* 0x002fea000383ffff */
[----:B------:R-:W-:Y:S05]  /*31f60*/  BRA `(.L_x_2788) ;  /* 0xffffff8c005c7947 */ /* 0x000fea000383ffff */
.L_x_2580:
[----:B-1----:R1:W2:Y:S02]  /*31f70*/  SYNCS.PHASECHK.TRANS64.TRYWAIT P0, [R2+URZ+0x29840], R3 ;  /* 0x02984003020075a7 */ /* 0x0022a4000800017f */
[----:B--2---:R-:W-:Y:S05]  /*31f80*/  @!P0 NANOSLEEP.SYNCS 0x989680 ;  /* 0x009896800000895d */ /* 0x004fea0003900000 */
[----:B------:R-:W2:Y:S02]  /*31f90*/  @!P0 SYNCS.PHASECHK.TRANS64 P0, [R2+URZ+0x29840], R3 ;  /* 0x02984003020085a7 */ /* 0x000ea4000800007f */
[----:B--2---:R-:W-:Y:S05]  /*31fa0*/  @!P0 BRA `(.L_x_2580) ;  /* 0xfffffffc00f08947 */ /* 0x004fea000383ffff */
[----:B------:R-:W-:Y:S05]  /*31fb0*/  BRA `(.L_x_2789) ;  /* 0xffffff8c00b07947 */ /* 0x000fea000383ffff */
.L_x_2584:
[----:B------:R-:W2:Y:S01]  /*31fc0*/  LDL.LU R11, [R1+0x44] ;  /* 0x00004400010b7983 */ /* 0x000ea20000300800 */
[----:B------:R-:W-:Y:S01]  /*31fd0*/  IMAD.MOV.U32 R13, RZ, RZ, R3 ;  /* 0x000000ffff0d7224 */ /* 0x000fe200078e0003 */
[----:B------:R-:W-:Y:S01]  /*31fe0*/  MOV R12, RZ ;  /* 0x000000ff000c7202 */ /* 0x000fe20000000f00 */
[----:B------:R-:W-:Y:S01]  /*31ff0*/  IMAD.MOV.U32 R15, RZ, RZ, -0x1 ;  /* 0xffffffffff0f7424 */ /* 0x000fe200078e00ff */
[----:B------:R-:W-:-:S04]  /*32000*/  LOP3.LUT R5, R5, 0x7f, RZ, 0xc0, !PT ;  /* 0x0000007f05057812 */ /* 0x000fc800078ec0ff */
[----:B------:R-:W-:-:S05]  /*32010*/  SHF.R.U32.HI R5, RZ, 0x2, R5 ;  /* 0x00000002ff057819 */ /* 0x000fca0000011605 */
[----:B------:R-:W-:-:S05]  /*32020*/  IMAD R0, R10, 0x80, R5 ;  /* 0x000000800a007824 */ /* 0x000fca00078e0205 */
[----:B------:R-:W-:Y:S01]  /*32030*/  IADD3 R5, R0, 0x20, RZ ;  /* 0x0000002000057810 */ /* 0x000fe20007ffe0ff */
[----:B--2---:R-:W-:Y:S02]  /*32040*/  IMAD R2, R11, R7, RZ ;  /* 0x000000070b027224 */ /* 0x004fe400078e02ff */
[----:B------:R-:W-:-:S03]  /*32050*/  IMAD.MOV.U32 R11, RZ, RZ, 0x1c1f ;  /* 0x00001c1fff0b7424 */ /* 0x000fc600078e00ff */
[----:B------:R-:W-:-:S13]  /*32060*/  ISETP.GE.AND P4, PT, R0, R2, PT ;  /* 0x000000020000720c */ /* 0x000fda0003f86270 */
[----:B-----5:R-:W-:Y:S05]  /*32070*/  WARPSYNC.COLLECTIVE R15, `(.L_x_2790) ;  /* 0x000000000f087348 */ /* 0x020fea0003c00000 */
[----:B------:R0:W1:Y:S02]  /*32080*/  SHFL.IDX P6, R14, R13, R12, R11 ;  /* 0x0000000c0d0e7389 */ /* 0x00006400000c000b */
[----:B01---5:R-:W-:Y:S01]  /*32090*/  ENDCOLLECTIVE ;  /* 0x000000000000791b */ /* 0x023fe20003800000 */
.L_x_2790:
[----:B------:R-:W-:Y:S02]  /*320a0*/  IMAD.MOV.U32 R13, RZ, RZ, R4 ;  /* 0x000000ffff0d7224 */ /* 0x000fe400078e0004 */
[----:B------:R-:W-:-:S07]  /*320b0*/  IMAD.MOV.U32 R6, RZ, RZ, R14 ;  /* 0x000000ffff067224 */ /* 0x000fce00078e000e */
[----:B------:R-:W-:Y:S05]  /*320c0*/  WARPSYNC.COLLECTIVE R15, `(.L_x_2791) ;  /* 0x000000000f087348 */ /* 0x000fea0003c00000 */
[----:B------:R0:W1:Y:S02]  /*320d0*/  SHFL.IDX P6, R14, R13, R12, R11 ;  /* 0x0000000c0d0e7389 */ /* 0x00006400000c000b */
[----:B01----:R-:W-:Y:S01]  /*320e0*/  ENDCOLLECTIVE ;  /* 0x000000000000791b */ /* 0x003fe20003800000 */
.L_x_2791:
[----:B------:R-:W-:Y:S02]  /*320f0*/  IMAD.MOV.U32 R13, RZ, RZ, R3 ;  /* 0x000000ffff0d7224 */ /* 0x000fe400078e0003 */
[----:B------:R-:W-:Y:S02]  /*32100*/  IMAD.MOV.U32 R12, RZ, RZ, 0x1 ;  /* 0x00000001ff0c7424 */ /* 0x000fe400078e00ff */
[----:B------:R-:W-:-:S07]  /*32110*/  IMAD.MOV.U32 R7, RZ, RZ, R14 ;  /* 0x000000ffff077224 */ /* 0x000fce00078e000e */
[----:B------:R-:W-:Y:S05]  /*32120*/  WARPSYNC.COLLECTIVE R15, `(.L_x_2792) ;  /* 0x000000000f087348 */ /* 0x000fea0003c00000 */
[----:B------:R0:W1:Y:S02]  /*32130*/  SHFL.IDX P6, R14, R13, R12, R11 ;  /* 0x0000000c0d0e7389 */ /* 0x00006400000c000b */
[----:B01----:R-:W-:Y:S01]  /*32140*/  ENDCOLLECTIVE ;  /* 0x000000000000791b */ /* 0x003fe20003800000 */
.L_x_2792:
        /* <DEDUP_REMOVED lines=17> */
.L_x_2793:
[----:B------:R-:W-:Y:S02]  /*32260*/  IMAD.MOV.U32 R13, RZ, RZ, R3 ;  /* 0x000000ffff0d7224 */ /* 0x000fe400078e0003 */
[----:B------:R-:W-:Y:S02]  /*32270*/  IMAD.MOV.U32 R12, RZ, RZ, 0x2 ;  /* 0x00000002ff0c7424 */ /* 0x000fe400078e00ff */
[----:B------:R-:W-:-:S07]  /*32280*/  IMAD.MOV.U32 R5, RZ, RZ, R14 ;  /* 0x000000ffff057224 */ /* 0x000fce00078e000e */
[----:B------:R-:W-:Y:S05]  /*32290*/  WARPSYNC.COLLECTIVE R15, `(.L_x_2794) ;  /* 0x000000000f087348 */ /* 0x000fea0003c00000 */
[----:B------:R0:W1:Y:S02]  /*322a0*/  SHFL.IDX P6, R14, R13, R12, R11 ;  /* 0x0000000c0d0e7389 */ /* 0x00006400000c000b */
[----:B01----:R-:W-:Y:S01]  /*322b0*/  ENDCOLLECTIVE ;  /* 0x000000000000791b */ /* 0x003fe20003800000 */
.L_x_2794:
[----:B------:R-:W-:-:S05]  /*322c0*/  @!P3 IADD3 R5, P4, R9, R5, RZ ;  /* 0x000000050905b210 */ /* 0x000fca0007f9e0ff */
[----:B------:R-:W-:-:S04]  /*322d0*/  @!P3 IMAD.X R6, RZ, RZ, R6, P4 ;  /* 0x000000ffff06b224 */ /* 0x000fc800020e0606 */
[----:B------:R-:W-:Y:S01]  /*322e0*/  @!P3 IMAD.MOV.U32 R7, RZ, RZ, R6 ;  /* 0x000000ffff07b224 */ /* 0x000fe200078e0006 */
[----:B------:R-:W-:Y:S01]  /*322f0*/  @!P3 MOV R6, R5 ;  /* 0x000000050006b202 */ /* 0x000fe20000000f00 */
[----:B------:R-:W-:Y:S02]  /*32300*/  IMAD.MOV.U32 R13, RZ, RZ, R4 ;  /* 0x000000ffff0d7224 */ /* 0x000fe400078e0004 */
[----:B------:R-:W-:Y:S02]  /*32310*/  VIADD R5, R0, 0x40 ;  /* 0x0000004000057836 */ /* 0x000fe40000000000 */
        /* <DEDUP_REMOVED lines=11> */
.L_x_2795:
[----:B------:R-:W-:Y:S02]  /*323d0*/  IMAD.MOV.U32 R13, RZ, RZ, R3 ;  /* 0x000000ffff0d7224 */ /* 0x000fe400078e0003 */
[----:B------:R-:W-:Y:S02]  /*323e0*/  IMAD.MOV.U32 R12, RZ, RZ, 0x3 ;  /* 0x00000003ff0c7424 */ /* 0x000fe400078e00ff */
[----:B------:R-:W-:-:S07]  /*323f0*/  IMAD.MOV.U32 R5, RZ, RZ, R14 ;  /* 0x000000ffff057224 */ /* 0x000fce00078e000e */
[----:B------:R-:W-:Y:S05]  /*32400*/  WARPSYNC.COLLECTIVE R15, `(.L_x_2796) ;  /* 0x000000000f087348 */ /* 0x000fea0003c00000 */
[----:B------:R0:W1:Y:S02]  /*32410*/  SHFL.IDX P6, R14, R13, R12, R11 ;  /* 0x0000000c0d0e7389 */ /* 0x00006400000c000b */
[----:B01----:R-:W-:Y:S01]  /*32420*/  ENDCOLLECTIVE ;  /* 0x000000000000791b */ /* 0x003fe20003800000 */
.L_x_2796:
[----:B------:R-:W-:-:S05]  /*32430*/  @!P3 IADD3 R5, P4, R9, R5, RZ ;  /* 0x000000050905b210 */ /* 0x000fca0007f9e0ff */
[----:B------:R-:W-:-:S05]  /*32440*/  @!P3 IMAD.X R6, RZ, RZ, R6, P4 ;  /* 0x000000ffff06b224 */ /* 0x000fca00020e0606 */
[----:B------:R-:W-:Y:S01]  /*32450*/  @!P3 MOV R7, R6 ;  /* 0x000000060007b202 */ /* 0x000fe20000000f00 */
        /* <DEDUP_REMOVED lines=11> */
.L_x_2797:
[----:B------:R-:W-:Y:S01]  /*32510*/  @!PT LDS RZ, [RZ] ;  /* 0x00000000fffff984 */ /* 0x000fe20000000800 */
[----:B------:R-:W-:Y:S01]  /*32520*/  @!PT LDS RZ, [RZ] ;  /* 0x00000000fffff984 */ /* 0x000fe20000000800 */
[----:B------:R-:W-:Y:S01]  /*32530*/  @!PT LDS RZ, [RZ] ;  /* 0x00000000fffff984 */ /* 0x000fe20000000800 */
[----:B------:R0:W-:Y:S01]  /*32540*/  @!P3 LDGSTS.E.BYPASS.LTC128B.128 [R8+0x19400], desc[UR54][R6.64+0x80], !P2 ;  /* 0x194000800608bfae */ /* 0x0001e2000d101d76 */
[----:B------:R-:W-:Y:S01]  /*32550*/  IMAD.MOV.U32 R3, RZ, RZ, R14 ;  /* 0x000000ffff037224 */ /* 0x000fe200078e000e */
[----:B------:R-:W-:Y:S06]  /*32560*/  BRA `(.L_x_2798) ;  /* 0xffffff9400147947 */ /* 0x000fec000383ffff */
.L_x_2589:
[----:B----4-:R4:W0:Y:S02]  /*32570*/  SYNCS.PHASECHK.TRANS64.TRYWAIT P0, [R18+URZ+0x29820], R0 ;  /* 0x02982000120075a7 */ /* 0x010824000800017f */
[----:B0-----:R-:W-:Y:S05]  /*32580*/  @!P0 NANOSLEEP.SYNCS 0x989680 ;  /* 0x009896800000895d */ /* 0x001fea0003900000 */
[----:B------:R-:W0:Y:S02]  /*32590*/  @!P0 SYNCS.PHASECHK.TRANS64 P0, [R18+URZ+0x29820], R0 ;  /* 0x02982000120085a7 */ /* 0x000e24000800007f */
[----:B0-----:R-:W-:Y:S05]  /*325a0*/  @!P0 BRA `(.L_x_2589) ;  /* 0xfffffffc00f08947 */ /* 0x001fea000383ffff */
[----:B------:R-:W-:Y:S05]  /*325b0*/  BRA `(.L_x_2799) ;  /* 0xffffff9400847947 */ /* 0x000fea000383ffff */
.L_x_2595:
[----:B0-----:R0:W2:Y:S02]  /*325c0*/  SYNCS.PHASECHK.TRANS64.TRYWAIT P0, [R5+URZ+0x29880], R4 ;  /* 0x02988004050075a7 */ /* 0x0010a4000800017f */
[----:B--2---:R-:W-:Y:S05]  /*325d0*/  @!P0 NANOSLEEP.SYNCS 0x989680 ;  /* 0x009896800000895d */ /* 0x004fea0003900000 */
[----:B------:R-:W2:Y:S02]  /*325e0*/  @!P0 SYNCS.PHASECHK.TRANS64 P0, [R5+URZ+0x29880], R4 ;  /* 0x02988004050085a7 */ /* 0x000ea4000800007f */
[----:B--2---:R-:W-:Y:S05]  /*325f0*/  @!P0 BRA `(.L_x_2595) ;  /* 0xfffffffc00f08947 */ /* 0x004fea000383ffff */
[----:B------:R-:W-:Y:S05]  /*32600*/  BRA `(.L_x_2800) ;  /* 0xffffff98003c7947 */ /* 0x000fea000383ffff */
.L_x_2600:
[----:B--2---:R2:W4:Y:S02]  /*32610*/  SYNCS.PHASECHK.TRANS64.TRYWAIT P0, [R5+URZ+0x29840], R4 ;  /* 0x02984004050075a7 */ /* 0x004524000800017f */
[----:B----4-:R-:W-:Y:S05]  /*32620*/  @!P0 NANOSLEEP.SYNCS 0x989680 ;  /* 0x009896800000895d */ /* 0x010fea0003900000 */
[----:B------:R-:W4:Y:S02]  /*32630*/  @!P0 SYNCS.PHASECHK.TRANS64 P0, [R5+URZ+0x29840], R4 ;  /* 0x02984004050085a7 */ /* 0x000f24000800007f */
[----:B----4-:R-:W-:Y:S05]  /*32640*/  @!P0 BRA `(.L_x_2600) ;  /* 0xfffffffc00f08947 */ /* 0x010fea000383ffff */
[----:B------:R-:W-:Y:S05]  /*32650*/  BRA `(.L_x_2801) ;  /* 0xffffff9800b87947 */ /* 0x000fea000383ffff */
.L_x_2608:
[----:B----4-:R4:W0:Y:S02]  /*32660*/  SYNCS.PHASECHK.TRANS64.TRYWAIT P0, [R20+URZ+0x29870], R4 ;  /* 0x02987004140075a7 */ /* 0x010824000800017f */
[----:B0-----:R-:W-:Y:S05]  /*32670*/  @!P0 NANOSLEEP.SYNCS 0x989680 ;  /* 0x009896800000895d */ /* 0x001fea0003900000 */
[----:B------:R-:W0:Y:S02]  /*32680*/  @!P0 SYNCS.PHASECHK.TRANS64 P0, [R20+URZ+0x29870], R4 ;  /* 0x02987004140085a7 */ /* 0x000e24000800007f */
[----:B0-----:R-:W-:Y:S05]  /*32690*/  @!P0 BRA `(.L_x_2608) ;  /* 0xfffffffc00f08947 */ /* 0x001fea000383ffff */
[----:B------:R-:W-:Y:S05]  /*326a0*/  BRA `(.L_x_2802) ;  /* 0xffffff9c00d07947 */ /* 0x000fea000383ffff */
.L_x_2610:
[----:B------:R0:W0:Y:S02]  /*326b0*/  SYNCS.PHASECHK.TRANS64.TRYWAIT P0, [R20+URZ+0x29860], R3 ;  /* 0x02986003140075a7 */ /* 0x000024000800017f */
[----:B0-----:R-:W-:Y:S05]  /*326c0*/  @!P0 NANOSLEEP.SYNCS 0x989680 ;  /* 0x009896800000895d */ /* 0x001fea0003900000 */
[----:B------:R-:W0:Y:S02]  /*326d0*/  @!P0 SYNCS.PHASECHK.TRANS64 P0, [R20+URZ+0x29860], R3 ;  /* 0x02986003140085a7 */ /* 0x000e24000800007f */
[----:B0-----:R-:W-:Y:S05]  /*326e0*/  @!P0 BRA `(.L_x_2610) ;  /* 0xfffffffc00f08947 */ /* 0x001fea000383ffff */
[----:B------:R-:W-:Y:S05]  /*326f0*/  BRA `(.L_x_2803) ;  /* 0xffffff9c00d87947 */ /* 0x000fea000383ffff */
.L_x_2617:
[----:B--2---:R2:W3:Y:S02]  /*32700*/  SYNCS.PHASECHK.TRANS64.TRYWAIT P1, [R16+URZ+0x29870], R0 ;  /* 0x02987000100075a7 */ /* 0x0044e4000802017f */
[----:B---3--:R-:W-:Y:S05]  /*32710*/  @!P1 NANOSLEEP.SYNCS 0x989680 ;  /* 0x009896800000995d */ /* 0x008fea0003900000 */
[----:B------:R-:W3:Y:S02]  /*32720*/  @!P1 SYNCS.PHASECHK.TRANS64 P1, [R16+URZ+0x29870], R0 ;  /* 0x02987000100095a7 */ /* 0x000ee4000802007f */
[----:B---3--:R-:W-:Y:S05]  /*32730*/  @!P1 BRA `(.L_x_2617) ;  /* 0xfffffffc00f09947 */ /* 0x008fea000383ffff */
[----:B------:R-:W-:Y:S05]  /*32740*/  BRA `(.L_x_2804) ;  /* 0xffffffa400bc7947 */ /* 0x000fea000383ffff */
.L_x_2619:
[----:B--2---:R2:W3:Y:S02]  /*32750*/  SYNCS.PHASECHK.TRANS64.TRYWAIT P1, [R16+URZ+0x29860], R0 ;  /* 0x02986000100075a7 */ /* 0x0044e4000802017f */
[----:B---3--:R-:W-:Y:S05]  /*32760*/  @!P1 NANOSLEEP.SYNCS 0x989680 ;  /* 0x009896800000995d */ /* 0x008fea0003900000 */
[----:B------:R-:W3:Y:S02]  /*32770*/  @!P1 SYNCS.PHASECHK.TRANS64 P1, [R16+URZ+0x29860], R0 ;  /* 0x02986000100095a7 */ /* 0x000ee4000802007f */
[----:B---3--:R-:W-:Y:S05]  /*32780*/  @!P1 BRA `(.L_x_2619) ;  /* 0xfffffffc00f09947 */ /* 0x008fea000383ffff */
[----:B------:R-:W-:Y:S05]  /*32790*/  BRA `(.L_x_2805) ;  /* 0xffffffa400c47947 */ /* 0x000fea000383ffff */
.L_x_2623:
[----:B------:R-:W2:Y:S01]  /*327a0*/  LDL R0, [R1] ;  /* 0x0000000001007983 */ /* 0x000ea20000100800 */
[----:B------:R-:W-:Y:S01]  /*327b0*/  BSSY B0, `(.L_x_2806) ;  /* 0x0000008000007945 */ /* 0x000fe20003800000 */
[----:B------:R-:W-:Y:S01]  /*327c0*/  MOV R12, RZ ;  /* 0x000000ff000c7202 */ /* 0x000fe20000000f00 */
[----:B------:R-:W-:Y:S02]  /*327d0*/  IMAD.MOV.U32 R11, RZ, RZ, 0x1f ;  /* 0x0000001fff0b7424 */ /* 0x000fe400078e00ff */
[----:B------:R-:W-:Y:S02]  /*327e0*/  IMAD.MOV.U32 R15, RZ, RZ, -0x1 ;  /* 0xffffffffff0f7424 */ /* 0x000fe400078e00ff */
[----:B--2---:R-:W-:-:S07]  /*327f0*/  IMAD.MOV.U32 R13, RZ, RZ, R0 ;  /* 0x000000ffff0d7224 */ /* 0x004fce00078e0000 */
[----:B-1----:R-:W-:Y:S05]  /*32800*/  WARPSYNC.COLLECTIVE R15, `(.L_x_2807) ;  /* 0x000000000f087348 */ /* 0x002fea0003c00000 */
[----:B------:R0:W2:Y:S02]  /*32810*/  SHFL.IDX P6, R14, R13, R12, R11 ;  /* 0x0000000c0d0e7389 */ /* 0x0000a400000c000b */
[----:B012---:R-:W-:Y:S01]  /*32820*/  ENDCOLLECTIVE ;  /* 0x000000000000791b */ /* 0x007fe20003800000 */
.L_x_2807:
[----:B------:R-:W-:Y:S05]  /*32830*/  BSYNC B0 ;  /* 0x0000000000007941 */ /* 0x000fea0003800000 */
.L_x_2806:
        /* <DEDUP_REMOVED lines=9> */
.L_x_2808:
[----:B------:R-:W-:Y:S01]  /*328d0*/  ULDC UR4, c[0x0][0xc3c] ;  /* 0x00030f0000047ab9 */ /* 0x000fe20000000800 */
[----:B------:R-:W-:Y:S01]  /*328e0*/  IMAD.IADD R4, R2, 0x1, R16 ;  /* 0x0000000102047824 */ /* 0x000fe200078e0210 */
[----:B------:R-:W-:-:S04]  /*328f0*/  MOV R0, R14 ;  /* 0x0000000e00007202 */ /* 0x000fc80000000f00 */
        /* <DEDUP_REMOVED lines=10> */
[C---:B------:R-:W-:Y:S01]  /*329a0*/  ISETP.GE.U32.AND P3, PT, R16.reuse, 0x4, PT ;  /* 0x000000041000780c */ /* 0x040fe20003f66070 */
[----:B------:R-:W-:Y:S01]  /*329b0*/  IMAD.MOV.U32 R11, RZ, RZ, RZ ;  /* 0x000000ffff0b7224 */ /* 0x000fe200078e00ff */
        /* <DEDUP_REMOVED lines=11> */
.L_x_2809:
        /* <DEDUP_REMOVED lines=8> */
.L_x_2810:
        /* <DEDUP_REMOVED lines=8> */
.L_x_2811:
        /* <DEDUP_REMOVED lines=8> */
.L_x_2812:
        /* <DEDUP_REMOVED lines=8> */
.L_x_2813:
        /* <DEDUP_REMOVED lines=9> */
.L_x_2814:
[----:B------:R-:W-:Y:S01]  /*32d00*/  IMAD.MOV.U32 R9, RZ, RZ, R14 ;  /* 0x000000ffff097224 */ /* 0x000fe200078e000e */
[----:B------:R-:W-:Y:S06]  /*32d10*/  BRA `(.L_x_2815) ;  /* 0xffffffa800c87947 */ /* 0x000fec000383ffff */
.L_x_2626:
[----:B------:R-:W-:Y:S01]  /*32d20*/  BSSY B0, `(.L_x_2816) ;  /* 0x0000008000007945 */ /* 0x000fe20003800000 */
[----:B------:R-:W-:Y:S01]  /*32d30*/  IMAD.MOV.U32 R13, RZ, RZ, R2 ;  /* 0x000000ffff0d7224 */ /* 0x000fe200078e0002 */
[----:B------:R-:W-:Y:S01]  /*32d40*/  MOV R12, 0x1 ;  /* 0x00000001000c7802 */ /* 0x000fe20000000f00 */
[----:B------:R-:W-:Y:S02]  /*32d50*/  IMAD.MOV.U32 R11, RZ, RZ, RZ ;  /* 0x000000ffff0b7224 */ /* 0x000fe400078e00ff */
[----:B------:R-:W-:-:S07]  /*32d60*/  IMAD.MOV.U32 R15, RZ, RZ, -0x1 ;  /* 0xffffffffff0f7424 */ /* 0x000fce00078e00ff */
[----:B-1----:R-:W-:Y:S05]  /*32d70*/  WARPSYNC.COLLECTIVE R15, `(.L_x_2817) ;  /* 0x000000000f087348 */ /* 0x002fea0003c00000 */
[----:B------:R0:W2:Y:S02]  /*32d80*/  SHFL.UP P6, R14, R13, R12, R11 ;  /* 0x0400000c0d0e7389 */ /* 0x0000a400000c000b */
[----:B012---:R-:W-:Y:S01]  /*32d90*/  ENDCOLLECTIVE ;  /* 0x000000000000791b */ /* 0x007fe20003800000 */
.L_x_2817:
[----:B------:R-:W-:Y:S05]  /*32da0*/  BSYNC B0 ;  /* 0x0000000000007941 */ /* 0x000fea0003800000 */
.L_x_2816:
[----:B------:R-:W-:Y:S01]  /*32db0*/  IMAD.MOV.U32 R3, RZ, RZ, R14 ;  /* 0x000000ffff037224 */ /* 0x000fe200078e000e */
[----:B------:R-:W-:Y:S01]  /*32dc0*/  MOV R15, 0xffffffff ;  /* 0xffffffff000f7802 */ /* 0x000fe20000000f00 */
[----:B------:R-:W-:Y:S02]  /*32dd0*/  IMAD.MOV.U32 R12, RZ, RZ, 0x2 ;  /* 0x00000002ff0c7424 */ /* 0x000fe400078e00ff */
[----:B------:R-:W-:Y:S01]  /*32de0*/  IMAD.MOV.U32 R11, RZ, RZ, RZ ;  /* 0x000000ffff0b7224 */ /* 0x000fe200078e00ff */
[----:B------:R-:W-:-:S05]  /*32df0*/  SEL R3, R3, RZ, P1 ;  /* 0x000000ff03037207 */ /* 0x000fca0000800000 */
[----:B------:R-:W-:-:S04]  /*32e00*/  IMAD.IADD R2, R2, 0x1, R3 ;  /* 0x0000000102027824 */ /* 0x000fc800078e0203 */
[----:B------:R-:W-:-:S07]  /*32e10*/  IMAD.MOV.U32 R13, RZ, RZ, R2 ;  /* 0x000000ffff0d7224 */ /* 0x000fce00078e0002 */
[----:B------:R-:W-:Y:S05]  /*32e20*/  WARPSYNC.COLLECTIVE R15, `(.L_x_2818) ;  /* 0x000000000f087348 */ /* 0x000fea0003c00000 */
[----:B------:R0:W1:Y:S02]  /*32e30*/  SHFL.UP P6, R14, R13, R12, R11 ;  /* 0x0400000c0d0e7389 */ /* 0x00006400000c000b */
[----:B01----:R-:W-:Y:S01]  /*32e40*/  ENDCOLLECTIVE ;  /* 0x000000000000791b */ /* 0x003fe20003800000 */
.L_x_2818:
        /* <DEDUP_REMOVED lines=8> */
.L_x_2819:
        /* <DEDUP_REMOVED lines=8> */
.L_x_2820:
        /* <DEDUP_REMOVED lines=8> */
.L_x_2821:
[----:B------:R-:W-:Y:S01]  /*32fd0*/  MOV R12, 0x1f ;  /* 0x0000001f000c7802 */ /* 0x000fe20000000f00 */
        /* <DEDUP_REMOVED lines=8> */
.L_x_2822:
[----:B------:R-:W-:Y:S01]  /*33060*/  IMAD.MOV.U32 R9, RZ, RZ, R14 ;  /* 0x000000ffff097224 */ /* 0x000fe200078e000e */
[----:B------:R-:W-:Y:S06]  /*33070*/  BRA `(.L_x_2823) ;  /* 0xffffffa800a07947 */ /* 0x000fec000383ffff */
.L_x_2628:
[----:B------:R-:W-:Y:S01]  /*33080*/  BSSY B0, `(.L_x_2824) ;  /* 0x0000006000007945 */ /* 0x000fe20003800000 */
[----:B------:R-:W-:Y:S01]  /*33090*/  PLOP3.LUT P6, PT, P6, PT, PT, 0x8, 0x0 ;  /* 0x000000000000781c */ /* 0x000fe200037ce170 */
[----:B------:R-:W-:-:S12]  /*330a0*/  IMAD.MOV.U32 R15, RZ, RZ, -0x1 ;  /* 0xffffffffff0f7424 */ /* 0x000fd800078e00ff */
[----:B01----:R-:W-:Y:S05]  /*330b0*/  WARPSYNC.COLLECTIVE R15, `(.L_x_2825) ;  /* 0x000000000f087348 */ /* 0x003fea0003c00000 */
[----:B------:R-:W-:Y:S01]  /*330c0*/  VOTE.ANY R14, PT, P6 ;  /* 0x00000000000e7806 */ /* 0x000fe200030e0100 */
[----:B01----:R-:W-:Y:S06]  /*330d0*/  ENDCOLLECTIVE ;  /* 0x000000000000791b */ /* 0x003fec0003800000 */
.L_x_2825:
[----:B------:R-:W-:Y:S05]  /*330e0*/  BSYNC B0 ;  /* 0x0000000000007941 */ /* 0x000fea0003800000 */
.L_x_2824:
[----:B------:R0:W5:Y:S01]  /*330f0*/  LDL.LU R10, [R1+0xc] ;  /* 0x00000c00010a7983 */ /* 0x0001620000300800 */
[----:B------:R-:W-:Y:S01]  /*33100*/  IMAD.MOV.U32 R3, RZ, RZ, R14 ;  /* 0x000000ffff037224 */ /* 0x000fe200078e000e */
[----:B------:R-:W-:Y:S01]  /*33110*/  MOV R15, 0xffffffff ;  /* 0xffffffff000f7802 */ /* 0x000fe20000000f00 */
[----:B------:R-:W-:Y:S02]  /*33120*/  IMAD.MOV.U32 R13, RZ, RZ, R4 ;  /* 0x000000ffff0d7224 */ /* 0x000fe400078e0004 */
[----:B------:R-:W1:Y:S01]  /*33130*/  POPC R0, R3 ;  /* 0x0000000300007309 */ /* 0x000e620000000000 */
[----:B------:R-:W-:Y:S02]  /*33140*/  IMAD.MOV.U32 R11, RZ, RZ, 0x1f ;  /* 0x0000001fff0b7424 */ /* 0x000fe400078e00ff */
[----:B01----:R-:W-:-:S07]  /*33150*/  IMAD.MOV.U32 R12, RZ, RZ, R0 ;  /* 0x000000ffff0c7224 */ /* 0x003fce00078e0000 */
[----:B-----5:R-:W-:Y:S05]  /*33160*/  WARPSYNC.COLLECTIVE R15, `(.L_x_2826) ;  /* 0x000000000f087348 */ /* 0x020fea0003c00000 */
[----:B------:R0:W1:Y:S02]  /*33170*/  SHFL.IDX P6, R14, R13, R12, R11 ;  /* 0x0000000c0d0e7389 */ /* 0x00006400000c000b */
[----:B01---5:R-:W-:Y:S01]  /*33180*/  ENDCOLLECTIVE ;  /* 0x000000000000791b */ /* 0x023fe20003800000 */
.L_x_2826:
[----:B------:R-:W-:Y:S02]  /*33190*/  IMAD.MOV.U32 R13, RZ, RZ, R6 ;  /* 0x000000ffff0d7224 */ /* 0x000fe400078e0006 */
[----:B------:R-:W-:-:S07]  /*331a0*/  IMAD.MOV.U32 R4, RZ, RZ, R14 ;  /* 0x000000ffff047224 */ /* 0x000fce00078e000e */
[----:B------:R-:W-:Y:S05]  /*331b0*/  WARPSYNC.COLLECTIVE R15, `(.L_x_2827) ;  /* 0x000000000f087348 */ /* 0x000fea0003c00000 */
[----:B------:R0:W1:Y:S02]  /*331c0*/  SHFL.IDX P6, R14, R13, R12, R11 ;  /* 0x0000000c0d0e7389 */ /* 0x00006400000c000b */
[----:B01----:R-:W-:Y:S01]  /*331d0*/  ENDCOLLECTIVE ;  /* 0x000000000000791b */ /* 0x003fe20003800000 */
.L_x_2827:
[----:B------:R-:W-:Y:S02]  /*331e0*/  IMAD.MOV.U32 R6, RZ, RZ, R14 ;  /* 0x000000ffff067224 */ /* 0x000fe400078e000e */
[----:B------:R-:W-:-:S05]  /*331f0*/  IMAD.IADD R10, R0, 0x1, R10 ;  /* 0x00000001000a7824 */ /* 0x000fca00078e020a */
[----:B------:R0:W-:Y:S01]  /*33200*/  STL [R1+0xc], R10 ;  /* 0x00000c0a01007387 */ /* 0x0001e20000100800 */
[----:B------:R-:W-:Y:S05]  /*33210*/  BRA `(.L_x_2828) ;  /* 0xffffffa800807947 */ /* 0x000fea000383ffff */
.L_x_2630:
[----:B------:R-:W-:Y:S01]  /*33220*/  BSSY B0, `(.L_x_2829) ;  /* 0x0000008000007945 */ /* 0x000fe20003800000 */
[----:B------:R-:W-:Y:S01]  /*33230*/  IMAD.MOV.U32 R13, RZ, RZ, R7 ;  /* 0x000000ffff0d7224 */ /* 0x000fe200078e0007 */
[----:B------:R-:W-:Y:S01]  /*33240*/  MOV R15, 0xffffffff ;  /* 0xffffffff000f7802 */ /* 0x000fe20000000f00 */
[----:B------:R-:W-:Y:S02]  /*33250*/  IMAD.MOV.U32 R12, RZ, RZ, R0 ;  /* 0x000000ffff0c7224 */ /* 0x000fe400078e0000 */
[----:B------:R-:W-:-:S07]  /*33260*/  IMAD.MOV.U32 R11, RZ, RZ, 0x1f ;  /* 0x0000001fff0b7424 */ /* 0x000fce00078e00ff */
[----:B01----:R-:W-:Y:S05]  /*33270*/  WARPSYNC.COLLECTIVE R15, `(.L_x_2830) ;  /* 0x000000000f087348 */ /* 0x003fea0003c00000 */
[----:B------:R2:W3:Y:S02]  /*33280*/  SHFL.IDX P6, R14, R13, R12, R11 ;  /* 0x0000000c0d0e7389 */ /* 0x0004e400000c000b */
[----:B0123--:R-:W-:Y:S01]  /*33290*/  ENDCOLLECTIVE ;  /* 0x000000000000791b */ /* 0x00ffe20003800000 */
.L_x_2830:
[----:B------:R-:W-:Y:S05]  /*332a0*/  BSYNC B0 ;  /* 0x0000000000007941 */ /* 0x000fea0003800000 */
.L_x_2829:
[----:B------:R-:W-:Y:S01]  /*332b0*/  IMAD.MOV.U32 R0, RZ, RZ, R14 ;  /* 0x000000ffff007224 */ /* 0x000fe200078e000e */
[----:B------:R-:W-:Y:S06]  /*332c0*/  BRA `(.L_x_2831) ;  /* 0xffffffa8006c7947 */ /* 0x000fec000383ffff */
.L_x_2636:
[----:B0-----:R0:W1:Y:S02]  /*332d0*/  SYNCS.PHASECHK.TRANS64.TRYWAIT P0, [R0+URZ+0x29820], R3 ;  /* 0x02982003000075a7 */ /* 0x001064000800017f */
[----:B-1----:R-:W-:Y:S05]  /*332e0*/  @!P0 NANOSLEEP.SYNCS 0x989680 ;  /* 0x009896800000895d */ /* 0x002fea0003900000 */
[----:B------:R-:W1:Y:S02]  /*332f0*/  @!P0 SYNCS.PHASECHK.TRANS64 P0, [R0+URZ+0x29820], R3 ;  /* 0x02982003000085a7 */ /* 0x000e64000800007f */
[----:B-1----:R-:W-:Y:S05]  /*33300*/  @!P0 BRA `(.L_x_2636) ;  /* 0xfffffffc00f08947 */ /* 0x002fea000383ffff */
[----:B------:R-:W-:Y:S05]  /*33310*/  BRA `(.L_x_2832) ;  /* 0xffffffb400107947 */ /* 0x000fea000383ffff */
.L_x_2637:
        /* <DEDUP_REMOVED lines=11> */
.L_x_2834:
[----:B------:R-:W-:Y:S05]  /*333d0*/  BSYNC B0 ;  /* 0x0000000000007941 */ /* 0x000fea0003800000 */
.L_x_2833:
[----:B------:R-:W-:Y:S05]  /*333e0*/  BRA `(.L_x_2835) ;  /* 0xffffffb000f87947 */ /* 0x000fea000383ffff */
.L_x_2638:
[----:B------:R-:W-:Y:S01]  /*333f0*/  BSSY B0, `(.L_x_2836) ;  /* 0x0000006000007945 */ /* 0x000fe20003800000 */
[----:B------:R-:W-:-:S07]  /*33400*/  IMAD.MOV.U32 R15, RZ, RZ, -0x1 ;  /* 0xffffffffff0f7424 */ /* 0x000fce00078e00ff */
[----:B01----:R-:W-:Y:S05]  /*33410*/  WARPSYNC.COLLECTIVE R15, `(.L_x_2837) ;  /* 0x000000000f0c7348 */ /* 0x003fea0003c00000 */
[----:B------:R-:W-:Y:S02]  /*33420*/  ELECT P6, UR62, PT ;  /* 0x00000000003e782f */ /* 0x000fe400038c0000 */
[----:B------:R-:W-:Y:S01]  /*33430*/  MOV R14, UR62 ;  /* 0x0000003e000e7c02 */ /* 0x000fe20008000f00 */
[----:B01----:R-:W-:Y:S10]  /*33440*/  ENDCOLLECTIVE ;  /* 0x000000000000791b */ /* 0x003ff40003800000 */
.L_x_2837:
[----:B------:R-:W-:Y:S05]  /*33450*/  BSYNC B0 ;  /* 0x0000000000007941 */ /* 0x000fea0003800000 */
.L_x_2836:
[----:B------:R-:W-:Y:S05]  /*33460*/  BRA `(.L_x_2838) ;  /* 0xffffffb000ec7947 */ /* 0x000fea000383ffff */
.L_x_2640:
[----:B0-----:R0:W1:Y:S02]  /*33470*/  SYNCS.PHASECHK.TRANS64.TRYWAIT P1, [R6+URZ], R5 ;  /* 0x00000005060075a7 */ /* 0x001064000802017f */
[----:B-1----:R-:W-:Y:S05]  /*33480*/  @!P1 NANOSLEEP.SYNCS 0x989680 ;  /* 0x009896800000995d */ /* 0x002fea0003900000 */
[----:B------:R-:W1:Y:S02]  /*33490*/  @!P1 SYNCS.PHASECHK.TRANS64 P1, [R6+URZ], R5 ;  /* 0x00000005060095a7 */ /* 0x000e64000802007f */
[----:B-1----:R-:W-:Y:S05]  /*334a0*/  @!P1 BRA `(.L_x_2640) ;  /* 0xfffffffc00f09947 */ /* 0x002fea000383ffff */
[----:B------:R-:W-:Y:S05]  /*334b0*/  BRA `(.L_x_2839) ;  /* 0xffffffb400247947 */ /* 0x000fea000383ffff */
.L_x_2641:
[----:B-1----:R1:W2:Y:S02]  /*334c0*/  SYNCS.PHASECHK.TRANS64.TRYWAIT P1, [R7+URZ], R2 ;  /* 0x00000002070075a7 */ /* 0x0022a4000802017f */
[----:B--2---:R-:W-:Y:S05]  /*334d0*/  @!P1 NANOSLEEP.SYNCS 0x989680 ;  /* 0x009896800000995d */ /* 0x004fea0003900000 */
[----:B------:R-:W2:Y:S02]  /*334e0*/  @!P1 SYNCS.PHASECHK.TRANS64 P1, [R7+URZ], R2 ;  /* 0x00000002070095a7 */ /* 0x000ea4000802007f */
[----:B--2---:R-:W-:Y:S05]  /*334f0*/  @!P1 BRA `(.L_x_2641) ;  /* 0xfffffffc00f09947 */ /* 0x004fea000383ffff */
[----:B------:R-:W-:Y:S05]  /*33500*/  BRA `(.L_x_2840) ;  /* 0xffffffb400187947 */ /* 0x000fea000383ffff */
.L_x_2643:
[----:B--2---:R2:W3:Y:S02]  /*33510*/  SYNCS.PHASECHK.TRANS64.TRYWAIT P1, [R4+URZ+0x29860], R5 ;  /* 0x02986005040075a7 */ /* 0x0044e4000802017f */
[----:B---3--:R-:W-:Y:S05]  /*33520*/  @!P1 NANOSLEEP.SYNCS 0x989680 ;  /* 0x009896800000995d */ /* 0x008fea0003900000 */
[----:B------:R-:W3:Y:S02]  /*33530*/  @!P1 SYNCS.PHASECHK.TRANS64 P1, [R4+URZ+0x29860], R5 ;  /* 0x02986005040095a7 */ /* 0x000ee4000802007f */
[----:B---3--:R-:W-:Y:S05]  /*33540*/  @!P1 BRA `(.L_x_2643) ;  /* 0xfffffffc00f09947 */ /* 0x008fea000383ffff */
[----:B------:R-:W-:Y:S05]  /*33550*/  BRA `(.L_x_2841) ;  /* 0xffffffb400187947 */ /* 0x000fea000383ffff */
.L_x_2645:
[----:B---3--:R3:W4:Y:S02]  /*33560*/  SYNCS.PHASECHK.TRANS64.TRYWAIT P1, [R3+URZ+0x29860], R2 ;  /* 0x02986002030075a7 */ /* 0x008724000802017f */
[----:B----4-:R-:W-:Y:S05]  /*33570*/  @!P1 NANOSLEEP.SYNCS 0x989680 ;  /* 0x009896800000995d */ /* 0x010fea0003900000 */
[----:B------:R-:W4:Y:S02]  /*33580*/  @!P1 SYNCS.PHASECHK.TRANS64 P1, [R3+URZ+0x29860], R2 ;  /* 0x02986002030095a7 */ /* 0x000f24000802007f */
[----:B----4-:R-:W-:Y:S05]  /*33590*/  @!P1 BRA `(.L_x_2645) ;  /* 0xfffffffc00f09947 */ /* 0x010fea000383ffff */
[----:B------:R-:W-:Y:S05]  /*335a0*/  BRA `(.L_x_2842) ;  /* 0xffffffb400187947 */ /* 0x000fea000383ffff */
.L_x_2647:
[----:B----4-:R4:W0:Y:S02]  /*335b0*/  SYNCS.PHASECHK.TRANS64.TRYWAIT P0, [R4+URZ+0x29880], R5 ;  /* 0x02988005040075a7 */ /* 0x010824000800017f */
[----:B0-----:R-:W-:Y:S05]  /*335c0*/  @!P0 NANOSLEEP.SYNCS 0x989680 ;  /* 0x009896800000895d */ /* 0x001fea0003900000 */
[----:B------:R-:W0:Y:S02]  /*335d0*/  @!P0 SYNCS.PHASECHK.TRANS64 P0, [R4+URZ+0x29880], R5 ;  /* 0x02988005040085a7 */ /* 0x000e24000800007f */
[----:B0-----:R-:W-:Y:S05]  /*335e0*/  @!P0 BRA `(.L_x_2647) ;  /* 0xfffffffc00f08947 */ /* 0x001fea000383ffff */
[----:B------:R-:W-:Y:S05]  /*335f0*/  BRA `(.L_x_2648) ;  /* 0xffffffb400147947 */ /* 0x000fea000383ffff */
.L_x_2843:
        /* <DEDUP_REMOVED lines=16> */
.L_x_2852:


//--------------------- .nv.global.init           --------------------------
	.section	.nv.global.init,"aw",@progbits
	.align	4
.nv.global.init:
	.type		_ZZN5flash28permute_output_fp8_VcolmajorIN4cute6TensorINS1_11ArrayEngineIfLm64EEENS1_6LayoutINS1_5tupleIJNS6_IJNS1_1CILi2EEES8_NS7_ILi16EEEEEENS7_ILi1EEESB_EEENS6_IJNS6_IJSB_S8_NS7_ILi4EEEEEENS7_ILi0EEESF_EEEEEEEEEvRT_E9upper_map,@object
	.size		_ZZN5flash28permute_output_fp8_VcolmajorIN4cute6TensorINS1_11ArrayEngineIfLm64EEENS1_6LayoutINS1_5tupleIJNS6_IJNS1_1CILi2EEES8_NS7_ILi16EEEEEENS7_ILi1EEESB_EEENS6_IJNS6_IJSB_S8_NS7_ILi4EEEEEENS7_ILi0EEESF_EEEEEEEEEvRT_E9upper_map,($str$23 - _ZZN5flash28permute_output_fp8_VcolmajorIN4cute6TensorINS1_11ArrayEngineIfLm64EEENS1_6LayoutINS1_5tupleIJNS6_IJNS1_1CILi2EEES8_NS7_ILi16EEEEEENS7_ILi1EEESB_EEENS6_IJNS6_IJSB_S8_NS7_ILi4EEEEEENS7_ILi0EEESF_EEEEEEEEEvRT_E9upper_map)
_ZZN5flash28permute_output_fp8_VcolmajorIN4cute6TensorINS1_11ArrayEngineIfLm64EEENS1_6LayoutINS1_5tupleIJNS6_IJNS1_1CILi2EEES8_NS7_ILi16EEEEEENS7_ILi1EEESB_EEENS6_IJNS6_IJSB_S8_NS7_ILi4EEEEEENS7_ILi0EEESF_EEEEEEEEEvRT_E9upper_map:
        /*0000*/ 	.byte	0x00, 0x00, 0x00, 0x00, 0x02, 0x00, 0x00, 0x00, 0x03, 0x00, 0x00, 0x00, 0x01, 0x00, 0x00, 0x00
	.type		$str$23,@object
	.size		$str$23,($str$24 - $str$23)
$str$23:
        /*0010*/ 	.byte	0x28, 0x61, 0x64, 0x64, 0x72, 0x65, 0x73, 0x73, 0x20, 0x26, 0x20, 0x6d, 0x61, 0x73, 0x6b, 0x29
        /*0020*/ 	.byte	0x20, 0x3d, 0x3d, 0x20, 0x30, 0x00
	.type		$str$24,@object
	.size		$str$24,(__unnamed_5 - $str$24)
$str$24:
        /*0026*/ 	.byte	0x2f, 0x74, 0x6d, 0x70, 0x2f, 0x6f, 0x73, 0x73, 0x5f, 0x6b, 0x65, 0x72, 0x6e, 0x65, 0x6c, 0x73
        /*0036*/ 	.byte	0x5f, 0x73, 0x72, 0x63, 0x2f, 0x66, 0x6c, 0x61, 0x73, 0x68, 0x5f, 0x61, 0x74, 0x74, 0x65, 0x6e
        /*0046*/ 	.byte	0x74, 0x69, 0x6f, 0x6e, 0x2f, 0x63, 0x73, 0x72, 0x63, 0x2f, 0x63, 0x75, 0x74, 0x6c, 0x61, 0x73
        /*0056*/ 	.byte	0x73, 0x2f, 0x69, 0x6e, 0x63, 0x6c, 0x75, 0x64, 0x65, 0x2f, 0x63, 0x75, 0x74, 0x65, 0x2f, 0x70
        /*0066*/ 	.byte	0x6f, 0x69, 0x6e, 0x74, 0x65, 0x72, 0x5f, 0x66, 0x6c, 0x61, 0x67, 0x67, 0x65, 0x64, 0x2e, 0x68
        /*0076*/ 	.byte	0x70, 0x70, 0x00
	.type		__unnamed_5,@object
	.size		__unnamed_5,(__unnamed_7 - __unnamed_5)
__unnamed_5:
        /* <DEDUP_REMOVED lines=24> */
        /*01f9*/ 	.byte	0x3e, 0x3e, 0x20, 0x26, 0x5d, 0x00
	.type		__unnamed_7,@object
	.size		__unnamed_7,(__unnamed_3 - __unnamed_7)
__unnamed_7:
        /* <DEDUP_REMOVED lines=25> */
	.type		__unnamed_3,@object
	.size		__unnamed_3,(__unnamed_2 - __unnamed_3)
__unnamed_3:
        /* <DEDUP_REMOVED lines=29> */
        /*0555*/ 	.byte	0x5d, 0x00
	.type		__unnamed_2,@object
	.size		__unnamed_2,(__unnamed_4 - __unnamed_2)
__unnamed_2:
        /* <DEDUP_REMOVED lines=30> */
	.type		__unnamed_4,@object
	.size		__unnamed_4,(__unnamed_6 - __unnamed_4)
__unnamed_4:
        /* <DEDUP_REMOVED lines=30> */
	.type		__unnamed_6,@object
	.size		__unnamed_6,(__unnamed_1 - __unnamed_6)
__unnamed_6:
        /* <DEDUP_REMOVED lines=29> */
        /*0acb*/ 	.byte	0x3e, 0x5d, 0x00
	.type		__unnamed_1,@object
	.size		__unnamed_1,(.L_0 - __unnamed_1)
__unnamed_1:
        /* <DEDUP_REMOVED lines=29> */
        /*0c9e*/ 	.byte	0x3e, 0x20, 0x26, 0x5d, 0x00
.L_0:


//--------------------- .nv.shared._ZN7cutlass13device_kernelIN5flash11enable_sm90INS1_16FlashAttnFwdSm90INS1_25CollectiveMainloopFwdSm90ILi2EN4cute5tupleIJNS5_1CILi1EEES8_S8_EEENS6_IJNS7_ILi128EEENS7_ILi160EEENS7_ILi192EEEEEELi128ENS_12float_e4m3_tEfNS_4arch4Sm90ELb0ELb0ELb0ELb0ELb0ELb0ELb0ELb1ELb1ELb1ELb1ELb0EEENS1_21CollectiveEpilogueFwdINS6_IJSA_SA_SB_EEES9_NS_10bfloat16_tESG_Li256ELb0ELb1ELb1ELb1EEENS1_19SingleTileSchedulerILb0ELb1ELb1ELi128EEEEEEEEEvNT_6ParamsE --------------------------
	.section	.nv.shared._ZN7cutlass13device_kernelIN5flash11enable_sm90INS1_16FlashAttnFwdSm90INS1_25CollectiveMainloopFwdSm90ILi2EN4cute5tupleIJNS5_1CILi1EEES8_S8_EEENS6_IJNS7_ILi128EEENS7_ILi160EEENS7_ILi192EEEEEELi128ENS_12float_e4m3_tEfNS_4arch4Sm90ELb0ELb0ELb0ELb0ELb0ELb0ELb0ELb1ELb1ELb1ELb1ELb0EEENS1_21CollectiveEpilogueFwdINS6_IJSA_SA_SB_EEES9_NS_10bfloat16_tESG_Li256ELb0ELb1ELb1ELb1EEENS1_19SingleTileSchedulerILb0ELb1ELb1ELi128EEEEEEEEEvNT_6ParamsE,"aw",@nobits
	.sectionflags	@""
	.align	16
	.zero		1024


//--------------------- .nv.shared.reserved.0     --------------------------
	.section	.nv.shared.reserved.0,"aw",@nobits
	.weak		__nv_reservedSMEM_offset_0_alias
	.size		__nv_reservedSMEM_offset_0_alias, 0, 0
	.other		__nv_reservedSMEM_offset_0_alias,@"STO_CUDA_RESERVED_SHARED STV_DEFAULT"
__nv_reservedSMEM_offset_0_alias:
	.zero		0


//--------------------- .nv.global                --------------------------
	.section	.nv.global,"aw",@nobits
.nv.global:
	.type		_ZN73_INTERNAL_b2f1931f_37_flash_fwd_hdimdiff_e4m3_split_sm90_cu_a6473388_36814cute1_E,@object
	.size		_ZN73_INTERNAL_b2f1931f_37_flash_fwd_hdimdiff_e4m3_split_sm90_cu_a6473388_36814cute1_E,(_ZN73_INTERNAL_b2f1931f_37_flash_fwd_hdimdiff_e4m3_split_sm90_cu_a6473388_36814cuda3std3__45__cpo6cbeginE - _ZN73_INTERNAL_b2f1931f_37_flash_fwd_hdimdiff_e4m3_split_sm90_cu_a6473388_36814cute1_E)
_ZN73_INTERNAL_b2f1931f_37_flash_fwd_hdimdiff_e4m3_split_sm90_cu_a6473388_36814cute1_E:
	.zero		1
	.type		_ZN73_INTERNAL_b2f1931f_37_flash_fwd_hdimdiff_e4m3_split_sm90_cu_a6473388_36814cuda3std3__45__cpo6cbeginE,@object
	.size		_ZN73_INTERNAL_b2f1931f_37_flash_fwd_hdimdiff_e4m3_split_sm90_cu_a6473388_36814cuda3std3__45__cpo6cbeginE,(_ZN73_INTERNAL_b2f1931f_37_flash_fwd_hdimdiff_e4m3_split_sm90_cu_a6473388_36814cuda3std3__48in_placeE - _ZN73_INTERNAL_b2f1931f_37_flash_fwd_hdimdiff_e4m3_split_sm90_cu_a6473388_36814cuda3std3__45__cpo6cbeginE)
_ZN73_INTERNAL_b2f1931f_37_flash_fwd_hdimdiff_e4m3_split_sm90_cu_a6473388_36814cuda3std3__45__cpo6cbeginE:
	.zero		1
	.type		_ZN73_INTERNAL_b2f1931f_37_flash_fwd_hdimdiff_e4m3_split_sm90_cu_a6473388_36814cuda3std3__48in_placeE,@object
	.size		_ZN73_INTERNAL_b2f1931f_37_flash_fwd_hdimdiff_e4m3_split_sm90_cu_a6473388_36814cuda3std3__48in_placeE,(_ZN73_INTERNAL_b2f1931f_37_flash_fwd_hdimdiff_e4m3_split_sm90_cu_a6473388_36814cuda3std6ranges3__45__cpo9iter_moveE - _ZN73_INTERNAL_b2f1931f_37_flash_fwd_hdimdiff_e4m3_split_sm90_cu_a6473388_36814cuda3std3__48in_placeE)
_ZN73_INTERNAL_b2f1931f_37_flash_fwd_hdimdiff_e4m3_split_sm90_cu_a6473388_36814cuda3std3__48in_placeE:
	.zero		1
	.type		_ZN73_INTERNAL_b2f1931f_37_flash_fwd_hdimdiff_e4m3_split_sm90_cu_a6473388_36814cuda3std6ranges3__45__cpo9iter_moveE,@object
	.size		_ZN73_INTERNAL_b2f1931f_37_flash_fwd_hdimdiff_e4m3_split_sm90_cu_a6473388_36814cuda3std6ranges3__45__cpo9iter_moveE,(_ZN73_INTERNAL_b2f1931f_37_flash_fwd_hdimdiff_e4m3_split_sm90_cu_a6473388_36814cuda3std3__45__cpo5beginE - _ZN73_INTERNAL_b2f1931f_37_flash_fwd_hdimdiff_e4m3_split_sm90_cu_a6473388_36814cuda3std6ranges3__45__cpo9iter_moveE)
_ZN73_INTERNAL_b2f1931f_37_flash_fwd_hdimdiff_e4m3_split_sm90_cu_a6473388_36814cuda3std6ranges3__45__cpo9iter_moveE:
	.zero		1
	.type		_ZN73_INTERNAL_b2f1931f_37_flash_fwd_hdimdiff_e4m3_split_sm90_cu_a6473388_36814cuda3std3__45__cpo5beginE,@object
	.size		_ZN73_INTERNAL_b2f1931f_37_flash_fwd_hdimdiff_e4m3_split_sm90_cu_a6473388_36814cuda3std3__45__cpo5beginE,(_ZN73_INTERNAL_b2f1931f_37_flash_fwd_hdimdiff_e4m3_split_sm90_cu_a6473388_36814cuda3std3__475_GLOBAL__N__b2f1931f_37_flash_fwd_hdimdiff_e4m3_split_sm90_cu_a6473388_36816ignoreE - _ZN73_INTERNAL_b2f1931f_37_flash_fwd_hdimdiff_e4m3_split_sm90_cu_a6473388_36814cuda3std3__45__cpo5beginE)
_ZN73_INTERNAL_b2f1931f_37_flash_fwd_hdimdiff_e4m3_split_sm90_cu_a6473388_36814cuda3std3__45__cpo5beginE:
	.zero		1
	.type		_ZN73_INTERNAL_b2f1931f_37_flash_fwd_hdimdiff_e4m3_split_sm90_cu_a6473388_36814cuda3std3__475_GLOBAL__N__b2f1931f_37_flash_fwd_hdimdiff_e4m3_split_sm90_cu_a6473388_36816ignoreE,@object
	.size		_ZN73_INTERNAL_b2f1931f_37_flash_fwd_hdimdiff_e4m3_split_sm90_cu_a6473388_36814cuda3std3__475_GLOBAL__N__b2f1931f_37_flash_fwd_hdimdiff_e4m3_split_sm90_cu_a6473388_36816ignoreE,(_ZN73_INTERNAL_b2f1931f_37_flash_fwd_hdimdiff_e4m3_split_sm90_cu_a6473388_36814cute7productE - _ZN73_INTERNAL_b2f1931f_37_flash_fwd_hdimdiff_e4m3_split_sm90_cu_a6473388_36814cuda3std3__475_GLOBAL__N__b2f1931f_37_flash_fwd_hdimdiff_e4m3_split_sm90_cu_a6473388_36816ignoreE)
_ZN73_INTERNAL_b2f1931f_37_flash_fwd_hdimdiff_e4m3_split_sm90_cu_a6473388_36814cuda3std3__475_GLOBAL__N__b2f1931f_37_flash_fwd_hdimdiff_e4m3_split_sm90_cu_a6473388_36816ignoreE:
	.zero		1
	.type		_ZN73_INTERNAL_b2f1931f_37_flash_fwd_hdimdiff_e4m3_split_sm90_cu_a6473388_36814cute7productE,@object
	.size		_ZN73_INTERNAL_b2f1931f_37_flash_fwd_hdimdiff_e4m3_split_sm90_cu_a6473388_36814cute7productE,(_ZN73_INTERNAL_b2f1931f_37_flash_fwd_hdimdiff_e4m3_split_sm90_cu_a6473388_36814cuda3std3__45__cpo3endE - _ZN73_INTERNAL_b2f1931f_37_flash_fwd_hdimdiff_e4m3_split_sm90_cu_a6473388_36814cute7productE)
_ZN73_INTERNAL_b2f1931f_37_flash_fwd_hdimdiff_e4m3_split_sm90_cu_a6473388_36814cute7productE:
	.zero		1
	.type		_ZN73_INTERNAL_b2f1931f_37_flash_fwd_hdimdiff_e4m3_split_sm90_cu_a6473388_36814cuda3std3__45__cpo3endE,@object
	.size		_ZN73_INTERNAL_b2f1931f_37_flash_fwd_hdimdiff_e4m3_split_sm90_cu_a6473388_36814cuda3std3__45__cpo3endE,(_ZN73_INTERNAL_b2f1931f_37_flash_fwd_hdimdiff_e4m3_split_sm90_cu_a6473388_36814cuda3std3__419piecewise_constructE - _ZN73_INTERNAL_b2f1931f_37_flash_fwd_hdimdiff_e4m3_split_sm90_cu_a6473388_36814cuda3std3__45__cpo3endE)
_ZN73_INTERNAL_b2f1931f_37_flash_fwd_hdimdiff_e4m3_split_sm90_cu_a6473388_36814cuda3std3__45__cpo3endE:
	.zero		1
	.type		_ZN73_INTERNAL_b2f1931f_37_flash_fwd_hdimdiff_e4m3_split_sm90_cu_a6473388_36814cuda3std3__419piecewise_constructE,@object
	.size		_ZN73_INTERNAL_b2f1931f_37_flash_fwd_hdimdiff_e4m3_split_sm90_cu_a6473388_36814cuda3std3__419piecewise_constructE,(_ZN73_INTERNAL_b2f1931f_37_flash_fwd_hdimdiff_e4m3_split_sm90_cu_a6473388_36814cuda3std3__45__cpo4cendE - _ZN73_INTERNAL_b2f1931f_37_flash_fwd_hdimdiff_e4m3_split_sm90_cu_a6473388_36814cuda3std3__419piecewise_constructE)
_ZN73_INTERNAL_b2f1931f_37_flash_fwd_hdimdiff_e4m3_split_sm90_cu_a6473388_36814cuda3std3__419piecewise_constructE:
	.zero		1
	.type		_ZN73_INTERNAL_b2f1931f_37_flash_fwd_hdimdiff_e4m3_split_sm90_cu_a6473388_36814cuda3std3__45__cpo4cendE,@object
	.size		_ZN73_INTERNAL_b2f1931f_37_flash_fwd_hdimdiff_e4m3_split_sm90_cu_a6473388_36814cuda3std3__45__cpo4cendE,(_ZN73_INTERNAL_b2f1931f_37_flash_fwd_hdimdiff_e4m3_split_sm90_cu_a6473388_36814cuda3std6ranges3__45__cpo4swapE - _ZN73_INTERNAL_b2f1931f_37_flash_fwd_hdimdiff_e4m3_split_sm90_cu_a6473388_36814cuda3std3__45__cpo4cendE)
_ZN73_INTERNAL_b2f1931f_37_flash_fwd_hdimdiff_e4m3_split_sm90_cu_a6473388_36814cuda3std3__45__cpo4cendE:
	.zero		1
	.type		_ZN73_INTERNAL_b2f1931f_37_flash_fwd_hdimdiff_e4m3_split_sm90_cu_a6473388_36814cuda3std6ranges3__45__cpo4swapE,@object
	.size		_ZN73_INTERNAL_b2f1931f_37_flash_fwd_hdimdiff_e4m3_split_sm90_cu_a6473388_36814cuda3std6ranges3__45__cpo4swapE,(.L_15 - _ZN73_INTERNAL_b2f1931f_37_flash_fwd_hdimdiff_e4m3_split_sm90_cu_a6473388_36814cuda3std6ranges3__45__cpo4swapE)
_ZN73_INTERNAL_b2f1931f_37_flash_fwd_hdimdiff_e4m3_split_sm90_cu_a6473388_36814cuda3std6ranges3__45__cpo4swapE:
	.zero		1
.L_15:


//--------------------- .nv.shared._ZN7cutlass13device_kernelIN5flash11enable_sm90INS1_16FlashAttnFwdSm90INS1_25CollectiveMainloopFwdSm90ILi2EN4cute5tupleIJNS5_1CILi1EEES8_S8_EEENS6_IJNS7_ILi128EEENS7_ILi160EEENS7_ILi192EEEEEELi128ENS_12float_e4m3_tEfNS_4arch4Sm90ELb0ELb0ELb0ELb1ELb0ELb0ELb0ELb1ELb1ELb1ELb1ELb0EEENS1_21CollectiveEpilogueFwdINS6_IJSA_SA_SB_EEES9_NS_10bfloat16_tESG_Li256ELb1ELb1ELb1ELb1EEENS1_36VarlenDynamicPersistentTileSchedulerILi128ELi160ELi256ELi128ELb1ELb1ELb1ELb0ELb1ELb1EEEEEEEEEvNT_6ParamsE --------------------------
	.section	.nv.shared._ZN7cutlass13device_kernelIN5flash11enable_sm90INS1_16FlashAttnFwdSm90INS1_25CollectiveMainloopFwdSm90ILi2EN4cute5tupleIJNS5_1CILi1EEES8_S8_EEENS6_IJNS7_ILi128EEENS7_ILi160EEENS7_ILi192EEEEEELi128ENS_12float_e4m3_tEfNS_4arch4Sm90ELb0ELb0ELb0ELb1ELb0ELb0ELb0ELb1ELb1ELb1ELb1ELb0EEENS1_21CollectiveEpilogueFwdINS6_IJSA_SA_SB_EEES9_NS_10bfloat16_tESG_Li256ELb1ELb1ELb1ELb1EEENS1_36VarlenDynamicPersistentTileSchedulerILi128ELi160ELi256ELi128ELb1ELb1ELb1ELb0ELb1ELb1EEEEEEEEEvNT_6ParamsE,"aw",@nobits
	.sectionflags	@""
	.align	16
	.zero		1024


//--------------------- .nv.shared._ZN7cutlass13device_kernelIN5flash11enable_sm90INS1_16FlashAttnFwdSm90INS1_25CollectiveMainloopFwdSm90ILi2EN4cute5tupleIJNS5_1CILi1EEES8_S8_EEENS6_IJNS7_ILi128EEENS7_ILi160EEENS7_ILi192EEEEEELi128ENS_12float_e4m3_tEfNS_4arch4Sm90ELb0ELb0ELb0ELb1ELb0ELb1ELb0ELb1ELb1ELb1ELb1ELb0EEENS1_21CollectiveEpilogueFwdINS6_IJSA_SA_SB_EEES9_NS_10bfloat16_tESG_Li256ELb1ELb1ELb1ELb1EEENS1_36VarlenDynamicPersistentTileSchedulerILi128ELi160ELi256ELi128ELb1ELb1ELb1ELb0ELb1ELb1EEEEEEEEEvNT_6ParamsE --------------------------
	.section	.nv.shared._ZN7cutlass13device_kernelIN5flash11enable_sm90INS1_16FlashAttnFwdSm90INS1_25CollectiveMainloopFwdSm90ILi2EN4cute5tupleIJNS5_1CILi1EEES8_S8_EEENS6_IJNS7_ILi128EEENS7_ILi160EEENS7_ILi192EEEEEELi128ENS_12float_e4m3_tEfNS_4arch4Sm90ELb0ELb0ELb0ELb1ELb0ELb1ELb0ELb1ELb1ELb1ELb1ELb0EEENS1_21CollectiveEpilogueFwdINS6_IJSA_SA_SB_EEES9_NS_10bfloat16_tESG_Li256ELb1ELb1ELb1ELb1EEENS1_36VarlenDynamicPersistentTileSchedulerILi128ELi160ELi256ELi128ELb1ELb1ELb1ELb0ELb1ELb1EEEEEEEEEvNT_6ParamsE,"aw",@nobits
	.sectionflags	@""
	.align	16
	.zero		1024


//--------------------- .nv.shared._ZN7cutlass13device_kernelIN5flash11enable_sm90INS1_16FlashAttnFwdSm90INS1_25CollectiveMainloopFwdSm90ILi2EN4cute5tupleIJNS5_1CILi1EEES8_S8_EEENS6_IJNS7_ILi128EEENS7_ILi160EEENS7_ILi192EEEEEELi128ENS_12float_e4m3_tEfNS_4arch4Sm90ELb0ELb1ELb0ELb0ELb0ELb0ELb0ELb1ELb1ELb1ELb1ELb0EEENS1_21CollectiveEpilogueFwdINS6_IJSA_SA_SB_EEES9_NS_10bfloat16_tESG_Li256ELb0ELb1ELb1ELb1EEENS1_19SingleTileSchedulerILb0ELb1ELb1ELi128EEEEEEEEEvNT_6ParamsE --------------------------
	.section	.nv.shared._ZN7cutlass13device_kernelIN5flash11enable_sm90INS1_16FlashAttnFwdSm90INS1_25CollectiveMainloopFwdSm90ILi2EN4cute5tupleIJNS5_1CILi1EEES8_S8_EEENS6_IJNS7_ILi128EEENS7_ILi160EEENS7_ILi192EEEEEELi128ENS_12float_e4m3_tEfNS_4arch4Sm90ELb0ELb1ELb0ELb0ELb0ELb0ELb0ELb1ELb1ELb1ELb1ELb0EEENS1_21CollectiveEpilogueFwdINS6_IJSA_SA_SB_EEES9_NS_10bfloat16_tESG_Li256ELb0ELb1ELb1ELb1EEENS1_19SingleTileSchedulerILb0ELb1ELb1ELi128EEEEEEEEEvNT_6ParamsE,"aw",@nobits
	.sectionflags	@""
	.align	16
	.zero		1024


//--------------------- .nv.shared._ZN7cutlass13device_kernelIN5flash11enable_sm90INS1_16FlashAttnFwdSm90INS1_25CollectiveMainloopFwdSm90ILi2EN4cute5tupleIJNS5_1CILi1EEES8_S8_EEENS6_IJNS7_ILi128EEENS7_ILi160EEENS7_ILi192EEEEEELi128ENS_12float_e4m3_tEfNS_4arch4Sm90ELb0ELb1ELb0ELb1ELb0ELb0ELb0ELb1ELb1ELb1ELb1ELb0EEENS1_21CollectiveEpilogueFwdINS6_IJSA_SA_SB_EEES9_NS_10bfloat16_tESG_Li256ELb1ELb1ELb1ELb1EEENS1_36VarlenDynamicPersistentTileSchedulerILi128ELi160ELi256ELi128ELb1ELb1ELb1ELb1ELb0ELb1EEEEEEEEEvNT_6ParamsE --------------------------
	.section	.nv.shared._ZN7cutlass13device_kernelIN5flash11enable_sm90INS1_16FlashAttnFwdSm90INS1_25CollectiveMainloopFwdSm90ILi2EN4cute5tupleIJNS5_1CILi1EEES8_S8_EEENS6_IJNS7_ILi128EEENS7_ILi160EEENS7_ILi192EEEEEELi128ENS_12float_e4m3_tEfNS_4arch4Sm90ELb0ELb1ELb0ELb1ELb0ELb0ELb0ELb1ELb1ELb1ELb1ELb0EEENS1_21CollectiveEpilogueFwdINS6_IJSA_SA_SB_EEES9_NS_10bfloat16_tESG_Li256ELb1ELb1ELb1ELb1EEENS1_36VarlenDynamicPersistentTileSchedulerILi128ELi160ELi256ELi128ELb1ELb1ELb1ELb1ELb0ELb1EEEEEEEEEvNT_6ParamsE,"aw",@nobits
	.sectionflags	@""
	.align	16
	.zero		1024


//--------------------- .nv.shared._ZN7cutlass13device_kernelIN5flash11enable_sm90INS1_16FlashAttnFwdSm90INS1_25CollectiveMainloopFwdSm90ILi2EN4cute5tupleIJNS5_1CILi1EEES8_S8_EEENS6_IJNS7_ILi128EEENS7_ILi160EEENS7_ILi192EEEEEELi128ENS_12float_e4m3_tEfNS_4arch4Sm90ELb0ELb1ELb0ELb1ELb0ELb1ELb0ELb1ELb1ELb1ELb1ELb0EEENS1_21CollectiveEpilogueFwdINS6_IJSA_SA_SB_EEES9_NS_10bfloat16_tESG_Li256ELb1ELb1ELb1ELb1EEENS1_36VarlenDynamicPersistentTileSchedulerILi128ELi160ELi256ELi128ELb1ELb1ELb1ELb1ELb0ELb1EEEEEEEEEvNT_6ParamsE --------------------------
	.section	.nv.shared._ZN7cutlass13device_kernelIN5flash11enable_sm90INS1_16FlashAttnFwdSm90INS1_25CollectiveMainloopFwdSm90ILi2EN4cute5tupleIJNS5_1CILi1EEES8_S8_EEENS6_IJNS7_ILi128EEENS7_ILi160EEENS7_ILi192EEEEEELi128ENS_12float_e4m3_tEfNS_4arch4Sm90ELb0ELb1ELb0ELb1ELb0ELb1ELb0ELb1ELb1ELb1ELb1ELb0EEENS1_21CollectiveEpilogueFwdINS6_IJSA_SA_SB_EEES9_NS_10bfloat16_tESG_Li256ELb1ELb1ELb1ELb1EEENS1_36VarlenDynamicPersistentTileSchedulerILi128ELi160ELi256ELi128ELb1ELb1ELb1ELb1ELb0ELb1EEEEEEEEEvNT_6ParamsE,"aw",@nobits
	.sectionflags	@""
	.align	16
	.zero		1024


//--------------------- .nv.shared._ZN7cutlass13device_kernelIN5flash11enable_sm90INS1_16FlashAttnFwdSm90INS1_25CollectiveMainloopFwdSm90ILi2EN4cute5tupleIJNS5_1CILi1EEES8_S8_EEENS6_IJNS7_ILi128EEENS7_ILi160EEENS7_ILi192EEEEEELi128ENS_12float_e4m3_tEfNS_4arch4Sm90ELb1ELb0ELb0ELb0ELb0ELb0ELb0ELb1ELb1ELb1ELb1ELb0EEENS1_21CollectiveEpilogueFwdINS6_IJSA_SA_SB_EEES9_NS_10bfloat16_tESG_Li256ELb0ELb1ELb1ELb1EEENS1_19SingleTileSchedulerILb0ELb1ELb1ELi128EEEEEEEEEvNT_6ParamsE --------------------------
	.section	.nv.shared._ZN7cutlass13device_kernelIN5flash11enable_sm90INS1_16FlashAttnFwdSm90INS1_25CollectiveMainloopFwdSm90ILi2EN4cute5tupleIJNS5_1CILi1EEES8_S8_EEENS6_IJNS7_ILi128EEENS7_ILi160EEENS7_ILi192EEEEEELi128ENS_12float_e4m3_tEfNS_4arch4Sm90ELb1ELb0ELb0ELb0ELb0ELb0ELb0ELb1ELb1ELb1ELb1ELb0EEENS1_21CollectiveEpilogueFwdINS6_IJSA_SA_SB_EEES9_NS_10bfloat16_tESG_Li256ELb0ELb1ELb1ELb1EEENS1_19SingleTileSchedulerILb0ELb1ELb1ELi128EEEEEEEEEvNT_6ParamsE,"aw",@nobits
	.sectionflags	@""
	.align	16
	.zero		1024


//--------------------- .nv.shared._ZN7cutlass13device_kernelIN5flash11enable_sm90INS1_16FlashAttnFwdSm90INS1_25CollectiveMainloopFwdSm90ILi2EN4cute5tupleIJNS5_1CILi1EEES8_S8_EEENS6_IJNS7_ILi128EEENS7_ILi160EEENS7_ILi192EEEEEELi128ENS_12float_e4m3_tEfNS_4arch4Sm90ELb1ELb0ELb0ELb1ELb0ELb0ELb0ELb1ELb1ELb1ELb1ELb0EEENS1_21CollectiveEpilogueFwdINS6_IJSA_SA_SB_EEES9_NS_10bfloat16_tESG_Li256ELb1ELb1ELb1ELb1EEENS1_36VarlenDynamicPersistentTileSchedulerILi128ELi160ELi256ELi128ELb1ELb1ELb1ELb1ELb1ELb1EEEEEEEEEvNT_6ParamsE --------------------------
	.section	.nv.shared._ZN7cutlass13device_kernelIN5flash11enable_sm90INS1_16FlashAttnFwdSm90INS1_25CollectiveMainloopFwdSm90ILi2EN4cute5tupleIJNS5_1CILi1EEES8_S8_EEENS6_IJNS7_ILi128EEENS7_ILi160EEENS7_ILi192EEEEEELi128ENS_12float_e4m3_tEfNS_4arch4Sm90ELb1ELb0ELb0ELb1ELb0ELb0ELb0ELb1ELb1ELb1ELb1ELb0EEENS1_21CollectiveEpilogueFwdINS6_IJSA_SA_SB_EEES9_NS_10bfloat16_tESG_Li256ELb1ELb1ELb1ELb1EEENS1_36VarlenDynamicPersistentTileSchedulerILi128ELi160ELi256ELi128ELb1ELb1ELb1ELb1ELb1ELb1EEEEEEEEEvNT_6ParamsE,"aw",@nobits
	.sectionflags	@""
	.align	16
	.zero		1024


//--------------------- .nv.shared._ZN7cutlass13device_kernelIN5flash11enable_sm90INS1_16FlashAttnFwdSm90INS1_25CollectiveMainloopFwdSm90ILi2EN4cute5tupleIJNS5_1CILi1EEES8_S8_EEENS6_IJNS7_ILi128EEENS7_ILi160EEENS7_ILi192EEEEEELi128ENS_12float_e4m3_tEfNS_4arch4Sm90ELb1ELb0ELb0ELb1ELb0ELb1ELb0ELb1ELb1ELb1ELb1ELb0EEENS1_21CollectiveEpilogueFwdINS6_IJSA_SA_SB_EEES9_NS_10bfloat16_tESG_Li256ELb1ELb1ELb1ELb1EEENS1_36VarlenDynamicPersistentTileSchedulerILi128ELi160ELi256ELi128ELb1ELb1ELb1ELb1ELb1ELb1EEEEEEEEEvNT_6ParamsE --------------------------
	.section	.nv.shared._ZN7cutlass13device_kernelIN5flash11enable_sm90INS1_16FlashAttnFwdSm90INS1_25CollectiveMainloopFwdSm90ILi2EN4cute5tupleIJNS5_1CILi1EEES8_S8_EEENS6_IJNS7_ILi128EEENS7_ILi160EEENS7_ILi192EEEEEELi128ENS_12float_e4m3_tEfNS_4arch4Sm90ELb1ELb0ELb0ELb1ELb0ELb1ELb0ELb1ELb1ELb1ELb1ELb0EEENS1_21CollectiveEpilogueFwdINS6_IJSA_SA_SB_EEES9_NS_10bfloat16_tESG_Li256ELb1ELb1ELb1ELb1EEENS1_36VarlenDynamicPersistentTileSchedulerILi128ELi160ELi256ELi128ELb1ELb1ELb1ELb1ELb1ELb1EEEEEEEEEvNT_6ParamsE,"aw",@nobits
	.sectionflags	@""
	.align	16
	.zero		1024


//--------------------- .nv.constant0._ZN7cutlass13device_kernelIN5flash11enable_sm90INS1_16FlashAttnFwdSm90INS1_25CollectiveMainloopFwdSm90ILi2EN4cute5tupleIJNS5_1CILi1EEES8_S8_EEENS6_IJNS7_ILi128EEENS7_ILi160EEENS7_ILi192EEEEEELi128ENS_12float_e4m3_tEfNS_4arch4Sm90ELb0ELb0ELb0ELb0ELb0ELb0ELb0ELb1ELb1ELb1ELb1ELb0EEENS1_21CollectiveEpilogueFwdINS6_IJSA_SA_SB_EEES9_NS_10bfloat16_tESG_Li256ELb0ELb1ELb1ELb1EEENS1_19SingleTileSchedulerILb0ELb1ELb1ELi128EEEEEEEEEvNT_6ParamsE --------------------------
	.section	.nv.constant0._ZN7cutlass13device_kernelIN5flash11enable_sm90INS1_16FlashAttnFwdSm90INS1_25CollectiveMainloopFwdSm90ILi2EN4cute5tupleIJNS5_1CILi1EEES8_S8_EEENS6_IJNS7_ILi128EEENS7_ILi160EEENS7_ILi192EEEEEELi128ENS_12float_e4m3_tEfNS_4arch4Sm90ELb0ELb0ELb0ELb0ELb0ELb0ELb0ELb1ELb1ELb1ELb1ELb0EEENS1_21CollectiveEpilogueFwdINS6_IJSA_SA_SB_EEES9_NS_10bfloat16_tESG_Li256ELb0ELb1ELb1ELb1EEENS1_19SingleTileSchedulerILb0ELb1ELb1ELi128EEEEEEEEEvNT_6ParamsE,"a",@progbits
	.sectionflags	@""
	.align	4
.nv.constant0._ZN7cutlass13device_kernelIN5flash11enable_sm90INS1_16FlashAttnFwdSm90INS1_25CollectiveMainloopFwdSm90ILi2EN4cute5tupleIJNS5_1CILi1EEES8_S8_EEENS6_IJNS7_ILi128EEENS7_ILi160EEENS7_ILi192EEEEEELi128ENS_12float_e4m3_tEfNS_4arch4Sm90ELb0ELb0ELb0ELb0ELb0ELb0ELb0ELb1ELb1ELb1ELb1ELb0EEENS1_21CollectiveEpilogueFwdINS6_IJSA_SA_SB_EEES9_NS_10bfloat16_tESG_Li256ELb0ELb1ELb1ELb1EEENS1_19SingleTileSchedulerILb0ELb1ELb1ELi128EEEEEEEEEvNT_6ParamsE:
	.zero		3200


//--------------------- .nv.constant0._ZN7cutlass13device_kernelIN5flash11enable_sm90INS1_16FlashAttnFwdSm90INS1_25CollectiveMainloopFwdSm90ILi2EN4cute5tupleIJNS5_1CILi1EEES8_S8_EEENS6_IJNS7_ILi128EEENS7_ILi160EEENS7_ILi192EEEEEELi128ENS_12float_e4m3_tEfNS_4arch4Sm90ELb0ELb0ELb0ELb1ELb0ELb0ELb0ELb1ELb1ELb1ELb1ELb0EEENS1_21CollectiveEpilogueFwdINS6_IJSA_SA_SB_EEES9_NS_10bfloat16_tESG_Li256ELb1ELb1ELb1ELb1EEENS1_36VarlenDynamicPersistentTileSchedulerILi128ELi160ELi256ELi128ELb1ELb1ELb1ELb0ELb1ELb1EEEEEEEEEvNT_6ParamsE --------------------------
	.section	.nv.constant0._ZN7cutlass13device_kernelIN5flash11enable_sm90INS1_16FlashAttnFwdSm90INS1_25CollectiveMainloopFwdSm90ILi2EN4cute5tupleIJNS5_1CILi1EEES8_S8_EEENS6_IJNS7_ILi128EEENS7_ILi160EEENS7_ILi192EEEEEELi128ENS_12float_e4m3_tEfNS_4arch4Sm90ELb0ELb0ELb0ELb1ELb0ELb0ELb0ELb1ELb1ELb1ELb1ELb0EEENS1_21CollectiveEpilogueFwdINS6_IJSA_SA_SB_EEES9_NS_10bfloat16_tESG_Li256ELb1ELb1ELb1ELb1EEENS1_36VarlenDynamicPersistentTileSchedulerILi128ELi160ELi256ELi128ELb1ELb1ELb1ELb0ELb1ELb1EEEEEEEEEvNT_6ParamsE,"a",@progbits
	.sectionflags	@""
	.align	4
.nv.constant0._ZN7cutlass13device_kernelIN5flash11enable_sm90INS1_16FlashAttnFwdSm90INS1_25CollectiveMainloopFwdSm90ILi2EN4cute5tupleIJNS5_1CILi1EEES8_S8_EEENS6_IJNS7_ILi128EEENS7_ILi160EEENS7_ILi192EEEEEELi128ENS_12float_e4m3_tEfNS_4arch4Sm90ELb0ELb0ELb0ELb1ELb0ELb0ELb0ELb1ELb1ELb1ELb1ELb0EEENS1_21CollectiveEpilogueFwdINS6_IJSA_SA_SB_EEES9_NS_10bfloat16_tESG_Li256ELb1ELb1ELb1ELb1EEENS1_36VarlenDynamicPersistentTileSchedulerILi128ELi160ELi256ELi128ELb1ELb1ELb1ELb0ELb1ELb1EEEEEEEEEvNT_6ParamsE:
	.zero		3328


//--------------------- .nv.constant0._ZN7cutlass13device_kernelIN5flash11enable_sm90INS1_16FlashAttnFwdSm90INS1_25CollectiveMainloopFwdSm90ILi2EN4cute5tupleIJNS5_1CILi1EEES8_S8_EEENS6_IJNS7_ILi128EEENS7_ILi160EEENS7_ILi192EEEEEELi128ENS_12float_e4m3_tEfNS_4arch4Sm90ELb0ELb0ELb0ELb1ELb0ELb1ELb0ELb1ELb1ELb1ELb1ELb0EEENS1_21CollectiveEpilogueFwdINS6_IJSA_SA_SB_EEES9_NS_10bfloat16_tESG_Li256ELb1ELb1ELb1ELb1EEENS1_36VarlenDynamicPersistentTileSchedulerILi128ELi160ELi256ELi128ELb1ELb1ELb1ELb0ELb1ELb1EEEEEEEEEvNT_6ParamsE --------------------------
	.section	.nv.constant0._ZN7cutlass13device_kernelIN5flash11enable_sm90INS1_16FlashAttnFwdSm90INS1_25CollectiveMainloopFwdSm90ILi2EN4cute5tupleIJNS5_1CILi1EEES8_S8_EEENS6_IJNS7_ILi128EEENS7_ILi160EEENS7_ILi192EEEEEELi128ENS_12float_e4m3_tEfNS_4arch4Sm90ELb0ELb0ELb0ELb1ELb0ELb1ELb0ELb1ELb1ELb1ELb1ELb0EEENS1_21CollectiveEpilogueFwdINS6_IJSA_SA_SB_EEES9_NS_10bfloat16_tESG_Li256ELb1ELb1ELb1ELb1EEENS1_36VarlenDynamicPersistentTileSchedulerILi128ELi160ELi256ELi128ELb1ELb1ELb1ELb0ELb1ELb1EEEEEEEEEvNT_6ParamsE,"a",@progbits
	.sectionflags	@""
	.align	4
.nv.constant0._ZN7cutlass13device_kernelIN5flash11enable_sm90INS1_16FlashAttnFwdSm90INS1_25CollectiveMainloopFwdSm90ILi2EN4cute5tupleIJNS5_1CILi1EEES8_S8_EEENS6_IJNS7_ILi128EEENS7_ILi160EEENS7_ILi192EEEEEELi128ENS_12float_e4m3_tEfNS_4arch4Sm90ELb0ELb0ELb0ELb1ELb0ELb1ELb0ELb1ELb1ELb1ELb1ELb0EEENS1_21CollectiveEpilogueFwdINS6_IJSA_SA_SB_EEES9_NS_10bfloat16_tESG_Li256ELb1ELb1ELb1ELb1EEENS1_36VarlenDynamicPersistentTileSchedulerILi128ELi160ELi256ELi128ELb1ELb1ELb1ELb0ELb1ELb1EEEEEEEEEvNT_6ParamsE:
	.zero		3328


//--------------------- .nv.constant0._ZN7cutlass13device_kernelIN5flash11enable_sm90INS1_16FlashAttnFwdSm90INS1_25CollectiveMainloopFwdSm90ILi2EN4cute5tupleIJNS5_1CILi1EEES8_S8_EEENS6_IJNS7_ILi128EEENS7_ILi160EEENS7_ILi192EEEEEELi128ENS_12float_e4m3_tEfNS_4arch4Sm90ELb0ELb1ELb0ELb0ELb0ELb0ELb0ELb1ELb1ELb1ELb1ELb0EEENS1_21CollectiveEpilogueFwdINS6_IJSA_SA_SB_EEES9_NS_10bfloat16_tESG_Li256ELb0ELb1ELb1ELb1EEENS1_19SingleTileSchedulerILb0ELb1ELb1ELi128EEEEEEEEEvNT_6ParamsE --------------------------
	.section	.nv.constant0._ZN7cutlass13device_kernelIN5flash11enable_sm90INS1_16FlashAttnFwdSm90INS1_25CollectiveMainloopFwdSm90ILi2EN4cute5tupleIJNS5_1CILi1EEES8_S8_EEENS6_IJNS7_ILi128EEENS7_ILi160EEENS7_ILi192EEEEEELi128ENS_12float_e4m3_tEfNS_4arch4Sm90ELb0ELb1ELb0ELb0ELb0ELb0ELb0ELb1ELb1ELb1ELb1ELb0EEENS1_21CollectiveEpilogueFwdINS6_IJSA_SA_SB_EEES9_NS_10bfloat16_tESG_Li256ELb0ELb1ELb1ELb1EEENS1_19SingleTileSchedulerILb0ELb1ELb1ELi128EEEEEEEEEvNT_6ParamsE,"a",@progbits
	.sectionflags	@""
	.align	4
.nv.constant0._ZN7cutlass13device_kernelIN5flash11enable_sm90INS1_16FlashAttnFwdSm90INS1_25CollectiveMainloopFwdSm90ILi2EN4cute5tupleIJNS5_1CILi1EEES8_S8_EEENS6_IJNS7_ILi128EEENS7_ILi160EEENS7_ILi192EEEEEELi128ENS_12float_e4m3_tEfNS_4arch4Sm90ELb0ELb1ELb0ELb0ELb0ELb0ELb0ELb1ELb1ELb1ELb1ELb0EEENS1_21CollectiveEpilogueFwdINS6_IJSA_SA_SB_EEES9_NS_10bfloat16_tESG_Li256ELb0ELb1ELb1ELb1EEENS1_19SingleTileSchedulerILb0ELb1ELb1ELi128EEEEEEEEEvNT_6ParamsE:
	.zero		3200


//--------------------- .nv.constant0._ZN7cutlass13device_kernelIN5flash11enable_sm90INS1_16FlashAttnFwdSm90INS1_25CollectiveMainloopFwdSm90ILi2EN4cute5tupleIJNS5_1CILi1EEES8_S8_EEENS6_IJNS7_ILi128EEENS7_ILi160EEENS7_ILi192EEEEEELi128ENS_12float_e4m3_tEfNS_4arch4Sm90ELb0ELb1ELb0ELb1ELb0ELb0ELb0ELb1ELb1ELb1ELb1ELb0EEENS1_21CollectiveEpilogueFwdINS6_IJSA_SA_SB_EEES9_NS_10bfloat16_tESG_Li256ELb1ELb1ELb1ELb1EEENS1_36VarlenDynamicPersistentTileSchedulerILi128ELi160ELi256ELi128ELb1ELb1ELb1ELb1ELb0ELb1EEEEEEEEEvNT_6ParamsE --------------------------
	.section	.nv.constant0._ZN7cutlass13device_kernelIN5flash11enable_sm90INS1_16FlashAttnFwdSm90INS1_25CollectiveMainloopFwdSm90ILi2EN4cute5tupleIJNS5_1CILi1EEES8_S8_EEENS6_IJNS7_ILi128EEENS7_ILi160EEENS7_ILi192EEEEEELi128ENS_12float_e4m3_tEfNS_4arch4Sm90ELb0ELb1ELb0ELb1ELb0ELb0ELb0ELb1ELb1ELb1ELb1ELb0EEENS1_21CollectiveEpilogueFwdINS6_IJSA_SA_SB_EEES9_NS_10bfloat16_tESG_Li256ELb1ELb1ELb1ELb1EEENS1_36VarlenDynamicPersistentTileSchedulerILi128ELi160ELi256ELi128ELb1ELb1ELb1ELb1ELb0ELb1EEEEEEEEEvNT_6ParamsE,"a",@progbits
	.sectionflags	@""
	.align	4
.nv.constant0._ZN7cutlass13device_kernelIN5flash11enable_sm90INS1_16FlashAttnFwdSm90INS1_25CollectiveMainloopFwdSm90ILi2EN4cute5tupleIJNS5_1CILi1EEES8_S8_EEENS6_IJNS7_ILi128EEENS7_ILi160EEENS7_ILi192EEEEEELi128ENS_12float_e4m3_tEfNS_4arch4Sm90ELb0ELb1ELb0ELb1ELb0ELb0ELb0ELb1ELb1ELb1ELb1ELb0EEENS1_21CollectiveEpilogueFwdINS6_IJSA_SA_SB_EEES9_NS_10bfloat16_tESG_Li256ELb1ELb1ELb1ELb1EEENS1_36VarlenDynamicPersistentTileSchedulerILi128ELi160ELi256ELi128ELb1ELb1ELb1ELb1ELb0ELb1EEEEEEEEEvNT_6ParamsE:
	.zero		3328


//--------------------- .nv.constant0._ZN7cutlass13device_kernelIN5flash11enable_sm90INS1_16FlashAttnFwdSm90INS1_25CollectiveMainloopFwdSm90ILi2EN4cute5tupleIJNS5_1CILi1EEES8_S8_EEENS6_IJNS7_ILi128EEENS7_ILi160EEENS7_ILi192EEEEEELi128ENS_12float_e4m3_tEfNS_4arch4Sm90ELb0ELb1ELb0ELb1ELb0ELb1ELb0ELb1ELb1ELb1ELb1ELb0EEENS1_21CollectiveEpilogueFwdINS6_IJSA_SA_SB_EEES9_NS_10bfloat16_tESG_Li256ELb1ELb1ELb1ELb1EEENS1_36VarlenDynamicPersistentTileSchedulerILi128ELi160ELi256ELi128ELb1ELb1ELb1ELb1ELb0ELb1EEEEEEEEEvNT_6ParamsE --------------------------
	.section	.nv.constant0._ZN7cutlass13device_kernelIN5flash11enable_sm90INS1_16FlashAttnFwdSm90INS1_25CollectiveMainloopFwdSm90ILi2EN4cute5tupleIJNS5_1CILi1EEES8_S8_EEENS6_IJNS7_ILi128EEENS7_ILi160EEENS7_ILi192EEEEEELi128ENS_12float_e4m3_tEfNS_4arch4Sm90ELb0ELb1ELb0ELb1ELb0ELb1ELb0ELb1ELb1ELb1ELb1ELb0EEENS1_21CollectiveEpilogueFwdINS6_IJSA_SA_SB_EEES9_NS_10bfloat16_tESG_Li256ELb1ELb1ELb1ELb1EEENS1_36VarlenDynamicPersistentTileSchedulerILi128ELi160ELi256ELi128ELb1ELb1ELb1ELb1ELb0ELb1EEEEEEEEEvNT_6ParamsE,"a",@progbits
	.sectionflags	@""
	.align	4
.nv.constant0._ZN7cutlass13device_kernelIN5flash11enable_sm90INS1_16FlashAttnFwdSm90INS1_25CollectiveMainloopFwdSm90ILi2EN4cute5tupleIJNS5_1CILi1EEES8_S8_EEENS6_IJNS7_ILi128EEENS7_ILi160EEENS7_ILi192EEEEEELi128ENS_12float_e4m3_tEfNS_4arch4Sm90ELb0ELb1ELb0ELb1ELb0ELb1ELb0ELb1ELb1ELb1ELb1ELb0EEENS1_21CollectiveEpilogueFwdINS6_IJSA_SA_SB_EEES9_NS_10bfloat16_tESG_Li256ELb1ELb1ELb1ELb1EEENS1_36VarlenDynamicPersistentTileSchedulerILi128ELi160ELi256ELi128ELb1ELb1ELb1ELb1ELb0ELb1EEEEEEEEEvNT_6ParamsE:
	.zero		3328


//--------------------- .nv.constant0._ZN7cutlass13device_kernelIN5flash11enable_sm90INS1_16FlashAttnFwdSm90INS1_25CollectiveMainloopFwdSm90ILi2EN4cute5tupleIJNS5_1CILi1EEES8_S8_EEENS6_IJNS7_ILi128EEENS7_ILi160EEENS7_ILi192EEEEEELi128ENS_12float_e4m3_tEfNS_4arch4Sm90ELb1ELb0ELb0ELb0ELb0ELb0ELb0ELb1ELb1ELb1ELb1ELb0EEENS1_21CollectiveEpilogueFwdINS6_IJSA_SA_SB_EEES9_NS_10bfloat16_tESG_Li256ELb0ELb1ELb1ELb1EEENS1_19SingleTileSchedulerILb0ELb1ELb1ELi128EEEEEEEEEvNT_6ParamsE --------------------------
	.section	.nv.constant0._ZN7cutlass13device_kernelIN5flash11enable_sm90INS1_16FlashAttnFwdSm90INS1_25CollectiveMainloopFwdSm90ILi2EN4cute5tupleIJNS5_1CILi1EEES8_S8_EEENS6_IJNS7_ILi128EEENS7_ILi160EEENS7_ILi192EEEEEELi128ENS_12float_e4m3_tEfNS_4arch4Sm90ELb1ELb0ELb0ELb0ELb0ELb0ELb0ELb1ELb1ELb1ELb1ELb0EEENS1_21CollectiveEpilogueFwdINS6_IJSA_SA_SB_EEES9_NS_10bfloat16_tESG_Li256ELb0ELb1ELb1ELb1EEENS1_19SingleTileSchedulerILb0ELb1ELb1ELi128EEEEEEEEEvNT_6ParamsE,"a",@progbits
	.sectionflags	@""
	.align	4
.nv.constant0._ZN7cutlass13device_kernelIN5flash11enable_sm90INS1_16FlashAttnFwdSm90INS1_25CollectiveMainloopFwdSm90ILi2EN4cute5tupleIJNS5_1CILi1EEES8_S8_EEENS6_IJNS7_ILi128EEENS7_ILi160EEENS7_ILi192EEEEEELi128ENS_12float_e4m3_tEfNS_4arch4Sm90ELb1ELb0ELb0ELb0ELb0ELb0ELb0ELb1ELb1ELb1ELb1ELb0EEENS1_21CollectiveEpilogueFwdINS6_IJSA_SA_SB_EEES9_NS_10bfloat16_tESG_Li256ELb0ELb1ELb1ELb1EEENS1_19SingleTileSchedulerILb0ELb1ELb1ELi128EEEEEEEEEvNT_6ParamsE:
	.zero		3200


//--------------------- .nv.constant0._ZN7cutlass13device_kernelIN5flash11enable_sm90INS1_16FlashAttnFwdSm90INS1_25CollectiveMainloopFwdSm90ILi2EN4cute5tupleIJNS5_1CILi1EEES8_S8_EEENS6_IJNS7_ILi128EEENS7_ILi160EEENS7_ILi192EEEEEELi128ENS_12float_e4m3_tEfNS_4arch4Sm90ELb1ELb0ELb0ELb1ELb0ELb0ELb0ELb1ELb1ELb1ELb1ELb0EEENS1_21CollectiveEpilogueFwdINS6_IJSA_SA_SB_EEES9_NS_10bfloat16_tESG_Li256ELb1ELb1ELb1ELb1EEENS1_36VarlenDynamicPersistentTileSchedulerILi128ELi160ELi256ELi128ELb1ELb1ELb1ELb1ELb1ELb1EEEEEEEEEvNT_6ParamsE --------------------------
	.section	.nv.constant0._ZN7cutlass13device_kernelIN5flash11enable_sm90INS1_16FlashAttnFwdSm90INS1_25CollectiveMainloopFwdSm90ILi2EN4cute5tupleIJNS5_1CILi1EEES8_S8_EEENS6_IJNS7_ILi128EEENS7_ILi160EEENS7_ILi192EEEEEELi128ENS_12float_e4m3_tEfNS_4arch4Sm90ELb1ELb0ELb0ELb1ELb0ELb0ELb0ELb1ELb1ELb1ELb1ELb0EEENS1_21CollectiveEpilogueFwdINS6_IJSA_SA_SB_EEES9_NS_10bfloat16_tESG_Li256ELb1ELb1ELb1ELb1EEENS1_36VarlenDynamicPersistentTileSchedulerILi128ELi160ELi256ELi128ELb1ELb1ELb1ELb1ELb1ELb1EEEEEEEEEvNT_6ParamsE,"a",@progbits
	.sectionflags	@""
	.align	4
.nv.constant0._ZN7cutlass13device_kernelIN5flash11enable_sm90INS1_16FlashAttnFwdSm90INS1_25CollectiveMainloopFwdSm90ILi2EN4cute5tupleIJNS5_1CILi1EEES8_S8_EEENS6_IJNS7_ILi128EEENS7_ILi160EEENS7_ILi192EEEEEELi128ENS_12float_e4m3_tEfNS_4arch4Sm90ELb1ELb0ELb0ELb1ELb0ELb0ELb0ELb1ELb1ELb1ELb1ELb0EEENS1_21CollectiveEpilogueFwdINS6_IJSA_SA_SB_EEES9_NS_10bfloat16_tESG_Li256ELb1ELb1ELb1ELb1EEENS1_36VarlenDynamicPersistentTileSchedulerILi128ELi160ELi256ELi128ELb1ELb1ELb1ELb1ELb1ELb1EEEEEEEEEvNT_6ParamsE:
	.zero		3328


//--------------------- .nv.constant0._ZN7cutlass13device_kernelIN5flash11enable_sm90INS1_16FlashAttnFwdSm90INS1_25CollectiveMainloopFwdSm90ILi2EN4cute5tupleIJNS5_1CILi1EEES8_S8_EEENS6_IJNS7_ILi128EEENS7_ILi160EEENS7_ILi192EEEEEELi128ENS_12float_e4m3_tEfNS_4arch4Sm90ELb1ELb0ELb0ELb1ELb0ELb1ELb0ELb1ELb1ELb1ELb1ELb0EEENS1_21CollectiveEpilogueFwdINS6_IJSA_SA_SB_EEES9_NS_10bfloat16_tESG_Li256ELb1ELb1ELb1ELb1EEENS1_36VarlenDynamicPersistentTileSchedulerILi128ELi160ELi256ELi128ELb1ELb1ELb1ELb1ELb1ELb1EEEEEEEEEvNT_6ParamsE --------------------------
	.section	.nv.constant0._ZN7cutlass13device_kernelIN5flash11enable_sm90INS1_16FlashAttnFwdSm90INS1_25CollectiveMainloopFwdSm90ILi2EN4cute5tupleIJNS5_1CILi1EEES8_S8_EEENS6_IJNS7_ILi128EEENS7_ILi160EEENS7_ILi192EEEEEELi128ENS_12float_e4m3_tEfNS_4arch4Sm90ELb1ELb0ELb0ELb1ELb0ELb1ELb0ELb1ELb1ELb1ELb1ELb0EEENS1_21CollectiveEpilogueFwdINS6_IJSA_SA_SB_EEES9_NS_10bfloat16_tESG_Li256ELb1ELb1ELb1ELb1EEENS1_36VarlenDynamicPersistentTileSchedulerILi128ELi160ELi256ELi128ELb1ELb1ELb1ELb1ELb1ELb1EEEEEEEEEvNT_6ParamsE,"a",@progbits
	.sectionflags	@""
	.align	4
.nv.constant0._ZN7cutlass13device_kernelIN5flash11enable_sm90INS1_16FlashAttnFwdSm90INS1_25CollectiveMainloopFwdSm90ILi2EN4cute5tupleIJNS5_1CILi1EEES8_S8_EEENS6_IJNS7_ILi128EEENS7_ILi160EEENS7_ILi192EEEEEELi128ENS_12float_e4m3_tEfNS_4arch4Sm90ELb1ELb0ELb0ELb1ELb0ELb1ELb0ELb1ELb1ELb1ELb1ELb0EEENS1_21CollectiveEpilogueFwdINS6_IJSA_SA_SB_EEES9_NS_10bfloat16_tESG_Li256ELb1ELb1ELb1ELb1EEENS1_36VarlenDynamicPersistentTileSchedulerILi128ELi160ELi256ELi128ELb1ELb1ELb1ELb1ELb1ELb1EEEEEEEEEvNT_6ParamsE:
	.zero		3328


//--------------------- SYMBOLS --------------------------

	.type		.nv.reservedSmem.offset0,@object
	.size		.nv.reservedSmem.offset0,0x4
	.type		__assertfail,@function
